	.target	sm_80

	.elftype	@"ET_EXEC"


//--------------------- .note.nv.tkinfo           --------------------------
	.section	.note.nv.tkinfo,"",@"SHT_NOTE"
	.sectionflags	@"SHF_NOTE_NV_TKINFO"
	.tkinfo
        /*0018*/ 	.word	0x00000002
        /*0030*/ 	.string	""
        /*0030*/ 	.string	"ptxas"
        /*0030*/ 	.string	"Cuda compilation tools, release 13.0, V13.0.88"
        /*0030*/ 	.string	"Build cuda_13.0.r13.0/compiler.36424714_0"
        /*0030*/ 	.string	"-arch sm_80 -m 64 "



//--------------------- .note.nv.cuinfo           --------------------------
	.section	.note.nv.cuinfo,"",@"SHT_NOTE"
	.sectionflags	@"SHF_NOTE_NV_CUINFO"
        /*0018*/ 	.short	0x0002
        /*001a*/ 	.short	0x0050
        /*001c*/ 	.short	0x0082
	.zero		2


//--------------------- .nv.info                  --------------------------
	.section	.nv.info,"",@"SHT_CUDA_INFO"
	.align	4


	//----- nvinfo : EIATTR_REGCOUNT
	.align		4
        /*0000*/ 	.byte	0x04, 0x2f
        /*0002*/ 	.short	(.L_12 - .L_11)
	.align		4
.L_11:
        /*0004*/ 	.word	index@(_ZN5flash16flash_fwd_kernelI23Flash_fwd_kernel_traitsILi192ELi64ELi64ELi4ELb0ELb0EN7cutlass6half_tE19Flash_kernel_traitsILi192ELi64ELi64ELi4ES3_EELb0ELb0ELb1ELb1ELb0ELb0ELb1ELb0EEEvNS_16Flash_fwd_paramsE)
        /*0008*/ 	.word	0x000000ff


	//----- nvinfo : EIATTR_FRAME_SIZE
	.align		4
.L_12:
        /*000c*/ 	.byte	0x04, 0x11
        /*000e*/ 	.short	(.L_14 - .L_13)
	.align		4
.L_13:
        /*0010*/ 	.word	index@(_ZN5flash16flash_fwd_kernelI23Flash_fwd_kernel_traitsILi192ELi64ELi64ELi4ELb0ELb0EN7cutlass6half_tE19Flash_kernel_traitsILi192ELi64ELi64ELi4ES3_EELb0ELb0ELb1ELb1ELb0ELb0ELb1ELb0EEEvNS_16Flash_fwd_paramsE)
        /*0014*/ 	.word	0x00000000


	//----- nvinfo : EIATTR_REGCOUNT
	.align		4
.L_14:
        /*0018*/ 	.byte	0x04, 0x2f
        /*001a*/ 	.short	(.L_16 - .L_15)
	.align		4
.L_15:
        /*001c*/ 	.word	index@(_ZN5flash16flash_fwd_kernelI23Flash_fwd_kernel_traitsILi192ELi64ELi64ELi4ELb0ELb0EN7cutlass6half_tE19Flash_kernel_traitsILi192ELi64ELi64ELi4ES3_EELb1ELb0ELb1ELb1ELb0ELb0ELb0ELb1EEEvNS_16Flash_fwd_paramsE)
        /*0020*/ 	.word	0x000000ff


	//----- nvinfo : EIATTR_FRAME_SIZE
	.align		4
.L_16:
        /*0024*/ 	.byte	0x04, 0x11
        /*0026*/ 	.short	(.L_18 - .L_17)
	.align		4
.L_17:
        /*0028*/ 	.word	index@(_ZN5flash16flash_fwd_kernelI23Flash_fwd_kernel_traitsILi192ELi64ELi64ELi4ELb0ELb0EN7cutlass6half_tE19Flash_kernel_traitsILi192ELi64ELi64ELi4ES3_EELb1ELb0ELb1ELb1ELb0ELb0ELb0ELb1EEEvNS_16Flash_fwd_paramsE)
        /*002c*/ 	.word	0x000000e0


	//----- nvinfo : EIATTR_REGCOUNT
	.align		4
.L_18:
        /*0030*/ 	.byte	0x04, 0x2f
        /*0032*/ 	.short	(.L_20 - .L_19)
	.align		4
.L_19:
        /*0034*/ 	.word	index@(_ZN5flash16flash_fwd_kernelI23Flash_fwd_kernel_traitsILi192ELi64ELi64ELi4ELb0ELb0EN7cutlass6half_tE19Flash_kernel_traitsILi192ELi64ELi64ELi4ES3_EELb0ELb0ELb1ELb0ELb0ELb0ELb1ELb0EEEvNS_16Flash_fwd_paramsE)
        /*0038*/ 	.word	0x000000fe


	//----- nvinfo : EIATTR_FRAME_SIZE
	.align		4
.L_20:
        /*003c*/ 	.byte	0x04, 0x11
        /*003e*/ 	.short	(.L_22 - .L_21)
	.align		4
.L_21:
        /*0040*/ 	.word	index@(_ZN5flash16flash_fwd_kernelI23Flash_fwd_kernel_traitsILi192ELi64ELi64ELi4ELb0ELb0EN7cutlass6half_tE19Flash_kernel_traitsILi192ELi64ELi64ELi4ES3_EELb0ELb0ELb1ELb0ELb0ELb0ELb1ELb0EEEvNS_16Flash_fwd_paramsE)
        /*0044*/ 	.word	0x00000000


	//----- nvinfo : EIATTR_REGCOUNT
	.align		4
.L_22:
        /*0048*/ 	.byte	0x04, 0x2f
        /*004a*/ 	.short	(.L_24 - .L_23)
	.align		4
.L_23:
        /*004c*/ 	.word	index@(_ZN5flash16flash_fwd_kernelI23Flash_fwd_kernel_traitsILi192ELi64ELi64ELi4ELb0ELb0EN7cutlass6half_tE19Flash_kernel_traitsILi192ELi64ELi64ELi4ES3_EELb1ELb0ELb1ELb0ELb0ELb0ELb0ELb1EEEvNS_16Flash_fwd_paramsE)
        /*0050*/ 	.word	0x000000ff


	//----- nvinfo : EIATTR_FRAME_SIZE
	.align		4
.L_24:
        /*0054*/ 	.byte	0x04, 0x11
        /*0056*/ 	.short	(.L_26 - .L_25)
	.align		4
.L_25:
        /*0058*/ 	.word	index@(_ZN5flash16flash_fwd_kernelI23Flash_fwd_kernel_traitsILi192ELi64ELi64ELi4ELb0ELb0EN7cutlass6half_tE19Flash_kernel_traitsILi192ELi64ELi64ELi4ES3_EELb1ELb0ELb1ELb0ELb0ELb0ELb0ELb1EEEvNS_16Flash_fwd_paramsE)
        /*005c*/ 	.word	0x000000d8


	//----- nvinfo : EIATTR_REGCOUNT
	.align		4
.L_26:
        /*0060*/ 	.byte	0x04, 0x2f
        /*0062*/ 	.short	(.L_28 - .L_27)
	.align		4
.L_27:
        /*0064*/ 	.word	index@(_ZN5flash16flash_fwd_kernelI23Flash_fwd_kernel_traitsILi192ELi64ELi64ELi4ELb0ELb0EN7cutlass6half_tE19Flash_kernel_traitsILi192ELi64ELi64ELi4ES3_EELb1ELb0ELb1ELb1ELb0ELb0ELb0ELb0EEEvNS_16Flash_fwd_paramsE)
        /*0068*/ 	.word	0x000000fc


	//----- nvinfo : EIATTR_FRAME_SIZE
	.align		4
.L_28:
        /*006c*/ 	.byte	0x04, 0x11
        /*006e*/ 	.short	(.L_30 - .L_29)
	.align		4
.L_29:
        /*0070*/ 	.word	index@(_ZN5flash16flash_fwd_kernelI23Flash_fwd_kernel_traitsILi192ELi64ELi64ELi4ELb0ELb0EN7cutlass6half_tE19Flash_kernel_traitsILi192ELi64ELi64ELi4ES3_EELb1ELb0ELb1ELb1ELb0ELb0ELb0ELb0EEEvNS_16Flash_fwd_paramsE)
        /*0074*/ 	.word	0x00000000


	//----- nvinfo : EIATTR_REGCOUNT
	.align		4
.L_30:
        /*0078*/ 	.byte	0x04, 0x2f
        /*007a*/ 	.short	(.L_32 - .L_31)
	.align		4
.L_31:
        /*007c*/ 	.word	index@(_ZN5flash16flash_fwd_kernelI23Flash_fwd_kernel_traitsILi192ELi64ELi64ELi4ELb0ELb0EN7cutlass6half_tE19Flash_kernel_traitsILi192ELi64ELi64ELi4ES3_EELb0ELb0ELb1ELb0ELb0ELb1ELb1ELb0EEEvNS_16Flash_fwd_paramsE)
        /*0080*/ 	.word	0x000000ff


	//----- nvinfo : EIATTR_FRAME_SIZE
	.align		4
.L_32:
        /*0084*/ 	.byte	0x04, 0x11
        /*0086*/ 	.short	(.L_34 - .L_33)
	.align		4
.L_33:
        /*0088*/ 	.word	index@(_ZN5flash16flash_fwd_kernelI23Flash_fwd_kernel_traitsILi192ELi64ELi64ELi4ELb0ELb0EN7cutlass6half_tE19Flash_kernel_traitsILi192ELi64ELi64ELi4ES3_EELb0ELb0ELb1ELb0ELb0ELb1ELb1ELb0EEEvNS_16Flash_fwd_paramsE)
        /*008c*/ 	.word	0x00000000


	//----- nvinfo : EIATTR_REGCOUNT
	.align		4
.L_34:
        /*0090*/ 	.byte	0x04, 0x2f
        /*0092*/ 	.short	(.L_36 - .L_35)
	.align		4
.L_35:
        /*0094*/ 	.word	index@(_ZN5flash16flash_fwd_kernelI23Flash_fwd_kernel_traitsILi192ELi64ELi64ELi4ELb0ELb0EN7cutlass6half_tE19Flash_kernel_traitsILi192ELi64ELi64ELi4ES3_EELb1ELb0ELb1ELb0ELb0ELb1ELb0ELb0EEEvNS_16Flash_fwd_paramsE)
        /*0098*/ 	.word	0x000000fc


	//----- nvinfo : EIATTR_FRAME_SIZE
	.align		4
.L_36:
        /*009c*/ 	.byte	0x04, 0x11
        /*009e*/ 	.short	(.L_38 - .L_37)
	.align		4
.L_37:
        /*00a0*/ 	.word	index@(_ZN5flash16flash_fwd_kernelI23Flash_fwd_kernel_traitsILi192ELi64ELi64ELi4ELb0ELb0EN7cutlass6half_tE19Flash_kernel_traitsILi192ELi64ELi64ELi4ES3_EELb1ELb0ELb1ELb0ELb0ELb1ELb0ELb0EEEvNS_16Flash_fwd_paramsE)
        /*00a4*/ 	.word	0x00000000


	//----- nvinfo : EIATTR_REGCOUNT
	.align		4
.L_38:
        /*00a8*/ 	.byte	0x04, 0x2f
        /*00aa*/ 	.short	(.L_40 - .L_39)
	.align		4
.L_39:
        /*00ac*/ 	.word	index@(_ZN5flash16flash_fwd_kernelI23Flash_fwd_kernel_traitsILi192ELi64ELi64ELi4ELb0ELb0EN7cutlass6half_tE19Flash_kernel_traitsILi192ELi64ELi64ELi4ES3_EELb0ELb0ELb0ELb1ELb0ELb0ELb1ELb0EEEvNS_16Flash_fwd_paramsE)
        /*00b0*/ 	.word	0x000000fe


	//----- nvinfo : EIATTR_FRAME_SIZE
	.align		4
.L_40:
        /*00b4*/ 	.byte	0x04, 0x11
        /*00b6*/ 	.short	(.L_42 - .L_41)
	.align		4
.L_41:
        /*00b8*/ 	.word	index@(_ZN5flash16flash_fwd_kernelI23Flash_fwd_kernel_traitsILi192ELi64ELi64ELi4ELb0ELb0EN7cutlass6half_tE19Flash_kernel_traitsILi192ELi64ELi64ELi4ES3_EELb0ELb0ELb0ELb1ELb0ELb0ELb1ELb0EEEvNS_16Flash_fwd_paramsE)
        /*00bc*/ 	.word	0x00000000


	//----- nvinfo : EIATTR_REGCOUNT
	.align		4
.L_42:
        /*00c0*/ 	.byte	0x04, 0x2f
        /*00c2*/ 	.short	(.L_44 - .L_43)
	.align		4
.L_43:
        /*00c4*/ 	.word	index@(_ZN5flash16flash_fwd_kernelI23Flash_fwd_kernel_traitsILi192ELi64ELi64ELi4ELb0ELb0EN7cutlass6half_tE19Flash_kernel_traitsILi192ELi64ELi64ELi4ES3_EELb1ELb0ELb0ELb1ELb0ELb0ELb0ELb1EEEvNS_16Flash_fwd_paramsE)
        /*00c8*/ 	.word	0x000000ff


	//----- nvinfo : EIATTR_FRAME_SIZE
	.align		4
.L_44:
        /*00cc*/ 	.byte	0x04, 0x11
        /*00ce*/ 	.short	(.L_46 - .L_45)
	.align		4
.L_45:
        /*00d0*/ 	.word	index@(_ZN5flash16flash_fwd_kernelI23Flash_fwd_kernel_traitsILi192ELi64ELi64ELi4ELb0ELb0EN7cutlass6half_tE19Flash_kernel_traitsILi192ELi64ELi64ELi4ES3_EELb1ELb0ELb0ELb1ELb0ELb0ELb0ELb1EEEvNS_16Flash_fwd_paramsE)
        /*00d4*/ 	.word	0x000000f0


	//----- nvinfo : EIATTR_REGCOUNT
	.align		4
.L_46:
        /*00d8*/ 	.byte	0x04, 0x2f
        /*00da*/ 	.short	(.L_48 - .L_47)
	.align		4
.L_47:
        /*00dc*/ 	.word	index@(_ZN5flash16flash_fwd_kernelI23Flash_fwd_kernel_traitsILi192ELi64ELi64ELi4ELb0ELb0EN7cutlass6half_tE19Flash_kernel_traitsILi192ELi64ELi64ELi4ES3_EELb0ELb0ELb0ELb0ELb0ELb0ELb1ELb0EEEvNS_16Flash_fwd_paramsE)
        /*00e0*/ 	.word	0x000000ff


	//----- nvinfo : EIATTR_FRAME_SIZE
	.align		4
.L_48:
        /*00e4*/ 	.byte	0x04, 0x11
        /*00e6*/ 	.short	(.L_50 - .L_49)
	.align		4
.L_49:
        /*00e8*/ 	.word	index@(_ZN5flash16flash_fwd_kernelI23Flash_fwd_kernel_traitsILi192ELi64ELi64ELi4ELb0ELb0EN7cutlass6half_tE19Flash_kernel_traitsILi192ELi64ELi64ELi4ES3_EELb0ELb0ELb0ELb0ELb0ELb0ELb1ELb0EEEvNS_16Flash_fwd_paramsE)
        /*00ec*/ 	.word	0x00000000


	//----- nvinfo : EIATTR_REGCOUNT
	.align		4
.L_50:
        /*00f0*/ 	.byte	0x04, 0x2f
        /*00f2*/ 	.short	(.L_52 - .L_51)
	.align		4
.L_51:
        /*00f4*/ 	.word	index@(_ZN5flash16flash_fwd_kernelI23Flash_fwd_kernel_traitsILi192ELi64ELi64ELi4ELb0ELb0EN7cutlass6half_tE19Flash_kernel_traitsILi192ELi64ELi64ELi4ES3_EELb1ELb0ELb0ELb0ELb0ELb0ELb0ELb1EEEvNS_16Flash_fwd_paramsE)
        /*00f8*/ 	.word	0x000000ff


	//----- nvinfo : EIATTR_FRAME_SIZE
	.align		4
.L_52:
        /*00fc*/ 	.byte	0x04, 0x11
        /*00fe*/ 	.short	(.L_54 - .L_53)
	.align		4
.L_53:
        /*0100*/ 	.word	index@(_ZN5flash16flash_fwd_kernelI23Flash_fwd_kernel_traitsILi192ELi64ELi64ELi4ELb0ELb0EN7cutlass6half_tE19Flash_kernel_traitsILi192ELi64ELi64ELi4ES3_EELb1ELb0ELb0ELb0ELb0ELb0ELb0ELb1EEEvNS_16Flash_fwd_paramsE)
        /*0104*/ 	.word	0x00000098


	//----- nvinfo : EIATTR_REGCOUNT
	.align		4
.L_54:
        /*0108*/ 	.byte	0x04, 0x2f
        /*010a*/ 	.short	(.L_56 - .L_55)
	.align		4
.L_55:
        /*010c*/ 	.word	index@(_ZN5flash16flash_fwd_kernelI23Flash_fwd_kernel_traitsILi192ELi64ELi64ELi4ELb0ELb0EN7cutlass6half_tE19Flash_kernel_traitsILi192ELi64ELi64ELi4ES3_EELb1ELb0ELb0ELb1ELb0ELb0ELb0ELb0EEEvNS_16Flash_fwd_paramsE)
        /*0110*/ 	.word	0x000000f4


	//----- nvinfo : EIATTR_FRAME_SIZE
	.align		4
.L_56:
        /*0114*/ 	.byte	0x04, 0x11
        /*0116*/ 	.short	(.L_58 - .L_57)
	.align		4
.L_57:
        /*0118*/ 	.word	index@(_ZN5flash16flash_fwd_kernelI23Flash_fwd_kernel_traitsILi192ELi64ELi64ELi4ELb0ELb0EN7cutlass6half_tE19Flash_kernel_traitsILi192ELi64ELi64ELi4ES3_EELb1ELb0ELb0ELb1ELb0ELb0ELb0ELb0EEEvNS_16Flash_fwd_paramsE)
        /*011c*/ 	.word	0x00000000


	//----- nvinfo : EIATTR_REGCOUNT
	.align		4
.L_58:
        /*0120*/ 	.byte	0x04, 0x2f
        /*0122*/ 	.short	(.L_60 - .L_59)
	.align		4
.L_59:
        /*0124*/ 	.word	index@(_ZN5flash16flash_fwd_kernelI23Flash_fwd_kernel_traitsILi192ELi64ELi64ELi4ELb0ELb0EN7cutlass6half_tE19Flash_kernel_traitsILi192ELi64ELi64ELi4ES3_EELb0ELb0ELb0ELb0ELb0ELb1ELb1ELb0EEEvNS_16Flash_fwd_paramsE)
        /*0128*/ 	.word	0x000000ff


	//----- nvinfo : EIATTR_FRAME_SIZE
	.align		4
.L_60:
        /*012c*/ 	.byte	0x04, 0x11
        /*012e*/ 	.short	(.L_62 - .L_61)
	.align		4
.L_61:
        /*0130*/ 	.word	index@(_ZN5flash16flash_fwd_kernelI23Flash_fwd_kernel_traitsILi192ELi64ELi64ELi4ELb0ELb0EN7cutlass6half_tE19Flash_kernel_traitsILi192ELi64ELi64ELi4ES3_EELb0ELb0ELb0ELb0ELb0ELb1ELb1ELb0EEEvNS_16Flash_fwd_paramsE)
        /*0134*/ 	.word	0x00000000


	//----- nvinfo : EIATTR_REGCOUNT
	.align		4
.L_62:
        /*0138*/ 	.byte	0x04, 0x2f
        /*013a*/ 	.short	(.L_64 - .L_63)
	.align		4
.L_63:
        /*013c*/ 	.word	index@(_ZN5flash16flash_fwd_kernelI23Flash_fwd_kernel_traitsILi192ELi64ELi64ELi4ELb0ELb0EN7cutlass6half_tE19Flash_kernel_traitsILi192ELi64ELi64ELi4ES3_EELb1ELb0ELb0ELb0ELb0ELb1ELb0ELb0EEEvNS_16Flash_fwd_paramsE)
        /*0140*/ 	.word	0x000000ec


	//----- nvinfo : EIATTR_FRAME_SIZE
	.align		4
.L_64:
        /*0144*/ 	.byte	0x04, 0x11
        /*0146*/ 	.short	(.L_66 - .L_65)
	.align		4
.L_65:
        /*0148*/ 	.word	index@(_ZN5flash16flash_fwd_kernelI23Flash_fwd_kernel_traitsILi192ELi64ELi64ELi4ELb0ELb0EN7cutlass6half_tE19Flash_kernel_traitsILi192ELi64ELi64ELi4ES3_EELb1ELb0ELb0ELb0ELb0ELb1ELb0ELb0EEEvNS_16Flash_fwd_paramsE)
        /*014c*/ 	.word	0x00000000


	//----- nvinfo : EIATTR_REGCOUNT
	.align		4
.L_66:
        /*0150*/ 	.byte	0x04, 0x2f
        /*0152*/ 	.short	(.L_68 - .L_67)
	.align		4
.L_67:
        /*0154*/ 	.word	index@(_ZN5flash16flash_fwd_kernelI23Flash_fwd_kernel_traitsILi192ELi64ELi64ELi4ELb0ELb0EN7cutlass6half_tE19Flash_kernel_traitsILi192ELi64ELi64ELi4ES3_EELb1ELb0ELb1ELb0ELb0ELb0ELb0ELb0EEEvNS_16Flash_fwd_paramsE)
        /*0158*/ 	.word	0x000000fa


	//----- nvinfo : EIATTR_FRAME_SIZE
	.align		4
.L_68:
        /*015c*/ 	.byte	0x04, 0x11
        /*015e*/ 	.short	(.L_70 - .L_69)
	.align		4
.L_69:
        /*0160*/ 	.word	index@(_ZN5flash16flash_fwd_kernelI23Flash_fwd_kernel_traitsILi192ELi64ELi64ELi4ELb0ELb0EN7cutlass6half_tE19Flash_kernel_traitsILi192ELi64ELi64ELi4ES3_EELb1ELb0ELb1ELb0ELb0ELb0ELb0ELb0EEEvNS_16Flash_fwd_paramsE)
        /*0164*/ 	.word	0x00000000


	//----- nvinfo : EIATTR_REGCOUNT
	.align		4
.L_70:
        /*0168*/ 	.byte	0x04, 0x2f
        /*016a*/ 	.short	(.L_72 - .L_71)
	.align		4
.L_71:
        /*016c*/ 	.word	index@(_ZN5flash16flash_fwd_kernelI23Flash_fwd_kernel_traitsILi192ELi64ELi64ELi4ELb0ELb0EN7cutlass6half_tE19Flash_kernel_traitsILi192ELi64ELi64ELi4ES3_EELb1ELb0ELb0ELb0ELb0ELb0ELb0ELb0EEEvNS_16Flash_fwd_paramsE)
        /*0170*/ 	.word	0x000000f4


	//----- nvinfo : EIATTR_FRAME_SIZE
	.align		4
.L_72:
        /*0174*/ 	.byte	0x04, 0x11
        /*0176*/ 	.short	(.L_74 - .L_73)
	.align		4
.L_73:
        /*0178*/ 	.word	index@(_ZN5flash16flash_fwd_kernelI23Flash_fwd_kernel_traitsILi192ELi64ELi64ELi4ELb0ELb0EN7cutlass6half_tE19Flash_kernel_traitsILi192ELi64ELi64ELi4ES3_EELb1ELb0ELb0ELb0ELb0ELb0ELb0ELb0EEEvNS_16Flash_fwd_paramsE)
        /*017c*/ 	.word	0x00000000


	//----- nvinfo : EIATTR_REGCOUNT
	.align		4
.L_74:
        /*0180*/ 	.byte	0x04, 0x2f
        /*0182*/ 	.short	(.L_76 - .L_75)
	.align		4
.L_75:
        /*0184*/ 	.word	index@(_ZN5flash16flash_fwd_kernelI23Flash_fwd_kernel_traitsILi192ELi128ELi64ELi8ELb0ELb0EN7cutlass6half_tE19Flash_kernel_traitsILi192ELi128ELi64ELi8ES3_EELb0ELb0ELb1ELb1ELb0ELb0ELb1ELb0EEEvNS_16Flash_fwd_paramsE)
        /*0188*/ 	.word	0x000000ff


	//----- nvinfo : EIATTR_FRAME_SIZE
	.align		4
.L_76:
        /*018c*/ 	.byte	0x04, 0x11
        /*018e*/ 	.short	(.L_78 - .L_77)
	.align		4
.L_77:
        /*0190*/ 	.word	index@(_ZN5flash16flash_fwd_kernelI23Flash_fwd_kernel_traitsILi192ELi128ELi64ELi8ELb0ELb0EN7cutlass6half_tE19Flash_kernel_traitsILi192ELi128ELi64ELi8ES3_EELb0ELb0ELb1ELb1ELb0ELb0ELb1ELb0EEEvNS_16Flash_fwd_paramsE)
        /*0194*/ 	.word	0x00000000


	//----- nvinfo : EIATTR_REGCOUNT
	.align		4
.L_78:
        /*0198*/ 	.byte	0x04, 0x2f
        /*019a*/ 	.short	(.L_80 - .L_79)
	.align		4
.L_79:
        /*019c*/ 	.word	index@(_ZN5flash16flash_fwd_kernelI23Flash_fwd_kernel_traitsILi192ELi128ELi64ELi8ELb0ELb0EN7cutlass6half_tE19Flash_kernel_traitsILi192ELi128ELi64ELi8ES3_EELb0ELb0ELb1ELb1ELb0ELb0ELb0ELb0EEEvNS_16Flash_fwd_paramsE)
        /*01a0*/ 	.word	0x000000f4


	//----- nvinfo : EIATTR_FRAME_SIZE
	.align		4
.L_80:
        /*01a4*/ 	.byte	0x04, 0x11
        /*01a6*/ 	.short	(.L_82 - .L_81)
	.align		4
.L_81:
        /*01a8*/ 	.word	index@(_ZN5flash16flash_fwd_kernelI23Flash_fwd_kernel_traitsILi192ELi128ELi64ELi8ELb0ELb0EN7cutlass6half_tE19Flash_kernel_traitsILi192ELi128ELi64ELi8ES3_EELb0ELb0ELb1ELb1ELb0ELb0ELb0ELb0EEEvNS_16Flash_fwd_paramsE)
        /*01ac*/ 	.word	0x00000000


	//----- nvinfo : EIATTR_REGCOUNT
	.align		4
.L_82:
        /*01b0*/ 	.byte	0x04, 0x2f
        /*01b2*/ 	.short	(.L_84 - .L_83)
	.align		4
.L_83:
        /*01b4*/ 	.word	index@(_ZN5flash16flash_fwd_kernelI23Flash_fwd_kernel_traitsILi192ELi128ELi64ELi8ELb0ELb0EN7cutlass6half_tE19Flash_kernel_traitsILi192ELi128ELi64ELi8ES3_EELb0ELb0ELb1ELb0ELb0ELb0ELb1ELb0EEEvNS_16Flash_fwd_paramsE)
        /*01b8*/ 	.word	0x000000ff


	//----- nvinfo : EIATTR_FRAME_SIZE
	.align		4
.L_84:
        /*01bc*/ 	.byte	0x04, 0x11
        /*01be*/ 	.short	(.L_86 - .L_85)
	.align		4
.L_85:
        /*01c0*/ 	.word	index@(_ZN5flash16flash_fwd_kernelI23Flash_fwd_kernel_traitsILi192ELi128ELi64ELi8ELb0ELb0EN7cutlass6half_tE19Flash_kernel_traitsILi192ELi128ELi64ELi8ES3_EELb0ELb0ELb1ELb0ELb0ELb0ELb1ELb0EEEvNS_16Flash_fwd_paramsE)
        /*01c4*/ 	.word	0x00000000


	//----- nvinfo : EIATTR_REGCOUNT
	.align		4
.L_86:
        /*01c8*/ 	.byte	0x04, 0x2f
        /*01ca*/ 	.short	(.L_88 - .L_87)
	.align		4
.L_87:
        /*01cc*/ 	.word	index@(_ZN5flash16flash_fwd_kernelI23Flash_fwd_kernel_traitsILi192ELi128ELi64ELi8ELb0ELb0EN7cutlass6half_tE19Flash_kernel_traitsILi192ELi128ELi64ELi8ES3_EELb0ELb0ELb1ELb0ELb0ELb0ELb0ELb0EEEvNS_16Flash_fwd_paramsE)
        /*01d0*/ 	.word	0x000000f8


	//----- nvinfo : EIATTR_FRAME_SIZE
	.align		4
.L_88:
        /*01d4*/ 	.byte	0x04, 0x11
        /*01d6*/ 	.short	(.L_90 - .L_89)
	.align		4
.L_89:
        /*01d8*/ 	.word	index@(_ZN5flash16flash_fwd_kernelI23Flash_fwd_kernel_traitsILi192ELi128ELi64ELi8ELb0ELb0EN7cutlass6half_tE19Flash_kernel_traitsILi192ELi128ELi64ELi8ES3_EELb0ELb0ELb1ELb0ELb0ELb0ELb0ELb0EEEvNS_16Flash_fwd_paramsE)
        /*01dc*/ 	.word	0x00000000


	//----- nvinfo : EIATTR_REGCOUNT
	.align		4
.L_90:
        /*01e0*/ 	.byte	0x04, 0x2f
        /*01e2*/ 	.short	(.L_92 - .L_91)
	.align		4
.L_91:
        /*01e4*/ 	.word	index@(_ZN5flash16flash_fwd_kernelI23Flash_fwd_kernel_traitsILi192ELi128ELi64ELi8ELb0ELb0EN7cutlass6half_tE19Flash_kernel_traitsILi192ELi128ELi64ELi8ES3_EELb0ELb0ELb1ELb0ELb0ELb1ELb1ELb0EEEvNS_16Flash_fwd_paramsE)
        /*01e8*/ 	.word	0x000000ff


	//----- nvinfo : EIATTR_FRAME_SIZE
	.align		4
.L_92:
        /*01ec*/ 	.byte	0x04, 0x11
        /*01ee*/ 	.short	(.L_94 - .L_93)
	.align		4
.L_93:
        /*01f0*/ 	.word	index@(_ZN5flash16flash_fwd_kernelI23Flash_fwd_kernel_traitsILi192ELi128ELi64ELi8ELb0ELb0EN7cutlass6half_tE19Flash_kernel_traitsILi192ELi128ELi64ELi8ES3_EELb0ELb0ELb1ELb0ELb0ELb1ELb1ELb0EEEvNS_16Flash_fwd_paramsE)
        /*01f4*/ 	.word	0x00000000


	//----- nvinfo : EIATTR_REGCOUNT
	.align		4
.L_94:
        /*01f8*/ 	.byte	0x04, 0x2f
        /*01fa*/ 	.short	(.L_96 - .L_95)
	.align		4
.L_95:
        /*01fc*/ 	.word	index@(_ZN5flash16flash_fwd_kernelI23Flash_fwd_kernel_traitsILi192ELi128ELi64ELi8ELb0ELb0EN7cutlass6half_tE19Flash_kernel_traitsILi192ELi128ELi64ELi8ES3_EELb0ELb0ELb1ELb0ELb0ELb1ELb0ELb0EEEvNS_16Flash_fwd_paramsE)
        /*0200*/ 	.word	0x000000f2


	//----- nvinfo : EIATTR_FRAME_SIZE
	.align		4
.L_96:
        /*0204*/ 	.byte	0x04, 0x11
        /*0206*/ 	.short	(.L_98 - .L_97)
	.align		4
.L_97:
        /*0208*/ 	.word	index@(_ZN5flash16flash_fwd_kernelI23Flash_fwd_kernel_traitsILi192ELi128ELi64ELi8ELb0ELb0EN7cutlass6half_tE19Flash_kernel_traitsILi192ELi128ELi64ELi8ES3_EELb0ELb0ELb1ELb0ELb0ELb1ELb0ELb0EEEvNS_16Flash_fwd_paramsE)
        /*020c*/ 	.word	0x00000000


	//----- nvinfo : EIATTR_REGCOUNT
	.align		4
.L_98:
        /*0210*/ 	.byte	0x04, 0x2f
        /*0212*/ 	.short	(.L_100 - .L_99)
	.align		4
.L_99:
        /*0214*/ 	.word	index@(_ZN5flash16flash_fwd_kernelI23Flash_fwd_kernel_traitsILi192ELi128ELi64ELi8ELb0ELb0EN7cutlass6half_tE19Flash_kernel_traitsILi192ELi128ELi64ELi8ES3_EELb0ELb0ELb0ELb1ELb0ELb0ELb1ELb0EEEvNS_16Flash_fwd_paramsE)
        /*0218*/ 	.word	0x000000fe


	//----- nvinfo : EIATTR_FRAME_SIZE
	.align		4
.L_100:
        /*021c*/ 	.byte	0x04, 0x11
        /*021e*/ 	.short	(.L_102 - .L_101)
	.align		4
.L_101:
        /*0220*/ 	.word	index@(_ZN5flash16flash_fwd_kernelI23Flash_fwd_kernel_traitsILi192ELi128ELi64ELi8ELb0ELb0EN7cutlass6half_tE19Flash_kernel_traitsILi192ELi128ELi64ELi8ES3_EELb0ELb0ELb0ELb1ELb0ELb0ELb1ELb0EEEvNS_16Flash_fwd_paramsE)
        /*0224*/ 	.word	0x00000000


	//----- nvinfo : EIATTR_REGCOUNT
	.align		4
.L_102:
        /*0228*/ 	.byte	0x04, 0x2f
        /*022a*/ 	.short	(.L_104 - .L_103)
	.align		4
.L_103:
        /*022c*/ 	.word	index@(_ZN5flash16flash_fwd_kernelI23Flash_fwd_kernel_traitsILi192ELi128ELi64ELi8ELb0ELb0EN7cutlass6half_tE19Flash_kernel_traitsILi192ELi128ELi64ELi8ES3_EELb0ELb0ELb0ELb1ELb0ELb0ELb0ELb0EEEvNS_16Flash_fwd_paramsE)
        /*0230*/ 	.word	0x000000ec


	//----- nvinfo : EIATTR_FRAME_SIZE
	.align		4
.L_104:
        /*0234*/ 	.byte	0x04, 0x11
        /*0236*/ 	.short	(.L_106 - .L_105)
	.align		4
.L_105:
        /*0238*/ 	.word	index@(_ZN5flash16flash_fwd_kernelI23Flash_fwd_kernel_traitsILi192ELi128ELi64ELi8ELb0ELb0EN7cutlass6half_tE19Flash_kernel_traitsILi192ELi128ELi64ELi8ES3_EELb0ELb0ELb0ELb1ELb0ELb0ELb0ELb0EEEvNS_16Flash_fwd_paramsE)
        /*023c*/ 	.word	0x00000000


	//----- nvinfo : EIATTR_REGCOUNT
	.align		4
.L_106:
        /*0240*/ 	.byte	0x04, 0x2f
        /*0242*/ 	.short	(.L_108 - .L_107)
	.align		4
.L_107:
        /*0244*/ 	.word	index@(_ZN5flash16flash_fwd_kernelI23Flash_fwd_kernel_traitsILi192ELi128ELi64ELi8ELb0ELb0EN7cutlass6half_tE19Flash_kernel_traitsILi192ELi128ELi64ELi8ES3_EELb0ELb0ELb0ELb0ELb0ELb0ELb1ELb0EEEvNS_16Flash_fwd_paramsE)
        /*0248*/ 	.word	0x000000ff


	//----- nvinfo : EIATTR_FRAME_SIZE
	.align		4
.L_108:
        /*024c*/ 	.byte	0x04, 0x11
        /*024e*/ 	.short	(.L_110 - .L_109)
	.align		4
.L_109:
        /*0250*/ 	.word	index@(_ZN5flash16flash_fwd_kernelI23Flash_fwd_kernel_traitsILi192ELi128ELi64ELi8ELb0ELb0EN7cutlass6half_tE19Flash_kernel_traitsILi192ELi128ELi64ELi8ES3_EELb0ELb0ELb0ELb0ELb0ELb0ELb1ELb0EEEvNS_16Flash_fwd_paramsE)
        /*0254*/ 	.word	0x00000000


	//----- nvinfo : EIATTR_REGCOUNT
	.align		4
.L_110:
        /*0258*/ 	.byte	0x04, 0x2f
        /*025a*/ 	.short	(.L_112 - .L_111)
	.align		4
.L_111:
        /*025c*/ 	.word	index@(_ZN5flash16flash_fwd_kernelI23Flash_fwd_kernel_traitsILi192ELi128ELi64ELi8ELb0ELb0EN7cutlass6half_tE19Flash_kernel_traitsILi192ELi128ELi64ELi8ES3_EELb0ELb0ELb0ELb0ELb0ELb0ELb0ELb0EEEvNS_16Flash_fwd_paramsE)
        /*0260*/ 	.word	0x000000ea


	//----- nvinfo : EIATTR_FRAME_SIZE
	.align		4
.L_112:
        /*0264*/ 	.byte	0x04, 0x11
        /*0266*/ 	.short	(.L_114 - .L_113)
	.align		4
.L_113:
        /*0268*/ 	.word	index@(_ZN5flash16flash_fwd_kernelI23Flash_fwd_kernel_traitsILi192ELi128ELi64ELi8ELb0ELb0EN7cutlass6half_tE19Flash_kernel_traitsILi192ELi128ELi64ELi8ES3_EELb0ELb0ELb0ELb0ELb0ELb0ELb0ELb0EEEvNS_16Flash_fwd_paramsE)
        /*026c*/ 	.word	0x00000000


	//----- nvinfo : EIATTR_REGCOUNT
	.align		4
.L_114:
        /*0270*/ 	.byte	0x04, 0x2f
        /*0272*/ 	.short	(.L_116 - .L_115)
	.align		4
.L_115:
        /*0274*/ 	.word	index@(_ZN5flash16flash_fwd_kernelI23Flash_fwd_kernel_traitsILi192ELi128ELi64ELi8ELb0ELb0EN7cutlass6half_tE19Flash_kernel_traitsILi192ELi128ELi64ELi8ES3_EELb0ELb0ELb0ELb0ELb0ELb1ELb1ELb0EEEvNS_16Flash_fwd_paramsE)
        /*0278*/ 	.word	0x000000ff


	//----- nvinfo : EIATTR_FRAME_SIZE
	.align		4
.L_116:
        /*027c*/ 	.byte	0x04, 0x11
        /*027e*/ 	.short	(.L_118 - .L_117)
	.align		4
.L_117:
        /*0280*/ 	.word	index@(_ZN5flash16flash_fwd_kernelI23Flash_fwd_kernel_traitsILi192ELi128ELi64ELi8ELb0ELb0EN7cutlass6half_tE19Flash_kernel_traitsILi192ELi128ELi64ELi8ES3_EELb0ELb0ELb0ELb0ELb0ELb1ELb1ELb0EEEvNS_16Flash_fwd_paramsE)
        /*0284*/ 	.word	0x00000000


	//----- nvinfo : EIATTR_REGCOUNT
	.align		4
.L_118:
        /*0288*/ 	.byte	0x04, 0x2f
        /*028a*/ 	.short	(.L_120 - .L_119)
	.align		4
.L_119:
        /*028c*/ 	.word	index@(_ZN5flash16flash_fwd_kernelI23Flash_fwd_kernel_traitsILi192ELi128ELi64ELi8ELb0ELb0EN7cutlass6half_tE19Flash_kernel_traitsILi192ELi128ELi64ELi8ES3_EELb0ELb0ELb0ELb0ELb0ELb1ELb0ELb0EEEvNS_16Flash_fwd_paramsE)
        /*0290*/ 	.word	0x000000e3


	//----- nvinfo : EIATTR_FRAME_SIZE
	.align		4
.L_120:
        /*0294*/ 	.byte	0x04, 0x11
        /*0296*/ 	.short	(.L_122 - .L_121)
	.align		4
.L_121:
        /*0298*/ 	.word	index@(_ZN5flash16flash_fwd_kernelI23Flash_fwd_kernel_traitsILi192ELi128ELi64ELi8ELb0ELb0EN7cutlass6half_tE19Flash_kernel_traitsILi192ELi128ELi64ELi8ES3_EELb0ELb0ELb0ELb0ELb0ELb1ELb0ELb0EEEvNS_16Flash_fwd_paramsE)
        /*029c*/ 	.word	0x00000000


	//----- nvinfo : EIATTR_MIN_STACK_SIZE
	.align		4
.L_122:
        /*02a0*/ 	.byte	0x04, 0x12
        /*02a2*/ 	.short	(.L_124 - .L_123)
	.align		4
.L_123:
        /*02a4*/ 	.word	index@(_ZN5flash16flash_fwd_kernelI23Flash_fwd_kernel_traitsILi192ELi128ELi64ELi8ELb0ELb0EN7cutlass6half_tE19Flash_kernel_traitsILi192ELi128ELi64ELi8ES3_EELb0ELb0ELb0ELb0ELb0ELb1ELb0ELb0EEEvNS_16Flash_fwd_paramsE)
        /*02a8*/ 	.word	0x00000000


	//----- nvinfo : EIATTR_MIN_STACK_SIZE
	.align		4
.L_124:
        /*02ac*/ 	.byte	0x04, 0x12
        /*02ae*/ 	.short	(.L_126 - .L_125)
	.align		4
.L_125:
        /*02b0*/ 	.word	index@(_ZN5flash16flash_fwd_kernelI23Flash_fwd_kernel_traitsILi192ELi128ELi64ELi8ELb0ELb0EN7cutlass6half_tE19Flash_kernel_traitsILi192ELi128ELi64ELi8ES3_EELb0ELb0ELb0ELb0ELb0ELb1ELb1ELb0EEEvNS_16Flash_fwd_paramsE)
        /*02b4*/ 	.word	0x00000000


	//----- nvinfo : EIATTR_MIN_STACK_SIZE
	.align		4
.L_126:
        /*02b8*/ 	.byte	0x04, 0x12
        /*02ba*/ 	.short	(.L_128 - .L_127)
	.align		4
.L_127:
        /*02bc*/ 	.word	index@(_ZN5flash16flash_fwd_kernelI23Flash_fwd_kernel_traitsILi192ELi128ELi64ELi8ELb0ELb0EN7cutlass6half_tE19Flash_kernel_traitsILi192ELi128ELi64ELi8ES3_EELb0ELb0ELb0ELb0ELb0ELb0ELb0ELb0EEEvNS_16Flash_fwd_paramsE)
        /*02c0*/ 	.word	0x00000000


	//----- nvinfo : EIATTR_MIN_STACK_SIZE
	.align		4
.L_128:
        /*02c4*/ 	.byte	0x04, 0x12
        /*02c6*/ 	.short	(.L_130 - .L_129)
	.align		4
.L_129:
        /*02c8*/ 	.word	index@(_ZN5flash16flash_fwd_kernelI23Flash_fwd_kernel_traitsILi192ELi128ELi64ELi8ELb0ELb0EN7cutlass6half_tE19Flash_kernel_traitsILi192ELi128ELi64ELi8ES3_EELb0ELb0ELb0ELb0ELb0ELb0ELb1ELb0EEEvNS_16Flash_fwd_paramsE)
        /*02cc*/ 	.word	0x00000000


	//----- nvinfo : EIATTR_MIN_STACK_SIZE
	.align		4
.L_130:
        /*02d0*/ 	.byte	0x04, 0x12
        /*02d2*/ 	.short	(.L_132 - .L_131)
	.align		4
.L_131:
        /*02d4*/ 	.word	index@(_ZN5flash16flash_fwd_kernelI23Flash_fwd_kernel_traitsILi192ELi128ELi64ELi8ELb0ELb0EN7cutlass6half_tE19Flash_kernel_traitsILi192ELi128ELi64ELi8ES3_EELb0ELb0ELb0ELb1ELb0ELb0ELb0ELb0EEEvNS_16Flash_fwd_paramsE)
        /*02d8*/ 	.word	0x00000000


	//----- nvinfo : EIATTR_MIN_STACK_SIZE
	.align		4
.L_132:
        /*02dc*/ 	.byte	0x04, 0x12
        /*02de*/ 	.short	(.L_134 - .L_133)
	.align		4
.L_133:
        /*02e0*/ 	.word	index@(_ZN5flash16flash_fwd_kernelI23Flash_fwd_kernel_traitsILi192ELi128ELi64ELi8ELb0ELb0EN7cutlass6half_tE19Flash_kernel_traitsILi192ELi128ELi64ELi8ES3_EELb0ELb0ELb0ELb1ELb0ELb0ELb1ELb0EEEvNS_16Flash_fwd_paramsE)
        /*02e4*/ 	.word	0x00000000


	//----- nvinfo : EIATTR_MIN_STACK_SIZE
	.align		4
.L_134:
        /*02e8*/ 	.byte	0x04, 0x12
        /*02ea*/ 	.short	(.L_136 - .L_135)
	.align		4
.L_135:
        /*02ec*/ 	.word	index@(_ZN5flash16flash_fwd_kernelI23Flash_fwd_kernel_traitsILi192ELi128ELi64ELi8ELb0ELb0EN7cutlass6half_tE19Flash_kernel_traitsILi192ELi128ELi64ELi8ES3_EELb0ELb0ELb1ELb0ELb0ELb1ELb0ELb0EEEvNS_16Flash_fwd_paramsE)
        /*02f0*/ 	.word	0x00000000


	//----- nvinfo : EIATTR_MIN_STACK_SIZE
	.align		4
.L_136:
        /*02f4*/ 	.byte	0x04, 0x12
        /*02f6*/ 	.short	(.L_138 - .L_137)
	.align		4
.L_137:
        /*02f8*/ 	.word	index@(_ZN5flash16flash_fwd_kernelI23Flash_fwd_kernel_traitsILi192ELi128ELi64ELi8ELb0ELb0EN7cutlass6half_tE19Flash_kernel_traitsILi192ELi128ELi64ELi8ES3_EELb0ELb0ELb1ELb0ELb0ELb1ELb1ELb0EEEvNS_16Flash_fwd_paramsE)
        /*02fc*/ 	.word	0x00000000


	//----- nvinfo : EIATTR_MIN_STACK_SIZE
	.align		4
.L_138:
        /*0300*/ 	.byte	0x04, 0x12
        /*0302*/ 	.short	(.L_140 - .L_139)
	.align		4
.L_139:
        /*0304*/ 	.word	index@(_ZN5flash16flash_fwd_kernelI23Flash_fwd_kernel_traitsILi192ELi128ELi64ELi8ELb0ELb0EN7cutlass6half_tE19Flash_kernel_traitsILi192ELi128ELi64ELi8ES3_EELb0ELb0ELb1ELb0ELb0ELb0ELb0ELb0EEEvNS_16Flash_fwd_paramsE)
        /*0308*/ 	.word	0x00000000


	//----- nvinfo : EIATTR_MIN_STACK_SIZE
	.align		4
.L_140:
        /*030c*/ 	.byte	0x04, 0x12
        /*030e*/ 	.short	(.L_142 - .L_141)
	.align		4
.L_141:
        /*0310*/ 	.word	index@(_ZN5flash16flash_fwd_kernelI23Flash_fwd_kernel_traitsILi192ELi128ELi64ELi8ELb0ELb0EN7cutlass6half_tE19Flash_kernel_traitsILi192ELi128ELi64ELi8ES3_EELb0ELb0ELb1ELb0ELb0ELb0ELb1ELb0EEEvNS_16Flash_fwd_paramsE)
        /*0314*/ 	.word	0x00000000


	//----- nvinfo : EIATTR_MIN_STACK_SIZE
	.align		4
.L_142:
        /*0318*/ 	.byte	0x04, 0x12
        /*031a*/ 	.short	(.L_144 - .L_143)
	.align		4
.L_143:
        /*031c*/ 	.word	index@(_ZN5flash16flash_fwd_kernelI23Flash_fwd_kernel_traitsILi192ELi128ELi64ELi8ELb0ELb0EN7cutlass6half_tE19Flash_kernel_traitsILi192ELi128ELi64ELi8ES3_EELb0ELb0ELb1ELb1ELb0ELb0ELb0ELb0EEEvNS_16Flash_fwd_paramsE)
        /*0320*/ 	.word	0x00000000


	//----- nvinfo : EIATTR_MIN_STACK_SIZE
	.align		4
.L_144:
        /*0324*/ 	.byte	0x04, 0x12
        /*0326*/ 	.short	(.L_146 - .L_145)
	.align		4
.L_145:
        /*0328*/ 	.word	index@(_ZN5flash16flash_fwd_kernelI23Flash_fwd_kernel_traitsILi192ELi128ELi64ELi8ELb0ELb0EN7cutlass6half_tE19Flash_kernel_traitsILi192ELi128ELi64ELi8ES3_EELb0ELb0ELb1ELb1ELb0ELb0ELb1ELb0EEEvNS_16Flash_fwd_paramsE)
        /*032c*/ 	.word	0x00000000


	//----- nvinfo : EIATTR_MIN_STACK_SIZE
	.align		4
.L_146:
        /*0330*/ 	.byte	0x04, 0x12
        /*0332*/ 	.short	(.L_148 - .L_147)
	.align		4
.L_147:
        /*0334*/ 	.word	index@(_ZN5flash16flash_fwd_kernelI23Flash_fwd_kernel_traitsILi192ELi64ELi64ELi4ELb0ELb0EN7cutlass6half_tE19Flash_kernel_traitsILi192ELi64ELi64ELi4ES3_EELb1ELb0ELb0ELb0ELb0ELb0ELb0ELb0EEEvNS_16Flash_fwd_paramsE)
        /*0338*/ 	.word	0x00000000


	//----- nvinfo : EIATTR_MIN_STACK_SIZE
	.align		4
.L_148:
        /*033c*/ 	.byte	0x04, 0x12
        /*033e*/ 	.short	(.L_150 - .L_149)
	.align		4
.L_149:
        /*0340*/ 	.word	index@(_ZN5flash16flash_fwd_kernelI23Flash_fwd_kernel_traitsILi192ELi64ELi64ELi4ELb0ELb0EN7cutlass6half_tE19Flash_kernel_traitsILi192ELi64ELi64ELi4ES3_EELb1ELb0ELb1ELb0ELb0ELb0ELb0ELb0EEEvNS_16Flash_fwd_paramsE)
        /*0344*/ 	.word	0x00000000


	//----- nvinfo : EIATTR_MIN_STACK_SIZE
	.align		4
.L_150:
        /*0348*/ 	.byte	0x04, 0x12
        /*034a*/ 	.short	(.L_152 - .L_151)
	.align		4
.L_151:
        /*034c*/ 	.word	index@(_ZN5flash16flash_fwd_kernelI23Flash_fwd_kernel_traitsILi192ELi64ELi64ELi4ELb0ELb0EN7cutlass6half_tE19Flash_kernel_traitsILi192ELi64ELi64ELi4ES3_EELb1ELb0ELb0ELb0ELb0ELb1ELb0ELb0EEEvNS_16Flash_fwd_paramsE)
        /*0350*/ 	.word	0x00000000


	//----- nvinfo : EIATTR_MIN_STACK_SIZE
	.align		4
.L_152:
        /*0354*/ 	.byte	0x04, 0x12
        /*0356*/ 	.short	(.L_154 - .L_153)
	.align		4
.L_153:
        /*0358*/ 	.word	index@(_ZN5flash16flash_fwd_kernelI23Flash_fwd_kernel_traitsILi192ELi64ELi64ELi4ELb0ELb0EN7cutlass6half_tE19Flash_kernel_traitsILi192ELi64ELi64ELi4ES3_EELb0ELb0ELb0ELb0ELb0ELb1ELb1ELb0EEEvNS_16Flash_fwd_paramsE)
        /*035c*/ 	.word	0x00000000


	//----- nvinfo : EIATTR_MIN_STACK_SIZE
	.align		4
.L_154:
        /*0360*/ 	.byte	0x04, 0x12
        /*0362*/ 	.short	(.L_156 - .L_155)
	.align		4
.L_155:
        /*0364*/ 	.word	index@(_ZN5flash16flash_fwd_kernelI23Flash_fwd_kernel_traitsILi192ELi64ELi64ELi4ELb0ELb0EN7cutlass6half_tE19Flash_kernel_traitsILi192ELi64ELi64ELi4ES3_EELb1ELb0ELb0ELb1ELb0ELb0ELb0ELb0EEEvNS_16Flash_fwd_paramsE)
        /*0368*/ 	.word	0x00000000


	//----- nvinfo : EIATTR_MIN_STACK_SIZE
	.align		4
.L_156:
        /*036c*/ 	.byte	0x04, 0x12
        /*036e*/ 	.short	(.L_158 - .L_157)
	.align		4
.L_157:
        /*0370*/ 	.word	index@(_ZN5flash16flash_fwd_kernelI23Flash_fwd_kernel_traitsILi192ELi64ELi64ELi4ELb0ELb0EN7cutlass6half_tE19Flash_kernel_traitsILi192ELi64ELi64ELi4ES3_EELb1ELb0ELb0ELb0ELb0ELb0ELb0ELb1EEEvNS_16Flash_fwd_paramsE)
        /*0374*/ 	.word	0x00000098


	//----- nvinfo : EIATTR_MIN_STACK_SIZE
	.align		4
.L_158:
        /*0378*/ 	.byte	0x04, 0x12
        /*037a*/ 	.short	(.L_160 - .L_159)
	.align		4
.L_159:
        /*037c*/ 	.word	index@(_ZN5flash16flash_fwd_kernelI23Flash_fwd_kernel_traitsILi192ELi64ELi64ELi4ELb0ELb0EN7cutlass6half_tE19Flash_kernel_traitsILi192ELi64ELi64ELi4ES3_EELb0ELb0ELb0ELb0ELb0ELb0ELb1ELb0EEEvNS_16Flash_fwd_paramsE)
        /*0380*/ 	.word	0x00000000


	//----- nvinfo : EIATTR_MIN_STACK_SIZE
	.align		4
.L_160:
        /*0384*/ 	.byte	0x04, 0x12
        /*0386*/ 	.short	(.L_162 - .L_161)
	.align		4
.L_161:
        /*0388*/ 	.word	index@(_ZN5flash16flash_fwd_kernelI23Flash_fwd_kernel_traitsILi192ELi64ELi64ELi4ELb0ELb0EN7cutlass6half_tE19Flash_kernel_traitsILi192ELi64ELi64ELi4ES3_EELb1ELb0ELb0ELb1ELb0ELb0ELb0ELb1EEEvNS_16Flash_fwd_paramsE)
        /*038c*/ 	.word	0x000000f0


	//----- nvinfo : EIATTR_MIN_STACK_SIZE
	.align		4
.L_162:
        /*0390*/ 	.byte	0x04, 0x12
        /*0392*/ 	.short	(.L_164 - .L_163)
	.align		4
.L_163:
        /*0394*/ 	.word	index@(_ZN5flash16flash_fwd_kernelI23Flash_fwd_kernel_traitsILi192ELi64ELi64ELi4ELb0ELb0EN7cutlass6half_tE19Flash_kernel_traitsILi192ELi64ELi64ELi4ES3_EELb0ELb0ELb0ELb1ELb0ELb0ELb1ELb0EEEvNS_16Flash_fwd_paramsE)
        /*0398*/ 	.word	0x00000000


	//----- nvinfo : EIATTR_MIN_STACK_SIZE
	.align		4
.L_164:
        /*039c*/ 	.byte	0x04, 0x12
        /*039e*/ 	.short	(.L_166 - .L_165)
	.align		4
.L_165:
        /*03a0*/ 	.word	index@(_ZN5flash16flash_fwd_kernelI23Flash_fwd_kernel_traitsILi192ELi64ELi64ELi4ELb0ELb0EN7cutlass6half_tE19Flash_kernel_traitsILi192ELi64ELi64ELi4ES3_EELb1ELb0ELb1ELb0ELb0ELb1ELb0ELb0EEEvNS_16Flash_fwd_paramsE)
        /*03a4*/ 	.word	0x00000000


	//----- nvinfo : EIATTR_MIN_STACK_SIZE
	.align		4
.L_166:
        /*03a8*/ 	.byte	0x04, 0x12
        /*03aa*/ 	.short	(.L_168 - .L_167)
	.align		4
.L_167:
        /*03ac*/ 	.word	index@(_ZN5flash16flash_fwd_kernelI23Flash_fwd_kernel_traitsILi192ELi64ELi64ELi4ELb0ELb0EN7cutlass6half_tE19Flash_kernel_traitsILi192ELi64ELi64ELi4ES3_EELb0ELb0ELb1ELb0ELb0ELb1ELb1ELb0EEEvNS_16Flash_fwd_paramsE)
        /*03b0*/ 	.word	0x00000000


	//----- nvinfo : EIATTR_MIN_STACK_SIZE
	.align		4
.L_168:
        /*03b4*/ 	.byte	0x04, 0x12
        /*03b6*/ 	.short	(.L_170 - .L_169)
	.align		4
.L_169:
        /*03b8*/ 	.word	index@(_ZN5flash16flash_fwd_kernelI23Flash_fwd_kernel_traitsILi192ELi64ELi64ELi4ELb0ELb0EN7cutlass6half_tE19Flash_kernel_traitsILi192ELi64ELi64ELi4ES3_EELb1ELb0ELb1ELb1ELb0ELb0ELb0ELb0EEEvNS_16Flash_fwd_paramsE)
        /*03bc*/ 	.word	0x00000000


	//----- nvinfo : EIATTR_MIN_STACK_SIZE
	.align		4
.L_170:
        /*03c0*/ 	.byte	0x04, 0x12
        /*03c2*/ 	.short	(.L_172 - .L_171)
	.align		4
.L_171:
        /*03c4*/ 	.word	index@(_ZN5flash16flash_fwd_kernelI23Flash_fwd_kernel_traitsILi192ELi64ELi64ELi4ELb0ELb0EN7cutlass6half_tE19Flash_kernel_traitsILi192ELi64ELi64ELi4ES3_EELb1ELb0ELb1ELb0ELb0ELb0ELb0ELb1EEEvNS_16Flash_fwd_paramsE)
        /*03c8*/ 	.word	0x000000d8


	//----- nvinfo : EIATTR_MIN_STACK_SIZE
	.align		4
.L_172:
        /*03cc*/ 	.byte	0x04, 0x12
        /*03ce*/ 	.short	(.L_174 - .L_173)
	.align		4
.L_173:
        /*03d0*/ 	.word	index@(_ZN5flash16flash_fwd_kernelI23Flash_fwd_kernel_traitsILi192ELi64ELi64ELi4ELb0ELb0EN7cutlass6half_tE19Flash_kernel_traitsILi192ELi64ELi64ELi4ES3_EELb0ELb0ELb1ELb0ELb0ELb0ELb1ELb0EEEvNS_16Flash_fwd_paramsE)
        /*03d4*/ 	.word	0x00000000


	//----- nvinfo : EIATTR_MIN_STACK_SIZE
	.align		4
.L_174:
        /*03d8*/ 	.byte	0x04, 0x12
        /*03da*/ 	.short	(.L_176 - .L_175)
	.align		4
.L_175:
        /*03dc*/ 	.word	index@(_ZN5flash16flash_fwd_kernelI23Flash_fwd_kernel_traitsILi192ELi64ELi64ELi4ELb0ELb0EN7cutlass6half_tE19Flash_kernel_traitsILi192ELi64ELi64ELi4ES3_EELb1ELb0ELb1ELb1ELb0ELb0ELb0ELb1EEEvNS_16Flash_fwd_paramsE)
        /*03e0*/ 	.word	0x000000e0


	//----- nvinfo : EIATTR_MIN_STACK_SIZE
	.align		4
.L_176:
        /*03e4*/ 	.byte	0x04, 0x12
        /*03e6*/ 	.short	(.L_178 - .L_177)
	.align		4
.L_177:
        /*03e8*/ 	.word	index@(_ZN5flash16flash_fwd_kernelI23Flash_fwd_kernel_traitsILi192ELi64ELi64ELi4ELb0ELb0EN7cutlass6half_tE19Flash_kernel_traitsILi192ELi64ELi64ELi4ES3_EELb0ELb0ELb1ELb1ELb0ELb0ELb1ELb0EEEvNS_16Flash_fwd_paramsE)
        /*03ec*/ 	.word	0x00000000
.L_178:


//--------------------- .nv.info._ZN5flash16flash_fwd_kernelI23Flash_fwd_kernel_traitsILi192ELi128ELi64ELi8ELb0ELb0EN7cutlass6half_tE19Flash_kernel_traitsILi192ELi128ELi64ELi8ES3_EELb0ELb0ELb0ELb0ELb0ELb1ELb0ELb0EEEvNS_16Flash_fwd_paramsE --------------------------
	.section	.nv.info._ZN5flash16flash_fwd_kernelI23Flash_fwd_kernel_traitsILi192ELi128ELi64ELi8ELb0ELb0EN7cutlass6half_tE19Flash_kernel_traitsILi192ELi128ELi64ELi8ES3_EELb0ELb0ELb0ELb0ELb0ELb1ELb0ELb0EEEvNS_16Flash_fwd_paramsE,"",@"SHT_CUDA_INFO"
	.sectionflags	@""
	.align	4


	//----- nvinfo : EIATTR_CUDA_API_VERSION
	.align		4
        /*0000*/ 	.byte	0x04, 0x37
        /*0002*/ 	.short	(.L_180 - .L_179)
.L_179:
        /*0004*/ 	.word	0x00000082


	//----- nvinfo : EIATTR_SW2861232_WAR
	.align		4
.L_180:
        /*0008*/ 	.byte	0x01, 0x35
	.zero		2


	//----- nvinfo : EIATTR_PARAM_CBANK
	.align		4
        /*000c*/ 	.byte	0x04, 0x0a
        /*000e*/ 	.short	(.L_182 - .L_181)
	.align		4
.L_181:
        /*0010*/ 	.word	index@(.nv.constant0._ZN5flash16flash_fwd_kernelI23Flash_fwd_kernel_traitsILi192ELi128ELi64ELi8ELb0ELb0EN7cutlass6half_tE19Flash_kernel_traitsILi192ELi128ELi64ELi8ES3_EELb0ELb0ELb0ELb0ELb0ELb1ELb0ELb0EEEvNS_16Flash_fwd_paramsE)
        /*0014*/ 	.short	0x0160
        /*0016*/ 	.short	0x01d0


	//----- nvinfo : EIATTR_CBANK_PARAM_SIZE
	.align		4
.L_182:
        /*0018*/ 	.byte	0x03, 0x19
        /*001a*/ 	.short	0x01d0


	//----- nvinfo : EIATTR_KPARAM_INFO
	.align		4
        /*001c*/ 	.byte	0x04, 0x17
        /*001e*/ 	.short	(.L_184 - .L_183)
.L_183:
        /*0020*/ 	.word	0x00000000
        /*0024*/ 	.short	0x0000
        /*0026*/ 	.short	0x0000
        /*0028*/ 	.byte	0x00, 0xf0, 0x41, 0x07


	//----- nvinfo : EIATTR_MAXREG_COUNT
	.align		4
.L_184:
        /*002c*/ 	.byte	0x03, 0x1b
        /*002e*/ 	.short	0x00ff


	//----- nvinfo : EIATTR_NUM_BARRIERS
	.align		4
        /*0030*/ 	.byte	0x02, 0x4c
        /*0032*/ 	.byte	0x01
	.zero		1


	//----- nvinfo : EIATTR_MERCURY_ISA_VERSION
	.align		4
        /*0034*/ 	.byte	0x03, 0x5f
        /*0036*/ 	.short	0x0000


	//----- nvinfo : EIATTR_COOP_GROUP_MASK_REGIDS
	.align		4
        /*0038*/ 	.byte	0x04, 0x29
        /*003a*/ 	.short	(.L_186 - .L_185)


	//   ....[0]....
.L_185:
        /*003c*/ 	.word	0xffffffff


	//   ....[1]....
        /*0040*/ 	.word	0xffffffff


	//   ....[2]....
        /*0044*/ 	.word	0xffffffff


	//   ....[3]....
        /*0048*/ 	.word	0xffffffff


	//   ....[4]....
        /*004c*/ 	.word	0xffffffff


	//   ....[5]....
        /*0050*/ 	.word	0xffffffff


	//   ....[6]....
        /*0054*/ 	.word	0xffffffff


	//   ....[7]....
        /*0058*/ 	.word	0xffffffff


	//   ....[8]....
        /*005c*/ 	.word	0xffffffff


	//   ....[9]....
        /*0060*/ 	.word	0xffffffff


	//   ....[10]....
        /*0064*/ 	.word	0xffffffff


	//   ....[11]....
        /*0068*/ 	.word	0xffffffff


	//----- nvinfo : EIATTR_COOP_GROUP_INSTR_OFFSETS
	.align		4
.L_186:
        /*006c*/ 	.byte	0x04, 0x28
        /*006e*/ 	.short	(.L_188 - .L_187)


	//   ....[0]....
.L_187:
        /*0070*/ 	.word	0x000026e0


	//   ....[1]....
        /*0074*/ 	.word	0x00002700


	//   ....[2]....
        /*0078*/ 	.word	0x000027a0


	//   ....[3]....
        /*007c*/ 	.word	0x000027b0


	//   ....[4]....
        /*0080*/ 	.word	0x00004790


	//   ....[5]....
        /*0084*/ 	.word	0x000047b0


	//   ....[6]....
        /*0088*/ 	.word	0x000047e0


	//   ....[7]....
        /*008c*/ 	.word	0x000047f0


	//   ....[8]....
        /*0090*/ 	.word	0x00005eb0


	//   ....[9]....
        /*0094*/ 	.word	0x00005ef0


	//   ....[10]....
        /*0098*/ 	.word	0x00005f30


	//   ....[11]....
        /*009c*/ 	.word	0x00005f50


	//----- nvinfo : EIATTR_EXIT_INSTR_OFFSETS
	.align		4
.L_188:
        /*00a0*/ 	.byte	0x04, 0x1c
        /*00a2*/ 	.short	(.L_190 - .L_189)


	//   ....[0]....
.L_189:
        /*00a4*/ 	.word	0x000002e0


	//   ....[1]....
        /*00a8*/ 	.word	0x00007720


	//   ....[2]....
        /*00ac*/ 	.word	0x00007800


	//   ....[3]....
        /*00b0*/ 	.word	0x00008120


	//   ....[4]....
        /*00b4*/ 	.word	0x000081a0


	//----- nvinfo : EIATTR_CTAIDZ_USED
	.align		4
.L_190:
        /*00b8*/ 	.byte	0x01, 0x04
	.zero		2


	//----- nvinfo : EIATTR_CRS_STACK_SIZE
	.align		4
        /*00bc*/ 	.byte	0x04, 0x1e
        /*00be*/ 	.short	(.L_192 - .L_191)
.L_191:
        /*00c0*/ 	.word	0x00000000
.L_192:


//--------------------- .nv.info._ZN5flash16flash_fwd_kernelI23Flash_fwd_kernel_traitsILi192ELi128ELi64ELi8ELb0ELb0EN7cutlass6half_tE19Flash_kernel_traitsILi192ELi128ELi64ELi8ES3_EELb0ELb0ELb0ELb0ELb0ELb1ELb1ELb0EEEvNS_16Flash_fwd_paramsE --------------------------
	.section	.nv.info._ZN5flash16flash_fwd_kernelI23Flash_fwd_kernel_traitsILi192ELi128ELi64ELi8ELb0ELb0EN7cutlass6half_tE19Flash_kernel_traitsILi192ELi128ELi64ELi8ES3_EELb0ELb0ELb0ELb0ELb0ELb1ELb1ELb0EEEvNS_16Flash_fwd_paramsE,"",@"SHT_CUDA_INFO"
	.sectionflags	@""
	.align	4


	//----- nvinfo : EIATTR_CUDA_API_VERSION
	.align		4
        /*0000*/ 	.byte	0x04, 0x37
        /*0002*/ 	.short	(.L_194 - .L_193)
.L_193:
        /*0004*/ 	.word	0x00000082


	//----- nvinfo : EIATTR_SW2861232_WAR
	.align		4
.L_194:
        /*0008*/ 	.byte	0x01, 0x35
	.zero		2


	//----- nvinfo : EIATTR_PARAM_CBANK
	.align		4
        /*000c*/ 	.byte	0x04, 0x0a
        /*000e*/ 	.short	(.L_196 - .L_195)
	.align		4
.L_195:
        /*0010*/ 	.word	index@(.nv.constant0._ZN5flash16flash_fwd_kernelI23Flash_fwd_kernel_traitsILi192ELi128ELi64ELi8ELb0ELb0EN7cutlass6half_tE19Flash_kernel_traitsILi192ELi128ELi64ELi8ES3_EELb0ELb0ELb0ELb0ELb0ELb1ELb1ELb0EEEvNS_16Flash_fwd_paramsE)
        /*0014*/ 	.short	0x0160
        /*0016*/ 	.short	0x01d0


	//----- nvinfo : EIATTR_CBANK_PARAM_SIZE
	.align		4
.L_196:
        /*0018*/ 	.byte	0x03, 0x19
        /*001a*/ 	.short	0x01d0


	//----- nvinfo : EIATTR_KPARAM_INFO
	.align		4
        /*001c*/ 	.byte	0x04, 0x17
        /*001e*/ 	.short	(.L_198 - .L_197)
.L_197:
        /*0020*/ 	.word	0x00000000
        /*0024*/ 	.short	0x0000
        /*0026*/ 	.short	0x0000
        /*0028*/ 	.byte	0x00, 0xf0, 0x41, 0x07


	//----- nvinfo : EIATTR_MAXREG_COUNT
	.align		4
.L_198:
        /*002c*/ 	.byte	0x03, 0x1b
        /*002e*/ 	.short	0x00ff


	//----- nvinfo : EIATTR_NUM_BARRIERS
	.align		4
        /*0030*/ 	.byte	0x02, 0x4c
        /*0032*/ 	.byte	0x01
	.zero		1


	//----- nvinfo : EIATTR_MERCURY_ISA_VERSION
	.align		4
        /*0034*/ 	.byte	0x03, 0x5f
        /*0036*/ 	.short	0x0000


	//----- nvinfo : EIATTR_COOP_GROUP_MASK_REGIDS
	.align		4
        /*0038*/ 	.byte	0x04, 0x29
        /*003a*/ 	.short	(.L_200 - .L_199)


	//   ....[0]....
.L_199:
        /*003c*/ 	.word	0xffffffff


	//   ....[1]....
        /*0040*/ 	.word	0xffffffff


	//   ....[2]....
        /*0044*/ 	.word	0xffffffff


	//   ....[3]....
        /*0048*/ 	.word	0xffffffff


	//   ....[4]....
        /*004c*/ 	.word	0xffffffff


	//   ....[5]....
        /*0050*/ 	.word	0xffffffff


	//   ....[6]....
        /*0054*/ 	.word	0xffffffff


	//   ....[7]....
        /*0058*/ 	.word	0xffffffff


	//   ....[8]....
        /*005c*/ 	.word	0xffffffff


	//   ....[9]....
        /*0060*/ 	.word	0xffffffff


	//   ....[10]....
        /*0064*/ 	.word	0xffffffff


	//   ....[11]....
        /*0068*/ 	.word	0xffffffff


	//----- nvinfo : EIATTR_COOP_GROUP_INSTR_OFFSETS
	.align		4
.L_200:
        /*006c*/ 	.byte	0x04, 0x28
        /*006e*/ 	.short	(.L_202 - .L_201)


	//   ....[0]....
.L_201:
        /*0070*/ 	.word	0x00002ae0


	//   ....[1]....
        /*0074*/ 	.word	0x00002b00


	//   ....[2]....
        /*0078*/ 	.word	0x00002ba0


	//   ....[3]....
        /*007c*/ 	.word	0x00002bb0


	//   ....[4]....
        /*0080*/ 	.word	0x00004fc0


	//   ....[5]....
        /*0084*/ 	.word	0x00004fd0


	//   ....[6]....
        /*0088*/ 	.word	0x00005020


	//   ....[7]....
        /*008c*/ 	.word	0x00005030


	//   ....[8]....
        /*0090*/ 	.word	0x000066b0


	//   ....[9]....
        /*0094*/ 	.word	0x000066f0


	//   ....[10]....
        /*0098*/ 	.word	0x00006730


	//   ....[11]....
        /*009c*/ 	.word	0x00006750


	//----- nvinfo : EIATTR_EXIT_INSTR_OFFSETS
	.align		4
.L_202:
        /*00a0*/ 	.byte	0x04, 0x1c
        /*00a2*/ 	.short	(.L_204 - .L_203)


	//   ....[0]....
.L_203:
        /*00a4*/ 	.word	0x000002e0


	//   ....[1]....
        /*00a8*/ 	.word	0x00007f30


	//   ....[2]....
        /*00ac*/ 	.word	0x00008010


	//   ....[3]....
        /*00b0*/ 	.word	0x00008930


	//   ....[4]....
        /*00b4*/ 	.word	0x000089b0


	//----- nvinfo : EIATTR_CTAIDZ_USED
	.align		4
.L_204:
        /*00b8*/ 	.byte	0x01, 0x04
	.zero		2


	//----- nvinfo : EIATTR_CRS_STACK_SIZE
	.align		4
        /*00bc*/ 	.byte	0x04, 0x1e
        /*00be*/ 	.short	(.L_206 - .L_205)
.L_205:
        /*00c0*/ 	.word	0x00000000
.L_206:


//--------------------- .nv.info._ZN5flash16flash_fwd_kernelI23Flash_fwd_kernel_traitsILi192ELi128ELi64ELi8ELb0ELb0EN7cutlass6half_tE19Flash_kernel_traitsILi192ELi128ELi64ELi8ES3_EELb0ELb0ELb0ELb0ELb0ELb0ELb0ELb0EEEvNS_16Flash_fwd_paramsE --------------------------
	.section	.nv.info._ZN5flash16flash_fwd_kernelI23Flash_fwd_kernel_traitsILi192ELi128ELi64ELi8ELb0ELb0EN7cutlass6half_tE19Flash_kernel_traitsILi192ELi128ELi64ELi8ES3_EELb0ELb0ELb0ELb0ELb0ELb0ELb0ELb0EEEvNS_16Flash_fwd_paramsE,"",@"SHT_CUDA_INFO"
	.sectionflags	@""
	.align	4


	//----- nvinfo : EIATTR_CUDA_API_VERSION
	.align		4
        /*0000*/ 	.byte	0x04, 0x37
        /*0002*/ 	.short	(.L_208 - .L_207)
.L_207:
        /*0004*/ 	.word	0x00000082


	//----- nvinfo : EIATTR_SW2861232_WAR
	.align		4
.L_208:
        /*0008*/ 	.byte	0x01, 0x35
	.zero		2


	//----- nvinfo : EIATTR_PARAM_CBANK
	.align		4
        /*000c*/ 	.byte	0x04, 0x0a
        /*000e*/ 	.short	(.L_210 - .L_209)
	.align		4
.L_209:
        /*0010*/ 	.word	index@(.nv.constant0._ZN5flash16flash_fwd_kernelI23Flash_fwd_kernel_traitsILi192ELi128ELi64ELi8ELb0ELb0EN7cutlass6half_tE19Flash_kernel_traitsILi192ELi128ELi64ELi8ES3_EELb0ELb0ELb0ELb0ELb0ELb0ELb0ELb0EEEvNS_16Flash_fwd_paramsE)
        /*0014*/ 	.short	0x0160
        /*0016*/ 	.short	0x01d0


	//----- nvinfo : EIATTR_CBANK_PARAM_SIZE
	.align		4
.L_210:
        /*0018*/ 	.byte	0x03, 0x19
        /*001a*/ 	.short	0x01d0


	//----- nvinfo : EIATTR_KPARAM_INFO
	.align		4
        /*001c*/ 	.byte	0x04, 0x17
        /*001e*/ 	.short	(.L_212 - .L_211)
.L_211:
        /*0020*/ 	.word	0x00000000
        /*0024*/ 	.short	0x0000
        /*0026*/ 	.short	0x0000
        /*0028*/ 	.byte	0x00, 0xf0, 0x41, 0x07


	//----- nvinfo : EIATTR_MAXREG_COUNT
	.align		4
.L_212:
        /*002c*/ 	.byte	0x03, 0x1b
        /*002e*/ 	.short	0x00ff


	//----- nvinfo : EIATTR_NUM_BARRIERS
	.align		4
        /*0030*/ 	.byte	0x02, 0x4c
        /*0032*/ 	.byte	0x01
	.zero		1


	//----- nvinfo : EIATTR_MERCURY_ISA_VERSION
	.align		4
        /*0034*/ 	.byte	0x03, 0x5f
        /*0036*/ 	.short	0x0000


	//----- nvinfo : EIATTR_COOP_GROUP_MASK_REGIDS
	.align		4
        /*0038*/ 	.byte	0x04, 0x29
        /*003a*/ 	.short	(.L_214 - .L_213)


	//   ....[0]....
.L_213:
        /*003c*/ 	.word	0xffffffff


	//   ....[1]....
        /*0040*/ 	.word	0xffffffff


	//   ....[2]....
        /*0044*/ 	.word	0xffffffff


	//   ....[3]....
        /*0048*/ 	.word	0xffffffff


	//   ....[4]....
        /*004c*/ 	.word	0xffffffff


	//   ....[5]....
        /*0050*/ 	.word	0xffffffff


	//   ....[6]....
        /*0054*/ 	.word	0xffffffff


	//   ....[7]....
        /*0058*/ 	.word	0xffffffff


	//   ....[8]....
        /*005c*/ 	.word	0xffffffff


	//   ....[9]....
        /*0060*/ 	.word	0xffffffff


	//   ....[10]....
        /*0064*/ 	.word	0xffffffff


	//   ....[11]....
        /*0068*/ 	.word	0xffffffff


	//----- nvinfo : EIATTR_COOP_GROUP_INSTR_OFFSETS
	.align		4
.L_214:
        /*006c*/ 	.byte	0x04, 0x28
        /*006e*/ 	.short	(.L_216 - .L_215)


	//   ....[0]....
.L_215:
        /*0070*/ 	.word	0x00003430


	//   ....[1]....
        /*0074*/ 	.word	0x00003450


	//   ....[2]....
        /*0078*/ 	.word	0x000034f0


	//   ....[3]....
        /*007c*/ 	.word	0x00003500


	//   ....[4]....
        /*0080*/ 	.word	0x000058e0


	//   ....[5]....
        /*0084*/ 	.word	0x00005900


	//   ....[6]....
        /*0088*/ 	.word	0x00005930


	//   ....[7]....
        /*008c*/ 	.word	0x00005940


	//   ....[8]....
        /*0090*/ 	.word	0x00007000


	//   ....[9]....
        /*0094*/ 	.word	0x00007040


	//   ....[10]....
        /*0098*/ 	.word	0x00007080


	//   ....[11]....
        /*009c*/ 	.word	0x000070a0


	//----- nvinfo : EIATTR_EXIT_INSTR_OFFSETS
	.align		4
.L_216:
        /*00a0*/ 	.byte	0x04, 0x1c
        /*00a2*/ 	.short	(.L_218 - .L_217)


	//   ....[0]....
.L_217:
        /*00a4*/ 	.word	0x000002e0


	//   ....[1]....
        /*00a8*/ 	.word	0x00008950


	//   ....[2]....
        /*00ac*/ 	.word	0x00008a40


	//   ....[3]....
        /*00b0*/ 	.word	0x00008a60


	//   ....[4]....
        /*00b4*/ 	.word	0x00009450


	//   ....[5]....
        /*00b8*/ 	.word	0x000094d0


	//----- nvinfo : EIATTR_CTAIDZ_USED
	.align		4
.L_218:
        /*00bc*/ 	.byte	0x01, 0x04
	.zero		2


	//----- nvinfo : EIATTR_CRS_STACK_SIZE
	.align		4
        /*00c0*/ 	.byte	0x04, 0x1e
        /*00c2*/ 	.short	(.L_220 - .L_219)
.L_219:
        /*00c4*/ 	.word	0x00000000
.L_220:


//--------------------- .nv.info._ZN5flash16flash_fwd_kernelI23Flash_fwd_kernel_traitsILi192ELi128ELi64ELi8ELb0ELb0EN7cutlass6half_tE19Flash_kernel_traitsILi192ELi128ELi64ELi8ES3_EELb0ELb0ELb0ELb0ELb0ELb0ELb1ELb0EEEvNS_16Flash_fwd_paramsE --------------------------
	.section	.nv.info._ZN5flash16flash_fwd_kernelI23Flash_fwd_kernel_traitsILi192ELi128ELi64ELi8ELb0ELb0EN7cutlass6half_tE19Flash_kernel_traitsILi192ELi128ELi64ELi8ES3_EELb0ELb0ELb0ELb0ELb0ELb0ELb1ELb0EEEvNS_16Flash_fwd_paramsE,"",@"SHT_CUDA_INFO"
	.sectionflags	@""
	.align	4


	//----- nvinfo : EIATTR_CUDA_API_VERSION
	.align		4
        /*0000*/ 	.byte	0x04, 0x37
        /*0002*/ 	.short	(.L_222 - .L_221)
.L_221:
        /*0004*/ 	.word	0x00000082


	//----- nvinfo : EIATTR_SW2861232_WAR
	.align		4
.L_222:
        /*0008*/ 	.byte	0x01, 0x35
	.zero		2


	//----- nvinfo : EIATTR_PARAM_CBANK
	.align		4
        /*000c*/ 	.byte	0x04, 0x0a
        /*000e*/ 	.short	(.L_224 - .L_223)
	.align		4
.L_223:
        /*0010*/ 	.word	index@(.nv.constant0._ZN5flash16flash_fwd_kernelI23Flash_fwd_kernel_traitsILi192ELi128ELi64ELi8ELb0ELb0EN7cutlass6half_tE19Flash_kernel_traitsILi192ELi128ELi64ELi8ES3_EELb0ELb0ELb0ELb0ELb0ELb0ELb1ELb0EEEvNS_16Flash_fwd_paramsE)
        /*0014*/ 	.short	0x0160
        /*0016*/ 	.short	0x01d0


	//----- nvinfo : EIATTR_CBANK_PARAM_SIZE
	.align		4
.L_224:
        /*0018*/ 	.byte	0x03, 0x19
        /*001a*/ 	.short	0x01d0


	//----- nvinfo : EIATTR_KPARAM_INFO
	.align		4
        /*001c*/ 	.byte	0x04, 0x17
        /*001e*/ 	.short	(.L_226 - .L_225)
.L_225:
        /*0020*/ 	.word	0x00000000
        /*0024*/ 	.short	0x0000
        /*0026*/ 	.short	0x0000
        /*0028*/ 	.byte	0x00, 0xf0, 0x41, 0x07


	//----- nvinfo : EIATTR_MAXREG_COUNT
	.align		4
.L_226:
        /*002c*/ 	.byte	0x03, 0x1b
        /*002e*/ 	.short	0x00ff


	//----- nvinfo : EIATTR_NUM_BARRIERS
	.align		4
        /*0030*/ 	.byte	0x02, 0x4c
        /*0032*/ 	.byte	0x01
	.zero		1


	//----- nvinfo : EIATTR_MERCURY_ISA_VERSION
	.align		4
        /*0034*/ 	.byte	0x03, 0x5f
        /*0036*/ 	.short	0x0000


	//----- nvinfo : EIATTR_COOP_GROUP_MASK_REGIDS
	.align		4
        /*0038*/ 	.byte	0x04, 0x29
        /*003a*/ 	.short	(.L_228 - .L_227)


	//   ....[0]....
.L_227:
        /*003c*/ 	.word	0xffffffff


	//   ....[1]....
        /*0040*/ 	.word	0xffffffff


	//   ....[2]....
        /*0044*/ 	.word	0xffffffff


	//   ....[3]....
        /*0048*/ 	.word	0xffffffff


	//   ....[4]....
        /*004c*/ 	.word	0xffffffff


	//   ....[5]....
        /*0050*/ 	.word	0xffffffff


	//   ....[6]....
        /*0054*/ 	.word	0xffffffff


	//   ....[7]....
        /*0058*/ 	.word	0xffffffff


	//   ....[8]....
        /*005c*/ 	.word	0xffffffff


	//   ....[9]....
        /*0060*/ 	.word	0xffffffff


	//   ....[10]....
        /*0064*/ 	.word	0xffffffff


	//   ....[11]....
        /*0068*/ 	.word	0xffffffff


	//----- nvinfo : EIATTR_COOP_GROUP_INSTR_OFFSETS
	.align		4
.L_228:
        /*006c*/ 	.byte	0x04, 0x28
        /*006e*/ 	.short	(.L_230 - .L_229)


	//   ....[0]....
.L_229:
        /*0070*/ 	.word	0x00003830


	//   ....[1]....
        /*0074*/ 	.word	0x00003850


	//   ....[2]....
        /*0078*/ 	.word	0x000038f0


	//   ....[3]....
        /*007c*/ 	.word	0x00003900


	//   ....[4]....
        /*0080*/ 	.word	0x00006110


	//   ....[5]....
        /*0084*/ 	.word	0x00006120


	//   ....[6]....
        /*0088*/ 	.word	0x00006170


	//   ....[7]....
        /*008c*/ 	.word	0x00006180


	//   ....[8]....
        /*0090*/ 	.word	0x00007800


	//   ....[9]....
        /*0094*/ 	.word	0x00007840


	//   ....[10]....
        /*0098*/ 	.word	0x00007880


	//   ....[11]....
        /*009c*/ 	.word	0x000078a0


	//----- nvinfo : EIATTR_EXIT_INSTR_OFFSETS
	.align		4
.L_230:
        /*00a0*/ 	.byte	0x04, 0x1c
        /*00a2*/ 	.short	(.L_232 - .L_231)


	//   ....[0]....
.L_231:
        /*00a4*/ 	.word	0x000002e0


	//   ....[1]....
        /*00a8*/ 	.word	0x00009150


	//   ....[2]....
        /*00ac*/ 	.word	0x00009240


	//   ....[3]....
        /*00b0*/ 	.word	0x00009260


	//   ....[4]....
        /*00b4*/ 	.word	0x00009c50


	//   ....[5]....
        /*00b8*/ 	.word	0x00009cd0


	//----- nvinfo : EIATTR_CTAIDZ_USED
	.align		4
.L_232:
        /*00bc*/ 	.byte	0x01, 0x04
	.zero		2


	//----- nvinfo : EIATTR_CRS_STACK_SIZE
	.align		4
        /*00c0*/ 	.byte	0x04, 0x1e
        /*00c2*/ 	.short	(.L_234 - .L_233)
.L_233:
        /*00c4*/ 	.word	0x00000000
.L_234:


//--------------------- .nv.info._ZN5flash16flash_fwd_kernelI23Flash_fwd_kernel_traitsILi192ELi128ELi64ELi8ELb0ELb0EN7cutlass6half_tE19Flash_kernel_traitsILi192ELi128ELi64ELi8ES3_EELb0ELb0ELb0ELb1ELb0ELb0ELb0ELb0EEEvNS_16Flash_fwd_paramsE --------------------------
	.section	.nv.info._ZN5flash16flash_fwd_kernelI23Flash_fwd_kernel_traitsILi192ELi128ELi64ELi8ELb0ELb0EN7cutlass6half_tE19Flash_kernel_traitsILi192ELi128ELi64ELi8ES3_EELb0ELb0ELb0ELb1ELb0ELb0ELb0ELb0EEEvNS_16Flash_fwd_paramsE,"",@"SHT_CUDA_INFO"
	.sectionflags	@""
	.align	4


	//----- nvinfo : EIATTR_CUDA_API_VERSION
	.align		4
        /*0000*/ 	.byte	0x04, 0x37
        /*0002*/ 	.short	(.L_236 - .L_235)
.L_235:
        /*0004*/ 	.word	0x00000082


	//----- nvinfo : EIATTR_SW2861232_WAR
	.align		4
.L_236:
        /*0008*/ 	.byte	0x01, 0x35
	.zero		2


	//----- nvinfo : EIATTR_PARAM_CBANK
	.align		4
        /*000c*/ 	.byte	0x04, 0x0a
        /*000e*/ 	.short	(.L_238 - .L_237)
	.align		4
.L_237:
        /*0010*/ 	.word	index@(.nv.constant0._ZN5flash16flash_fwd_kernelI23Flash_fwd_kernel_traitsILi192ELi128ELi64ELi8ELb0ELb0EN7cutlass6half_tE19Flash_kernel_traitsILi192ELi128ELi64ELi8ES3_EELb0ELb0ELb0ELb1ELb0ELb0ELb0ELb0EEEvNS_16Flash_fwd_paramsE)
        /*0014*/ 	.short	0x0160
        /*0016*/ 	.short	0x01d0


	//----- nvinfo : EIATTR_CBANK_PARAM_SIZE
	.align		4
.L_238:
        /*0018*/ 	.byte	0x03, 0x19
        /*001a*/ 	.short	0x01d0


	//----- nvinfo : EIATTR_KPARAM_INFO
	.align		4
        /*001c*/ 	.byte	0x04, 0x17
        /*001e*/ 	.short	(.L_240 - .L_239)
.L_239:
        /*0020*/ 	.word	0x00000000
        /*0024*/ 	.short	0x0000
        /*0026*/ 	.short	0x0000
        /*0028*/ 	.byte	0x00, 0xf0, 0x41, 0x07


	//----- nvinfo : EIATTR_MAXREG_COUNT
	.align		4
.L_240:
        /*002c*/ 	.byte	0x03, 0x1b
        /*002e*/ 	.short	0x00ff


	//----- nvinfo : EIATTR_NUM_BARRIERS
	.align		4
        /*0030*/ 	.byte	0x02, 0x4c
        /*0032*/ 	.byte	0x01
	.zero		1


	//----- nvinfo : EIATTR_MERCURY_ISA_VERSION
	.align		4
        /*0034*/ 	.byte	0x03, 0x5f
        /*0036*/ 	.short	0x0000


	//----- nvinfo : EIATTR_COOP_GROUP_MASK_REGIDS
	.align		4
        /*0038*/ 	.byte	0x04, 0x29
        /*003a*/ 	.short	(.L_242 - .L_241)


	//   ....[0]....
.L_241:
        /*003c*/ 	.word	0xffffffff


	//   ....[1]....
        /*0040*/ 	.word	0xffffffff


	//   ....[2]....
        /*0044*/ 	.word	0xffffffff


	//   ....[3]....
        /*0048*/ 	.word	0xffffffff


	//   ....[4]....
        /*004c*/ 	.word	0xffffffff


	//   ....[5]....
        /*0050*/ 	.word	0xffffffff


	//   ....[6]....
        /*0054*/ 	.word	0xffffffff


	//   ....[7]....
        /*0058*/ 	.word	0xffffffff


	//   ....[8]....
        /*005c*/ 	.word	0xffffffff


	//   ....[9]....
        /*0060*/ 	.word	0xffffffff


	//   ....[10]....
        /*0064*/ 	.word	0xffffffff


	//   ....[11]....
        /*0068*/ 	.word	0xffffffff


	//----- nvinfo : EIATTR_COOP_GROUP_INSTR_OFFSETS
	.align		4
.L_242:
        /*006c*/ 	.byte	0x04, 0x28
        /*006e*/ 	.short	(.L_244 - .L_243)


	//   ....[0]....
.L_243:
        /*0070*/ 	.word	0x00003e90


	//   ....[1]....
        /*0074*/ 	.word	0x00003eb0


	//   ....[2]....
        /*0078*/ 	.word	0x00003f50


	//   ....[3]....
        /*007c*/ 	.word	0x00003f60


	//   ....[4]....
        /*0080*/ 	.word	0x00006a00


	//   ....[5]....
        /*0084*/ 	.word	0x00006a10


	//   ....[6]....
        /*0088*/ 	.word	0x00006a40


	//   ....[7]....
        /*008c*/ 	.word	0x00006a60


	//   ....[8]....
        /*0090*/ 	.word	0x00008130


	//   ....[9]....
        /*0094*/ 	.word	0x00008170


	//   ....[10]....
        /*0098*/ 	.word	0x000081d0


	//   ....[11]....
        /*009c*/ 	.word	0x000081e0


	//----- nvinfo : EIATTR_EXIT_INSTR_OFFSETS
	.align		4
.L_244:
        /*00a0*/ 	.byte	0x04, 0x1c
        /*00a2*/ 	.short	(.L_246 - .L_245)


	//   ....[0]....
.L_245:
        /*00a4*/ 	.word	0x000002e0


	//   ....[1]....
        /*00a8*/ 	.word	0x00009a50


	//   ....[2]....
        /*00ac*/ 	.word	0x00009b50


	//   ....[3]....
        /*00b0*/ 	.word	0x00009b70


	//   ....[4]....
        /*00b4*/ 	.word	0x0000a570


	//   ....[5]....
        /*00b8*/ 	.word	0x0000a5f0


	//----- nvinfo : EIATTR_CTAIDZ_USED
	.align		4
.L_246:
        /*00bc*/ 	.byte	0x01, 0x04
	.zero		2


	//----- nvinfo : EIATTR_CRS_STACK_SIZE
	.align		4
        /*00c0*/ 	.byte	0x04, 0x1e
        /*00c2*/ 	.short	(.L_248 - .L_247)
.L_247:
        /*00c4*/ 	.word	0x00000000
.L_248:


//--------------------- .nv.info._ZN5flash16flash_fwd_kernelI23Flash_fwd_kernel_traitsILi192ELi128ELi64ELi8ELb0ELb0EN7cutlass6half_tE19Flash_kernel_traitsILi192ELi128ELi64ELi8ES3_EELb0ELb0ELb0ELb1ELb0ELb0ELb1ELb0EEEvNS_16Flash_fwd_paramsE --------------------------
	.section	.nv.info._ZN5flash16flash_fwd_kernelI23Flash_fwd_kernel_traitsILi192ELi128ELi64ELi8ELb0ELb0EN7cutlass6half_tE19Flash_kernel_traitsILi192ELi128ELi64ELi8ES3_EELb0ELb0ELb0ELb1ELb0ELb0ELb1ELb0EEEvNS_16Flash_fwd_paramsE,"",@"SHT_CUDA_INFO"
	.sectionflags	@""
	.align	4


	//----- nvinfo : EIATTR_CUDA_API_VERSION
	.align		4
        /*0000*/ 	.byte	0x04, 0x37
        /*0002*/ 	.short	(.L_250 - .L_249)
.L_249:
        /*0004*/ 	.word	0x00000082


	//----- nvinfo : EIATTR_SW2861232_WAR
	.align		4
.L_250:
        /*0008*/ 	.byte	0x01, 0x35
	.zero		2


	//----- nvinfo : EIATTR_PARAM_CBANK
	.align		4
        /*000c*/ 	.byte	0x04, 0x0a
        /*000e*/ 	.short	(.L_252 - .L_251)
	.align		4
.L_251:
        /*0010*/ 	.word	index@(.nv.constant0._ZN5flash16flash_fwd_kernelI23Flash_fwd_kernel_traitsILi192ELi128ELi64ELi8ELb0ELb0EN7cutlass6half_tE19Flash_kernel_traitsILi192ELi128ELi64ELi8ES3_EELb0ELb0ELb0ELb1ELb0ELb0ELb1ELb0EEEvNS_16Flash_fwd_paramsE)
        /*0014*/ 	.short	0x0160
        /*0016*/ 	.short	0x01d0


	//----- nvinfo : EIATTR_CBANK_PARAM_SIZE
	.align		4
.L_252:
        /*0018*/ 	.byte	0x03, 0x19
        /*001a*/ 	.short	0x01d0


	//----- nvinfo : EIATTR_KPARAM_INFO
	.align		4
        /*001c*/ 	.byte	0x04, 0x17
        /*001e*/ 	.short	(.L_254 - .L_253)
.L_253:
        /*0020*/ 	.word	0x00000000
        /*0024*/ 	.short	0x0000
        /*0026*/ 	.short	0x0000
        /*0028*/ 	.byte	0x00, 0xf0, 0x41, 0x07


	//----- nvinfo : EIATTR_MAXREG_COUNT
	.align		4
.L_254:
        /*002c*/ 	.byte	0x03, 0x1b
        /*002e*/ 	.short	0x00ff


	//----- nvinfo : EIATTR_NUM_BARRIERS
	.align		4
        /*0030*/ 	.byte	0x02, 0x4c
        /*0032*/ 	.byte	0x01
	.zero		1


	//----- nvinfo : EIATTR_MERCURY_ISA_VERSION
	.align		4
        /*0034*/ 	.byte	0x03, 0x5f
        /*0036*/ 	.short	0x0000


	//----- nvinfo : EIATTR_COOP_GROUP_MASK_REGIDS
	.align		4
        /*0038*/ 	.byte	0x04, 0x29
        /*003a*/ 	.short	(.L_256 - .L_255)


	//   ....[0]....
.L_255:
        /*003c*/ 	.word	0xffffffff


	//   ....[1]....
        /*0040*/ 	.word	0xffffffff


	//   ....[2]....
        /*0044*/ 	.word	0xffffffff


	//   ....[3]....
        /*0048*/ 	.word	0xffffffff


	//   ....[4]....
        /*004c*/ 	.word	0xffffffff


	//   ....[5]....
        /*0050*/ 	.word	0xffffffff


	//   ....[6]....
        /*0054*/ 	.word	0xffffffff


	//   ....[7]....
        /*0058*/ 	.word	0xffffffff


	//   ....[8]....
        /*005c*/ 	.word	0xffffffff


	//   ....[9]....
        /*0060*/ 	.word	0xffffffff


	//   ....[10]....
        /*0064*/ 	.word	0xffffffff


	//   ....[11]....
        /*0068*/ 	.word	0xffffffff


	//----- nvinfo : EIATTR_COOP_GROUP_INSTR_OFFSETS
	.align		4
.L_256:
        /*006c*/ 	.byte	0x04, 0x28
        /*006e*/ 	.short	(.L_258 - .L_257)


	//   ....[0]....
.L_257:
        /*0070*/ 	.word	0x00004300


	//   ....[1]....
        /*0074*/ 	.word	0x00004320


	//   ....[2]....
        /*0078*/ 	.word	0x000043c0


	//   ....[3]....
        /*007c*/ 	.word	0x000043d0


	//   ....[4]....
        /*0080*/ 	.word	0x00007260


	//   ....[5]....
        /*0084*/ 	.word	0x00007280


	//   ....[6]....
        /*0088*/ 	.word	0x000072a0


	//   ....[7]....
        /*008c*/ 	.word	0x000072c0


	//   ....[8]....
        /*0090*/ 	.word	0x000089a0


	//   ....[9]....
        /*0094*/ 	.word	0x000089e0


	//   ....[10]....
        /*0098*/ 	.word	0x00008a40


	//   ....[11]....
        /*009c*/ 	.word	0x00008a50


	//----- nvinfo : EIATTR_EXIT_INSTR_OFFSETS
	.align		4
.L_258:
        /*00a0*/ 	.byte	0x04, 0x1c
        /*00a2*/ 	.short	(.L_260 - .L_259)


	//   ....[0]....
.L_259:
        /*00a4*/ 	.word	0x000002e0


	//   ....[1]....
        /*00a8*/ 	.word	0x0000a2c0


	//   ....[2]....
        /*00ac*/ 	.word	0x0000a3c0


	//   ....[3]....
        /*00b0*/ 	.word	0x0000a3e0


	//   ....[4]....
        /*00b4*/ 	.word	0x0000ade0


	//   ....[5]....
        /*00b8*/ 	.word	0x0000ae60


	//----- nvinfo : EIATTR_CTAIDZ_USED
	.align		4
.L_260:
        /*00bc*/ 	.byte	0x01, 0x04
	.zero		2


	//----- nvinfo : EIATTR_CRS_STACK_SIZE
	.align		4
        /*00c0*/ 	.byte	0x04, 0x1e
        /*00c2*/ 	.short	(.L_262 - .L_261)
.L_261:
        /*00c4*/ 	.word	0x00000000
.L_262:


//--------------------- .nv.info._ZN5flash16flash_fwd_kernelI23Flash_fwd_kernel_traitsILi192ELi128ELi64ELi8ELb0ELb0EN7cutlass6half_tE19Flash_kernel_traitsILi192ELi128ELi64ELi8ES3_EELb0ELb0ELb1ELb0ELb0ELb1ELb0ELb0EEEvNS_16Flash_fwd_paramsE --------------------------
	.section	.nv.info._ZN5flash16flash_fwd_kernelI23Flash_fwd_kernel_traitsILi192ELi128ELi64ELi8ELb0ELb0EN7cutlass6half_tE19Flash_kernel_traitsILi192ELi128ELi64ELi8ES3_EELb0ELb0ELb1ELb0ELb0ELb1ELb0ELb0EEEvNS_16Flash_fwd_paramsE,"",@"SHT_CUDA_INFO"
	.sectionflags	@""
	.align	4


	//----- nvinfo : EIATTR_CUDA_API_VERSION
	.align		4
        /*0000*/ 	.byte	0x04, 0x37
        /*0002*/ 	.short	(.L_264 - .L_263)
.L_263:
        /*0004*/ 	.word	0x00000082


	//----- nvinfo : EIATTR_SW2861232_WAR
	.align		4
.L_264:
        /*0008*/ 	.byte	0x01, 0x35
	.zero		2


	//----- nvinfo : EIATTR_PARAM_CBANK
	.align		4
        /*000c*/ 	.byte	0x04, 0x0a
        /*000e*/ 	.short	(.L_266 - .L_265)
	.align		4
.L_265:
        /*0010*/ 	.word	index@(.nv.constant0._ZN5flash16flash_fwd_kernelI23Flash_fwd_kernel_traitsILi192ELi128ELi64ELi8ELb0ELb0EN7cutlass6half_tE19Flash_kernel_traitsILi192ELi128ELi64ELi8ES3_EELb0ELb0ELb1ELb0ELb0ELb1ELb0ELb0EEEvNS_16Flash_fwd_paramsE)
        /*0014*/ 	.short	0x0160
        /*0016*/ 	.short	0x01d0


	//----- nvinfo : EIATTR_CBANK_PARAM_SIZE
	.align		4
.L_266:
        /*0018*/ 	.byte	0x03, 0x19
        /*001a*/ 	.short	0x01d0


	//----- nvinfo : EIATTR_KPARAM_INFO
	.align		4
        /*001c*/ 	.byte	0x04, 0x17
        /*001e*/ 	.short	(.L_268 - .L_267)
.L_267:
        /*0020*/ 	.word	0x00000000
        /*0024*/ 	.short	0x0000
        /*0026*/ 	.short	0x0000
        /*0028*/ 	.byte	0x00, 0xf0, 0x41, 0x07


	//----- nvinfo : EIATTR_MAXREG_COUNT
	.align		4
.L_268:
        /*002c*/ 	.byte	0x03, 0x1b
        /*002e*/ 	.short	0x00ff


	//----- nvinfo : EIATTR_NUM_BARRIERS
	.align		4
        /*0030*/ 	.byte	0x02, 0x4c
        /*0032*/ 	.byte	0x01
	.zero		1


	//----- nvinfo : EIATTR_MERCURY_ISA_VERSION
	.align		4
        /*0034*/ 	.byte	0x03, 0x5f
        /*0036*/ 	.short	0x0000


	//----- nvinfo : EIATTR_COOP_GROUP_MASK_REGIDS
	.align		4
        /*0038*/ 	.byte	0x04, 0x29
        /*003a*/ 	.short	(.L_270 - .L_269)


	//   ....[0]....
.L_269:
        /*003c*/ 	.word	0xffffffff


	//   ....[1]....
        /*0040*/ 	.word	0xffffffff


	//   ....[2]....
        /*0044*/ 	.word	0xffffffff


	//   ....[3]....
        /*0048*/ 	.word	0xffffffff


	//   ....[4]....
        /*004c*/ 	.word	0xffffffff


	//   ....[5]....
        /*0050*/ 	.word	0xffffffff


	//   ....[6]....
        /*0054*/ 	.word	0xffffffff


	//   ....[7]....
        /*0058*/ 	.word	0xffffffff


	//   ....[8]....
        /*005c*/ 	.word	0xffffffff


	//   ....[9]....
        /*0060*/ 	.word	0xffffffff


	//   ....[10]....
        /*0064*/ 	.word	0xffffffff


	//   ....[11]....
        /*0068*/ 	.word	0xffffffff


	//   ....[12]....
        /*006c*/ 	.word	0xffffffff


	//   ....[13]....
        /*0070*/ 	.word	0xffffffff


	//   ....[14]....
        /*0074*/ 	.word	0xffffffff


	//   ....[15]....
        /*0078*/ 	.word	0xffffffff


	//   ....[16]....
        /*007c*/ 	.word	0xffffffff


	//   ....[17]....
        /*0080*/ 	.word	0xffffffff


	//   ....[18]....
        /*0084*/ 	.word	0xffffffff


	//   ....[19]....
        /*0088*/ 	.word	0xffffffff


	//----- nvinfo : EIATTR_COOP_GROUP_INSTR_OFFSETS
	.align		4
.L_270:
        /*008c*/ 	.byte	0x04, 0x28
        /*008e*/ 	.short	(.L_272 - .L_271)


	//   ....[0]....
.L_271:
        /*0090*/ 	.word	0x000039c0


	//   ....[1]....
        /*0094*/ 	.word	0x000039e0


	//   ....[2]....
        /*0098*/ 	.word	0x00003a80


	//   ....[3]....
        /*009c*/ 	.word	0x00003a90


	//   ....[4]....
        /*00a0*/ 	.word	0x000061a0


	//   ....[5]....
        /*00a4*/ 	.word	0x000061b0


	//   ....[6]....
        /*00a8*/ 	.word	0x000061e0


	//   ....[7]....
        /*00ac*/ 	.word	0x000061f0


	//   ....[8]....
        /*00b0*/ 	.word	0x00008f10


	//   ....[9]....
        /*00b4*/ 	.word	0x00008ff0


	//   ....[10]....
        /*00b8*/ 	.word	0x00009000


	//   ....[11]....
        /*00bc*/ 	.word	0x00009030


	//   ....[12]....
        /*00c0*/ 	.word	0x0000be50


	//   ....[13]....
        /*00c4*/ 	.word	0x0000be70


	//   ....[14]....
        /*00c8*/ 	.word	0x0000bea0


	//   ....[15]....
        /*00cc*/ 	.word	0x0000beb0


	//   ....[16]....
        /*00d0*/ 	.word	0x0000d5d0


	//   ....[17]....
        /*00d4*/ 	.word	0x0000d610


	//   ....[18]....
        /*00d8*/ 	.word	0x0000d720


	//   ....[19]....
        /*00dc*/ 	.word	0x0000d750


	//----- nvinfo : EIATTR_EXIT_INSTR_OFFSETS
	.align		4
.L_272:
        /*00e0*/ 	.byte	0x04, 0x1c
        /*00e2*/ 	.short	(.L_274 - .L_273)


	//   ....[0]....
.L_273:
        /*00e4*/ 	.word	0x000004d0


	//   ....[1]....
        /*00e8*/ 	.word	0x00000fd0


	//   ....[2]....
        /*00ec*/ 	.word	0x00001050


	//   ....[3]....
        /*00f0*/ 	.word	0x0000ee80


	//   ....[4]....
        /*00f4*/ 	.word	0x0000ef50


	//----- nvinfo : EIATTR_CTAIDZ_USED
	.align		4
.L_274:
        /*00f8*/ 	.byte	0x01, 0x04
	.zero		2


	//----- nvinfo : EIATTR_CRS_STACK_SIZE
	.align		4
        /*00fc*/ 	.byte	0x04, 0x1e
        /*00fe*/ 	.short	(.L_276 - .L_275)
.L_275:
        /*0100*/ 	.word	0x00000000
.L_276:


//--------------------- .nv.info._ZN5flash16flash_fwd_kernelI23Flash_fwd_kernel_traitsILi192ELi128ELi64ELi8ELb0ELb0EN7cutlass6half_tE19Flash_kernel_traitsILi192ELi128ELi64ELi8ES3_EELb0ELb0ELb1ELb0ELb0ELb1ELb1ELb0EEEvNS_16Flash_fwd_paramsE --------------------------
	.section	.nv.info._ZN5flash16flash_fwd_kernelI23Flash_fwd_kernel_traitsILi192ELi128ELi64ELi8ELb0ELb0EN7cutlass6half_tE19Flash_kernel_traitsILi192ELi128ELi64ELi8ES3_EELb0ELb0ELb1ELb0ELb0ELb1ELb1ELb0EEEvNS_16Flash_fwd_paramsE,"",@"SHT_CUDA_INFO"
	.sectionflags	@""
	.align	4


	//----- nvinfo : EIATTR_CUDA_API_VERSION
	.align		4
        /*0000*/ 	.byte	0x04, 0x37
        /*0002*/ 	.short	(.L_278 - .L_277)
.L_277:
        /*0004*/ 	.word	0x00000082


	//----- nvinfo : EIATTR_SW2861232_WAR
	.align		4
.L_278:
        /*0008*/ 	.byte	0x01, 0x35
	.zero		2


	//----- nvinfo : EIATTR_PARAM_CBANK
	.align		4
        /*000c*/ 	.byte	0x04, 0x0a
        /*000e*/ 	.short	(.L_280 - .L_279)
	.align		4
.L_279:
        /*0010*/ 	.word	index@(.nv.constant0._ZN5flash16flash_fwd_kernelI23Flash_fwd_kernel_traitsILi192ELi128ELi64ELi8ELb0ELb0EN7cutlass6half_tE19Flash_kernel_traitsILi192ELi128ELi64ELi8ES3_EELb0ELb0ELb1ELb0ELb0ELb1ELb1ELb0EEEvNS_16Flash_fwd_paramsE)
        /*0014*/ 	.short	0x0160
        /*0016*/ 	.short	0x01d0


	//----- nvinfo : EIATTR_CBANK_PARAM_SIZE
	.align		4
.L_280:
        /*0018*/ 	.byte	0x03, 0x19
        /*001a*/ 	.short	0x01d0


	//----- nvinfo : EIATTR_KPARAM_INFO
	.align		4
        /*001c*/ 	.byte	0x04, 0x17
        /*001e*/ 	.short	(.L_282 - .L_281)
.L_281:
        /*0020*/ 	.word	0x00000000
        /*0024*/ 	.short	0x0000
        /*0026*/ 	.short	0x0000
        /*0028*/ 	.byte	0x00, 0xf0, 0x41, 0x07


	//----- nvinfo : EIATTR_MAXREG_COUNT
	.align		4
.L_282:
        /*002c*/ 	.byte	0x03, 0x1b
        /*002e*/ 	.short	0x00ff


	//----- nvinfo : EIATTR_NUM_BARRIERS
	.align		4
        /*0030*/ 	.byte	0x02, 0x4c
        /*0032*/ 	.byte	0x01
	.zero		1


	//----- nvinfo : EIATTR_MERCURY_ISA_VERSION
	.align		4
        /*0034*/ 	.byte	0x03, 0x5f
        /*0036*/ 	.short	0x0000


	//----- nvinfo : EIATTR_COOP_GROUP_MASK_REGIDS
	.align		4
        /*0038*/ 	.byte	0x04, 0x29
        /*003a*/ 	.short	(.L_284 - .L_283)


	//   ....[0]....
.L_283:
        /*003c*/ 	.word	0xffffffff


	//   ....[1]....
        /*0040*/ 	.word	0xffffffff


	//   ....[2]....
        /*0044*/ 	.word	0xffffffff


	//   ....[3]....
        /*0048*/ 	.word	0xffffffff


	//   ....[4]....
        /*004c*/ 	.word	0xffffffff


	//   ....[5]....
        /*0050*/ 	.word	0xffffffff


	//   ....[6]....
        /*0054*/ 	.word	0xffffffff


	//   ....[7]....
        /*0058*/ 	.word	0xffffffff


	//   ....[8]....
        /*005c*/ 	.word	0xffffffff


	//   ....[9]....
        /*0060*/ 	.word	0xffffffff


	//   ....[10]....
        /*0064*/ 	.word	0xffffffff


	//   ....[11]....
        /*0068*/ 	.word	0xffffffff


	//   ....[12]....
        /*006c*/ 	.word	0xffffffff


	//   ....[13]....
        /*0070*/ 	.word	0xffffffff


	//   ....[14]....
        /*0074*/ 	.word	0xffffffff


	//   ....[15]....
        /*0078*/ 	.word	0xffffffff


	//   ....[16]....
        /*007c*/ 	.word	0xffffffff


	//   ....[17]....
        /*0080*/ 	.word	0xffffffff


	//   ....[18]....
        /*0084*/ 	.word	0xffffffff


	//   ....[19]....
        /*0088*/ 	.word	0xffffffff


	//----- nvinfo : EIATTR_COOP_GROUP_INSTR_OFFSETS
	.align		4
.L_284:
        /*008c*/ 	.byte	0x04, 0x28
        /*008e*/ 	.short	(.L_286 - .L_285)


	//   ....[0]....
.L_285:
        /*0090*/ 	.word	0x00003da0


	//   ....[1]....
        /*0094*/ 	.word	0x00003dc0


	//   ....[2]....
        /*0098*/ 	.word	0x00003e60


	//   ....[3]....
        /*009c*/ 	.word	0x00003e70


	//   ....[4]....
        /*00a0*/ 	.word	0x00006970


	//   ....[5]....
        /*00a4*/ 	.word	0x00006980


	//   ....[6]....
        /*00a8*/ 	.word	0x000069b0


	//   ....[7]....
        /*00ac*/ 	.word	0x000069c0


	//   ....[8]....
        /*00b0*/ 	.word	0x00009ac0


	//   ....[9]....
        /*00b4*/ 	.word	0x00009b90


	//   ....[10]....
        /*00b8*/ 	.word	0x00009ba0


	//   ....[11]....
        /*00bc*/ 	.word	0x00009be0


	//   ....[12]....
        /*00c0*/ 	.word	0x0000ce20


	//   ....[13]....
        /*00c4*/ 	.word	0x0000ce40


	//   ....[14]....
        /*00c8*/ 	.word	0x0000ce80


	//   ....[15]....
        /*00cc*/ 	.word	0x0000ce90


	//   ....[16]....
        /*00d0*/ 	.word	0x0000e5b0


	//   ....[17]....
        /*00d4*/ 	.word	0x0000e5f0


	//   ....[18]....
        /*00d8*/ 	.word	0x0000e700


	//   ....[19]....
        /*00dc*/ 	.word	0x0000e730


	//----- nvinfo : EIATTR_EXIT_INSTR_OFFSETS
	.align		4
.L_286:
        /*00e0*/ 	.byte	0x04, 0x1c
        /*00e2*/ 	.short	(.L_288 - .L_287)


	//   ....[0]....
.L_287:
        /*00e4*/ 	.word	0x000004d0


	//   ....[1]....
        /*00e8*/ 	.word	0x00000fd0


	//   ....[2]....
        /*00ec*/ 	.word	0x00001050


	//   ....[3]....
        /*00f0*/ 	.word	0x0000fe60


	//   ....[4]....
        /*00f4*/ 	.word	0x0000ff30


	//----- nvinfo : EIATTR_CTAIDZ_USED
	.align		4
.L_288:
        /*00f8*/ 	.byte	0x01, 0x04
	.zero		2


	//----- nvinfo : EIATTR_CRS_STACK_SIZE
	.align		4
        /*00fc*/ 	.byte	0x04, 0x1e
        /*00fe*/ 	.short	(.L_290 - .L_289)
.L_289:
        /*0100*/ 	.word	0x00000000
.L_290:


//--------------------- .nv.info._ZN5flash16flash_fwd_kernelI23Flash_fwd_kernel_traitsILi192ELi128ELi64ELi8ELb0ELb0EN7cutlass6half_tE19Flash_kernel_traitsILi192ELi128ELi64ELi8ES3_EELb0ELb0ELb1ELb0ELb0ELb0ELb0ELb0EEEvNS_16Flash_fwd_paramsE --------------------------
	.section	.nv.info._ZN5flash16flash_fwd_kernelI23Flash_fwd_kernel_traitsILi192ELi128ELi64ELi8ELb0ELb0EN7cutlass6half_tE19Flash_kernel_traitsILi192ELi128ELi64ELi8ES3_EELb0ELb0ELb1ELb0ELb0ELb0ELb0ELb0EEEvNS_16Flash_fwd_paramsE,"",@"SHT_CUDA_INFO"
	.sectionflags	@""
	.align	4


	//----- nvinfo : EIATTR_CUDA_API_VERSION
	.align		4
        /*0000*/ 	.byte	0x04, 0x37
        /*0002*/ 	.short	(.L_292 - .L_291)
.L_291:
        /*0004*/ 	.word	0x00000082


	//----- nvinfo : EIATTR_SW2861232_WAR
	.align		4
.L_292:
        /*0008*/ 	.byte	0x01, 0x35
	.zero		2


	//----- nvinfo : EIATTR_PARAM_CBANK
	.align		4
        /*000c*/ 	.byte	0x04, 0x0a
        /*000e*/ 	.short	(.L_294 - .L_293)
	.align		4
.L_293:
        /*0010*/ 	.word	index@(.nv.constant0._ZN5flash16flash_fwd_kernelI23Flash_fwd_kernel_traitsILi192ELi128ELi64ELi8ELb0ELb0EN7cutlass6half_tE19Flash_kernel_traitsILi192ELi128ELi64ELi8ES3_EELb0ELb0ELb1ELb0ELb0ELb0ELb0ELb0EEEvNS_16Flash_fwd_paramsE)
        /*0014*/ 	.short	0x0160
        /*0016*/ 	.short	0x01d0


	//----- nvinfo : EIATTR_CBANK_PARAM_SIZE
	.align		4
.L_294:
        /*0018*/ 	.byte	0x03, 0x19
        /*001a*/ 	.short	0x01d0


	//----- nvinfo : EIATTR_KPARAM_INFO
	.align		4
        /*001c*/ 	.byte	0x04, 0x17
        /*001e*/ 	.short	(.L_296 - .L_295)
.L_295:
        /*0020*/ 	.word	0x00000000
        /*0024*/ 	.short	0x0000
        /*0026*/ 	.short	0x0000
        /*0028*/ 	.byte	0x00, 0xf0, 0x41, 0x07


	//----- nvinfo : EIATTR_MAXREG_COUNT
	.align		4
.L_296:
        /*002c*/ 	.byte	0x03, 0x1b
        /*002e*/ 	.short	0x00ff


	//----- nvinfo : EIATTR_NUM_BARRIERS
	.align		4
        /*0030*/ 	.byte	0x02, 0x4c
        /*0032*/ 	.byte	0x01
	.zero		1


	//----- nvinfo : EIATTR_MERCURY_ISA_VERSION
	.align		4
        /*0034*/ 	.byte	0x03, 0x5f
        /*0036*/ 	.short	0x0000


	//----- nvinfo : EIATTR_COOP_GROUP_MASK_REGIDS
	.align		4
        /*0038*/ 	.byte	0x04, 0x29
        /*003a*/ 	.short	(.L_298 - .L_297)


	//   ....[0]....
.L_297:
        /*003c*/ 	.word	0xffffffff


	//   ....[1]....
        /*0040*/ 	.word	0xffffffff


	//   ....[2]....
        /*0044*/ 	.word	0xffffffff


	//   ....[3]....
        /*0048*/ 	.word	0xffffffff


	//   ....[4]....
        /*004c*/ 	.word	0xffffffff


	//   ....[5]....
        /*0050*/ 	.word	0xffffffff


	//   ....[6]....
        /*0054*/ 	.word	0xffffffff


	//   ....[7]....
        /*0058*/ 	.word	0xffffffff


	//   ....[8]....
        /*005c*/ 	.word	0xffffffff


	//   ....[9]....
        /*0060*/ 	.word	0xffffffff


	//   ....[10]....
        /*0064*/ 	.word	0xffffffff


	//   ....[11]....
        /*0068*/ 	.word	0xffffffff


	//   ....[12]....
        /*006c*/ 	.word	0xffffffff


	//   ....[13]....
        /*0070*/ 	.word	0xffffffff


	//   ....[14]....
        /*0074*/ 	.word	0xffffffff


	//   ....[15]....
        /*0078*/ 	.word	0xffffffff


	//   ....[16]....
        /*007c*/ 	.word	0xffffffff


	//   ....[17]....
        /*0080*/ 	.word	0xffffffff


	//   ....[18]....
        /*0084*/ 	.word	0xffffffff


	//   ....[19]....
        /*0088*/ 	.word	0xffffffff


	//----- nvinfo : EIATTR_COOP_GROUP_INSTR_OFFSETS
	.align		4
.L_298:
        /*008c*/ 	.byte	0x04, 0x28
        /*008e*/ 	.short	(.L_300 - .L_299)


	//   ....[0]....
.L_299:
        /*0090*/ 	.word	0x000043f0


	//   ....[1]....
        /*0094*/ 	.word	0x00004410


	//   ....[2]....
        /*0098*/ 	.word	0x000044b0


	//   ....[3]....
        /*009c*/ 	.word	0x000044c0


	//   ....[4]....
        /*00a0*/ 	.word	0x00006f30


	//   ....[5]....
        /*00a4*/ 	.word	0x00006f40


	//   ....[6]....
        /*00a8*/ 	.word	0x00006f70


	//   ....[7]....
        /*00ac*/ 	.word	0x00006f80


	//   ....[8]....
        /*00b0*/ 	.word	0x0000a020


	//   ....[9]....
        /*00b4*/ 	.word	0x0000a0d0


	//   ....[10]....
        /*00b8*/ 	.word	0x0000a0f0


	//   ....[11]....
        /*00bc*/ 	.word	0x0000a120


	//   ....[12]....
        /*00c0*/ 	.word	0x0000d250


	//   ....[13]....
        /*00c4*/ 	.word	0x0000d270


	//   ....[14]....
        /*00c8*/ 	.word	0x0000d290


	//   ....[15]....
        /*00cc*/ 	.word	0x0000d2b0


	//   ....[16]....
        /*00d0*/ 	.word	0x0000e9e0


	//   ....[17]....
        /*00d4*/ 	.word	0x0000ea20


	//   ....[18]....
        /*00d8*/ 	.word	0x0000eaa0


	//   ....[19]....
        /*00dc*/ 	.word	0x0000eac0


	//----- nvinfo : EIATTR_EXIT_INSTR_OFFSETS
	.align		4
.L_300:
        /*00e0*/ 	.byte	0x04, 0x1c
        /*00e2*/ 	.short	(.L_302 - .L_301)


	//   ....[0]....
.L_301:
        /*00e4*/ 	.word	0x000002d0


	//   ....[1]....
        /*00e8*/ 	.word	0x00000df0


	//   ....[2]....
        /*00ec*/ 	.word	0x00000e70


	//   ....[3]....
        /*00f0*/ 	.word	0x00010390


	//   ....[4]....
        /*00f4*/ 	.word	0x00010480


	//   ....[5]....
        /*00f8*/ 	.word	0x000104a0


	//----- nvinfo : EIATTR_CTAIDZ_USED
	.align		4
.L_302:
        /*00fc*/ 	.byte	0x01, 0x04
	.zero		2


	//----- nvinfo : EIATTR_CRS_STACK_SIZE
	.align		4
        /*0100*/ 	.byte	0x04, 0x1e
        /*0102*/ 	.short	(.L_304 - .L_303)
.L_303:
        /*0104*/ 	.word	0x00000000
.L_304:


//--------------------- .nv.info._ZN5flash16flash_fwd_kernelI23Flash_fwd_kernel_traitsILi192ELi128ELi64ELi8ELb0ELb0EN7cutlass6half_tE19Flash_kernel_traitsILi192ELi128ELi64ELi8ES3_EELb0ELb0ELb1ELb0ELb0ELb0ELb1ELb0EEEvNS_16Flash_fwd_paramsE --------------------------
	.section	.nv.info._ZN5flash16flash_fwd_kernelI23Flash_fwd_kernel_traitsILi192ELi128ELi64ELi8ELb0ELb0EN7cutlass6half_tE19Flash_kernel_traitsILi192ELi128ELi64ELi8ES3_EELb0ELb0ELb1ELb0ELb0ELb0ELb1ELb0EEEvNS_16Flash_fwd_paramsE,"",@"SHT_CUDA_INFO"
	.sectionflags	@""
	.align	4


	//----- nvinfo : EIATTR_CUDA_API_VERSION
	.align		4
        /*0000*/ 	.byte	0x04, 0x37
        /*0002*/ 	.short	(.L_306 - .L_305)
.L_305:
        /*0004*/ 	.word	0x00000082


	//----- nvinfo : EIATTR_SW2861232_WAR
	.align		4
.L_306:
        /*0008*/ 	.byte	0x01, 0x35
	.zero		2


	//----- nvinfo : EIATTR_PARAM_CBANK
	.align		4
        /*000c*/ 	.byte	0x04, 0x0a
        /*000e*/ 	.short	(.L_308 - .L_307)
	.align		4
.L_307:
        /*0010*/ 	.word	index@(.nv.constant0._ZN5flash16flash_fwd_kernelI23Flash_fwd_kernel_traitsILi192ELi128ELi64ELi8ELb0ELb0EN7cutlass6half_tE19Flash_kernel_traitsILi192ELi128ELi64ELi8ES3_EELb0ELb0ELb1ELb0ELb0ELb0ELb1ELb0EEEvNS_16Flash_fwd_paramsE)
        /*0014*/ 	.short	0x0160
        /*0016*/ 	.short	0x01d0


	//----- nvinfo : EIATTR_CBANK_PARAM_SIZE
	.align		4
.L_308:
        /*0018*/ 	.byte	0x03, 0x19
        /*001a*/ 	.short	0x01d0


	//----- nvinfo : EIATTR_KPARAM_INFO
	.align		4
        /*001c*/ 	.byte	0x04, 0x17
        /*001e*/ 	.short	(.L_310 - .L_309)
.L_309:
        /*0020*/ 	.word	0x00000000
        /*0024*/ 	.short	0x0000
        /*0026*/ 	.short	0x0000
        /*0028*/ 	.byte	0x00, 0xf0, 0x41, 0x07


	//----- nvinfo : EIATTR_MAXREG_COUNT
	.align		4
.L_310:
        /*002c*/ 	.byte	0x03, 0x1b
        /*002e*/ 	.short	0x00ff


	//----- nvinfo : EIATTR_NUM_BARRIERS
	.align		4
        /*0030*/ 	.byte	0x02, 0x4c
        /*0032*/ 	.byte	0x01
	.zero		1


	//----- nvinfo : EIATTR_MERCURY_ISA_VERSION
	.align		4
        /*0034*/ 	.byte	0x03, 0x5f
        /*0036*/ 	.short	0x0000


	//----- nvinfo : EIATTR_COOP_GROUP_MASK_REGIDS
	.align		4
        /*0038*/ 	.byte	0x04, 0x29
        /*003a*/ 	.short	(.L_312 - .L_311)


	//   ....[0]....
.L_311:
        /*003c*/ 	.word	0xffffffff


	//   ....[1]....
        /*0040*/ 	.word	0xffffffff


	//   ....[2]....
        /*0044*/ 	.word	0xffffffff


	//   ....[3]....
        /*0048*/ 	.word	0xffffffff


	//   ....[4]....
        /*004c*/ 	.word	0xffffffff


	//   ....[5]....
        /*0050*/ 	.word	0xffffffff


	//   ....[6]....
        /*0054*/ 	.word	0xffffffff


	//   ....[7]....
        /*0058*/ 	.word	0xffffffff


	//   ....[8]....
        /*005c*/ 	.word	0xffffffff


	//   ....[9]....
        /*0060*/ 	.word	0xffffffff


	//   ....[10]....
        /*0064*/ 	.word	0xffffffff


	//   ....[11]....
        /*0068*/ 	.word	0xffffffff


	//   ....[12]....
        /*006c*/ 	.word	0xffffffff


	//   ....[13]....
        /*0070*/ 	.word	0xffffffff


	//   ....[14]....
        /*0074*/ 	.word	0xffffffff


	//   ....[15]....
        /*0078*/ 	.word	0xffffffff


	//   ....[16]....
        /*007c*/ 	.word	0xffffffff


	//   ....[17]....
        /*0080*/ 	.word	0xffffffff


	//   ....[18]....
        /*0084*/ 	.word	0xffffffff


	//   ....[19]....
        /*0088*/ 	.word	0xffffffff


	//----- nvinfo : EIATTR_COOP_GROUP_INSTR_OFFSETS
	.align		4
.L_312:
        /*008c*/ 	.byte	0x04, 0x28
        /*008e*/ 	.short	(.L_314 - .L_313)


	//   ....[0]....
.L_313:
        /*0090*/ 	.word	0x000047f0


	//   ....[1]....
        /*0094*/ 	.word	0x00004810


	//   ....[2]....
        /*0098*/ 	.word	0x000048b0


	//   ....[3]....
        /*009c*/ 	.word	0x000048c0


	//   ....[4]....
        /*00a0*/ 	.word	0x00007730


	//   ....[5]....
        /*00a4*/ 	.word	0x00007740


	//   ....[6]....
        /*00a8*/ 	.word	0x00007770


	//   ....[7]....
        /*00ac*/ 	.word	0x00007780


	//   ....[8]....
        /*00b0*/ 	.word	0x0000ac20


	//   ....[9]....
        /*00b4*/ 	.word	0x0000acb0


	//   ....[10]....
        /*00b8*/ 	.word	0x0000acd0


	//   ....[11]....
        /*00bc*/ 	.word	0x0000acf0


	//   ....[12]....
        /*00c0*/ 	.word	0x0000e250


	//   ....[13]....
        /*00c4*/ 	.word	0x0000e270


	//   ....[14]....
        /*00c8*/ 	.word	0x0000e2b0


	//   ....[15]....
        /*00cc*/ 	.word	0x0000e2c0


	//   ....[16]....
        /*00d0*/ 	.word	0x0000f9f0


	//   ....[17]....
        /*00d4*/ 	.word	0x0000fa30


	//   ....[18]....
        /*00d8*/ 	.word	0x0000fab0


	//   ....[19]....
        /*00dc*/ 	.word	0x0000fad0


	//----- nvinfo : EIATTR_EXIT_INSTR_OFFSETS
	.align		4
.L_314:
        /*00e0*/ 	.byte	0x04, 0x1c
        /*00e2*/ 	.short	(.L_316 - .L_315)


	//   ....[0]....
.L_315:
        /*00e4*/ 	.word	0x000002d0


	//   ....[1]....
        /*00e8*/ 	.word	0x00000df0


	//   ....[2]....
        /*00ec*/ 	.word	0x00000e70


	//   ....[3]....
        /*00f0*/ 	.word	0x000113a0


	//   ....[4]....
        /*00f4*/ 	.word	0x00011490


	//   ....[5]....
        /*00f8*/ 	.word	0x000114b0


	//----- nvinfo : EIATTR_CTAIDZ_USED
	.align		4
.L_316:
        /*00fc*/ 	.byte	0x01, 0x04
	.zero		2


	//----- nvinfo : EIATTR_CRS_STACK_SIZE
	.align		4
        /*0100*/ 	.byte	0x04, 0x1e
        /*0102*/ 	.short	(.L_318 - .L_317)
.L_317:
        /*0104*/ 	.word	0x00000000
.L_318:


//--------------------- .nv.info._ZN5flash16flash_fwd_kernelI23Flash_fwd_kernel_traitsILi192ELi128ELi64ELi8ELb0ELb0EN7cutlass6half_tE19Flash_kernel_traitsILi192ELi128ELi64ELi8ES3_EELb0ELb0ELb1ELb1ELb0ELb0ELb0ELb0EEEvNS_16Flash_fwd_paramsE --------------------------
	.section	.nv.info._ZN5flash16flash_fwd_kernelI23Flash_fwd_kernel_traitsILi192ELi128ELi64ELi8ELb0ELb0EN7cutlass6half_tE19Flash_kernel_traitsILi192ELi128ELi64ELi8ES3_EELb0ELb0ELb1ELb1ELb0ELb0ELb0ELb0EEEvNS_16Flash_fwd_paramsE,"",@"SHT_CUDA_INFO"
	.sectionflags	@""
	.align	4


	//----- nvinfo : EIATTR_CUDA_API_VERSION
	.align		4
        /*0000*/ 	.byte	0x04, 0x37
        /*0002*/ 	.short	(.L_320 - .L_319)
.L_319:
        /*0004*/ 	.word	0x00000082


	//----- nvinfo : EIATTR_SW2861232_WAR
	.align		4
.L_320:
        /*0008*/ 	.byte	0x01, 0x35
	.zero		2


	//----- nvinfo : EIATTR_PARAM_CBANK
	.align		4
        /*000c*/ 	.byte	0x04, 0x0a
        /*000e*/ 	.short	(.L_322 - .L_321)
	.align		4
.L_321:
        /*0010*/ 	.word	index@(.nv.constant0._ZN5flash16flash_fwd_kernelI23Flash_fwd_kernel_traitsILi192ELi128ELi64ELi8ELb0ELb0EN7cutlass6half_tE19Flash_kernel_traitsILi192ELi128ELi64ELi8ES3_EELb0ELb0ELb1ELb1ELb0ELb0ELb0ELb0EEEvNS_16Flash_fwd_paramsE)
        /*0014*/ 	.short	0x0160
        /*0016*/ 	.short	0x01d0


	//----- nvinfo : EIATTR_CBANK_PARAM_SIZE
	.align		4
.L_322:
        /*0018*/ 	.byte	0x03, 0x19
        /*001a*/ 	.short	0x01d0


	//----- nvinfo : EIATTR_KPARAM_INFO
	.align		4
        /*001c*/ 	.byte	0x04, 0x17
        /*001e*/ 	.short	(.L_324 - .L_323)
.L_323:
        /*0020*/ 	.word	0x00000000
        /*0024*/ 	.short	0x0000
        /*0026*/ 	.short	0x0000
        /*0028*/ 	.byte	0x00, 0xf0, 0x41, 0x07


	//----- nvinfo : EIATTR_MAXREG_COUNT
	.align		4
.L_324:
        /*002c*/ 	.byte	0x03, 0x1b
        /*002e*/ 	.short	0x00ff


	//----- nvinfo : EIATTR_NUM_BARRIERS
	.align		4
        /*0030*/ 	.byte	0x02, 0x4c
        /*0032*/ 	.byte	0x01
	.zero		1


	//----- nvinfo : EIATTR_MERCURY_ISA_VERSION
	.align		4
        /*0034*/ 	.byte	0x03, 0x5f
        /*0036*/ 	.short	0x0000


	//----- nvinfo : EIATTR_COOP_GROUP_MASK_REGIDS
	.align		4
        /*0038*/ 	.byte	0x04, 0x29
        /*003a*/ 	.short	(.L_326 - .L_325)


	//   ....[0]....
.L_325:
        /*003c*/ 	.word	0xffffffff


	//   ....[1]....
        /*0040*/ 	.word	0xffffffff


	//   ....[2]....
        /*0044*/ 	.word	0xffffffff


	//   ....[3]....
        /*0048*/ 	.word	0xffffffff


	//   ....[4]....
        /*004c*/ 	.word	0xffffffff


	//   ....[5]....
        /*0050*/ 	.word	0xffffffff


	//   ....[6]....
        /*0054*/ 	.word	0xffffffff


	//   ....[7]....
        /*0058*/ 	.word	0xffffffff


	//   ....[8]....
        /*005c*/ 	.word	0xffffffff


	//   ....[9]....
        /*0060*/ 	.word	0xffffffff


	//   ....[10]....
        /*0064*/ 	.word	0xffffffff


	//   ....[11]....
        /*0068*/ 	.word	0xffffffff


	//   ....[12]....
        /*006c*/ 	.word	0xffffffff


	//   ....[13]....
        /*0070*/ 	.word	0xffffffff


	//   ....[14]....
        /*0074*/ 	.word	0xffffffff


	//   ....[15]....
        /*0078*/ 	.word	0xffffffff


	//   ....[16]....
        /*007c*/ 	.word	0xffffffff


	//   ....[17]....
        /*0080*/ 	.word	0xffffffff


	//   ....[18]....
        /*0084*/ 	.word	0xffffffff


	//   ....[19]....
        /*0088*/ 	.word	0xffffffff


	//----- nvinfo : EIATTR_COOP_GROUP_INSTR_OFFSETS
	.align		4
.L_326:
        /*008c*/ 	.byte	0x04, 0x28
        /*008e*/ 	.short	(.L_328 - .L_327)


	//   ....[0]....
.L_327:
        /*0090*/ 	.word	0x000051c0


	//   ....[1]....
        /*0094*/ 	.word	0x000051e0


	//   ....[2]....
        /*0098*/ 	.word	0x00005280


	//   ....[3]....
        /*009c*/ 	.word	0x00005290


	//   ....[4]....
        /*00a0*/ 	.word	0x000085e0


	//   ....[5]....
        /*00a4*/ 	.word	0x000085f0


	//   ....[6]....
        /*00a8*/ 	.word	0x00008620


	//   ....[7]....
        /*00ac*/ 	.word	0x00008630


	//   ....[8]....
        /*00b0*/ 	.word	0x0000c060


	//   ....[9]....
        /*00b4*/ 	.word	0x0000c070


	//   ....[10]....
        /*00b8*/ 	.word	0x0000c0a0


	//   ....[11]....
        /*00bc*/ 	.word	0x0000c0b0


	//   ....[12]....
        /*00c0*/ 	.word	0x0000f980


	//   ....[13]....
        /*00c4*/ 	.word	0x0000fab0


	//   ....[14]....
        /*00c8*/ 	.word	0x0000fac0


	//   ....[15]....
        /*00cc*/ 	.word	0x0000fb20


	//   ....[16]....
        /*00d0*/ 	.word	0x00011200


	//   ....[17]....
        /*00d4*/ 	.word	0x00011240


	//   ....[18]....
        /*00d8*/ 	.word	0x00011350


	//   ....[19]....
        /*00dc*/ 	.word	0x00011380


	//----- nvinfo : EIATTR_EXIT_INSTR_OFFSETS
	.align		4
.L_328:
        /*00e0*/ 	.byte	0x04, 0x1c
        /*00e2*/ 	.short	(.L_330 - .L_329)


	//   ....[0]....
.L_329:
        /*00e4*/ 	.word	0x000004c0


	//   ....[1]....
        /*00e8*/ 	.word	0x000010b0


	//   ....[2]....
        /*00ec*/ 	.word	0x00001130


	//   ....[3]....
        /*00f0*/ 	.word	0x00012c20


	//   ....[4]....
        /*00f4*/ 	.word	0x00012d10


	//   ....[5]....
        /*00f8*/ 	.word	0x00012d30


	//----- nvinfo : EIATTR_CTAIDZ_USED
	.align		4
.L_330:
        /*00fc*/ 	.byte	0x01, 0x04
	.zero		2


	//----- nvinfo : EIATTR_CRS_STACK_SIZE
	.align		4
        /*0100*/ 	.byte	0x04, 0x1e
        /*0102*/ 	.short	(.L_332 - .L_331)
.L_331:
        /*0104*/ 	.word	0x00000000
.L_332:


//--------------------- .nv.info._ZN5flash16flash_fwd_kernelI23Flash_fwd_kernel_traitsILi192ELi128ELi64ELi8ELb0ELb0EN7cutlass6half_tE19Flash_kernel_traitsILi192ELi128ELi64ELi8ES3_EELb0ELb0ELb1ELb1ELb0ELb0ELb1ELb0EEEvNS_16Flash_fwd_paramsE --------------------------
	.section	.nv.info._ZN5flash16flash_fwd_kernelI23Flash_fwd_kernel_traitsILi192ELi128ELi64ELi8ELb0ELb0EN7cutlass6half_tE19Flash_kernel_traitsILi192ELi128ELi64ELi8ES3_EELb0ELb0ELb1ELb1ELb0ELb0ELb1ELb0EEEvNS_16Flash_fwd_paramsE,"",@"SHT_CUDA_INFO"
	.sectionflags	@""
	.align	4


	//----- nvinfo : EIATTR_CUDA_API_VERSION
	.align		4
        /*0000*/ 	.byte	0x04, 0x37
        /*0002*/ 	.short	(.L_334 - .L_333)
.L_333:
        /*0004*/ 	.word	0x00000082


	//----- nvinfo : EIATTR_SW2861232_WAR
	.align		4
.L_334:
        /*0008*/ 	.byte	0x01, 0x35
	.zero		2


	//----- nvinfo : EIATTR_PARAM_CBANK
	.align		4
        /*000c*/ 	.byte	0x04, 0x0a
        /*000e*/ 	.short	(.L_336 - .L_335)
	.align		4
.L_335:
        /*0010*/ 	.word	index@(.nv.constant0._ZN5flash16flash_fwd_kernelI23Flash_fwd_kernel_traitsILi192ELi128ELi64ELi8ELb0ELb0EN7cutlass6half_tE19Flash_kernel_traitsILi192ELi128ELi64ELi8ES3_EELb0ELb0ELb1ELb1ELb0ELb0ELb1ELb0EEEvNS_16Flash_fwd_paramsE)
        /*0014*/ 	.short	0x0160
        /*0016*/ 	.short	0x01d0


	//----- nvinfo : EIATTR_CBANK_PARAM_SIZE
	.align		4
.L_336:
        /*0018*/ 	.byte	0x03, 0x19
        /*001a*/ 	.short	0x01d0


	//----- nvinfo : EIATTR_KPARAM_INFO
	.align		4
        /*001c*/ 	.byte	0x04, 0x17
        /*001e*/ 	.short	(.L_338 - .L_337)
.L_337:
        /*0020*/ 	.word	0x00000000
        /*0024*/ 	.short	0x0000
        /*0026*/ 	.short	0x0000
        /*0028*/ 	.byte	0x00, 0xf0, 0x41, 0x07


	//----- nvinfo : EIATTR_MAXREG_COUNT
	.align		4
.L_338:
        /*002c*/ 	.byte	0x03, 0x1b
        /*002e*/ 	.short	0x00ff


	//----- nvinfo : EIATTR_NUM_BARRIERS
	.align		4
        /*0030*/ 	.byte	0x02, 0x4c
        /*0032*/ 	.byte	0x01
	.zero		1


	//----- nvinfo : EIATTR_MERCURY_ISA_VERSION
	.align		4
        /*0034*/ 	.byte	0x03, 0x5f
        /*0036*/ 	.short	0x0000


	//----- nvinfo : EIATTR_COOP_GROUP_MASK_REGIDS
	.align		4
        /*0038*/ 	.byte	0x04, 0x29
        /*003a*/ 	.short	(.L_340 - .L_339)


	//   ....[0]....
.L_339:
        /*003c*/ 	.word	0xffffffff


	//   ....[1]....
        /*0040*/ 	.word	0xffffffff


	//   ....[2]....
        /*0044*/ 	.word	0xffffffff


	//   ....[3]....
        /*0048*/ 	.word	0xffffffff


	//   ....[4]....
        /*004c*/ 	.word	0xffffffff


	//   ....[5]....
        /*0050*/ 	.word	0xffffffff


	//   ....[6]....
        /*0054*/ 	.word	0xffffffff


	//   ....[7]....
        /*0058*/ 	.word	0xffffffff


	//   ....[8]....
        /*005c*/ 	.word	0xffffffff


	//   ....[9]....
        /*0060*/ 	.word	0xffffffff


	//   ....[10]....
        /*0064*/ 	.word	0xffffffff


	//   ....[11]....
        /*0068*/ 	.word	0xffffffff


	//   ....[12]....
        /*006c*/ 	.word	0xffffffff


	//   ....[13]....
        /*0070*/ 	.word	0xffffffff


	//   ....[14]....
        /*0074*/ 	.word	0xffffffff


	//   ....[15]....
        /*0078*/ 	.word	0xffffffff


	//   ....[16]....
        /*007c*/ 	.word	0xffffffff


	//   ....[17]....
        /*0080*/ 	.word	0xffffffff


	//   ....[18]....
        /*0084*/ 	.word	0xffffffff


	//   ....[19]....
        /*0088*/ 	.word	0xffffffff


	//----- nvinfo : EIATTR_COOP_GROUP_INSTR_OFFSETS
	.align		4
.L_340:
        /*008c*/ 	.byte	0x04, 0x28
        /*008e*/ 	.short	(.L_342 - .L_341)


	//   ....[0]....
.L_341:
        /*0090*/ 	.word	0x00005680


	//   ....[1]....
        /*0094*/ 	.word	0x000056a0


	//   ....[2]....
        /*0098*/ 	.word	0x00005740


	//   ....[3]....
        /*009c*/ 	.word	0x00005750


	//   ....[4]....
        /*00a0*/ 	.word	0x00008f00


	//   ....[5]....
        /*00a4*/ 	.word	0x00008f10


	//   ....[6]....
        /*00a8*/ 	.word	0x00008f50


	//   ....[7]....
        /*00ac*/ 	.word	0x00008f60


	//   ....[8]....
        /*00b0*/ 	.word	0x0000ce20


	//   ....[9]....
        /*00b4*/ 	.word	0x0000ce30


	//   ....[10]....
        /*00b8*/ 	.word	0x0000ce70


	//   ....[11]....
        /*00bc*/ 	.word	0x0000ce80


	//   ....[12]....
        /*00c0*/ 	.word	0x00010b60


	//   ....[13]....
        /*00c4*/ 	.word	0x00010c90


	//   ....[14]....
        /*00c8*/ 	.word	0x00010ca0


	//   ....[15]....
        /*00cc*/ 	.word	0x00010cc0


	//   ....[16]....
        /*00d0*/ 	.word	0x000123e0


	//   ....[17]....
        /*00d4*/ 	.word	0x00012420


	//   ....[18]....
        /*00d8*/ 	.word	0x00012530


	//   ....[19]....
        /*00dc*/ 	.word	0x00012560


	//----- nvinfo : EIATTR_EXIT_INSTR_OFFSETS
	.align		4
.L_342:
        /*00e0*/ 	.byte	0x04, 0x1c
        /*00e2*/ 	.short	(.L_344 - .L_343)


	//   ....[0]....
.L_343:
        /*00e4*/ 	.word	0x000004c0


	//   ....[1]....
        /*00e8*/ 	.word	0x000010b0


	//   ....[2]....
        /*00ec*/ 	.word	0x00001130


	//   ....[3]....
        /*00f0*/ 	.word	0x00013e00


	//   ....[4]....
        /*00f4*/ 	.word	0x00013ef0


	//   ....[5]....
        /*00f8*/ 	.word	0x00013f10


	//----- nvinfo : EIATTR_CTAIDZ_USED
	.align		4
.L_344:
        /*00fc*/ 	.byte	0x01, 0x04
	.zero		2


	//----- nvinfo : EIATTR_CRS_STACK_SIZE
	.align		4
        /*0100*/ 	.byte	0x04, 0x1e
        /*0102*/ 	.short	(.L_346 - .L_345)
.L_345:
        /*0104*/ 	.word	0x00000000
.L_346:


//--------------------- .nv.info._ZN5flash16flash_fwd_kernelI23Flash_fwd_kernel_traitsILi192ELi64ELi64ELi4ELb0ELb0EN7cutlass6half_tE19Flash_kernel_traitsILi192ELi64ELi64ELi4ES3_EELb1ELb0ELb0ELb0ELb0ELb0ELb0ELb0EEEvNS_16Flash_fwd_paramsE --------------------------
	.section	.nv.info._ZN5flash16flash_fwd_kernelI23Flash_fwd_kernel_traitsILi192ELi64ELi64ELi4ELb0ELb0EN7cutlass6half_tE19Flash_kernel_traitsILi192ELi64ELi64ELi4ES3_EELb1ELb0ELb0ELb0ELb0ELb0ELb0ELb0EEEvNS_16Flash_fwd_paramsE,"",@"SHT_CUDA_INFO"
	.sectionflags	@""
	.align	4


	//----- nvinfo : EIATTR_CUDA_API_VERSION
	.align		4
        /*0000*/ 	.byte	0x04, 0x37
        /*0002*/ 	.short	(.L_348 - .L_347)
.L_347:
        /*0004*/ 	.word	0x00000082


	//----- nvinfo : EIATTR_SW2861232_WAR
	.align		4
.L_348:
        /*0008*/ 	.byte	0x01, 0x35
	.zero		2


	//----- nvinfo : EIATTR_PARAM_CBANK
	.align		4
        /*000c*/ 	.byte	0x04, 0x0a
        /*000e*/ 	.short	(.L_350 - .L_349)
	.align		4
.L_349:
        /*0010*/ 	.word	index@(.nv.constant0._ZN5flash16flash_fwd_kernelI23Flash_fwd_kernel_traitsILi192ELi64ELi64ELi4ELb0ELb0EN7cutlass6half_tE19Flash_kernel_traitsILi192ELi64ELi64ELi4ES3_EELb1ELb0ELb0ELb0ELb0ELb0ELb0ELb0EEEvNS_16Flash_fwd_paramsE)
        /*0014*/ 	.short	0x0160
        /*0016*/ 	.short	0x01d0


	//----- nvinfo : EIATTR_CBANK_PARAM_SIZE
	.align		4
.L_350:
        /*0018*/ 	.byte	0x03, 0x19
        /*001a*/ 	.short	0x01d0


	//----- nvinfo : EIATTR_KPARAM_INFO
	.align		4
        /*001c*/ 	.byte	0x04, 0x17
        /*001e*/ 	.short	(.L_352 - .L_351)
.L_351:
        /*0020*/ 	.word	0x00000000
        /*0024*/ 	.short	0x0000
        /*0026*/ 	.short	0x0000
        /*0028*/ 	.byte	0x00, 0xf0, 0x41, 0x07


	//----- nvinfo : EIATTR_MAXREG_COUNT
	.align		4
.L_352:
        /*002c*/ 	.byte	0x03, 0x1b
        /*002e*/ 	.short	0x00ff


	//----- nvinfo : EIATTR_NUM_BARRIERS
	.align		4
        /*0030*/ 	.byte	0x02, 0x4c
        /*0032*/ 	.byte	0x01
	.zero		1


	//----- nvinfo : EIATTR_MERCURY_ISA_VERSION
	.align		4
        /*0034*/ 	.byte	0x03, 0x5f
        /*0036*/ 	.short	0x0000


	//----- nvinfo : EIATTR_COOP_GROUP_MASK_REGIDS
	.align		4
        /*0038*/ 	.byte	0x04, 0x29
        /*003a*/ 	.short	(.L_354 - .L_353)


	//   ....[0]....
.L_353:
        /*003c*/ 	.word	0xffffffff


	//   ....[1]....
        /*0040*/ 	.word	0xffffffff


	//   ....[2]....
        /*0044*/ 	.word	0xffffffff


	//   ....[3]....
        /*0048*/ 	.word	0xffffffff


	//   ....[4]....
        /*004c*/ 	.word	0xffffffff


	//   ....[5]....
        /*0050*/ 	.word	0xffffffff


	//   ....[6]....
        /*0054*/ 	.word	0xffffffff


	//   ....[7]....
        /*0058*/ 	.word	0xffffffff


	//   ....[8]....
        /*005c*/ 	.word	0xffffffff


	//   ....[9]....
        /*0060*/ 	.word	0xffffffff


	//   ....[10]....
        /*0064*/ 	.word	0xffffffff


	//   ....[11]....
        /*0068*/ 	.word	0xffffffff


	//----- nvinfo : EIATTR_COOP_GROUP_INSTR_OFFSETS
	.align		4
.L_354:
        /*006c*/ 	.byte	0x04, 0x28
        /*006e*/ 	.short	(.L_356 - .L_355)


	//   ....[0]....
.L_355:
        /*0070*/ 	.word	0x00004710


	//   ....[1]....
        /*0074*/ 	.word	0x00004790


	//   ....[2]....
        /*0078*/ 	.word	0x000048a0


	//   ....[3]....
        /*007c*/ 	.word	0x000048d0


	//   ....[4]....
        /*0080*/ 	.word	0x00007af0


	//   ....[5]....
        /*0084*/ 	.word	0x00007b50


	//   ....[6]....
        /*0088*/ 	.word	0x00007b80


	//   ....[7]....
        /*008c*/ 	.word	0x00007b90


	//   ....[8]....
        /*0090*/ 	.word	0x00009b60


	//   ....[9]....
        /*0094*/ 	.word	0x00009ba0


	//   ....[10]....
        /*0098*/ 	.word	0x00009ca0


	//   ....[11]....
        /*009c*/ 	.word	0x00009cd0


	//----- nvinfo : EIATTR_EXIT_INSTR_OFFSETS
	.align		4
.L_356:
        /*00a0*/ 	.byte	0x04, 0x1c
        /*00a2*/ 	.short	(.L_358 - .L_357)


	//   ....[0]....
.L_357:
        /*00a4*/ 	.word	0x000006d0


	//   ....[1]....
        /*00a8*/ 	.word	0x0000b580


	//   ....[2]....
        /*00ac*/ 	.word	0x0000b680


	//   ....[3]....
        /*00b0*/ 	.word	0x0000b6a0


	//   ....[4]....
        /*00b4*/ 	.word	0x0000c120


	//   ....[5]....
        /*00b8*/ 	.word	0x0000c1a0


	//----- nvinfo : EIATTR_CTAIDZ_USED
	.align		4
.L_358:
        /*00bc*/ 	.byte	0x01, 0x04
	.zero		2


	//----- nvinfo : EIATTR_CRS_STACK_SIZE
	.align		4
        /*00c0*/ 	.byte	0x04, 0x1e
        /*00c2*/ 	.short	(.L_360 - .L_359)
.L_359:
        /*00c4*/ 	.word	0x00000000
.L_360:


//--------------------- .nv.info._ZN5flash16flash_fwd_kernelI23Flash_fwd_kernel_traitsILi192ELi64ELi64ELi4ELb0ELb0EN7cutlass6half_tE19Flash_kernel_traitsILi192ELi64ELi64ELi4ES3_EELb1ELb0ELb1ELb0ELb0ELb0ELb0ELb0EEEvNS_16Flash_fwd_paramsE --------------------------
	.section	.nv.info._ZN5flash16flash_fwd_kernelI23Flash_fwd_kernel_traitsILi192ELi64ELi64ELi4ELb0ELb0EN7cutlass6half_tE19Flash_kernel_traitsILi192ELi64ELi64ELi4ES3_EELb1ELb0ELb1ELb0ELb0ELb0ELb0ELb0EEEvNS_16Flash_fwd_paramsE,"",@"SHT_CUDA_INFO"
	.sectionflags	@""
	.align	4


	//----- nvinfo : EIATTR_CUDA_API_VERSION
	.align		4
        /*0000*/ 	.byte	0x04, 0x37
        /*0002*/ 	.short	(.L_362 - .L_361)
.L_361:
        /*0004*/ 	.word	0x00000082


	//----- nvinfo : EIATTR_SW2861232_WAR
	.align		4
.L_362:
        /*0008*/ 	.byte	0x01, 0x35
	.zero		2


	//----- nvinfo : EIATTR_PARAM_CBANK
	.align		4
        /*000c*/ 	.byte	0x04, 0x0a
        /*000e*/ 	.short	(.L_364 - .L_363)
	.align		4
.L_363:
        /*0010*/ 	.word	index@(.nv.constant0._ZN5flash16flash_fwd_kernelI23Flash_fwd_kernel_traitsILi192ELi64ELi64ELi4ELb0ELb0EN7cutlass6half_tE19Flash_kernel_traitsILi192ELi64ELi64ELi4ES3_EELb1ELb0ELb1ELb0ELb0ELb0ELb0ELb0EEEvNS_16Flash_fwd_paramsE)
        /*0014*/ 	.short	0x0160
        /*0016*/ 	.short	0x01d0


	//----- nvinfo : EIATTR_CBANK_PARAM_SIZE
	.align		4
.L_364:
        /*0018*/ 	.byte	0x03, 0x19
        /*001a*/ 	.short	0x01d0


	//----- nvinfo : EIATTR_KPARAM_INFO
	.align		4
        /*001c*/ 	.byte	0x04, 0x17
        /*001e*/ 	.short	(.L_366 - .L_365)
.L_365:
        /*0020*/ 	.word	0x00000000
        /*0024*/ 	.short	0x0000
        /*0026*/ 	.short	0x0000
        /*0028*/ 	.byte	0x00, 0xf0, 0x41, 0x07


	//----- nvinfo : EIATTR_MAXREG_COUNT
	.align		4
.L_366:
        /*002c*/ 	.byte	0x03, 0x1b
        /*002e*/ 	.short	0x00ff


	//----- nvinfo : EIATTR_NUM_BARRIERS
	.align		4
        /*0030*/ 	.byte	0x02, 0x4c
        /*0032*/ 	.byte	0x01
	.zero		1


	//----- nvinfo : EIATTR_MERCURY_ISA_VERSION
	.align		4
        /*0034*/ 	.byte	0x03, 0x5f
        /*0036*/ 	.short	0x0000


	//----- nvinfo : EIATTR_COOP_GROUP_MASK_REGIDS
	.align		4
        /*0038*/ 	.byte	0x04, 0x29
        /*003a*/ 	.short	(.L_368 - .L_367)


	//   ....[0]....
.L_367:
        /*003c*/ 	.word	0xffffffff


	//   ....[1]....
        /*0040*/ 	.word	0xffffffff


	//   ....[2]....
        /*0044*/ 	.word	0xffffffff


	//   ....[3]....
        /*0048*/ 	.word	0xffffffff


	//   ....[4]....
        /*004c*/ 	.word	0xffffffff


	//   ....[5]....
        /*0050*/ 	.word	0xffffffff


	//   ....[6]....
        /*0054*/ 	.word	0xffffffff


	//   ....[7]....
        /*0058*/ 	.word	0xffffffff


	//   ....[8]....
        /*005c*/ 	.word	0xffffffff


	//   ....[9]....
        /*0060*/ 	.word	0xffffffff


	//   ....[10]....
        /*0064*/ 	.word	0xffffffff


	//   ....[11]....
        /*0068*/ 	.word	0xffffffff


	//   ....[12]....
        /*006c*/ 	.word	0xffffffff


	//   ....[13]....
        /*0070*/ 	.word	0xffffffff


	//   ....[14]....
        /*0074*/ 	.word	0xffffffff


	//   ....[15]....
        /*0078*/ 	.word	0xffffffff


	//----- nvinfo : EIATTR_COOP_GROUP_INSTR_OFFSETS
	.align		4
.L_368:
        /*007c*/ 	.byte	0x04, 0x28
        /*007e*/ 	.short	(.L_370 - .L_369)


	//   ....[0]....
.L_369:
        /*0080*/ 	.word	0x00005760


	//   ....[1]....
        /*0084*/ 	.word	0x000057d0


	//   ....[2]....
        /*0088*/ 	.word	0x000058a0


	//   ....[3]....
        /*008c*/ 	.word	0x000058e0


	//   ....[4]....
        /*0090*/ 	.word	0x000090d0


	//   ....[5]....
        /*0094*/ 	.word	0x00009210


	//   ....[6]....
        /*0098*/ 	.word	0x00009240


	//   ....[7]....
        /*009c*/ 	.word	0x000092d0


	//   ....[8]....
        /*00a0*/ 	.word	0x0000d320


	//   ....[9]....
        /*00a4*/ 	.word	0x0000d3f0


	//   ....[10]....
        /*00a8*/ 	.word	0x0000d420


	//   ....[11]....
        /*00ac*/ 	.word	0x0000d430


	//   ....[12]....
        /*00b0*/ 	.word	0x0000f460


	//   ....[13]....
        /*00b4*/ 	.word	0x0000f4a0


	//   ....[14]....
        /*00b8*/ 	.word	0x0000f5d0


	//   ....[15]....
        /*00bc*/ 	.word	0x0000f610


	//----- nvinfo : EIATTR_EXIT_INSTR_OFFSETS
	.align		4
.L_370:
        /*00c0*/ 	.byte	0x04, 0x1c
        /*00c2*/ 	.short	(.L_372 - .L_371)


	//   ....[0]....
.L_371:
        /*00c4*/ 	.word	0x000006d0


	//   ....[1]....
        /*00c8*/ 	.word	0x000012b0


	//   ....[2]....
        /*00cc*/ 	.word	0x00001330


	//   ....[3]....
        /*00d0*/ 	.word	0x00010eb0


	//   ....[4]....
        /*00d4*/ 	.word	0x00010fb0


	//   ....[5]....
        /*00d8*/ 	.word	0x00010fd0


	//----- nvinfo : EIATTR_CTAIDZ_USED
	.align		4
.L_372:
        /*00dc*/ 	.byte	0x01, 0x04
	.zero		2


	//----- nvinfo : EIATTR_CRS_STACK_SIZE
	.align		4
        /*00e0*/ 	.byte	0x04, 0x1e
        /*00e2*/ 	.short	(.L_374 - .L_373)
.L_373:
        /*00e4*/ 	.word	0x00000000
.L_374:


//--------------------- .nv.info._ZN5flash16flash_fwd_kernelI23Flash_fwd_kernel_traitsILi192ELi64ELi64ELi4ELb0ELb0EN7cutlass6half_tE19Flash_kernel_traitsILi192ELi64ELi64ELi4ES3_EELb1ELb0ELb0ELb0ELb0ELb1ELb0ELb0EEEvNS_16Flash_fwd_paramsE --------------------------
	.section	.nv.info._ZN5flash16flash_fwd_kernelI23Flash_fwd_kernel_traitsILi192ELi64ELi64ELi4ELb0ELb0EN7cutlass6half_tE19Flash_kernel_traitsILi192ELi64ELi64ELi4ES3_EELb1ELb0ELb0ELb0ELb0ELb1ELb0ELb0EEEvNS_16Flash_fwd_paramsE,"",@"SHT_CUDA_INFO"
	.sectionflags	@""
	.align	4


	//----- nvinfo : EIATTR_CUDA_API_VERSION
	.align		4
        /*0000*/ 	.byte	0x04, 0x37
        /*0002*/ 	.short	(.L_376 - .L_375)
.L_375:
        /*0004*/ 	.word	0x00000082


	//----- nvinfo : EIATTR_SW2861232_WAR
	.align		4
.L_376:
        /*0008*/ 	.byte	0x01, 0x35
	.zero		2


	//----- nvinfo : EIATTR_PARAM_CBANK
	.align		4
        /*000c*/ 	.byte	0x04, 0x0a
        /*000e*/ 	.short	(.L_378 - .L_377)
	.align		4
.L_377:
        /*0010*/ 	.word	index@(.nv.constant0._ZN5flash16flash_fwd_kernelI23Flash_fwd_kernel_traitsILi192ELi64ELi64ELi4ELb0ELb0EN7cutlass6half_tE19Flash_kernel_traitsILi192ELi64ELi64ELi4ES3_EELb1ELb0ELb0ELb0ELb0ELb1ELb0ELb0EEEvNS_16Flash_fwd_paramsE)
        /*0014*/ 	.short	0x0160
        /*0016*/ 	.short	0x01d0


	//----- nvinfo : EIATTR_CBANK_PARAM_SIZE
	.align		4
.L_378:
        /*0018*/ 	.byte	0x03, 0x19
        /*001a*/ 	.short	0x01d0


	//----- nvinfo : EIATTR_KPARAM_INFO
	.align		4
        /*001c*/ 	.byte	0x04, 0x17
        /*001e*/ 	.short	(.L_380 - .L_379)
.L_379:
        /*0020*/ 	.word	0x00000000
        /*0024*/ 	.short	0x0000
        /*0026*/ 	.short	0x0000
        /*0028*/ 	.byte	0x00, 0xf0, 0x41, 0x07


	//----- nvinfo : EIATTR_MAXREG_COUNT
	.align		4
.L_380:
        /*002c*/ 	.byte	0x03, 0x1b
        /*002e*/ 	.short	0x00ff


	//----- nvinfo : EIATTR_NUM_BARRIERS
	.align		4
        /*0030*/ 	.byte	0x02, 0x4c
        /*0032*/ 	.byte	0x01
	.zero		1


	//----- nvinfo : EIATTR_MERCURY_ISA_VERSION
	.align		4
        /*0034*/ 	.byte	0x03, 0x5f
        /*0036*/ 	.short	0x0000


	//----- nvinfo : EIATTR_INT_WARP_WIDE_INSTR_OFFSETS
	.align		4
        /*0038*/ 	.byte	0x04, 0x31
        /*003a*/ 	.short	(.L_382 - .L_381)


	//   ....[0]....
.L_381:
        /*003c*/ 	.word	0x00001820


	//----- nvinfo : EIATTR_COOP_GROUP_MASK_REGIDS
	.align		4
.L_382:
        /*0040*/ 	.byte	0x04, 0x29
        /*0042*/ 	.short	(.L_384 - .L_383)


	//   ....[0]....
.L_383:
        /*0044*/ 	.word	0xffffffff


	//   ....[1]....
        /*0048*/ 	.word	0xffffffff


	//   ....[2]....
        /*004c*/ 	.word	0xffffffff


	//   ....[3]....
        /*0050*/ 	.word	0xffffffff


	//   ....[4]....
        /*0054*/ 	.word	0xffffffff


	//   ....[5]....
        /*0058*/ 	.word	0xffffffff


	//   ....[6]....
        /*005c*/ 	.word	0xffffffff


	//   ....[7]....
        /*0060*/ 	.word	0xffffffff


	//   ....[8]....
        /*0064*/ 	.word	0xffffffff


	//   ....[9]....
        /*0068*/ 	.word	0xffffffff


	//   ....[10]....
        /*006c*/ 	.word	0xffffffff


	//   ....[11]....
        /*0070*/ 	.word	0xffffffff


	//----- nvinfo : EIATTR_COOP_GROUP_INSTR_OFFSETS
	.align		4
.L_384:
        /*0074*/ 	.byte	0x04, 0x28
        /*0076*/ 	.short	(.L_386 - .L_385)


	//   ....[0]....
.L_385:
        /*0078*/ 	.word	0x00003200


	//   ....[1]....
        /*007c*/ 	.word	0x00003280


	//   ....[2]....
        /*0080*/ 	.word	0x00003340


	//   ....[3]....
        /*0084*/ 	.word	0x000033c0


	//   ....[4]....
        /*0088*/ 	.word	0x00005d40


	//   ....[5]....
        /*008c*/ 	.word	0x00005d80


	//   ....[6]....
        /*0090*/ 	.word	0x00005dc0


	//   ....[7]....
        /*0094*/ 	.word	0x00005dd0


	//   ....[8]....
        /*0098*/ 	.word	0x00007d90


	//   ....[9]....
        /*009c*/ 	.word	0x00007dd0


	//   ....[10]....
        /*00a0*/ 	.word	0x00007ed0


	//   ....[11]....
        /*00a4*/ 	.word	0x00007f00


	//----- nvinfo : EIATTR_EXIT_INSTR_OFFSETS
	.align		4
.L_386:
        /*00a8*/ 	.byte	0x04, 0x1c
        /*00aa*/ 	.short	(.L_388 - .L_387)


	//   ....[0]....
.L_387:
        /*00ac*/ 	.word	0x000006d0


	//   ....[1]....
        /*00b0*/ 	.word	0x000096a0


	//   ....[2]....
        /*00b4*/ 	.word	0x00009770


	//   ....[3]....
        /*00b8*/ 	.word	0x0000a110


	//   ....[4]....
        /*00bc*/ 	.word	0x0000a190


	//----- nvinfo : EIATTR_CTAIDZ_USED
	.align		4
.L_388:
        /*00c0*/ 	.byte	0x01, 0x04
	.zero		2


	//----- nvinfo : EIATTR_CRS_STACK_SIZE
	.align		4
        /*00c4*/ 	.byte	0x04, 0x1e
        /*00c6*/ 	.short	(.L_390 - .L_389)
.L_389:
        /*00c8*/ 	.word	0x00000000
.L_390:


//--------------------- .nv.info._ZN5flash16flash_fwd_kernelI23Flash_fwd_kernel_traitsILi192ELi64ELi64ELi4ELb0ELb0EN7cutlass6half_tE19Flash_kernel_traitsILi192ELi64ELi64ELi4ES3_EELb0ELb0ELb0ELb0ELb0ELb1ELb1ELb0EEEvNS_16Flash_fwd_paramsE --------------------------
	.section	.nv.info._ZN5flash16flash_fwd_kernelI23Flash_fwd_kernel_traitsILi192ELi64ELi64ELi4ELb0ELb0EN7cutlass6half_tE19Flash_kernel_traitsILi192ELi64ELi64ELi4ES3_EELb0ELb0ELb0ELb0ELb0ELb1ELb1ELb0EEEvNS_16Flash_fwd_paramsE,"",@"SHT_CUDA_INFO"
	.sectionflags	@""
	.align	4


	//----- nvinfo : EIATTR_CUDA_API_VERSION
	.align		4
        /*0000*/ 	.byte	0x04, 0x37
        /*0002*/ 	.short	(.L_392 - .L_391)
.L_391:
        /*0004*/ 	.word	0x00000082


	//----- nvinfo : EIATTR_SW2861232_WAR
	.align		4
.L_392:
        /*0008*/ 	.byte	0x01, 0x35
	.zero		2


	//----- nvinfo : EIATTR_PARAM_CBANK
	.align		4
        /*000c*/ 	.byte	0x04, 0x0a
        /*000e*/ 	.short	(.L_394 - .L_393)
	.align		4
.L_393:
        /*0010*/ 	.word	index@(.nv.constant0._ZN5flash16flash_fwd_kernelI23Flash_fwd_kernel_traitsILi192ELi64ELi64ELi4ELb0ELb0EN7cutlass6half_tE19Flash_kernel_traitsILi192ELi64ELi64ELi4ES3_EELb0ELb0ELb0ELb0ELb0ELb1ELb1ELb0EEEvNS_16Flash_fwd_paramsE)
        /*0014*/ 	.short	0x0160
        /*0016*/ 	.short	0x01d0


	//----- nvinfo : EIATTR_CBANK_PARAM_SIZE
	.align		4
.L_394:
        /*0018*/ 	.byte	0x03, 0x19
        /*001a*/ 	.short	0x01d0


	//----- nvinfo : EIATTR_KPARAM_INFO
	.align		4
        /*001c*/ 	.byte	0x04, 0x17
        /*001e*/ 	.short	(.L_396 - .L_395)
.L_395:
        /*0020*/ 	.word	0x00000000
        /*0024*/ 	.short	0x0000
        /*0026*/ 	.short	0x0000
        /*0028*/ 	.byte	0x00, 0xf0, 0x41, 0x07


	//----- nvinfo : EIATTR_MAXREG_COUNT
	.align		4
.L_396:
        /*002c*/ 	.byte	0x03, 0x1b
        /*002e*/ 	.short	0x00ff


	//----- nvinfo : EIATTR_NUM_BARRIERS
	.align		4
        /*0030*/ 	.byte	0x02, 0x4c
        /*0032*/ 	.byte	0x01
	.zero		1


	//----- nvinfo : EIATTR_MERCURY_ISA_VERSION
	.align		4
        /*0034*/ 	.byte	0x03, 0x5f
        /*0036*/ 	.short	0x0000


	//----- nvinfo : EIATTR_COOP_GROUP_MASK_REGIDS
	.align		4
        /*0038*/ 	.byte	0x04, 0x29
        /*003a*/ 	.short	(.L_398 - .L_397)


	//   ....[0]....
.L_397:
        /*003c*/ 	.word	0xffffffff


	//   ....[1]....
        /*0040*/ 	.word	0xffffffff


	//   ....[2]....
        /*0044*/ 	.word	0xffffffff


	//   ....[3]....
        /*0048*/ 	.word	0xffffffff


	//   ....[4]....
        /*004c*/ 	.word	0xffffffff


	//   ....[5]....
        /*0050*/ 	.word	0xffffffff


	//   ....[6]....
        /*0054*/ 	.word	0xffffffff


	//   ....[7]....
        /*0058*/ 	.word	0xffffffff


	//   ....[8]....
        /*005c*/ 	.word	0xffffffff


	//   ....[9]....
        /*0060*/ 	.word	0xffffffff


	//   ....[10]....
        /*0064*/ 	.word	0xffffffff


	//   ....[11]....
        /*0068*/ 	.word	0xffffffff


	//----- nvinfo : EIATTR_COOP_GROUP_INSTR_OFFSETS
	.align		4
.L_398:
        /*006c*/ 	.byte	0x04, 0x28
        /*006e*/ 	.short	(.L_400 - .L_399)


	//   ....[0]....
.L_399:
        /*0070*/ 	.word	0x00002e80


	//   ....[1]....
        /*0074*/ 	.word	0x00002ea0


	//   ....[2]....
        /*0078*/ 	.word	0x00002f40


	//   ....[3]....
        /*007c*/ 	.word	0x00002f50


	//   ....[4]....
        /*0080*/ 	.word	0x000054d0


	//   ....[5]....
        /*0084*/ 	.word	0x000054e0


	//   ....[6]....
        /*0088*/ 	.word	0x00005530


	//   ....[7]....
        /*008c*/ 	.word	0x00005540


	//   ....[8]....
        /*0090*/ 	.word	0x00006bc0


	//   ....[9]....
        /*0094*/ 	.word	0x00006c00


	//   ....[10]....
        /*0098*/ 	.word	0x00006c40


	//   ....[11]....
        /*009c*/ 	.word	0x00006c60


	//----- nvinfo : EIATTR_EXIT_INSTR_OFFSETS
	.align		4
.L_400:
        /*00a0*/ 	.byte	0x04, 0x1c
        /*00a2*/ 	.short	(.L_402 - .L_401)


	//   ....[0]....
.L_401:
        /*00a4*/ 	.word	0x000002e0


	//   ....[1]....
        /*00a8*/ 	.word	0x00008440


	//   ....[2]....
        /*00ac*/ 	.word	0x00008520


	//   ....[3]....
        /*00b0*/ 	.word	0x00008e50


	//   ....[4]....
        /*00b4*/ 	.word	0x00008ed0


	//----- nvinfo : EIATTR_CTAIDZ_USED
	.align		4
.L_402:
        /*00b8*/ 	.byte	0x01, 0x04
	.zero		2


	//----- nvinfo : EIATTR_CRS_STACK_SIZE
	.align		4
        /*00bc*/ 	.byte	0x04, 0x1e
        /*00be*/ 	.short	(.L_404 - .L_403)
.L_403:
        /*00c0*/ 	.word	0x00000000
.L_404:


//--------------------- .nv.info._ZN5flash16flash_fwd_kernelI23Flash_fwd_kernel_traitsILi192ELi64ELi64ELi4ELb0ELb0EN7cutlass6half_tE19Flash_kernel_traitsILi192ELi64ELi64ELi4ES3_EELb1ELb0ELb0ELb1ELb0ELb0ELb0ELb0EEEvNS_16Flash_fwd_paramsE --------------------------
	.section	.nv.info._ZN5flash16flash_fwd_kernelI23Flash_fwd_kernel_traitsILi192ELi64ELi64ELi4ELb0ELb0EN7cutlass6half_tE19Flash_kernel_traitsILi192ELi64ELi64ELi4ES3_EELb1ELb0ELb0ELb1ELb0ELb0ELb0ELb0EEEvNS_16Flash_fwd_paramsE,"",@"SHT_CUDA_INFO"
	.sectionflags	@""
	.align	4


	//----- nvinfo : EIATTR_CUDA_API_VERSION
	.align		4
        /*0000*/ 	.byte	0x04, 0x37
        /*0002*/ 	.short	(.L_406 - .L_405)
.L_405:
        /*0004*/ 	.word	0x00000082


	//----- nvinfo : EIATTR_SW2861232_WAR
	.align		4
.L_406:
        /*0008*/ 	.byte	0x01, 0x35
	.zero		2


	//----- nvinfo : EIATTR_PARAM_CBANK
	.align		4
        /*000c*/ 	.byte	0x04, 0x0a
        /*000e*/ 	.short	(.L_408 - .L_407)
	.align		4
.L_407:
        /*0010*/ 	.word	index@(.nv.constant0._ZN5flash16flash_fwd_kernelI23Flash_fwd_kernel_traitsILi192ELi64ELi64ELi4ELb0ELb0EN7cutlass6half_tE19Flash_kernel_traitsILi192ELi64ELi64ELi4ES3_EELb1ELb0ELb0ELb1ELb0ELb0ELb0ELb0EEEvNS_16Flash_fwd_paramsE)
        /*0014*/ 	.short	0x0160
        /*0016*/ 	.short	0x01d0


	//----- nvinfo : EIATTR_CBANK_PARAM_SIZE
	.align		4
.L_408:
        /*0018*/ 	.byte	0x03, 0x19
        /*001a*/ 	.short	0x01d0


	//----- nvinfo : EIATTR_KPARAM_INFO
	.align		4
        /*001c*/ 	.byte	0x04, 0x17
        /*001e*/ 	.short	(.L_410 - .L_409)
.L_409:
        /*0020*/ 	.word	0x00000000
        /*0024*/ 	.short	0x0000
        /*0026*/ 	.short	0x0000
        /*0028*/ 	.byte	0x00, 0xf0, 0x41, 0x07


	//----- nvinfo : EIATTR_MAXREG_COUNT
	.align		4
.L_410:
        /*002c*/ 	.byte	0x03, 0x1b
        /*002e*/ 	.short	0x00ff


	//----- nvinfo : EIATTR_NUM_BARRIERS
	.align		4
        /*0030*/ 	.byte	0x02, 0x4c
        /*0032*/ 	.byte	0x01
	.zero		1


	//----- nvinfo : EIATTR_MERCURY_ISA_VERSION
	.align		4
        /*0034*/ 	.byte	0x03, 0x5f
        /*0036*/ 	.short	0x0000


	//----- nvinfo : EIATTR_COOP_GROUP_MASK_REGIDS
	.align		4
        /*0038*/ 	.byte	0x04, 0x29
        /*003a*/ 	.short	(.L_412 - .L_411)


	//   ....[0]....
.L_411:
        /*003c*/ 	.word	0xffffffff


	//   ....[1]....
        /*0040*/ 	.word	0xffffffff


	//   ....[2]....
        /*0044*/ 	.word	0xffffffff


	//   ....[3]....
        /*0048*/ 	.word	0xffffffff


	//   ....[4]....
        /*004c*/ 	.word	0xffffffff


	//   ....[5]....
        /*0050*/ 	.word	0xffffffff


	//   ....[6]....
        /*0054*/ 	.word	0xffffffff


	//   ....[7]....
        /*0058*/ 	.word	0xffffffff


	//   ....[8]....
        /*005c*/ 	.word	0xffffffff


	//   ....[9]....
        /*0060*/ 	.word	0xffffffff


	//   ....[10]....
        /*0064*/ 	.word	0xffffffff


	//   ....[11]....
        /*0068*/ 	.word	0xffffffff


	//----- nvinfo : EIATTR_COOP_GROUP_INSTR_OFFSETS
	.align		4
.L_412:
        /*006c*/ 	.byte	0x04, 0x28
        /*006e*/ 	.short	(.L_414 - .L_413)


	//   ....[0]....
.L_413:
        /*0070*/ 	.word	0x00005180


	//   ....[1]....
        /*0074*/ 	.word	0x000051c0


	//   ....[2]....
        /*0078*/ 	.word	0x000052f0


	//   ....[3]....
        /*007c*/ 	.word	0x00005310


	//   ....[4]....
        /*0080*/ 	.word	0x00008c30


	//   ....[5]....
        /*0084*/ 	.word	0x00008d20


	//   ....[6]....
        /*0088*/ 	.word	0x00008d30


	//   ....[7]....
        /*008c*/ 	.word	0x00008dd0


	//   ....[8]....
        /*0090*/ 	.word	0x0000acd0


	//   ....[9]....
        /*0094*/ 	.word	0x0000ad10


	//   ....[10]....
        /*0098*/ 	.word	0x0000ae10


	//   ....[11]....
        /*009c*/ 	.word	0x0000ae40


	//----- nvinfo : EIATTR_EXIT_INSTR_OFFSETS
	.align		4
.L_414:
        /*00a0*/ 	.byte	0x04, 0x1c
        /*00a2*/ 	.short	(.L_416 - .L_415)


	//   ....[0]....
.L_415:
        /*00a4*/ 	.word	0x000006d0


	//   ....[1]....
        /*00a8*/ 	.word	0x0000c720


	//   ....[2]....
        /*00ac*/ 	.word	0x0000c820


	//   ....[3]....
        /*00b0*/ 	.word	0x0000c840


	//   ....[4]....
        /*00b4*/ 	.word	0x0000d2d0


	//   ....[5]....
        /*00b8*/ 	.word	0x0000d350


	//----- nvinfo : EIATTR_CTAIDZ_USED
	.align		4
.L_416:
        /*00bc*/ 	.byte	0x01, 0x04
	.zero		2


	//----- nvinfo : EIATTR_CRS_STACK_SIZE
	.align		4
        /*00c0*/ 	.byte	0x04, 0x1e
        /*00c2*/ 	.short	(.L_418 - .L_417)
.L_417:
        /*00c4*/ 	.word	0x00000000
.L_418:


//--------------------- .nv.info._ZN5flash16flash_fwd_kernelI23Flash_fwd_kernel_traitsILi192ELi64ELi64ELi4ELb0ELb0EN7cutlass6half_tE19Flash_kernel_traitsILi192ELi64ELi64ELi4ES3_EELb1ELb0ELb0ELb0ELb0ELb0ELb0ELb1EEEvNS_16Flash_fwd_paramsE --------------------------
	.section	.nv.info._ZN5flash16flash_fwd_kernelI23Flash_fwd_kernel_traitsILi192ELi64ELi64ELi4ELb0ELb0EN7cutlass6half_tE19Flash_kernel_traitsILi192ELi64ELi64ELi4ES3_EELb1ELb0ELb0ELb0ELb0ELb0ELb0ELb1EEEvNS_16Flash_fwd_paramsE,"",@"SHT_CUDA_INFO"
	.sectionflags	@""
	.align	4


	//----- nvinfo : EIATTR_CUDA_API_VERSION
	.align		4
        /*0000*/ 	.byte	0x04, 0x37
        /*0002*/ 	.short	(.L_420 - .L_419)
.L_419:
        /*0004*/ 	.word	0x00000082


	//----- nvinfo : EIATTR_SW2861232_WAR
	.align		4
.L_420:
        /*0008*/ 	.byte	0x01, 0x35
	.zero		2


	//----- nvinfo : EIATTR_PARAM_CBANK
	.align		4
        /*000c*/ 	.byte	0x04, 0x0a
        /*000e*/ 	.short	(.L_422 - .L_421)
	.align		4
.L_421:
        /*0010*/ 	.word	index@(.nv.constant0._ZN5flash16flash_fwd_kernelI23Flash_fwd_kernel_traitsILi192ELi64ELi64ELi4ELb0ELb0EN7cutlass6half_tE19Flash_kernel_traitsILi192ELi64ELi64ELi4ES3_EELb1ELb0ELb0ELb0ELb0ELb0ELb0ELb1EEEvNS_16Flash_fwd_paramsE)
        /*0014*/ 	.short	0x0160
        /*0016*/ 	.short	0x01d0


	//----- nvinfo : EIATTR_CBANK_PARAM_SIZE
	.align		4
.L_422:
        /*0018*/ 	.byte	0x03, 0x19
        /*001a*/ 	.short	0x01d0


	//----- nvinfo : EIATTR_KPARAM_INFO
	.align		4
        /*001c*/ 	.byte	0x04, 0x17
        /*001e*/ 	.short	(.L_424 - .L_423)
.L_423:
        /*0020*/ 	.word	0x00000000
        /*0024*/ 	.short	0x0000
        /*0026*/ 	.short	0x0000
        /*0028*/ 	.byte	0x00, 0xf0, 0x41, 0x07


	//----- nvinfo : EIATTR_MAXREG_COUNT
	.align		4
.L_424:
        /*002c*/ 	.byte	0x03, 0x1b
        /*002e*/ 	.short	0x00ff


	//----- nvinfo : EIATTR_NUM_BARRIERS
	.align		4
        /*0030*/ 	.byte	0x02, 0x4c
        /*0032*/ 	.byte	0x01
	.zero		1


	//----- nvinfo : EIATTR_ANNOTATIONS
	.align		4
        /*0034*/ 	.byte	0x04, 0x55
        /*0036*/ 	.short	(.L_426 - .L_425)


	//   ....[0]....
.L_425:
        /*0038*/ 	.word	0x00000001
        /*003c*/ 	.byte	0x30, 0x03, 0x00, 0x00, 0x01, 0x00, 0x00, 0x00, 0x60, 0x03, 0x00, 0x00, 0x01, 0x00, 0x00, 0x00
        /* <DEDUP_REMOVED lines=34> */
        /*026c*/ 	.byte	0x70, 0xde, 0x00, 0x00, 0x01, 0x00, 0x00, 0x00, 0xe0, 0xe0, 0x00, 0x00


	//----- nvinfo : EIATTR_MERCURY_ISA_VERSION
	.align		4
.L_426:
        /*0278*/ 	.byte	0x03, 0x5f
        /*027a*/ 	.short	0x0000


	//----- nvinfo : EIATTR_COOP_GROUP_MASK_REGIDS
	.align		4
        /*027c*/ 	.byte	0x04, 0x29
        /*027e*/ 	.short	(.L_428 - .L_427)


	//   ....[0]....
.L_427:
        /*0280*/ 	.word	0xffffffff


	//   ....[1]....
        /*0284*/ 	.word	0xffffffff


	//   ....[2]....
        /*0288*/ 	.word	0xffffffff


	//   ....[3]....
        /*028c*/ 	.word	0xffffffff


	//   ....[4]....
        /*0290*/ 	.word	0xffffffff


	//   ....[5]....
        /*0294*/ 	.word	0xffffffff


	//   ....[6]....
        /*0298*/ 	.word	0xffffffff


	//   ....[7]....
        /*029c*/ 	.word	0xffffffff


	//   ....[8]....
        /*02a0*/ 	.word	0xffffffff


	//   ....[9]....
        /*02a4*/ 	.word	0xffffffff


	//   ....[10]....
        /*02a8*/ 	.word	0xffffffff


	//   ....[11]....
        /*02ac*/ 	.word	0xffffffff


	//----- nvinfo : EIATTR_COOP_GROUP_INSTR_OFFSETS
	.align		4
.L_428:
        /*02b0*/ 	.byte	0x04, 0x28
        /*02b2*/ 	.short	(.L_430 - .L_429)


	//   ....[0]....
.L_429:
        /*02b4*/ 	.word	0x00004570


	//   ....[1]....
        /*02b8*/ 	.word	0x000045a0


	//   ....[2]....
        /*02bc*/ 	.word	0x00004680


	//   ....[3]....
        /*02c0*/ 	.word	0x000046b0


	//   ....[4]....
        /*02c4*/ 	.word	0x000092a0


	//   ....[5]....
        /*02c8*/ 	.word	0x00009320


	//   ....[6]....
        /*02cc*/ 	.word	0x00009350


	//   ....[7]....
        /*02d0*/ 	.word	0x00009370


	//   ....[8]....
        /*02d4*/ 	.word	0x0000c3c0


	//   ....[9]....
        /*02d8*/ 	.word	0x0000c3d0


	//   ....[10]....
        /*02dc*/ 	.word	0x0000c410


	//   ....[11]....
        /*02e0*/ 	.word	0x0000c430


	//----- nvinfo : EIATTR_EXIT_INSTR_OFFSETS
	.align		4
.L_430:
        /*02e4*/ 	.byte	0x04, 0x1c
        /*02e6*/ 	.short	(.L_432 - .L_431)


	//   ....[0]....
.L_431:
        /*02e8*/ 	.word	0x00000480


	//   ....[1]....
        /*02ec*/ 	.word	0x0000dd30


	//   ....[2]....
        /*02f0*/ 	.word	0x0000de30


	//   ....[3]....
        /*02f4*/ 	.word	0x0000de50


	//   ....[4]....
        /*02f8*/ 	.word	0x0000e890


	//   ....[5]....
        /*02fc*/ 	.word	0x0000e910


	//----- nvinfo : EIATTR_CTAIDZ_USED
	.align		4
.L_432:
        /*0300*/ 	.byte	0x01, 0x04
	.zero		2


	//----- nvinfo : EIATTR_CRS_STACK_SIZE
	.align		4
        /*0304*/ 	.byte	0x04, 0x1e
        /*0306*/ 	.short	(.L_434 - .L_433)
.L_433:
        /*0308*/ 	.word	0x00000000
.L_434:


//--------------------- .nv.info._ZN5flash16flash_fwd_kernelI23Flash_fwd_kernel_traitsILi192ELi64ELi64ELi4ELb0ELb0EN7cutlass6half_tE19Flash_kernel_traitsILi192ELi64ELi64ELi4ES3_EELb0ELb0ELb0ELb0ELb0ELb0ELb1ELb0EEEvNS_16Flash_fwd_paramsE --------------------------
	.section	.nv.info._ZN5flash16flash_fwd_kernelI23Flash_fwd_kernel_traitsILi192ELi64ELi64ELi4ELb0ELb0EN7cutlass6half_tE19Flash_kernel_traitsILi192ELi64ELi64ELi4ES3_EELb0ELb0ELb0ELb0ELb0ELb0ELb1ELb0EEEvNS_16Flash_fwd_paramsE,"",@"SHT_CUDA_INFO"
	.sectionflags	@""
	.align	4


	//----- nvinfo : EIATTR_CUDA_API_VERSION
	.align		4
        /*0000*/ 	.byte	0x04, 0x37
        /*0002*/ 	.short	(.L_436 - .L_435)
.L_435:
        /*0004*/ 	.word	0x00000082


	//----- nvinfo : EIATTR_SW2861232_WAR
	.align		4
.L_436:
        /*0008*/ 	.byte	0x01, 0x35
	.zero		2


	//----- nvinfo : EIATTR_PARAM_CBANK
	.align		4
        /*000c*/ 	.byte	0x04, 0x0a
        /*000e*/ 	.short	(.L_438 - .L_437)
	.align		4
.L_437:
        /*0010*/ 	.word	index@(.nv.constant0._ZN5flash16flash_fwd_kernelI23Flash_fwd_kernel_traitsILi192ELi64ELi64ELi4ELb0ELb0EN7cutlass6half_tE19Flash_kernel_traitsILi192ELi64ELi64ELi4ES3_EELb0ELb0ELb0ELb0ELb0ELb0ELb1ELb0EEEvNS_16Flash_fwd_paramsE)
        /*0014*/ 	.short	0x0160
        /*0016*/ 	.short	0x01d0


	//----- nvinfo : EIATTR_CBANK_PARAM_SIZE
	.align		4
.L_438:
        /*0018*/ 	.byte	0x03, 0x19
        /*001a*/ 	.short	0x01d0


	//----- nvinfo : EIATTR_KPARAM_INFO
	.align		4
        /*001c*/ 	.byte	0x04, 0x17
        /*001e*/ 	.short	(.L_440 - .L_439)
.L_439:
        /*0020*/ 	.word	0x00000000
        /*0024*/ 	.short	0x0000
        /*0026*/ 	.short	0x0000
        /*0028*/ 	.byte	0x00, 0xf0, 0x41, 0x07


	//----- nvinfo : EIATTR_MAXREG_COUNT
	.align		4
.L_440:
        /*002c*/ 	.byte	0x03, 0x1b
        /*002e*/ 	.short	0x00ff


	//----- nvinfo : EIATTR_NUM_BARRIERS
	.align		4
        /*0030*/ 	.byte	0x02, 0x4c
        /*0032*/ 	.byte	0x01
	.zero		1


	//----- nvinfo : EIATTR_MERCURY_ISA_VERSION
	.align		4
        /*0034*/ 	.byte	0x03, 0x5f
        /*0036*/ 	.short	0x0000


	//----- nvinfo : EIATTR_COOP_GROUP_MASK_REGIDS
	.align		4
        /*0038*/ 	.byte	0x04, 0x29
        /*003a*/ 	.short	(.L_442 - .L_441)


	//   ....[0]....
.L_441:
        /*003c*/ 	.word	0xffffffff


	//   ....[1]....
        /*0040*/ 	.word	0xffffffff


	//   ....[2]....
        /*0044*/ 	.word	0xffffffff


	//   ....[3]....
        /*0048*/ 	.word	0xffffffff


	//   ....[4]....
        /*004c*/ 	.word	0xffffffff


	//   ....[5]....
        /*0050*/ 	.word	0xffffffff


	//   ....[6]....
        /*0054*/ 	.word	0xffffffff


	//   ....[7]....
        /*0058*/ 	.word	0xffffffff


	//   ....[8]....
        /*005c*/ 	.word	0xffffffff


	//   ....[9]....
        /*0060*/ 	.word	0xffffffff


	//   ....[10]....
        /*0064*/ 	.word	0xffffffff


	//   ....[11]....
        /*0068*/ 	.word	0xffffffff


	//----- nvinfo : EIATTR_COOP_GROUP_INSTR_OFFSETS
	.align		4
.L_442:
        /*006c*/ 	.byte	0x04, 0x28
        /*006e*/ 	.short	(.L_444 - .L_443)


	//   ....[0]....
.L_443:
        /*0070*/ 	.word	0x000043a0


	//   ....[1]....
        /*0074*/ 	.word	0x000043c0


	//   ....[2]....
        /*0078*/ 	.word	0x00004460


	//   ....[3]....
        /*007c*/ 	.word	0x00004470


	//   ....[4]....
        /*0080*/ 	.word	0x00007260


	//   ....[5]....
        /*0084*/ 	.word	0x00007270


	//   ....[6]....
        /*0088*/ 	.word	0x000072a0


	//   ....[7]....
        /*008c*/ 	.word	0x000072c0


	//   ....[8]....
        /*0090*/ 	.word	0x00008950


	//   ....[9]....
        /*0094*/ 	.word	0x00008990


	//   ....[10]....
        /*0098*/ 	.word	0x000089e0


	//   ....[11]....
        /*009c*/ 	.word	0x00008a00


	//----- nvinfo : EIATTR_EXIT_INSTR_OFFSETS
	.align		4
.L_444:
        /*00a0*/ 	.byte	0x04, 0x1c
        /*00a2*/ 	.short	(.L_446 - .L_445)


	//   ....[0]....
.L_445:
        /*00a4*/ 	.word	0x000002e0


	//   ....[1]....
        /*00a8*/ 	.word	0x0000a2e0


	//   ....[2]....
        /*00ac*/ 	.word	0x0000a3d0


	//   ....[3]....
        /*00b0*/ 	.word	0x0000a3f0


	//   ....[4]....
        /*00b4*/ 	.word	0x0000adf0


	//   ....[5]....
        /*00b8*/ 	.word	0x0000ae70


	//----- nvinfo : EIATTR_CTAIDZ_USED
	.align		4
.L_446:
        /*00bc*/ 	.byte	0x01, 0x04
	.zero		2


	//----- nvinfo : EIATTR_CRS_STACK_SIZE
	.align		4
        /*00c0*/ 	.byte	0x04, 0x1e
        /*00c2*/ 	.short	(.L_448 - .L_447)
.L_447:
        /*00c4*/ 	.word	0x00000000
.L_448:


//--------------------- .nv.info._ZN5flash16flash_fwd_kernelI23Flash_fwd_kernel_traitsILi192ELi64ELi64ELi4ELb0ELb0EN7cutlass6half_tE19Flash_kernel_traitsILi192ELi64ELi64ELi4ES3_EELb1ELb0ELb0ELb1ELb0ELb0ELb0ELb1EEEvNS_16Flash_fwd_paramsE --------------------------
	.section	.nv.info._ZN5flash16flash_fwd_kernelI23Flash_fwd_kernel_traitsILi192ELi64ELi64ELi4ELb0ELb0EN7cutlass6half_tE19Flash_kernel_traitsILi192ELi64ELi64ELi4ES3_EELb1ELb0ELb0ELb1ELb0ELb0ELb0ELb1EEEvNS_16Flash_fwd_paramsE,"",@"SHT_CUDA_INFO"
	.sectionflags	@""
	.align	4


	//----- nvinfo : EIATTR_CUDA_API_VERSION
	.align		4
        /*0000*/ 	.byte	0x04, 0x37
        /*0002*/ 	.short	(.L_450 - .L_449)
.L_449:
        /*0004*/ 	.word	0x00000082


	//----- nvinfo : EIATTR_SW2861232_WAR
	.align		4
.L_450:
        /*0008*/ 	.byte	0x01, 0x35
	.zero		2


	//----- nvinfo : EIATTR_PARAM_CBANK
	.align		4
        /*000c*/ 	.byte	0x04, 0x0a
        /*000e*/ 	.short	(.L_452 - .L_451)
	.align		4
.L_451:
        /*0010*/ 	.word	index@(.nv.constant0._ZN5flash16flash_fwd_kernelI23Flash_fwd_kernel_traitsILi192ELi64ELi64ELi4ELb0ELb0EN7cutlass6half_tE19Flash_kernel_traitsILi192ELi64ELi64ELi4ES3_EELb1ELb0ELb0ELb1ELb0ELb0ELb0ELb1EEEvNS_16Flash_fwd_paramsE)
        /*0014*/ 	.short	0x0160
        /*0016*/ 	.short	0x01d0


	//----- nvinfo : EIATTR_CBANK_PARAM_SIZE
	.align		4
.L_452:
        /*0018*/ 	.byte	0x03, 0x19
        /*001a*/ 	.short	0x01d0


	//----- nvinfo : EIATTR_KPARAM_INFO
	.align		4
        /*001c*/ 	.byte	0x04, 0x17
        /*001e*/ 	.short	(.L_454 - .L_453)
.L_453:
        /*0020*/ 	.word	0x00000000
        /*0024*/ 	.short	0x0000
        /*0026*/ 	.short	0x0000
        /*0028*/ 	.byte	0x00, 0xf0, 0x41, 0x07


	//----- nvinfo : EIATTR_MAXREG_COUNT
	.align		4
.L_454:
        /*002c*/ 	.byte	0x03, 0x1b
        /*002e*/ 	.short	0x00ff


	//----- nvinfo : EIATTR_NUM_BARRIERS
	.align		4
        /*0030*/ 	.byte	0x02, 0x4c
        /*0032*/ 	.byte	0x01
	.zero		1


	//----- nvinfo : EIATTR_ANNOTATIONS
	.align		4
        /*0034*/ 	.byte	0x04, 0x55
        /*0036*/ 	.short	(.L_456 - .L_455)


	//   ....[0]....
.L_455:
        /* <DEDUP_REMOVED lines=56> */
        /*03ac*/ 	.byte	0x20, 0xf3, 0x00, 0x00


	//----- nvinfo : EIATTR_MERCURY_ISA_VERSION
	.align		4
.L_456:
        /*03b0*/ 	.byte	0x03, 0x5f
        /*03b2*/ 	.short	0x0000


	//----- nvinfo : EIATTR_COOP_GROUP_MASK_REGIDS
	.align		4
        /*03b4*/ 	.byte	0x04, 0x29
        /*03b6*/ 	.short	(.L_458 - .L_457)


	//   ....[0]....
.L_457:
        /*03b8*/ 	.word	0xffffffff


	//   ....[1]....
        /*03bc*/ 	.word	0xffffffff


	//   ....[2]....
        /*03c0*/ 	.word	0xffffffff


	//   ....[3]....
        /*03c4*/ 	.word	0xffffffff


	//   ....[4]....
        /*03c8*/ 	.word	0xffffffff


	//   ....[5]....
        /*03cc*/ 	.word	0xffffffff


	//   ....[6]....
        /*03d0*/ 	.word	0xffffffff


	//   ....[7]....
        /*03d4*/ 	.word	0xffffffff


	//   ....[8]....
        /*03d8*/ 	.word	0xffffffff


	//   ....[9]....
        /*03dc*/ 	.word	0xffffffff


	//   ....[10]....
        /*03e0*/ 	.word	0xffffffff


	//   ....[11]....
        /*03e4*/ 	.word	0xffffffff


	//----- nvinfo : EIATTR_COOP_GROUP_INSTR_OFFSETS
	.align		4
.L_458:
        /*03e8*/ 	.byte	0x04, 0x28
        /*03ea*/ 	.short	(.L_460 - .L_459)


	//   ....[0]....
.L_459:
        /*03ec*/ 	.word	0x000054b0


	//   ....[1]....
        /*03f0*/ 	.word	0x000054d0


	//   ....[2]....
        /*03f4*/ 	.word	0x00005560


	//   ....[3]....
        /*03f8*/ 	.word	0x00005580


	//   ....[4]....
        /*03fc*/ 	.word	0x0000ab90


	//   ....[5]....
        /*0400*/ 	.word	0x0000ac30


	//   ....[6]....
        /*0404*/ 	.word	0x0000ade0


	//   ....[7]....
        /*0408*/ 	.word	0x0000b0f0


	//   ....[8]....
        /*040c*/ 	.word	0x0000de70


	//   ....[9]....
        /*0410*/ 	.word	0x0000deb0


	//   ....[10]....
        /*0414*/ 	.word	0x0000dfc0


	//   ....[11]....
        /*0418*/ 	.word	0x0000dff0


	//----- nvinfo : EIATTR_EXIT_INSTR_OFFSETS
	.align		4
.L_460:
        /*041c*/ 	.byte	0x04, 0x1c
        /*041e*/ 	.short	(.L_462 - .L_461)


	//   ....[0]....
.L_461:
        /*0420*/ 	.word	0x000006a0


	//   ....[1]....
        /*0424*/ 	.word	0x0000f840


	//   ....[2]....
        /*0428*/ 	.word	0x0000f940


	//   ....[3]....
        /*042c*/ 	.word	0x0000f960


	//   ....[4]....
        /*0430*/ 	.word	0x000103f0


	//   ....[5]....
        /*0434*/ 	.word	0x00010470


	//----- nvinfo : EIATTR_CTAIDZ_USED
	.align		4
.L_462:
        /*0438*/ 	.byte	0x01, 0x04
	.zero		2


	//----- nvinfo : EIATTR_CRS_STACK_SIZE
	.align		4
        /*043c*/ 	.byte	0x04, 0x1e
        /*043e*/ 	.short	(.L_464 - .L_463)
.L_463:
        /*0440*/ 	.word	0x00000000
.L_464:


//--------------------- .nv.info._ZN5flash16flash_fwd_kernelI23Flash_fwd_kernel_traitsILi192ELi64ELi64ELi4ELb0ELb0EN7cutlass6half_tE19Flash_kernel_traitsILi192ELi64ELi64ELi4ES3_EELb0ELb0ELb0ELb1ELb0ELb0ELb1ELb0EEEvNS_16Flash_fwd_paramsE --------------------------
	.section	.nv.info._ZN5flash16flash_fwd_kernelI23Flash_fwd_kernel_traitsILi192ELi64ELi64ELi4ELb0ELb0EN7cutlass6half_tE19Flash_kernel_traitsILi192ELi64ELi64ELi4ES3_EELb0ELb0ELb0ELb1ELb0ELb0ELb1ELb0EEEvNS_16Flash_fwd_paramsE,"",@"SHT_CUDA_INFO"
	.sectionflags	@""
	.align	4


	//----- nvinfo : EIATTR_CUDA_API_VERSION
	.align		4
        /*0000*/ 	.byte	0x04, 0x37
        /*0002*/ 	.short	(.L_466 - .L_465)
.L_465:
        /*0004*/ 	.word	0x00000082


	//----- nvinfo : EIATTR_SW2861232_WAR
	.align		4
.L_466:
        /*0008*/ 	.byte	0x01, 0x35
	.zero		2


	//----- nvinfo : EIATTR_PARAM_CBANK
	.align		4
        /*000c*/ 	.byte	0x04, 0x0a
        /*000e*/ 	.short	(.L_468 - .L_467)
	.align		4
.L_467:
        /*0010*/ 	.word	index@(.nv.constant0._ZN5flash16flash_fwd_kernelI23Flash_fwd_kernel_traitsILi192ELi64ELi64ELi4ELb0ELb0EN7cutlass6half_tE19Flash_kernel_traitsILi192ELi64ELi64ELi4ES3_EELb0ELb0ELb0ELb1ELb0ELb0ELb1ELb0EEEvNS_16Flash_fwd_paramsE)
        /*0014*/ 	.short	0x0160
        /*0016*/ 	.short	0x01d0


	//----- nvinfo : EIATTR_CBANK_PARAM_SIZE
	.align		4
.L_468:
        /*0018*/ 	.byte	0x03, 0x19
        /*001a*/ 	.short	0x01d0


	//----- nvinfo : EIATTR_KPARAM_INFO
	.align		4
        /*001c*/ 	.byte	0x04, 0x17
        /*001e*/ 	.short	(.L_470 - .L_469)
.L_469:
        /*0020*/ 	.word	0x00000000
        /*0024*/ 	.short	0x0000
        /*0026*/ 	.short	0x0000
        /*0028*/ 	.byte	0x00, 0xf0, 0x41, 0x07


	//----- nvinfo : EIATTR_MAXREG_COUNT
	.align		4
.L_470:
        /*002c*/ 	.byte	0x03, 0x1b
        /*002e*/ 	.short	0x00ff


	//----- nvinfo : EIATTR_NUM_BARRIERS
	.align		4
        /*0030*/ 	.byte	0x02, 0x4c
        /*0032*/ 	.byte	0x01
	.zero		1


	//----- nvinfo : EIATTR_MERCURY_ISA_VERSION
	.align		4
        /*0034*/ 	.byte	0x03, 0x5f
        /*0036*/ 	.short	0x0000


	//----- nvinfo : EIATTR_COOP_GROUP_MASK_REGIDS
	.align		4
        /*0038*/ 	.byte	0x04, 0x29
        /*003a*/ 	.short	(.L_472 - .L_471)


	//   ....[0]....
.L_471:
        /*003c*/ 	.word	0xffffffff


	//   ....[1]....
        /*0040*/ 	.word	0xffffffff


	//   ....[2]....
        /*0044*/ 	.word	0xffffffff


	//   ....[3]....
        /*0048*/ 	.word	0xffffffff


	//   ....[4]....
        /*004c*/ 	.word	0xffffffff


	//   ....[5]....
        /*0050*/ 	.word	0xffffffff


	//   ....[6]....
        /*0054*/ 	.word	0xffffffff


	//   ....[7]....
        /*0058*/ 	.word	0xffffffff


	//   ....[8]....
        /*005c*/ 	.word	0xffffffff


	//   ....[9]....
        /*0060*/ 	.word	0xffffffff


	//   ....[10]....
        /*0064*/ 	.word	0xffffffff


	//   ....[11]....
        /*0068*/ 	.word	0xffffffff


	//----- nvinfo : EIATTR_COOP_GROUP_INSTR_OFFSETS
	.align		4
.L_472:
        /*006c*/ 	.byte	0x04, 0x28
        /*006e*/ 	.short	(.L_474 - .L_473)


	//   ....[0]....
.L_473:
        /*0070*/ 	.word	0x00004e70


	//   ....[1]....
        /*0074*/ 	.word	0x00004e90


	//   ....[2]....
        /*0078*/ 	.word	0x00004f30


	//   ....[3]....
        /*007c*/ 	.word	0x00004f40


	//   ....[4]....
        /*0080*/ 	.word	0x000083b0


	//   ....[5]....
        /*0084*/ 	.word	0x000083d0


	//   ....[6]....
        /*0088*/ 	.word	0x000083f0


	//   ....[7]....
        /*008c*/ 	.word	0x00008410


	//   ....[8]....
        /*0090*/ 	.word	0x00009af0


	//   ....[9]....
        /*0094*/ 	.word	0x00009b30


	//   ....[10]....
        /*0098*/ 	.word	0x00009bc0


	//   ....[11]....
        /*009c*/ 	.word	0x00009be0


	//----- nvinfo : EIATTR_EXIT_INSTR_OFFSETS
	.align		4
.L_474:
        /*00a0*/ 	.byte	0x04, 0x1c
        /*00a2*/ 	.short	(.L_476 - .L_475)


	//   ....[0]....
.L_475:
        /*00a4*/ 	.word	0x000002e0


	//   ....[1]....
        /*00a8*/ 	.word	0x0000b4b0


	//   ....[2]....
        /*00ac*/ 	.word	0x0000b5b0


	//   ....[3]....
        /*00b0*/ 	.word	0x0000b5d0


	//   ....[4]....
        /*00b4*/ 	.word	0x0000bfe0


	//   ....[5]....
        /*00b8*/ 	.word	0x0000c060


	//----- nvinfo : EIATTR_CTAIDZ_USED
	.align		4
.L_476:
        /*00bc*/ 	.byte	0x01, 0x04
	.zero		2


	//----- nvinfo : EIATTR_CRS_STACK_SIZE
	.align		4
        /*00c0*/ 	.byte	0x04, 0x1e
        /*00c2*/ 	.short	(.L_478 - .L_477)
.L_477:
        /*00c4*/ 	.word	0x00000000
.L_478:


//--------------------- .nv.info._ZN5flash16flash_fwd_kernelI23Flash_fwd_kernel_traitsILi192ELi64ELi64ELi4ELb0ELb0EN7cutlass6half_tE19Flash_kernel_traitsILi192ELi64ELi64ELi4ES3_EELb1ELb0ELb1ELb0ELb0ELb1ELb0ELb0EEEvNS_16Flash_fwd_paramsE --------------------------
	.section	.nv.info._ZN5flash16flash_fwd_kernelI23Flash_fwd_kernel_traitsILi192ELi64ELi64ELi4ELb0ELb0EN7cutlass6half_tE19Flash_kernel_traitsILi192ELi64ELi64ELi4ES3_EELb1ELb0ELb1ELb0ELb0ELb1ELb0ELb0EEEvNS_16Flash_fwd_paramsE,"",@"SHT_CUDA_INFO"
	.sectionflags	@""
	.align	4


	//----- nvinfo : EIATTR_CUDA_API_VERSION
	.align		4
        /*0000*/ 	.byte	0x04, 0x37
        /*0002*/ 	.short	(.L_480 - .L_479)
.L_479:
        /*0004*/ 	.word	0x00000082


	//----- nvinfo : EIATTR_SW2861232_WAR
	.align		4
.L_480:
        /*0008*/ 	.byte	0x01, 0x35
	.zero		2


	//----- nvinfo : EIATTR_PARAM_CBANK
	.align		4
        /*000c*/ 	.byte	0x04, 0x0a
        /*000e*/ 	.short	(.L_482 - .L_481)
	.align		4
.L_481:
        /*0010*/ 	.word	index@(.nv.constant0._ZN5flash16flash_fwd_kernelI23Flash_fwd_kernel_traitsILi192ELi64ELi64ELi4ELb0ELb0EN7cutlass6half_tE19Flash_kernel_traitsILi192ELi64ELi64ELi4ES3_EELb1ELb0ELb1ELb0ELb0ELb1ELb0ELb0EEEvNS_16Flash_fwd_paramsE)
        /*0014*/ 	.short	0x0160
        /*0016*/ 	.short	0x01d0


	//----- nvinfo : EIATTR_CBANK_PARAM_SIZE
	.align		4
.L_482:
        /*0018*/ 	.byte	0x03, 0x19
        /*001a*/ 	.short	0x01d0


	//----- nvinfo : EIATTR_KPARAM_INFO
	.align		4
        /*001c*/ 	.byte	0x04, 0x17
        /*001e*/ 	.short	(.L_484 - .L_483)
.L_483:
        /*0020*/ 	.word	0x00000000
        /*0024*/ 	.short	0x0000
        /*0026*/ 	.short	0x0000
        /*0028*/ 	.byte	0x00, 0xf0, 0x41, 0x07


	//----- nvinfo : EIATTR_MAXREG_COUNT
	.align		4
.L_484:
        /*002c*/ 	.byte	0x03, 0x1b
        /*002e*/ 	.short	0x00ff


	//----- nvinfo : EIATTR_NUM_BARRIERS
	.align		4
        /*0030*/ 	.byte	0x02, 0x4c
        /*0032*/ 	.byte	0x01
	.zero		1


	//----- nvinfo : EIATTR_MERCURY_ISA_VERSION
	.align		4
        /*0034*/ 	.byte	0x03, 0x5f
        /*0036*/ 	.short	0x0000


	//----- nvinfo : EIATTR_COOP_GROUP_MASK_REGIDS
	.align		4
        /*0038*/ 	.byte	0x04, 0x29
        /*003a*/ 	.short	(.L_486 - .L_485)


	//   ....[0]....
.L_485:
        /*003c*/ 	.word	0xffffffff


	//   ....[1]....
        /*0040*/ 	.word	0xffffffff


	//   ....[2]....
        /*0044*/ 	.word	0xffffffff


	//   ....[3]....
        /*0048*/ 	.word	0xffffffff


	//   ....[4]....
        /*004c*/ 	.word	0xffffffff


	//   ....[5]....
        /*0050*/ 	.word	0xffffffff


	//   ....[6]....
        /*0054*/ 	.word	0xffffffff


	//   ....[7]....
        /*0058*/ 	.word	0xffffffff


	//   ....[8]....
        /*005c*/ 	.word	0xffffffff


	//   ....[9]....
        /*0060*/ 	.word	0xffffffff


	//   ....[10]....
        /*0064*/ 	.word	0xffffffff


	//   ....[11]....
        /*0068*/ 	.word	0xffffffff


	//   ....[12]....
        /*006c*/ 	.word	0xffffffff


	//   ....[13]....
        /*0070*/ 	.word	0xffffffff


	//   ....[14]....
        /*0074*/ 	.word	0xffffffff


	//   ....[15]....
        /*0078*/ 	.word	0xffffffff


	//----- nvinfo : EIATTR_COOP_GROUP_INSTR_OFFSETS
	.align		4
.L_486:
        /*007c*/ 	.byte	0x04, 0x28
        /*007e*/ 	.short	(.L_488 - .L_487)


	//   ....[0]....
.L_487:
        /*0080*/ 	.word	0x00004180


	//   ....[1]....
        /*0084*/ 	.word	0x000041a0


	//   ....[2]....
        /*0088*/ 	.word	0x00004280


	//   ....[3]....
        /*008c*/ 	.word	0x00004320


	//   ....[4]....
        /*0090*/ 	.word	0x00007380


	//   ....[5]....
        /*0094*/ 	.word	0x000073b0


	//   ....[6]....
        /*0098*/ 	.word	0x000073e0


	//   ....[7]....
        /*009c*/ 	.word	0x00007430


	//   ....[8]....
        /*00a0*/ 	.word	0x0000ac90


	//   ....[9]....
        /*00a4*/ 	.word	0x0000ad50


	//   ....[10]....
        /*00a8*/ 	.word	0x0000ad80


	//   ....[11]....
        /*00ac*/ 	.word	0x0000ad90


	//   ....[12]....
        /*00b0*/ 	.word	0x0000cdb0


	//   ....[13]....
        /*00b4*/ 	.word	0x0000cdf0


	//   ....[14]....
        /*00b8*/ 	.word	0x0000cf20


	//   ....[15]....
        /*00bc*/ 	.word	0x0000cf60


	//----- nvinfo : EIATTR_EXIT_INSTR_OFFSETS
	.align		4
.L_488:
        /*00c0*/ 	.byte	0x04, 0x1c
        /*00c2*/ 	.short	(.L_490 - .L_489)


	//   ....[0]....
.L_489:
        /*00c4*/ 	.word	0x000006d0


	//   ....[1]....
        /*00c8*/ 	.word	0x000011e0


	//   ....[2]....
        /*00cc*/ 	.word	0x00001260


	//   ....[3]....
        /*00d0*/ 	.word	0x0000e690


	//   ....[4]....
        /*00d4*/ 	.word	0x0000e760


	//----- nvinfo : EIATTR_CTAIDZ_USED
	.align		4
.L_490:
        /*00d8*/ 	.byte	0x01, 0x04
	.zero		2


	//----- nvinfo : EIATTR_CRS_STACK_SIZE
	.align		4
        /*00dc*/ 	.byte	0x04, 0x1e
        /*00de*/ 	.short	(.L_492 - .L_491)
.L_491:
        /*00e0*/ 	.word	0x00000000
.L_492:


//--------------------- .nv.info._ZN5flash16flash_fwd_kernelI23Flash_fwd_kernel_traitsILi192ELi64ELi64ELi4ELb0ELb0EN7cutlass6half_tE19Flash_kernel_traitsILi192ELi64ELi64ELi4ES3_EELb0ELb0ELb1ELb0ELb0ELb1ELb1ELb0EEEvNS_16Flash_fwd_paramsE --------------------------
	.section	.nv.info._ZN5flash16flash_fwd_kernelI23Flash_fwd_kernel_traitsILi192ELi64ELi64ELi4ELb0ELb0EN7cutlass6half_tE19Flash_kernel_traitsILi192ELi64ELi64ELi4ES3_EELb0ELb0ELb1ELb0ELb0ELb1ELb1ELb0EEEvNS_16Flash_fwd_paramsE,"",@"SHT_CUDA_INFO"
	.sectionflags	@""
	.align	4


	//----- nvinfo : EIATTR_CUDA_API_VERSION
	.align		4
        /*0000*/ 	.byte	0x04, 0x37
        /*0002*/ 	.short	(.L_494 - .L_493)
.L_493:
        /*0004*/ 	.word	0x00000082


	//----- nvinfo : EIATTR_SW2861232_WAR
	.align		4
.L_494:
        /*0008*/ 	.byte	0x01, 0x35
	.zero		2


	//----- nvinfo : EIATTR_PARAM_CBANK
	.align		4
        /*000c*/ 	.byte	0x04, 0x0a
        /*000e*/ 	.short	(.L_496 - .L_495)
	.align		4
.L_495:
        /*0010*/ 	.word	index@(.nv.constant0._ZN5flash16flash_fwd_kernelI23Flash_fwd_kernel_traitsILi192ELi64ELi64ELi4ELb0ELb0EN7cutlass6half_tE19Flash_kernel_traitsILi192ELi64ELi64ELi4ES3_EELb0ELb0ELb1ELb0ELb0ELb1ELb1ELb0EEEvNS_16Flash_fwd_paramsE)
        /*0014*/ 	.short	0x0160
        /*0016*/ 	.short	0x01d0


	//----- nvinfo : EIATTR_CBANK_PARAM_SIZE
	.align		4
.L_496:
        /*0018*/ 	.byte	0x03, 0x19
        /*001a*/ 	.short	0x01d0


	//----- nvinfo : EIATTR_KPARAM_INFO
	.align		4
        /*001c*/ 	.byte	0x04, 0x17
        /*001e*/ 	.short	(.L_498 - .L_497)
.L_497:
        /*0020*/ 	.word	0x00000000
        /*0024*/ 	.short	0x0000
        /*0026*/ 	.short	0x0000
        /*0028*/ 	.byte	0x00, 0xf0, 0x41, 0x07


	//----- nvinfo : EIATTR_MAXREG_COUNT
	.align		4
.L_498:
        /*002c*/ 	.byte	0x03, 0x1b
        /*002e*/ 	.short	0x00ff


	//----- nvinfo : EIATTR_NUM_BARRIERS
	.align		4
        /*0030*/ 	.byte	0x02, 0x4c
        /*0032*/ 	.byte	0x01
	.zero		1


	//----- nvinfo : EIATTR_MERCURY_ISA_VERSION
	.align		4
        /*0034*/ 	.byte	0x03, 0x5f
        /*0036*/ 	.short	0x0000


	//----- nvinfo : EIATTR_INT_WARP_WIDE_INSTR_OFFSETS
	.align		4
        /*0038*/ 	.byte	0x04, 0x31
        /*003a*/ 	.short	(.L_500 - .L_499)


	//   ....[0]....
.L_499:
        /*003c*/ 	.word	0x00001e10


	//   ....[1]....
        /*0040*/ 	.word	0x00002120


	//----- nvinfo : EIATTR_COOP_GROUP_MASK_REGIDS
	.align		4
.L_500:
        /*0044*/ 	.byte	0x04, 0x29
        /*0046*/ 	.short	(.L_502 - .L_501)


	//   ....[0]....
.L_501:
        /*0048*/ 	.word	0xffffffff


	//   ....[1]....
        /*004c*/ 	.word	0xffffffff


	//   ....[2]....
        /*0050*/ 	.word	0xffffffff


	//   ....[3]....
        /*0054*/ 	.word	0xffffffff


	//   ....[4]....
        /*0058*/ 	.word	0xffffffff


	//   ....[5]....
        /*005c*/ 	.word	0xffffffff


	//   ....[6]....
        /*0060*/ 	.word	0xffffffff


	//   ....[7]....
        /*0064*/ 	.word	0xffffffff


	//   ....[8]....
        /*0068*/ 	.word	0xffffffff


	//   ....[9]....
        /*006c*/ 	.word	0xffffffff


	//   ....[10]....
        /*0070*/ 	.word	0xffffffff


	//   ....[11]....
        /*0074*/ 	.word	0xffffffff


	//   ....[12]....
        /*0078*/ 	.word	0xffffffff


	//   ....[13]....
        /*007c*/ 	.word	0xffffffff


	//   ....[14]....
        /*0080*/ 	.word	0xffffffff


	//   ....[15]....
        /*0084*/ 	.word	0xffffffff


	//----- nvinfo : EIATTR_COOP_GROUP_INSTR_OFFSETS
	.align		4
.L_502:
        /*0088*/ 	.byte	0x04, 0x28
        /*008a*/ 	.short	(.L_504 - .L_503)


	//   ....[0]....
.L_503:
        /*008c*/ 	.word	0x00004200


	//   ....[1]....
        /*0090*/ 	.word	0x00004220


	//   ....[2]....
        /*0094*/ 	.word	0x000042c0


	//   ....[3]....
        /*0098*/ 	.word	0x000042d0


	//   ....[4]....
        /*009c*/ 	.word	0x00006f20


	//   ....[5]....
        /*00a0*/ 	.word	0x00006f30


	//   ....[6]....
        /*00a4*/ 	.word	0x00006f60


	//   ....[7]....
        /*00a8*/ 	.word	0x00006f70


	//   ....[8]....
        /*00ac*/ 	.word	0x0000a300


	//   ....[9]....
        /*00b0*/ 	.word	0x0000a320


	//   ....[10]....
        /*00b4*/ 	.word	0x0000a360


	//   ....[11]....
        /*00b8*/ 	.word	0x0000a370


	//   ....[12]....
        /*00bc*/ 	.word	0x0000ba90


	//   ....[13]....
        /*00c0*/ 	.word	0x0000bad0


	//   ....[14]....
        /*00c4*/ 	.word	0x0000bbe0


	//   ....[15]....
        /*00c8*/ 	.word	0x0000bc10


	//----- nvinfo : EIATTR_EXIT_INSTR_OFFSETS
	.align		4
.L_504:
        /*00cc*/ 	.byte	0x04, 0x1c
        /*00ce*/ 	.short	(.L_506 - .L_505)


	//   ....[0]....
.L_505:
        /*00d0*/ 	.word	0x000004d0


	//   ....[1]....
        /*00d4*/ 	.word	0x00000fd0


	//   ....[2]....
        /*00d8*/ 	.word	0x00001050


	//   ....[3]....
        /*00dc*/ 	.word	0x0000d340


	//   ....[4]....
        /*00e0*/ 	.word	0x0000d410


	//----- nvinfo : EIATTR_CTAIDZ_USED
	.align		4
.L_506:
        /*00e4*/ 	.byte	0x01, 0x04
	.zero		2


	//----- nvinfo : EIATTR_CRS_STACK_SIZE
	.align		4
        /*00e8*/ 	.byte	0x04, 0x1e
        /*00ea*/ 	.short	(.L_508 - .L_507)
.L_507:
        /*00ec*/ 	.word	0x00000000
.L_508:


//--------------------- .nv.info._ZN5flash16flash_fwd_kernelI23Flash_fwd_kernel_traitsILi192ELi64ELi64ELi4ELb0ELb0EN7cutlass6half_tE19Flash_kernel_traitsILi192ELi64ELi64ELi4ES3_EELb1ELb0ELb1ELb1ELb0ELb0ELb0ELb0EEEvNS_16Flash_fwd_paramsE --------------------------
	.section	.nv.info._ZN5flash16flash_fwd_kernelI23Flash_fwd_kernel_traitsILi192ELi64ELi64ELi4ELb0ELb0EN7cutlass6half_tE19Flash_kernel_traitsILi192ELi64ELi64ELi4ES3_EELb1ELb0ELb1ELb1ELb0ELb0ELb0ELb0EEEvNS_16Flash_fwd_paramsE,"",@"SHT_CUDA_INFO"
	.sectionflags	@""
	.align	4


	//----- nvinfo : EIATTR_CUDA_API_VERSION
	.align		4
        /*0000*/ 	.byte	0x04, 0x37
        /*0002*/ 	.short	(.L_510 - .L_509)
.L_509:
        /*0004*/ 	.word	0x00000082


	//----- nvinfo : EIATTR_SW2861232_WAR
	.align		4
.L_510:
        /*0008*/ 	.byte	0x01, 0x35
	.zero		2


	//----- nvinfo : EIATTR_PARAM_CBANK
	.align		4
        /*000c*/ 	.byte	0x04, 0x0a
        /*000e*/ 	.short	(.L_512 - .L_511)
	.align		4
.L_511:
        /*0010*/ 	.word	index@(.nv.constant0._ZN5flash16flash_fwd_kernelI23Flash_fwd_kernel_traitsILi192ELi64ELi64ELi4ELb0ELb0EN7cutlass6half_tE19Flash_kernel_traitsILi192ELi64ELi64ELi4ES3_EELb1ELb0ELb1ELb1ELb0ELb0ELb0ELb0EEEvNS_16Flash_fwd_paramsE)
        /*0014*/ 	.short	0x0160
        /*0016*/ 	.short	0x01d0


	//----- nvinfo : EIATTR_CBANK_PARAM_SIZE
	.align		4
.L_512:
        /*0018*/ 	.byte	0x03, 0x19
        /*001a*/ 	.short	0x01d0


	//----- nvinfo : EIATTR_KPARAM_INFO
	.align		4
        /*001c*/ 	.byte	0x04, 0x17
        /*001e*/ 	.short	(.L_514 - .L_513)
.L_513:
        /*0020*/ 	.word	0x00000000
        /*0024*/ 	.short	0x0000
        /*0026*/ 	.short	0x0000
        /*0028*/ 	.byte	0x00, 0xf0, 0x41, 0x07


	//----- nvinfo : EIATTR_MAXREG_COUNT
	.align		4
.L_514:
        /*002c*/ 	.byte	0x03, 0x1b
        /*002e*/ 	.short	0x00ff


	//----- nvinfo : EIATTR_NUM_BARRIERS
	.align		4
        /*0030*/ 	.byte	0x02, 0x4c
        /*0032*/ 	.byte	0x01
	.zero		1


	//----- nvinfo : EIATTR_MERCURY_ISA_VERSION
	.align		4
        /*0034*/ 	.byte	0x03, 0x5f
        /*0036*/ 	.short	0x0000


	//----- nvinfo : EIATTR_COOP_GROUP_MASK_REGIDS
	.align		4
        /*0038*/ 	.byte	0x04, 0x29
        /*003a*/ 	.short	(.L_516 - .L_515)


	//   ....[0]....
.L_515:
        /*003c*/ 	.word	0xffffffff


	//   ....[1]....
        /*0040*/ 	.word	0xffffffff


	//   ....[2]....
        /*0044*/ 	.word	0xffffffff


	//   ....[3]....
        /*0048*/ 	.word	0xffffffff


	//   ....[4]....
        /*004c*/ 	.word	0xffffffff


	//   ....[5]....
        /*0050*/ 	.word	0xffffffff


	//   ....[6]....
        /*0054*/ 	.word	0xffffffff


	//   ....[7]....
        /*0058*/ 	.word	0xffffffff


	//   ....[8]....
        /*005c*/ 	.word	0xffffffff


	//   ....[9]....
        /*0060*/ 	.word	0xffffffff


	//   ....[10]....
        /*0064*/ 	.word	0xffffffff


	//   ....[11]....
        /*0068*/ 	.word	0xffffffff


	//   ....[12]....
        /*006c*/ 	.word	0xffffffff


	//   ....[13]....
        /*0070*/ 	.word	0xffffffff


	//   ....[14]....
        /*0074*/ 	.word	0xffffffff


	//   ....[15]....
        /*0078*/ 	.word	0xffffffff


	//----- nvinfo : EIATTR_COOP_GROUP_INSTR_OFFSETS
	.align		4
.L_516:
        /*007c*/ 	.byte	0x04, 0x28
        /*007e*/ 	.short	(.L_518 - .L_517)


	//   ....[0]....
.L_517:
        /*0080*/ 	.word	0x00006160


	//   ....[1]....
        /*0084*/ 	.word	0x000061c0


	//   ....[2]....
        /*0088*/ 	.word	0x00006250


	//   ....[3]....
        /*008c*/ 	.word	0x00006300


	//   ....[4]....
        /*0090*/ 	.word	0x0000a490


	//   ....[5]....
        /*0094*/ 	.word	0x0000a4c0


	//   ....[6]....
        /*0098*/ 	.word	0x0000a550


	//   ....[7]....
        /*009c*/ 	.word	0x0000a570


	//   ....[8]....
        /*00a0*/ 	.word	0x0000ee20


	//   ....[9]....
        /*00a4*/ 	.word	0x0000eed0


	//   ....[10]....
        /*00a8*/ 	.word	0x0000eef0


	//   ....[11]....
        /*00ac*/ 	.word	0x0000ef10


	//   ....[12]....
        /*00b0*/ 	.word	0x00010f40


	//   ....[13]....
        /*00b4*/ 	.word	0x00010f80


	//   ....[14]....
        /*00b8*/ 	.word	0x000110b0


	//   ....[15]....
        /*00bc*/ 	.word	0x000110f0


	//----- nvinfo : EIATTR_EXIT_INSTR_OFFSETS
	.align		4
.L_518:
        /*00c0*/ 	.byte	0x04, 0x1c
        /*00c2*/ 	.short	(.L_520 - .L_519)


	//   ....[0]....
.L_519:
        /*00c4*/ 	.word	0x000006d0


	//   ....[1]....
        /*00c8*/ 	.word	0x000012b0


	//   ....[2]....
        /*00cc*/ 	.word	0x00001330


	//   ....[3]....
        /*00d0*/ 	.word	0x00012990


	//   ....[4]....
        /*00d4*/ 	.word	0x00012a90


	//   ....[5]....
        /*00d8*/ 	.word	0x00012ab0


	//----- nvinfo : EIATTR_CTAIDZ_USED
	.align		4
.L_520:
        /*00dc*/ 	.byte	0x01, 0x04
	.zero		2


	//----- nvinfo : EIATTR_CRS_STACK_SIZE
	.align		4
        /*00e0*/ 	.byte	0x04, 0x1e
        /*00e2*/ 	.short	(.L_522 - .L_521)
.L_521:
        /*00e4*/ 	.word	0x00000000
.L_522:


//--------------------- .nv.info._ZN5flash16flash_fwd_kernelI23Flash_fwd_kernel_traitsILi192ELi64ELi64ELi4ELb0ELb0EN7cutlass6half_tE19Flash_kernel_traitsILi192ELi64ELi64ELi4ES3_EELb1ELb0ELb1ELb0ELb0ELb0ELb0ELb1EEEvNS_16Flash_fwd_paramsE --------------------------
	.section	.nv.info._ZN5flash16flash_fwd_kernelI23Flash_fwd_kernel_traitsILi192ELi64ELi64ELi4ELb0ELb0EN7cutlass6half_tE19Flash_kernel_traitsILi192ELi64ELi64ELi4ES3_EELb1ELb0ELb1ELb0ELb0ELb0ELb0ELb1EEEvNS_16Flash_fwd_paramsE,"",@"SHT_CUDA_INFO"
	.sectionflags	@""
	.align	4


	//----- nvinfo : EIATTR_CUDA_API_VERSION
	.align		4
        /*0000*/ 	.byte	0x04, 0x37
        /*0002*/ 	.short	(.L_524 - .L_523)
.L_523:
        /*0004*/ 	.word	0x00000082


	//----- nvinfo : EIATTR_SW2861232_WAR
	.align		4
.L_524:
        /*0008*/ 	.byte	0x01, 0x35
	.zero		2


	//----- nvinfo : EIATTR_PARAM_CBANK
	.align		4
        /*000c*/ 	.byte	0x04, 0x0a
        /*000e*/ 	.short	(.L_526 - .L_525)
	.align		4
.L_525:
        /*0010*/ 	.word	index@(.nv.constant0._ZN5flash16flash_fwd_kernelI23Flash_fwd_kernel_traitsILi192ELi64ELi64ELi4ELb0ELb0EN7cutlass6half_tE19Flash_kernel_traitsILi192ELi64ELi64ELi4ES3_EELb1ELb0ELb1ELb0ELb0ELb0ELb0ELb1EEEvNS_16Flash_fwd_paramsE)
        /*0014*/ 	.short	0x0160
        /*0016*/ 	.short	0x01d0


	//----- nvinfo : EIATTR_CBANK_PARAM_SIZE
	.align		4
.L_526:
        /*0018*/ 	.byte	0x03, 0x19
        /*001a*/ 	.short	0x01d0


	//----- nvinfo : EIATTR_KPARAM_INFO
	.align		4
        /*001c*/ 	.byte	0x04, 0x17
        /*001e*/ 	.short	(.L_528 - .L_527)
.L_527:
        /*0020*/ 	.word	0x00000000
        /*0024*/ 	.short	0x0000
        /*0026*/ 	.short	0x0000
        /*0028*/ 	.byte	0x00, 0xf0, 0x41, 0x07


	//----- nvinfo : EIATTR_MAXREG_COUNT
	.align		4
.L_528:
        /*002c*/ 	.byte	0x03, 0x1b
        /*002e*/ 	.short	0x00ff


	//----- nvinfo : EIATTR_NUM_BARRIERS
	.align		4
        /*0030*/ 	.byte	0x02, 0x4c
        /*0032*/ 	.byte	0x01
	.zero		1


	//----- nvinfo : EIATTR_ANNOTATIONS
	.align		4
        /*0034*/ 	.byte	0x04, 0x55
        /*0036*/ 	.short	(.L_530 - .L_529)


	//   ....[0]....
.L_529:
        /* <DEDUP_REMOVED lines=79> */


	//----- nvinfo : EIATTR_MERCURY_ISA_VERSION
	.align		4
.L_530:
        /*0518*/ 	.byte	0x03, 0x5f
        /*051a*/ 	.short	0x0000


	//----- nvinfo : EIATTR_COOP_GROUP_MASK_REGIDS
	.align		4
        /*051c*/ 	.byte	0x04, 0x29
        /*051e*/ 	.short	(.L_532 - .L_531)


	//   ....[0]....
.L_531:
        /*0520*/ 	.word	0xffffffff


	//   ....[1]....
        /*0524*/ 	.word	0xffffffff


	//   ....[2]....
        /*0528*/ 	.word	0xffffffff


	//   ....[3]....
        /*052c*/ 	.word	0xffffffff


	//   ....[4]....
        /*0530*/ 	.word	0xffffffff


	//   ....[5]....
        /*0534*/ 	.word	0xffffffff


	//   ....[6]....
        /*0538*/ 	.word	0xffffffff


	//   ....[7]....
        /*053c*/ 	.word	0xffffffff


	//   ....[8]....
        /*0540*/ 	.word	0xffffffff


	//   ....[9]....
        /*0544*/ 	.word	0xffffffff


	//   ....[10]....
        /*0548*/ 	.word	0xffffffff


	//   ....[11]....
        /*054c*/ 	.word	0xffffffff


	//   ....[12]....
        /*0550*/ 	.word	0xffffffff


	//   ....[13]....
        /*0554*/ 	.word	0xffffffff


	//   ....[14]....
        /*0558*/ 	.word	0xffffffff


	//   ....[15]....
        /*055c*/ 	.word	0xffffffff


	//----- nvinfo : EIATTR_COOP_GROUP_INSTR_OFFSETS
	.align		4
.L_532:
        /*0560*/ 	.byte	0x04, 0x28
        /*0562*/ 	.short	(.L_534 - .L_533)


	//   ....[0]....
.L_533:
        /*0564*/ 	.word	0x000059f0


	//   ....[1]....
        /*0568*/ 	.word	0x00005a00


	//   ....[2]....
        /*056c*/ 	.word	0x00005a60


	//   ....[3]....
        /*0570*/ 	.word	0x00005a90


	//   ....[4]....
        /*0574*/ 	.word	0x0000af20


	//   ....[5]....
        /*0578*/ 	.word	0x0000afa0


	//   ....[6]....
        /*057c*/ 	.word	0x0000afb0


	//   ....[7]....
        /*0580*/ 	.word	0x0000b070


	//   ....[8]....
        /*0584*/ 	.word	0x000112c0


	//   ....[9]....
        /*0588*/ 	.word	0x000112e0


	//   ....[10]....
        /*058c*/ 	.word	0x00011300


	//   ....[11]....
        /*0590*/ 	.word	0x00011320


	//   ....[12]....
        /*0594*/ 	.word	0x000149f0


	//   ....[13]....
        /*0598*/ 	.word	0x00014a00


	//   ....[14]....
        /*059c*/ 	.word	0x00014a20


	//   ....[15]....
        /*05a0*/ 	.word	0x00014a40


	//----- nvinfo : EIATTR_EXIT_INSTR_OFFSETS
	.align		4
.L_534:
        /*05a4*/ 	.byte	0x04, 0x1c
        /*05a6*/ 	.short	(.L_536 - .L_535)


	//   ....[0]....
.L_535:
        /*05a8*/ 	.word	0x000006a0


	//   ....[1]....
        /*05ac*/ 	.word	0x000012a0


	//   ....[2]....
        /*05b0*/ 	.word	0x00001320


	//   ....[3]....
        /*05b4*/ 	.word	0x000160a0


	//   ....[4]....
        /*05b8*/ 	.word	0x000161a0


	//   ....[5]....
        /*05bc*/ 	.word	0x000161c0


	//----- nvinfo : EIATTR_CTAIDZ_USED
	.align		4
.L_536:
        /*05c0*/ 	.byte	0x01, 0x04
	.zero		2


	//----- nvinfo : EIATTR_CRS_STACK_SIZE
	.align		4
        /*05c4*/ 	.byte	0x04, 0x1e
        /*05c6*/ 	.short	(.L_538 - .L_537)
.L_537:
        /*05c8*/ 	.word	0x00000000
.L_538:


//--------------------- .nv.info._ZN5flash16flash_fwd_kernelI23Flash_fwd_kernel_traitsILi192ELi64ELi64ELi4ELb0ELb0EN7cutlass6half_tE19Flash_kernel_traitsILi192ELi64ELi64ELi4ES3_EELb0ELb0ELb1ELb0ELb0ELb0ELb1ELb0EEEvNS_16Flash_fwd_paramsE --------------------------
	.section	.nv.info._ZN5flash16flash_fwd_kernelI23Flash_fwd_kernel_traitsILi192ELi64ELi64ELi4ELb0ELb0EN7cutlass6half_tE19Flash_kernel_traitsILi192ELi64ELi64ELi4ES3_EELb0ELb0ELb1ELb0ELb0ELb0ELb1ELb0EEEvNS_16Flash_fwd_paramsE,"",@"SHT_CUDA_INFO"
	.sectionflags	@""
	.align	4


	//----- nvinfo : EIATTR_CUDA_API_VERSION
	.align		4
        /*0000*/ 	.byte	0x04, 0x37
        /*0002*/ 	.short	(.L_540 - .L_539)
.L_539:
        /*0004*/ 	.word	0x00000082


	//----- nvinfo : EIATTR_SW2861232_WAR
	.align		4
.L_540:
        /*0008*/ 	.byte	0x01, 0x35
	.zero		2


	//----- nvinfo : EIATTR_PARAM_CBANK
	.align		4
        /*000c*/ 	.byte	0x04, 0x0a
        /*000e*/ 	.short	(.L_542 - .L_541)
	.align		4
.L_541:
        /*0010*/ 	.word	index@(.nv.constant0._ZN5flash16flash_fwd_kernelI23Flash_fwd_kernel_traitsILi192ELi64ELi64ELi4ELb0ELb0EN7cutlass6half_tE19Flash_kernel_traitsILi192ELi64ELi64ELi4ES3_EELb0ELb0ELb1ELb0ELb0ELb0ELb1ELb0EEEvNS_16Flash_fwd_paramsE)
        /*0014*/ 	.short	0x0160
        /*0016*/ 	.short	0x01d0


	//----- nvinfo : EIATTR_CBANK_PARAM_SIZE
	.align		4
.L_542:
        /*0018*/ 	.byte	0x03, 0x19
        /*001a*/ 	.short	0x01d0


	//----- nvinfo : EIATTR_KPARAM_INFO
	.align		4
        /*001c*/ 	.byte	0x04, 0x17
        /*001e*/ 	.short	(.L_544 - .L_543)
.L_543:
        /*0020*/ 	.word	0x00000000
        /*0024*/ 	.short	0x0000
        /*0026*/ 	.short	0x0000
        /*0028*/ 	.byte	0x00, 0xf0, 0x41, 0x07


	//----- nvinfo : EIATTR_MAXREG_COUNT
	.align		4
.L_544:
        /*002c*/ 	.byte	0x03, 0x1b
        /*002e*/ 	.short	0x00ff


	//----- nvinfo : EIATTR_NUM_BARRIERS
	.align		4
        /*0030*/ 	.byte	0x02, 0x4c
        /*0032*/ 	.byte	0x01
	.zero		1


	//----- nvinfo : EIATTR_MERCURY_ISA_VERSION
	.align		4
        /*0034*/ 	.byte	0x03, 0x5f
        /*0036*/ 	.short	0x0000


	//----- nvinfo : EIATTR_COOP_GROUP_MASK_REGIDS
	.align		4
        /*0038*/ 	.byte	0x04, 0x29
        /*003a*/ 	.short	(.L_546 - .L_545)


	//   ....[0]....
.L_545:
        /*003c*/ 	.word	0xffffffff


	//   ....[1]....
        /*0040*/ 	.word	0xffffffff


	//   ....[2]....
        /*0044*/ 	.word	0xffffffff


	//   ....[3]....
        /*0048*/ 	.word	0xffffffff


	//   ....[4]....
        /*004c*/ 	.word	0xffffffff


	//   ....[5]....
        /*0050*/ 	.word	0xffffffff


	//   ....[6]....
        /*0054*/ 	.word	0xffffffff


	//   ....[7]....
        /*0058*/ 	.word	0xffffffff


	//   ....[8]....
        /*005c*/ 	.word	0xffffffff


	//   ....[9]....
        /*0060*/ 	.word	0xffffffff


	//   ....[10]....
        /*0064*/ 	.word	0xffffffff


	//   ....[11]....
        /*0068*/ 	.word	0xffffffff


	//   ....[12]....
        /*006c*/ 	.word	0xffffffff


	//   ....[13]....
        /*0070*/ 	.word	0xffffffff


	//   ....[14]....
        /*0074*/ 	.word	0xffffffff


	//   ....[15]....
        /*0078*/ 	.word	0xffffffff


	//----- nvinfo : EIATTR_COOP_GROUP_INSTR_OFFSETS
	.align		4
.L_546:
        /*007c*/ 	.byte	0x04, 0x28
        /*007e*/ 	.short	(.L_548 - .L_547)


	//   ....[0]....
.L_547:
        /*0080*/ 	.word	0x000057a0


	//   ....[1]....
        /*0084*/ 	.word	0x000057c0


	//   ....[2]....
        /*0088*/ 	.word	0x00005860


	//   ....[3]....
        /*008c*/ 	.word	0x00005870


	//   ....[4]....
        /*0090*/ 	.word	0x00008cb0


	//   ....[5]....
        /*0094*/ 	.word	0x00008d00


	//   ....[6]....
        /*0098*/ 	.word	0x00008d20


	//   ....[7]....
        /*009c*/ 	.word	0x00008d40


	//   ....[8]....
        /*00a0*/ 	.word	0x0000c930


	//   ....[9]....
        /*00a4*/ 	.word	0x0000c950


	//   ....[10]....
        /*00a8*/ 	.word	0x0000c990


	//   ....[11]....
        /*00ac*/ 	.word	0x0000c9a0


	//   ....[12]....
        /*00b0*/ 	.word	0x0000e0c0


	//   ....[13]....
        /*00b4*/ 	.word	0x0000e100


	//   ....[14]....
        /*00b8*/ 	.word	0x0000e200


	//   ....[15]....
        /*00bc*/ 	.word	0x0000e230


	//----- nvinfo : EIATTR_EXIT_INSTR_OFFSETS
	.align		4
.L_548:
        /*00c0*/ 	.byte	0x04, 0x1c
        /*00c2*/ 	.short	(.L_550 - .L_549)


	//   ....[0]....
.L_549:
        /*00c4*/ 	.word	0x000004d0


	//   ....[1]....
        /*00c8*/ 	.word	0x000010b0


	//   ....[2]....
        /*00cc*/ 	.word	0x00001130


	//   ....[3]....
        /*00d0*/ 	.word	0x0000faf0


	//   ....[4]....
        /*00d4*/ 	.word	0x0000fbf0


	//   ....[5]....
        /*00d8*/ 	.word	0x0000fc10


	//----- nvinfo : EIATTR_CTAIDZ_USED
	.align		4
.L_550:
        /*00dc*/ 	.byte	0x01, 0x04
	.zero		2


	//----- nvinfo : EIATTR_CRS_STACK_SIZE
	.align		4
        /*00e0*/ 	.byte	0x04, 0x1e
        /*00e2*/ 	.short	(.L_552 - .L_551)
.L_551:
        /*00e4*/ 	.word	0x00000000
.L_552:


//--------------------- .nv.info._ZN5flash16flash_fwd_kernelI23Flash_fwd_kernel_traitsILi192ELi64ELi64ELi4ELb0ELb0EN7cutlass6half_tE19Flash_kernel_traitsILi192ELi64ELi64ELi4ES3_EELb1ELb0ELb1ELb1ELb0ELb0ELb0ELb1EEEvNS_16Flash_fwd_paramsE --------------------------
	.section	.nv.info._ZN5flash16flash_fwd_kernelI23Flash_fwd_kernel_traitsILi192ELi64ELi64ELi4ELb0ELb0EN7cutlass6half_tE19Flash_kernel_traitsILi192ELi64ELi64ELi4ES3_EELb1ELb0ELb1ELb1ELb0ELb0ELb0ELb1EEEvNS_16Flash_fwd_paramsE,"",@"SHT_CUDA_INFO"
	.sectionflags	@""
	.align	4


	//----- nvinfo : EIATTR_CUDA_API_VERSION
	.align		4
        /*0000*/ 	.byte	0x04, 0x37
        /*0002*/ 	.short	(.L_554 - .L_553)
.L_553:
        /*0004*/ 	.word	0x00000082


	//----- nvinfo : EIATTR_SW2861232_WAR
	.align		4
.L_554:
        /*0008*/ 	.byte	0x01, 0x35
	.zero		2


	//----- nvinfo : EIATTR_PARAM_CBANK
	.align		4
        /*000c*/ 	.byte	0x04, 0x0a
        /*000e*/ 	.short	(.L_556 - .L_555)
	.align		4
.L_555:
        /*0010*/ 	.word	index@(.nv.constant0._ZN5flash16flash_fwd_kernelI23Flash_fwd_kernel_traitsILi192ELi64ELi64ELi4ELb0ELb0EN7cutlass6half_tE19Flash_kernel_traitsILi192ELi64ELi64ELi4ES3_EELb1ELb0ELb1ELb1ELb0ELb0ELb0ELb1EEEvNS_16Flash_fwd_paramsE)
        /*0014*/ 	.short	0x0160
        /*0016*/ 	.short	0x01d0


	//----- nvinfo : EIATTR_CBANK_PARAM_SIZE
	.align		4
.L_556:
        /*0018*/ 	.byte	0x03, 0x19
        /*001a*/ 	.short	0x01d0


	//----- nvinfo : EIATTR_KPARAM_INFO
	.align		4
        /*001c*/ 	.byte	0x04, 0x17
        /*001e*/ 	.short	(.L_558 - .L_557)
.L_557:
        /*0020*/ 	.word	0x00000000
        /*0024*/ 	.short	0x0000
        /*0026*/ 	.short	0x0000
        /*0028*/ 	.byte	0x00, 0xf0, 0x41, 0x07


	//----- nvinfo : EIATTR_MAXREG_COUNT
	.align		4
.L_558:
        /*002c*/ 	.byte	0x03, 0x1b
        /*002e*/ 	.short	0x00ff


	//----- nvinfo : EIATTR_NUM_BARRIERS
	.align		4
        /*0030*/ 	.byte	0x02, 0x4c
        /*0032*/ 	.byte	0x01
	.zero		1


	//----- nvinfo : EIATTR_ANNOTATIONS
	.align		4
        /*0034*/ 	.byte	0x04, 0x55
        /*0036*/ 	.short	(.L_560 - .L_559)


	//   ....[0]....
.L_559:
        /* <DEDUP_REMOVED lines=72> */


	//----- nvinfo : EIATTR_MERCURY_ISA_VERSION
	.align		4
.L_560:
        /*04a0*/ 	.byte	0x03, 0x5f
        /*04a2*/ 	.short	0x0000


	//----- nvinfo : EIATTR_COOP_GROUP_MASK_REGIDS
	.align		4
        /*04a4*/ 	.byte	0x04, 0x29
        /*04a6*/ 	.short	(.L_562 - .L_561)


	//   ....[0]....
.L_561:
        /*04a8*/ 	.word	0xffffffff


	//   ....[1]....
        /*04ac*/ 	.word	0xffffffff


	//   ....[2]....
        /*04b0*/ 	.word	0xffffffff


	//   ....[3]....
        /*04b4*/ 	.word	0xffffffff


	//   ....[4]....
        /*04b8*/ 	.word	0xffffffff


	//   ....[5]....
        /*04bc*/ 	.word	0xffffffff


	//   ....[6]....
        /*04c0*/ 	.word	0xffffffff


	//   ....[7]....
        /*04c4*/ 	.word	0xffffffff


	//   ....[8]....
        /*04c8*/ 	.word	0xffffffff


	//   ....[9]....
        /*04cc*/ 	.word	0xffffffff


	//   ....[10]....
        /*04d0*/ 	.word	0xffffffff


	//   ....[11]....
        /*04d4*/ 	.word	0xffffffff


	//   ....[12]....
        /*04d8*/ 	.word	0xffffffff


	//   ....[13]....
        /*04dc*/ 	.word	0xffffffff


	//   ....[14]....
        /*04e0*/ 	.word	0xffffffff


	//   ....[15]....
        /*04e4*/ 	.word	0xffffffff


	//----- nvinfo : EIATTR_COOP_GROUP_INSTR_OFFSETS
	.align		4
.L_562:
        /*04e8*/ 	.byte	0x04, 0x28
        /*04ea*/ 	.short	(.L_564 - .L_563)


	//   ....[0]....
.L_563:
        /*04ec*/ 	.word	0x00006470


	//   ....[1]....
        /*04f0*/ 	.word	0x00006480


	//   ....[2]....
        /*04f4*/ 	.word	0x00006510


	//   ....[3]....
        /*04f8*/ 	.word	0x00006530


	//   ....[4]....
        /*04fc*/ 	.word	0x0000c2b0


	//   ....[5]....
        /*0500*/ 	.word	0x0000c330


	//   ....[6]....
        /*0504*/ 	.word	0x0000c340


	//   ....[7]....
        /*0508*/ 	.word	0x0000c3f0


	//   ....[8]....
        /*050c*/ 	.word	0x00012740


	//   ....[9]....
        /*0510*/ 	.word	0x00012820


	//   ....[10]....
        /*0514*/ 	.word	0x00012840


	//   ....[11]....
        /*0518*/ 	.word	0x000128d0


	//   ....[12]....
        /*051c*/ 	.word	0x00015e80


	//   ....[13]....
        /*0520*/ 	.word	0x00015e90


	//   ....[14]....
        /*0524*/ 	.word	0x00015eb0


	//   ....[15]....
        /*0528*/ 	.word	0x00015ed0


	//----- nvinfo : EIATTR_EXIT_INSTR_OFFSETS
	.align		4
.L_564:
        /*052c*/ 	.byte	0x04, 0x1c
        /*052e*/ 	.short	(.L_566 - .L_565)


	//   ....[0]....
.L_565:
        /*0530*/ 	.word	0x000006a0


	//   ....[1]....
        /*0534*/ 	.word	0x000012a0


	//   ....[2]....
        /*0538*/ 	.word	0x00001320


	//   ....[3]....
        /*053c*/ 	.word	0x00017530


	//   ....[4]....
        /*0540*/ 	.word	0x00017630


	//   ....[5]....
        /*0544*/ 	.word	0x00017650


	//----- nvinfo : EIATTR_CTAIDZ_USED
	.align		4
.L_566:
        /*0548*/ 	.byte	0x01, 0x04
	.zero		2


	//----- nvinfo : EIATTR_CRS_STACK_SIZE
	.align		4
        /*054c*/ 	.byte	0x04, 0x1e
        /*054e*/ 	.short	(.L_568 - .L_567)
.L_567:
        /*0550*/ 	.word	0x00000000
.L_568:


//--------------------- .nv.info._ZN5flash16flash_fwd_kernelI23Flash_fwd_kernel_traitsILi192ELi64ELi64ELi4ELb0ELb0EN7cutlass6half_tE19Flash_kernel_traitsILi192ELi64ELi64ELi4ES3_EELb0ELb0ELb1ELb1ELb0ELb0ELb1ELb0EEEvNS_16Flash_fwd_paramsE --------------------------
	.section	.nv.info._ZN5flash16flash_fwd_kernelI23Flash_fwd_kernel_traitsILi192ELi64ELi64ELi4ELb0ELb0EN7cutlass6half_tE19Flash_kernel_traitsILi192ELi64ELi64ELi4ES3_EELb0ELb0ELb1ELb1ELb0ELb0ELb1ELb0EEEvNS_16Flash_fwd_paramsE,"",@"SHT_CUDA_INFO"
	.sectionflags	@""
	.align	4


	//----- nvinfo : EIATTR_CUDA_API_VERSION
	.align		4
        /*0000*/ 	.byte	0x04, 0x37
        /*0002*/ 	.short	(.L_570 - .L_569)
.L_569:
        /*0004*/ 	.word	0x00000082


	//----- nvinfo : EIATTR_SW2861232_WAR
	.align		4
.L_570:
        /*0008*/ 	.byte	0x01, 0x35
	.zero		2


	//----- nvinfo : EIATTR_PARAM_CBANK
	.align		4
        /*000c*/ 	.byte	0x04, 0x0a
        /*000e*/ 	.short	(.L_572 - .L_571)
	.align		4
.L_571:
        /*0010*/ 	.word	index@(.nv.constant0._ZN5flash16flash_fwd_kernelI23Flash_fwd_kernel_traitsILi192ELi64ELi64ELi4ELb0ELb0EN7cutlass6half_tE19Flash_kernel_traitsILi192ELi64ELi64ELi4ES3_EELb0ELb0ELb1ELb1ELb0ELb0ELb1ELb0EEEvNS_16Flash_fwd_paramsE)
        /*0014*/ 	.short	0x0160
        /*0016*/ 	.short	0x01d0


	//----- nvinfo : EIATTR_CBANK_PARAM_SIZE
	.align		4
.L_572:
        /*0018*/ 	.byte	0x03, 0x19
        /*001a*/ 	.short	0x01d0


	//----- nvinfo : EIATTR_KPARAM_INFO
	.align		4
        /*001c*/ 	.byte	0x04, 0x17
        /*001e*/ 	.short	(.L_574 - .L_573)
.L_573:
        /*0020*/ 	.word	0x00000000
        /*0024*/ 	.short	0x0000
        /*0026*/ 	.short	0x0000
        /*0028*/ 	.byte	0x00, 0xf0, 0x41, 0x07


	//----- nvinfo : EIATTR_MAXREG_COUNT
	.align		4
.L_574:
        /*002c*/ 	.byte	0x03, 0x1b
        /*002e*/ 	.short	0x00ff


	//----- nvinfo : EIATTR_NUM_BARRIERS
	.align		4
        /*0030*/ 	.byte	0x02, 0x4c
        /*0032*/ 	.byte	0x01
	.zero		1


	//----- nvinfo : EIATTR_MERCURY_ISA_VERSION
	.align		4
        /*0034*/ 	.byte	0x03, 0x5f
        /*0036*/ 	.short	0x0000


	//----- nvinfo : EIATTR_COOP_GROUP_MASK_REGIDS
	.align		4
        /*0038*/ 	.byte	0x04, 0x29
        /*003a*/ 	.short	(.L_576 - .L_575)


	//   ....[0]....
.L_575:
        /*003c*/ 	.word	0xffffffff


	//   ....[1]....
        /*0040*/ 	.word	0xffffffff


	//   ....[2]....
        /*0044*/ 	.word	0xffffffff


	//   ....[3]....
        /*0048*/ 	.word	0xffffffff


	//   ....[4]....
        /*004c*/ 	.word	0xffffffff


	//   ....[5]....
        /*0050*/ 	.word	0xffffffff


	//   ....[6]....
        /*0054*/ 	.word	0xffffffff


	//   ....[7]....
        /*0058*/ 	.word	0xffffffff


	//   ....[8]....
        /*005c*/ 	.word	0xffffffff


	//   ....[9]....
        /*0060*/ 	.word	0xffffffff


	//   ....[10]....
        /*0064*/ 	.word	0xffffffff


	//   ....[11]....
        /*0068*/ 	.word	0xffffffff


	//   ....[12]....
        /*006c*/ 	.word	0xffffffff


	//   ....[13]....
        /*0070*/ 	.word	0xffffffff


	//   ....[14]....
        /*0074*/ 	.word	0xffffffff


	//   ....[15]....
        /*0078*/ 	.word	0xffffffff


	//----- nvinfo : EIATTR_COOP_GROUP_INSTR_OFFSETS
	.align		4
.L_576:
        /*007c*/ 	.byte	0x04, 0x28
        /*007e*/ 	.short	(.L_578 - .L_577)


	//   ....[0]....
.L_577:
        /*0080*/ 	.word	0x00006280


	//   ....[1]....
        /*0084*/ 	.word	0x000062a0


	//   ....[2]....
        /*0088*/ 	.word	0x00006340


	//   ....[3]....
        /*008c*/ 	.word	0x00006350


	//   ....[4]....
        /*0090*/ 	.word	0x0000a100


	//   ....[5]....
        /*0094*/ 	.word	0x0000a110


	//   ....[6]....
        /*0098*/ 	.word	0x0000a140


	//   ....[7]....
        /*009c*/ 	.word	0x0000a150


	//   ....[8]....
        /*00a0*/ 	.word	0x0000e430


	//   ....[9]....
        /*00a4*/ 	.word	0x0000e560


	//   ....[10]....
        /*00a8*/ 	.word	0x0000e570


	//   ....[11]....
        /*00ac*/ 	.word	0x0000e590


	//   ....[12]....
        /*00b0*/ 	.word	0x0000fcb0


	//   ....[13]....
        /*00b4*/ 	.word	0x0000fcf0


	//   ....[14]....
        /*00b8*/ 	.word	0x0000fdf0


	//   ....[15]....
        /*00bc*/ 	.word	0x0000fe20


	//----- nvinfo : EIATTR_EXIT_INSTR_OFFSETS
	.align		4
.L_578:
        /*00c0*/ 	.byte	0x04, 0x1c
        /*00c2*/ 	.short	(.L_580 - .L_579)


	//   ....[0]....
.L_579:
        /*00c4*/ 	.word	0x000004d0


	//   ....[1]....
        /*00c8*/ 	.word	0x000010b0


	//   ....[2]....
        /*00cc*/ 	.word	0x00001130


	//   ....[3]....
        /*00d0*/ 	.word	0x000116e0


	//   ....[4]....
        /*00d4*/ 	.word	0x000117e0


	//   ....[5]....
        /*00d8*/ 	.word	0x00011800


	//----- nvinfo : EIATTR_CTAIDZ_USED
	.align		4
.L_580:
        /*00dc*/ 	.byte	0x01, 0x04
	.zero		2


	//----- nvinfo : EIATTR_CRS_STACK_SIZE
	.align		4
        /*00e0*/ 	.byte	0x04, 0x1e
        /*00e2*/ 	.short	(.L_582 - .L_581)
.L_581:
        /*00e4*/ 	.word	0x00000000
.L_582:


//--------------------- .nv.callgraph             --------------------------
	.section	.nv.callgraph,"",@"SHT_CUDA_CALLGRAPH"
	.align	4
	.sectionentsize	8
	.align		4
        /*0000*/ 	.word	0x00000000
	.align		4
        /*0004*/ 	.word	0xffffffff
	.align		4
        /*0008*/ 	.word	0x00000000
	.align		4
        /*000c*/ 	.word	0xfffffffe
	.align		4
        /*0010*/ 	.word	0x00000000
	.align		4
        /*0014*/ 	.word	0xfffffffd
	.align		4
        /*0018*/ 	.word	0x00000000
	.align		4
        /*001c*/ 	.word	0xfffffffc


//--------------------- .nv.rel.action            --------------------------
	.section	.nv.rel.action,"",@"SHT_CUDA_RELOCINFO"
	.align	8
	.sectionentsize	8
        /*0000*/ 	.byte	0x73, 0x00, 0x00, 0x00, 0x00, 0x00, 0x00, 0x00, 0x00, 0x00, 0x00, 0x11, 0x25, 0x00, 0x05, 0x36


//--------------------- .nv.constant4             --------------------------
	.section	.nv.constant4,"a",@progbits
	.align	8
	.align		8
.nv.constant4:
        /*0000*/ 	.dword	_ZN66_INTERNAL_d401c04c_30_flash_fwd_hdim192_fp16_sm80_cu_9949e2e8_33774cuda3std3__45__cpo5beginE
	.align		8
        /*0008*/ 	.dword	_ZN66_INTERNAL_d401c04c_30_flash_fwd_hdim192_fp16_sm80_cu_9949e2e8_33774cuda3std3__45__cpo3endE
	.align		8
        /*0010*/ 	.dword	_ZN66_INTERNAL_d401c04c_30_flash_fwd_hdim192_fp16_sm80_cu_9949e2e8_33774cuda3std3__45__cpo6cbeginE
	.align		8
        /*0018*/ 	.dword	_ZN66_INTERNAL_d401c04c_30_flash_fwd_hdim192_fp16_sm80_cu_9949e2e8_33774cuda3std3__45__cpo4cendE
	.align		8
        /*0020*/ 	.dword	_ZN66_INTERNAL_d401c04c_30_flash_fwd_hdim192_fp16_sm80_cu_9949e2e8_33774cuda3std3__468_GLOBAL__N__d401c04c_30_flash_fwd_hdim192_fp16_sm80_cu_9949e2e8_33776ignoreE
	.align		8
        /*0028*/ 	.dword	_ZN66_INTERNAL_d401c04c_30_flash_fwd_hdim192_fp16_sm80_cu_9949e2e8_33774cuda3std3__419piecewise_constructE
	.align		8
        /*0030*/ 	.dword	_ZN66_INTERNAL_d401c04c_30_flash_fwd_hdim192_fp16_sm80_cu_9949e2e8_33774cuda3std3__48in_placeE
	.align		8
        /*0038*/ 	.dword	_ZN66_INTERNAL_d401c04c_30_flash_fwd_hdim192_fp16_sm80_cu_9949e2e8_33774cuda3std6ranges3__45__cpo4swapE
	.align		8
        /*0040*/ 	.dword	_ZN66_INTERNAL_d401c04c_30_flash_fwd_hdim192_fp16_sm80_cu_9949e2e8_33774cuda3std6ranges3__45__cpo9iter_moveE
	.align		8
        /*0048*/ 	.dword	_ZN66_INTERNAL_d401c04c_30_flash_fwd_hdim192_fp16_sm80_cu_9949e2e8_33774cute7productE
	.align		8
        /*0050*/ 	.dword	_ZN66_INTERNAL_d401c04c_30_flash_fwd_hdim192_fp16_sm80_cu_9949e2e8_33774cute1_E


//--------------------- .nv.constant0._ZN5flash16flash_fwd_kernelI23Flash_fwd_kernel_traitsILi192ELi128ELi64ELi8ELb0ELb0EN7cutlass6half_tE19Flash_kernel_traitsILi192ELi128ELi64ELi8ES3_EELb0ELb0ELb0ELb0ELb0ELb1ELb0ELb0EEEvNS_16Flash_fwd_paramsE --------------------------
	.section	.nv.constant0._ZN5flash16flash_fwd_kernelI23Flash_fwd_kernel_traitsILi192ELi128ELi64ELi8ELb0ELb0EN7cutlass6half_tE19Flash_kernel_traitsILi192ELi128ELi64ELi8ES3_EELb0ELb0ELb0ELb0ELb0ELb1ELb0ELb0EEEvNS_16Flash_fwd_paramsE,"a",@progbits
	.sectionflags	@""
	.align	4
.nv.constant0._ZN5flash16flash_fwd_kernelI23Flash_fwd_kernel_traitsILi192ELi128ELi64ELi8ELb0ELb0EN7cutlass6half_tE19Flash_kernel_traitsILi192ELi128ELi64ELi8ES3_EELb0ELb0ELb0ELb0ELb0ELb1ELb0ELb0EEEvNS_16Flash_fwd_paramsE:
	.zero		816


//--------------------- .nv.constant0._ZN5flash16flash_fwd_kernelI23Flash_fwd_kernel_traitsILi192ELi128ELi64ELi8ELb0ELb0EN7cutlass6half_tE19Flash_kernel_traitsILi192ELi128ELi64ELi8ES3_EELb0ELb0ELb0ELb0ELb0ELb1ELb1ELb0EEEvNS_16Flash_fwd_paramsE --------------------------
	.section	.nv.constant0._ZN5flash16flash_fwd_kernelI23Flash_fwd_kernel_traitsILi192ELi128ELi64ELi8ELb0ELb0EN7cutlass6half_tE19Flash_kernel_traitsILi192ELi128ELi64ELi8ES3_EELb0ELb0ELb0ELb0ELb0ELb1ELb1ELb0EEEvNS_16Flash_fwd_paramsE,"a",@progbits
	.sectionflags	@""
	.align	4
.nv.constant0._ZN5flash16flash_fwd_kernelI23Flash_fwd_kernel_traitsILi192ELi128ELi64ELi8ELb0ELb0EN7cutlass6half_tE19Flash_kernel_traitsILi192ELi128ELi64ELi8ES3_EELb0ELb0ELb0ELb0ELb0ELb1ELb1ELb0EEEvNS_16Flash_fwd_paramsE:
	.zero		816


//--------------------- .nv.constant0._ZN5flash16flash_fwd_kernelI23Flash_fwd_kernel_traitsILi192ELi128ELi64ELi8ELb0ELb0EN7cutlass6half_tE19Flash_kernel_traitsILi192ELi128ELi64ELi8ES3_EELb0ELb0ELb0ELb0ELb0ELb0ELb0ELb0EEEvNS_16Flash_fwd_paramsE --------------------------
	.section	.nv.constant0._ZN5flash16flash_fwd_kernelI23Flash_fwd_kernel_traitsILi192ELi128ELi64ELi8ELb0ELb0EN7cutlass6half_tE19Flash_kernel_traitsILi192ELi128ELi64ELi8ES3_EELb0ELb0ELb0ELb0ELb0ELb0ELb0ELb0EEEvNS_16Flash_fwd_paramsE,"a",@progbits
	.sectionflags	@""
	.align	4
.nv.constant0._ZN5flash16flash_fwd_kernelI23Flash_fwd_kernel_traitsILi192ELi128ELi64ELi8ELb0ELb0EN7cutlass6half_tE19Flash_kernel_traitsILi192ELi128ELi64ELi8ES3_EELb0ELb0ELb0ELb0ELb0ELb0ELb0ELb0EEEvNS_16Flash_fwd_paramsE:
	.zero		816


//--------------------- .nv.constant0._ZN5flash16flash_fwd_kernelI23Flash_fwd_kernel_traitsILi192ELi128ELi64ELi8ELb0ELb0EN7cutlass6half_tE19Flash_kernel_traitsILi192ELi128ELi64ELi8ES3_EELb0ELb0ELb0ELb0ELb0ELb0ELb1ELb0EEEvNS_16Flash_fwd_paramsE --------------------------
	.section	.nv.constant0._ZN5flash16flash_fwd_kernelI23Flash_fwd_kernel_traitsILi192ELi128ELi64ELi8ELb0ELb0EN7cutlass6half_tE19Flash_kernel_traitsILi192ELi128ELi64ELi8ES3_EELb0ELb0ELb0ELb0ELb0ELb0ELb1ELb0EEEvNS_16Flash_fwd_paramsE,"a",@progbits
	.sectionflags	@""
	.align	4
.nv.constant0._ZN5flash16flash_fwd_kernelI23Flash_fwd_kernel_traitsILi192ELi128ELi64ELi8ELb0ELb0EN7cutlass6half_tE19Flash_kernel_traitsILi192ELi128ELi64ELi8ES3_EELb0ELb0ELb0ELb0ELb0ELb0ELb1ELb0EEEvNS_16Flash_fwd_paramsE:
	.zero		816


//--------------------- .nv.constant0._ZN5flash16flash_fwd_kernelI23Flash_fwd_kernel_traitsILi192ELi128ELi64ELi8ELb0ELb0EN7cutlass6half_tE19Flash_kernel_traitsILi192ELi128ELi64ELi8ES3_EELb0ELb0ELb0ELb1ELb0ELb0ELb0ELb0EEEvNS_16Flash_fwd_paramsE --------------------------
	.section	.nv.constant0._ZN5flash16flash_fwd_kernelI23Flash_fwd_kernel_traitsILi192ELi128ELi64ELi8ELb0ELb0EN7cutlass6half_tE19Flash_kernel_traitsILi192ELi128ELi64ELi8ES3_EELb0ELb0ELb0ELb1ELb0ELb0ELb0ELb0EEEvNS_16Flash_fwd_paramsE,"a",@progbits
	.sectionflags	@""
	.align	4
.nv.constant0._ZN5flash16flash_fwd_kernelI23Flash_fwd_kernel_traitsILi192ELi128ELi64ELi8ELb0ELb0EN7cutlass6half_tE19Flash_kernel_traitsILi192ELi128ELi64ELi8ES3_EELb0ELb0ELb0ELb1ELb0ELb0ELb0ELb0EEEvNS_16Flash_fwd_paramsE:
	.zero		816


//--------------------- .nv.constant0._ZN5flash16flash_fwd_kernelI23Flash_fwd_kernel_traitsILi192ELi128ELi64ELi8ELb0ELb0EN7cutlass6half_tE19Flash_kernel_traitsILi192ELi128ELi64ELi8ES3_EELb0ELb0ELb0ELb1ELb0ELb0ELb1ELb0EEEvNS_16Flash_fwd_paramsE --------------------------
	.section	.nv.constant0._ZN5flash16flash_fwd_kernelI23Flash_fwd_kernel_traitsILi192ELi128ELi64ELi8ELb0ELb0EN7cutlass6half_tE19Flash_kernel_traitsILi192ELi128ELi64ELi8ES3_EELb0ELb0ELb0ELb1ELb0ELb0ELb1ELb0EEEvNS_16Flash_fwd_paramsE,"a",@progbits
	.sectionflags	@""
	.align	4
.nv.constant0._ZN5flash16flash_fwd_kernelI23Flash_fwd_kernel_traitsILi192ELi128ELi64ELi8ELb0ELb0EN7cutlass6half_tE19Flash_kernel_traitsILi192ELi128ELi64ELi8ES3_EELb0ELb0ELb0ELb1ELb0ELb0ELb1ELb0EEEvNS_16Flash_fwd_paramsE:
	.zero		816


//--------------------- .nv.constant0._ZN5flash16flash_fwd_kernelI23Flash_fwd_kernel_traitsILi192ELi128ELi64ELi8ELb0ELb0EN7cutlass6half_tE19Flash_kernel_traitsILi192ELi128ELi64ELi8ES3_EELb0ELb0ELb1ELb0ELb0ELb1ELb0ELb0EEEvNS_16Flash_fwd_paramsE --------------------------
	.section	.nv.constant0._ZN5flash16flash_fwd_kernelI23Flash_fwd_kernel_traitsILi192ELi128ELi64ELi8ELb0ELb0EN7cutlass6half_tE19Flash_kernel_traitsILi192ELi128ELi64ELi8ES3_EELb0ELb0ELb1ELb0ELb0ELb1ELb0ELb0EEEvNS_16Flash_fwd_paramsE,"a",@progbits
	.sectionflags	@""
	.align	4
.nv.constant0._ZN5flash16flash_fwd_kernelI23Flash_fwd_kernel_traitsILi192ELi128ELi64ELi8ELb0ELb0EN7cutlass6half_tE19Flash_kernel_traitsILi192ELi128ELi64ELi8ES3_EELb0ELb0ELb1ELb0ELb0ELb1ELb0ELb0EEEvNS_16Flash_fwd_paramsE:
	.zero		816


//--------------------- .nv.constant0._ZN5flash16flash_fwd_kernelI23Flash_fwd_kernel_traitsILi192ELi128ELi64ELi8ELb0ELb0EN7cutlass6half_tE19Flash_kernel_traitsILi192ELi128ELi64ELi8ES3_EELb0ELb0ELb1ELb0ELb0ELb1ELb1ELb0EEEvNS_16Flash_fwd_paramsE --------------------------
	.section	.nv.constant0._ZN5flash16flash_fwd_kernelI23Flash_fwd_kernel_traitsILi192ELi128ELi64ELi8ELb0ELb0EN7cutlass6half_tE19Flash_kernel_traitsILi192ELi128ELi64ELi8ES3_EELb0ELb0ELb1ELb0ELb0ELb1ELb1ELb0EEEvNS_16Flash_fwd_paramsE,"a",@progbits
	.sectionflags	@""
	.align	4
.nv.constant0._ZN5flash16flash_fwd_kernelI23Flash_fwd_kernel_traitsILi192ELi128ELi64ELi8ELb0ELb0EN7cutlass6half_tE19Flash_kernel_traitsILi192ELi128ELi64ELi8ES3_EELb0ELb0ELb1ELb0ELb0ELb1ELb1ELb0EEEvNS_16Flash_fwd_paramsE:
	.zero		816


//--------------------- .nv.constant0._ZN5flash16flash_fwd_kernelI23Flash_fwd_kernel_traitsILi192ELi128ELi64ELi8ELb0ELb0EN7cutlass6half_tE19Flash_kernel_traitsILi192ELi128ELi64ELi8ES3_EELb0ELb0ELb1ELb0ELb0ELb0ELb0ELb0EEEvNS_16Flash_fwd_paramsE --------------------------
	.section	.nv.constant0._ZN5flash16flash_fwd_kernelI23Flash_fwd_kernel_traitsILi192ELi128ELi64ELi8ELb0ELb0EN7cutlass6half_tE19Flash_kernel_traitsILi192ELi128ELi64ELi8ES3_EELb0ELb0ELb1ELb0ELb0ELb0ELb0ELb0EEEvNS_16Flash_fwd_paramsE,"a",@progbits
	.sectionflags	@""
	.align	4
.nv.constant0._ZN5flash16flash_fwd_kernelI23Flash_fwd_kernel_traitsILi192ELi128ELi64ELi8ELb0ELb0EN7cutlass6half_tE19Flash_kernel_traitsILi192ELi128ELi64ELi8ES3_EELb0ELb0ELb1ELb0ELb0ELb0ELb0ELb0EEEvNS_16Flash_fwd_paramsE:
	.zero		816


//--------------------- .nv.constant0._ZN5flash16flash_fwd_kernelI23Flash_fwd_kernel_traitsILi192ELi128ELi64ELi8ELb0ELb0EN7cutlass6half_tE19Flash_kernel_traitsILi192ELi128ELi64ELi8ES3_EELb0ELb0ELb1ELb0ELb0ELb0ELb1ELb0EEEvNS_16Flash_fwd_paramsE --------------------------
	.section	.nv.constant0._ZN5flash16flash_fwd_kernelI23Flash_fwd_kernel_traitsILi192ELi128ELi64ELi8ELb0ELb0EN7cutlass6half_tE19Flash_kernel_traitsILi192ELi128ELi64ELi8ES3_EELb0ELb0ELb1ELb0ELb0ELb0ELb1ELb0EEEvNS_16Flash_fwd_paramsE,"a",@progbits
	.sectionflags	@""
	.align	4
.nv.constant0._ZN5flash16flash_fwd_kernelI23Flash_fwd_kernel_traitsILi192ELi128ELi64ELi8ELb0ELb0EN7cutlass6half_tE19Flash_kernel_traitsILi192ELi128ELi64ELi8ES3_EELb0ELb0ELb1ELb0ELb0ELb0ELb1ELb0EEEvNS_16Flash_fwd_paramsE:
	.zero		816


//--------------------- .nv.constant0._ZN5flash16flash_fwd_kernelI23Flash_fwd_kernel_traitsILi192ELi128ELi64ELi8ELb0ELb0EN7cutlass6half_tE19Flash_kernel_traitsILi192ELi128ELi64ELi8ES3_EELb0ELb0ELb1ELb1ELb0ELb0ELb0ELb0EEEvNS_16Flash_fwd_paramsE --------------------------
	.section	.nv.constant0._ZN5flash16flash_fwd_kernelI23Flash_fwd_kernel_traitsILi192ELi128ELi64ELi8ELb0ELb0EN7cutlass6half_tE19Flash_kernel_traitsILi192ELi128ELi64ELi8ES3_EELb0ELb0ELb1ELb1ELb0ELb0ELb0ELb0EEEvNS_16Flash_fwd_paramsE,"a",@progbits
	.sectionflags	@""
	.align	4
.nv.constant0._ZN5flash16flash_fwd_kernelI23Flash_fwd_kernel_traitsILi192ELi128ELi64ELi8ELb0ELb0EN7cutlass6half_tE19Flash_kernel_traitsILi192ELi128ELi64ELi8ES3_EELb0ELb0ELb1ELb1ELb0ELb0ELb0ELb0EEEvNS_16Flash_fwd_paramsE:
	.zero		816


//--------------------- .nv.constant0._ZN5flash16flash_fwd_kernelI23Flash_fwd_kernel_traitsILi192ELi128ELi64ELi8ELb0ELb0EN7cutlass6half_tE19Flash_kernel_traitsILi192ELi128ELi64ELi8ES3_EELb0ELb0ELb1ELb1ELb0ELb0ELb1ELb0EEEvNS_16Flash_fwd_paramsE --------------------------
	.section	.nv.constant0._ZN5flash16flash_fwd_kernelI23Flash_fwd_kernel_traitsILi192ELi128ELi64ELi8ELb0ELb0EN7cutlass6half_tE19Flash_kernel_traitsILi192ELi128ELi64ELi8ES3_EELb0ELb0ELb1ELb1ELb0ELb0ELb1ELb0EEEvNS_16Flash_fwd_paramsE,"a",@progbits
	.sectionflags	@""
	.align	4
.nv.constant0._ZN5flash16flash_fwd_kernelI23Flash_fwd_kernel_traitsILi192ELi128ELi64ELi8ELb0ELb0EN7cutlass6half_tE19Flash_kernel_traitsILi192ELi128ELi64ELi8ES3_EELb0ELb0ELb1ELb1ELb0ELb0ELb1ELb0EEEvNS_16Flash_fwd_paramsE:
	.zero		816


//--------------------- .nv.constant0._ZN5flash16flash_fwd_kernelI23Flash_fwd_kernel_traitsILi192ELi64ELi64ELi4ELb0ELb0EN7cutlass6half_tE19Flash_kernel_traitsILi192ELi64ELi64ELi4ES3_EELb1ELb0ELb0ELb0ELb0ELb0ELb0ELb0EEEvNS_16Flash_fwd_paramsE --------------------------
	.section	.nv.constant0._ZN5flash16flash_fwd_kernelI23Flash_fwd_kernel_traitsILi192ELi64ELi64ELi4ELb0ELb0EN7cutlass6half_tE19Flash_kernel_traitsILi192ELi64ELi64ELi4ES3_EELb1ELb0ELb0ELb0ELb0ELb0ELb0ELb0EEEvNS_16Flash_fwd_paramsE,"a",@progbits
	.sectionflags	@""
	.align	4
.nv.constant0._ZN5flash16flash_fwd_kernelI23Flash_fwd_kernel_traitsILi192ELi64ELi64ELi4ELb0ELb0EN7cutlass6half_tE19Flash_kernel_traitsILi192ELi64ELi64ELi4ES3_EELb1ELb0ELb0ELb0ELb0ELb0ELb0ELb0EEEvNS_16Flash_fwd_paramsE:
	.zero		816


//--------------------- .nv.constant0._ZN5flash16flash_fwd_kernelI23Flash_fwd_kernel_traitsILi192ELi64ELi64ELi4ELb0ELb0EN7cutlass6half_tE19Flash_kernel_traitsILi192ELi64ELi64ELi4ES3_EELb1ELb0ELb1ELb0ELb0ELb0ELb0ELb0EEEvNS_16Flash_fwd_paramsE --------------------------
	.section	.nv.constant0._ZN5flash16flash_fwd_kernelI23Flash_fwd_kernel_traitsILi192ELi64ELi64ELi4ELb0ELb0EN7cutlass6half_tE19Flash_kernel_traitsILi192ELi64ELi64ELi4ES3_EELb1ELb0ELb1ELb0ELb0ELb0ELb0ELb0EEEvNS_16Flash_fwd_paramsE,"a",@progbits
	.sectionflags	@""
	.align	4
.nv.constant0._ZN5flash16flash_fwd_kernelI23Flash_fwd_kernel_traitsILi192ELi64ELi64ELi4ELb0ELb0EN7cutlass6half_tE19Flash_kernel_traitsILi192ELi64ELi64ELi4ES3_EELb1ELb0ELb1ELb0ELb0ELb0ELb0ELb0EEEvNS_16Flash_fwd_paramsE:
	.zero		816


//--------------------- .nv.constant0._ZN5flash16flash_fwd_kernelI23Flash_fwd_kernel_traitsILi192ELi64ELi64ELi4ELb0ELb0EN7cutlass6half_tE19Flash_kernel_traitsILi192ELi64ELi64ELi4ES3_EELb1ELb0ELb0ELb0ELb0ELb1ELb0ELb0EEEvNS_16Flash_fwd_paramsE --------------------------
	.section	.nv.constant0._ZN5flash16flash_fwd_kernelI23Flash_fwd_kernel_traitsILi192ELi64ELi64ELi4ELb0ELb0EN7cutlass6half_tE19Flash_kernel_traitsILi192ELi64ELi64ELi4ES3_EELb1ELb0ELb0ELb0ELb0ELb1ELb0ELb0EEEvNS_16Flash_fwd_paramsE,"a",@progbits
	.sectionflags	@""
	.align	4
.nv.constant0._ZN5flash16flash_fwd_kernelI23Flash_fwd_kernel_traitsILi192ELi64ELi64ELi4ELb0ELb0EN7cutlass6half_tE19Flash_kernel_traitsILi192ELi64ELi64ELi4ES3_EELb1ELb0ELb0ELb0ELb0ELb1ELb0ELb0EEEvNS_16Flash_fwd_paramsE:
	.zero		816


//--------------------- .nv.constant0._ZN5flash16flash_fwd_kernelI23Flash_fwd_kernel_traitsILi192ELi64ELi64ELi4ELb0ELb0EN7cutlass6half_tE19Flash_kernel_traitsILi192ELi64ELi64ELi4ES3_EELb0ELb0ELb0ELb0ELb0ELb1ELb1ELb0EEEvNS_16Flash_fwd_paramsE --------------------------
	.section	.nv.constant0._ZN5flash16flash_fwd_kernelI23Flash_fwd_kernel_traitsILi192ELi64ELi64ELi4ELb0ELb0EN7cutlass6half_tE19Flash_kernel_traitsILi192ELi64ELi64ELi4ES3_EELb0ELb0ELb0ELb0ELb0ELb1ELb1ELb0EEEvNS_16Flash_fwd_paramsE,"a",@progbits
	.sectionflags	@""
	.align	4
.nv.constant0._ZN5flash16flash_fwd_kernelI23Flash_fwd_kernel_traitsILi192ELi64ELi64ELi4ELb0ELb0EN7cutlass6half_tE19Flash_kernel_traitsILi192ELi64ELi64ELi4ES3_EELb0ELb0ELb0ELb0ELb0ELb1ELb1ELb0EEEvNS_16Flash_fwd_paramsE:
	.zero		816


//--------------------- .nv.constant0._ZN5flash16flash_fwd_kernelI23Flash_fwd_kernel_traitsILi192ELi64ELi64ELi4ELb0ELb0EN7cutlass6half_tE19Flash_kernel_traitsILi192ELi64ELi64ELi4ES3_EELb1ELb0ELb0ELb1ELb0ELb0ELb0ELb0EEEvNS_16Flash_fwd_paramsE --------------------------
	.section	.nv.constant0._ZN5flash16flash_fwd_kernelI23Flash_fwd_kernel_traitsILi192ELi64ELi64ELi4ELb0ELb0EN7cutlass6half_tE19Flash_kernel_traitsILi192ELi64ELi64ELi4ES3_EELb1ELb0ELb0ELb1ELb0ELb0ELb0ELb0EEEvNS_16Flash_fwd_paramsE,"a",@progbits
	.sectionflags	@""
	.align	4
.nv.constant0._ZN5flash16flash_fwd_kernelI23Flash_fwd_kernel_traitsILi192ELi64ELi64ELi4ELb0ELb0EN7cutlass6half_tE19Flash_kernel_traitsILi192ELi64ELi64ELi4ES3_EELb1ELb0ELb0ELb1ELb0ELb0ELb0ELb0EEEvNS_16Flash_fwd_paramsE:
	.zero		816


//--------------------- .nv.constant0._ZN5flash16flash_fwd_kernelI23Flash_fwd_kernel_traitsILi192ELi64ELi64ELi4ELb0ELb0EN7cutlass6half_tE19Flash_kernel_traitsILi192ELi64ELi64ELi4ES3_EELb1ELb0ELb0ELb0ELb0ELb0ELb0ELb1EEEvNS_16Flash_fwd_paramsE --------------------------
	.section	.nv.constant0._ZN5flash16flash_fwd_kernelI23Flash_fwd_kernel_traitsILi192ELi64ELi64ELi4ELb0ELb0EN7cutlass6half_tE19Flash_kernel_traitsILi192ELi64ELi64ELi4ES3_EELb1ELb0ELb0ELb0ELb0ELb0ELb0ELb1EEEvNS_16Flash_fwd_paramsE,"a",@progbits
	.sectionflags	@""
	.align	4
.nv.constant0._ZN5flash16flash_fwd_kernelI23Flash_fwd_kernel_traitsILi192ELi64ELi64ELi4ELb0ELb0EN7cutlass6half_tE19Flash_kernel_traitsILi192ELi64ELi64ELi4ES3_EELb1ELb0ELb0ELb0ELb0ELb0ELb0ELb1EEEvNS_16Flash_fwd_paramsE:
	.zero		816


//--------------------- .nv.constant0._ZN5flash16flash_fwd_kernelI23Flash_fwd_kernel_traitsILi192ELi64ELi64ELi4ELb0ELb0EN7cutlass6half_tE19Flash_kernel_traitsILi192ELi64ELi64ELi4ES3_EELb0ELb0ELb0ELb0ELb0ELb0ELb1ELb0EEEvNS_16Flash_fwd_paramsE --------------------------
	.section	.nv.constant0._ZN5flash16flash_fwd_kernelI23Flash_fwd_kernel_traitsILi192ELi64ELi64ELi4ELb0ELb0EN7cutlass6half_tE19Flash_kernel_traitsILi192ELi64ELi64ELi4ES3_EELb0ELb0ELb0ELb0ELb0ELb0ELb1ELb0EEEvNS_16Flash_fwd_paramsE,"a",@progbits
	.sectionflags	@""
	.align	4
.nv.constant0._ZN5flash16flash_fwd_kernelI23Flash_fwd_kernel_traitsILi192ELi64ELi64ELi4ELb0ELb0EN7cutlass6half_tE19Flash_kernel_traitsILi192ELi64ELi64ELi4ES3_EELb0ELb0ELb0ELb0ELb0ELb0ELb1ELb0EEEvNS_16Flash_fwd_paramsE:
	.zero		816


//--------------------- .nv.constant0._ZN5flash16flash_fwd_kernelI23Flash_fwd_kernel_traitsILi192ELi64ELi64ELi4ELb0ELb0EN7cutlass6half_tE19Flash_kernel_traitsILi192ELi64ELi64ELi4ES3_EELb1ELb0ELb0ELb1ELb0ELb0ELb0ELb1EEEvNS_16Flash_fwd_paramsE --------------------------
	.section	.nv.constant0._ZN5flash16flash_fwd_kernelI23Flash_fwd_kernel_traitsILi192ELi64ELi64ELi4ELb0ELb0EN7cutlass6half_tE19Flash_kernel_traitsILi192ELi64ELi64ELi4ES3_EELb1ELb0ELb0ELb1ELb0ELb0ELb0ELb1EEEvNS_16Flash_fwd_paramsE,"a",@progbits
	.sectionflags	@""
	.align	4
.nv.constant0._ZN5flash16flash_fwd_kernelI23Flash_fwd_kernel_traitsILi192ELi64ELi64ELi4ELb0ELb0EN7cutlass6half_tE19Flash_kernel_traitsILi192ELi64ELi64ELi4ES3_EELb1ELb0ELb0ELb1ELb0ELb0ELb0ELb1EEEvNS_16Flash_fwd_paramsE:
	.zero		816


//--------------------- .nv.constant0._ZN5flash16flash_fwd_kernelI23Flash_fwd_kernel_traitsILi192ELi64ELi64ELi4ELb0ELb0EN7cutlass6half_tE19Flash_kernel_traitsILi192ELi64ELi64ELi4ES3_EELb0ELb0ELb0ELb1ELb0ELb0ELb1ELb0EEEvNS_16Flash_fwd_paramsE --------------------------
	.section	.nv.constant0._ZN5flash16flash_fwd_kernelI23Flash_fwd_kernel_traitsILi192ELi64ELi64ELi4ELb0ELb0EN7cutlass6half_tE19Flash_kernel_traitsILi192ELi64ELi64ELi4ES3_EELb0ELb0ELb0ELb1ELb0ELb0ELb1ELb0EEEvNS_16Flash_fwd_paramsE,"a",@progbits
	.sectionflags	@""
	.align	4
.nv.constant0._ZN5flash16flash_fwd_kernelI23Flash_fwd_kernel_traitsILi192ELi64ELi64ELi4ELb0ELb0EN7cutlass6half_tE19Flash_kernel_traitsILi192ELi64ELi64ELi4ES3_EELb0ELb0ELb0ELb1ELb0ELb0ELb1ELb0EEEvNS_16Flash_fwd_paramsE:
	.zero		816


//--------------------- .nv.constant0._ZN5flash16flash_fwd_kernelI23Flash_fwd_kernel_traitsILi192ELi64ELi64ELi4ELb0ELb0EN7cutlass6half_tE19Flash_kernel_traitsILi192ELi64ELi64ELi4ES3_EELb1ELb0ELb1ELb0ELb0ELb1ELb0ELb0EEEvNS_16Flash_fwd_paramsE --------------------------
	.section	.nv.constant0._ZN5flash16flash_fwd_kernelI23Flash_fwd_kernel_traitsILi192ELi64ELi64ELi4ELb0ELb0EN7cutlass6half_tE19Flash_kernel_traitsILi192ELi64ELi64ELi4ES3_EELb1ELb0ELb1ELb0ELb0ELb1ELb0ELb0EEEvNS_16Flash_fwd_paramsE,"a",@progbits
	.sectionflags	@""
	.align	4
.nv.constant0._ZN5flash16flash_fwd_kernelI23Flash_fwd_kernel_traitsILi192ELi64ELi64ELi4ELb0ELb0EN7cutlass6half_tE19Flash_kernel_traitsILi192ELi64ELi64ELi4ES3_EELb1ELb0ELb1ELb0ELb0ELb1ELb0ELb0EEEvNS_16Flash_fwd_paramsE:
	.zero		816


//--------------------- .nv.constant0._ZN5flash16flash_fwd_kernelI23Flash_fwd_kernel_traitsILi192ELi64ELi64ELi4ELb0ELb0EN7cutlass6half_tE19Flash_kernel_traitsILi192ELi64ELi64ELi4ES3_EELb0ELb0ELb1ELb0ELb0ELb1ELb1ELb0EEEvNS_16Flash_fwd_paramsE --------------------------
	.section	.nv.constant0._ZN5flash16flash_fwd_kernelI23Flash_fwd_kernel_traitsILi192ELi64ELi64ELi4ELb0ELb0EN7cutlass6half_tE19Flash_kernel_traitsILi192ELi64ELi64ELi4ES3_EELb0ELb0ELb1ELb0ELb0ELb1ELb1ELb0EEEvNS_16Flash_fwd_paramsE,"a",@progbits
	.sectionflags	@""
	.align	4
.nv.constant0._ZN5flash16flash_fwd_kernelI23Flash_fwd_kernel_traitsILi192ELi64ELi64ELi4ELb0ELb0EN7cutlass6half_tE19Flash_kernel_traitsILi192ELi64ELi64ELi4ES3_EELb0ELb0ELb1ELb0ELb0ELb1ELb1ELb0EEEvNS_16Flash_fwd_paramsE:
	.zero		816


//--------------------- .nv.constant0._ZN5flash16flash_fwd_kernelI23Flash_fwd_kernel_traitsILi192ELi64ELi64ELi4ELb0ELb0EN7cutlass6half_tE19Flash_kernel_traitsILi192ELi64ELi64ELi4ES3_EELb1ELb0ELb1ELb1ELb0ELb0ELb0ELb0EEEvNS_16Flash_fwd_paramsE --------------------------
	.section	.nv.constant0._ZN5flash16flash_fwd_kernelI23Flash_fwd_kernel_traitsILi192ELi64ELi64ELi4ELb0ELb0EN7cutlass6half_tE19Flash_kernel_traitsILi192ELi64ELi64ELi4ES3_EELb1ELb0ELb1ELb1ELb0ELb0ELb0ELb0EEEvNS_16Flash_fwd_paramsE,"a",@progbits
	.sectionflags	@""
	.align	4
.nv.constant0._ZN5flash16flash_fwd_kernelI23Flash_fwd_kernel_traitsILi192ELi64ELi64ELi4ELb0ELb0EN7cutlass6half_tE19Flash_kernel_traitsILi192ELi64ELi64ELi4ES3_EELb1ELb0ELb1ELb1ELb0ELb0ELb0ELb0EEEvNS_16Flash_fwd_paramsE:
	.zero		816


//--------------------- .nv.constant0._ZN5flash16flash_fwd_kernelI23Flash_fwd_kernel_traitsILi192ELi64ELi64ELi4ELb0ELb0EN7cutlass6half_tE19Flash_kernel_traitsILi192ELi64ELi64ELi4ES3_EELb1ELb0ELb1ELb0ELb0ELb0ELb0ELb1EEEvNS_16Flash_fwd_paramsE --------------------------
	.section	.nv.constant0._ZN5flash16flash_fwd_kernelI23Flash_fwd_kernel_traitsILi192ELi64ELi64ELi4ELb0ELb0EN7cutlass6half_tE19Flash_kernel_traitsILi192ELi64ELi64ELi4ES3_EELb1ELb0ELb1ELb0ELb0ELb0ELb0ELb1EEEvNS_16Flash_fwd_paramsE,"a",@progbits
	.sectionflags	@""
	.align	4
.nv.constant0._ZN5flash16flash_fwd_kernelI23Flash_fwd_kernel_traitsILi192ELi64ELi64ELi4ELb0ELb0EN7cutlass6half_tE19Flash_kernel_traitsILi192ELi64ELi64ELi4ES3_EELb1ELb0ELb1ELb0ELb0ELb0ELb0ELb1EEEvNS_16Flash_fwd_paramsE:
	.zero		816


//--------------------- .nv.constant0._ZN5flash16flash_fwd_kernelI23Flash_fwd_kernel_traitsILi192ELi64ELi64ELi4ELb0ELb0EN7cutlass6half_tE19Flash_kernel_traitsILi192ELi64ELi64ELi4ES3_EELb0ELb0ELb1ELb0ELb0ELb0ELb1ELb0EEEvNS_16Flash_fwd_paramsE --------------------------
	.section	.nv.constant0._ZN5flash16flash_fwd_kernelI23Flash_fwd_kernel_traitsILi192ELi64ELi64ELi4ELb0ELb0EN7cutlass6half_tE19Flash_kernel_traitsILi192ELi64ELi64ELi4ES3_EELb0ELb0ELb1ELb0ELb0ELb0ELb1ELb0EEEvNS_16Flash_fwd_paramsE,"a",@progbits
	.sectionflags	@""
	.align	4
.nv.constant0._ZN5flash16flash_fwd_kernelI23Flash_fwd_kernel_traitsILi192ELi64ELi64ELi4ELb0ELb0EN7cutlass6half_tE19Flash_kernel_traitsILi192ELi64ELi64ELi4ES3_EELb0ELb0ELb1ELb0ELb0ELb0ELb1ELb0EEEvNS_16Flash_fwd_paramsE:
	.zero		816


//--------------------- .nv.constant0._ZN5flash16flash_fwd_kernelI23Flash_fwd_kernel_traitsILi192ELi64ELi64ELi4ELb0ELb0EN7cutlass6half_tE19Flash_kernel_traitsILi192ELi64ELi64ELi4ES3_EELb1ELb0ELb1ELb1ELb0ELb0ELb0ELb1EEEvNS_16Flash_fwd_paramsE --------------------------
	.section	.nv.constant0._ZN5flash16flash_fwd_kernelI23Flash_fwd_kernel_traitsILi192ELi64ELi64ELi4ELb0ELb0EN7cutlass6half_tE19Flash_kernel_traitsILi192ELi64ELi64ELi4ES3_EELb1ELb0ELb1ELb1ELb0ELb0ELb0ELb1EEEvNS_16Flash_fwd_paramsE,"a",@progbits
	.sectionflags	@""
	.align	4
.nv.constant0._ZN5flash16flash_fwd_kernelI23Flash_fwd_kernel_traitsILi192ELi64ELi64ELi4ELb0ELb0EN7cutlass6half_tE19Flash_kernel_traitsILi192ELi64ELi64ELi4ES3_EELb1ELb0ELb1ELb1ELb0ELb0ELb0ELb1EEEvNS_16Flash_fwd_paramsE:
	.zero		816


//--------------------- .nv.constant0._ZN5flash16flash_fwd_kernelI23Flash_fwd_kernel_traitsILi192ELi64ELi64ELi4ELb0ELb0EN7cutlass6half_tE19Flash_kernel_traitsILi192ELi64ELi64ELi4ES3_EELb0ELb0ELb1ELb1ELb0ELb0ELb1ELb0EEEvNS_16Flash_fwd_paramsE --------------------------
	.section	.nv.constant0._ZN5flash16flash_fwd_kernelI23Flash_fwd_kernel_traitsILi192ELi64ELi64ELi4ELb0ELb0EN7cutlass6half_tE19Flash_kernel_traitsILi192ELi64ELi64ELi4ES3_EELb0ELb0ELb1ELb1ELb0ELb0ELb1ELb0EEEvNS_16Flash_fwd_paramsE,"a",@progbits
	.sectionflags	@""
	.align	4
.nv.constant0._ZN5flash16flash_fwd_kernelI23Flash_fwd_kernel_traitsILi192ELi64ELi64ELi4ELb0ELb0EN7cutlass6half_tE19Flash_kernel_traitsILi192ELi64ELi64ELi4ES3_EELb0ELb0ELb1ELb1ELb0ELb0ELb1ELb0EEEvNS_16Flash_fwd_paramsE:
	.zero		816


//--------------------- .text._ZN5flash16flash_fwd_kernelI23Flash_fwd_kernel_traitsILi192ELi128ELi64ELi8ELb0ELb0EN7cutlass6half_tE19Flash_kernel_traitsILi192ELi128ELi64ELi8ES3_EELb0ELb0ELb0ELb0ELb0ELb1ELb0ELb0EEEvNS_16Flash_fwd_paramsE --------------------------
	.section	.text._ZN5flash16flash_fwd_kernelI23Flash_fwd_kernel_traitsILi192ELi128ELi64ELi8ELb0ELb0EN7cutlass6half_tE19Flash_kernel_traitsILi192ELi128ELi64ELi8ES3_EELb0ELb0ELb0ELb0ELb0ELb1ELb0ELb0EEEvNS_16Flash_fwd_paramsE,"ax",@progbits
	.sectioninfo	@"SHI_REGISTERS=227"
	.align	128
        .global         _ZN5flash16flash_fwd_kernelI23Flash_fwd_kernel_traitsILi192ELi128ELi64ELi8ELb0ELb0EN7cutlass6half_tE19Flash_kernel_traitsILi192ELi128ELi64ELi8ES3_EELb0ELb0ELb0ELb0ELb0ELb1ELb0ELb0EEEvNS_16Flash_fwd_paramsE
        .type           _ZN5flash16flash_fwd_kernelI23Flash_fwd_kernel_traitsILi192ELi128ELi64ELi8ELb0ELb0EN7cutlass6half_tE19Flash_kernel_traitsILi192ELi128ELi64ELi8ES3_EELb0ELb0ELb0ELb0ELb0ELb1ELb0ELb0EEEvNS_16Flash_fwd_paramsE,@function
        .size           _ZN5flash16flash_fwd_kernelI23Flash_fwd_kernel_traitsILi192ELi128ELi64ELi8ELb0ELb0EN7cutlass6half_tE19Flash_kernel_traitsILi192ELi128ELi64ELi8ES3_EELb0ELb0ELb0ELb0ELb0ELb1ELb0ELb0EEEvNS_16Flash_fwd_paramsE,(.L_x_1274 - _ZN5flash16flash_fwd_kernelI23Flash_fwd_kernel_traitsILi192ELi128ELi64ELi8ELb0ELb0EN7cutlass6half_tE19Flash_kernel_traitsILi192ELi128ELi64ELi8ES3_EELb0ELb0ELb0ELb0ELb0ELb1ELb0ELb0EEEvNS_16Flash_fwd_paramsE)
        .other          _ZN5flash16flash_fwd_kernelI23Flash_fwd_kernel_traitsILi192ELi128ELi64ELi8ELb0ELb0EN7cutlass6half_tE19Flash_kernel_traitsILi192ELi128ELi64ELi8ES3_EELb0ELb0ELb0ELb0ELb0ELb1ELb0ELb0EEEvNS_16Flash_fwd_paramsE,@"STO_CUDA_ENTRY STV_DEFAULT"
_ZN5flash16flash_fwd_kernelI23Flash_fwd_kernel_traitsILi192ELi128ELi64ELi8ELb0ELb0EN7cutlass6half_tE19Flash_kernel_traitsILi192ELi128ELi64ELi8ES3_EELb0ELb0ELb0ELb0ELb0ELb1ELb0ELb0EEEvNS_16Flash_fwd_paramsE:
.text._ZN5flash16flash_fwd_kernelI23Flash_fwd_kernel_traitsILi192ELi128ELi64ELi8ELb0ELb0EN7cutlass6half_tE19Flash_kernel_traitsILi192ELi128ELi64ELi8ES3_EELb0ELb0ELb0ELb0ELb0ELb1ELb0ELb0EEEvNS_16Flash_fwd_paramsE:
[----:B------:R-:W-:Y:S02]  /*0000*/  MOV R1, c[0x0][0x28] ;  /* 0x00000a0000017a02 */ /* 0x000fe40000000f00 */
[----:B------:R-:W1:Y:S01]  /*0010*/  LDC.U8 R2, c[0x0][0x312] ;  /* 0x0000c480ff027b82 */ /* 0x000e620000000000 */
[----:B------:R-:W2:Y:S01]  /*0020*/  S2R R0, SR_CTAID.Y ;  /* 0x0000000000007919 */ /* 0x000ea20000002600 */
[----:B------:R-:W-:Y:S01]  /*0030*/  ISETP.NE.U32.AND P2, PT, RZ, c[0x0][0x240], PT ;  /* 0x00009000ff007a0c */ /* 0x000fe20003f45070 */
[----:B------:R-:W-:Y:S01]  /*0040*/  IMAD.MOV.U32 R3, RZ, RZ, 0x4 ;  /* 0x00000004ff037424 */ /* 0x000fe200078e00ff */
[----:B------:R-:W-:Y:S01]  /*0050*/  ISETP.EQ.U32.AND P1, PT, RZ, c[0x0][0x248], PT ;  /* 0x00009200ff007a0c */ /* 0x000fe20003f22070 */
[----:B------:R-:W-:Y:S01]  /*0060*/  IMAD.MOV.U32 R203, RZ, RZ, -0x1 ;  /* 0xffffffffffcb7424 */ /* 0x000fe200078e00ff */
[----:B------:R-:W-:Y:S01]  /*0070*/  ISETP.NE.AND.EX P2, PT, RZ, c[0x0][0x244], PT, P2 ;  /* 0x00009100ff007a0c */ /* 0x000fe20003f45320 */
[----:B------:R-:W-:Y:S01]  /*0080*/  ULDC.64 UR6, c[0x0][0x118] ;  /* 0x0000460000067ab9 */ /* 0x000fe20000000a00 */
[----:B------:R-:W-:Y:S01]  /*0090*/  IMAD.MOV.U32 R13, RZ, RZ, -0x1 ;  /* 0xffffffffff0d7424 */ /* 0x000fe200078e00ff */
[----:B------:R-:W-:-:S04]  /*00a0*/  ISETP.NE.U32.AND P0, PT, RZ, c[0x0][0x250], PT ;  /* 0x00009400ff007a0c */ /* 0x000fc80003f05070 */
[----:B------:R-:W-:Y:S02]  /*00b0*/  ISETP.NE.AND.EX P0, PT, RZ, c[0x0][0x254], PT, P0 ;  /* 0x00009500ff007a0c */ /* 0x000fe40003f05300 */
[----:B-1----:R-:W-:Y:S01]  /*00c0*/  ISETP.NE.AND P3, PT, R2, RZ, PT ;  /* 0x000000ff0200720c */ /* 0x002fe20003f65270 */
[----:B--2---:R-:W-:-:S03]  /*00d0*/  IMAD.WIDE R14, R0, R3, c[0x0][0x240] ;  /* 0x00009000000e7625 */ /* 0x004fc600078e0203 */
[----:B------:R-:W-:Y:S01]  /*00e0*/  ISETP.EQ.OR.EX P1, PT, RZ, c[0x0][0x24c], !P3, P1 ;  /* 0x00009300ff007a0c */ /* 0x000fe20005f22710 */
[CC--:B------:R-:W-:Y:S01]  /*00f0*/  IMAD.WIDE R8, R0.reuse, R3.reuse, c[0x0][0x248] ;  /* 0x0000920000087625 */ /* 0x0c0fe200078e0203 */
[----:B------:R-:W2:Y:S04]  /*0100*/  @P2 LDG.E R203, [R14.64] ;  /* 0x000000060ecb2981 */ /* 0x000ea8000c1e1900 */
[----:B------:R-:W2:Y:S01]  /*0110*/  @P2 LDG.E R206, [R14.64+0x4] ;  /* 0x000004060ece2981 */ /* 0x000ea2000c1e1900 */
[----:B------:R-:W-:Y:S02]  /*0120*/  IMAD.MOV.U32 R4, RZ, RZ, RZ ;  /* 0x000000ffff047224 */ /* 0x000fe400078e00ff */
[----:B------:R-:W-:-:S04]  /*0130*/  @P0 IMAD.WIDE R10, R0, R3, c[0x0][0x250] ;  /* 0x00009400000a0625 */ /* 0x000fc800078e0203 */
[----:B------:R1:W5:Y:S04]  /*0140*/  @!P1 LDG.E R13, [R8.64] ;  /* 0x00000006080d9981 */ /* 0x000368000c1e1900 */
[----:B------:R1:W5:Y:S01]  /*0150*/  @P0 LDG.E R4, [R10.64] ;  /* 0x000000060a040981 */ /* 0x000362000c1e1900 */
[----:B------:R-:W-:-:S03]  /*0160*/  ISETP.NE.U32.AND P0, PT, RZ, c[0x0][0x248], PT ;  /* 0x00009200ff007a0c */ /* 0x000fc60003f05070 */
[----:B------:R-:W3:Y:S04]  /*0170*/  S2R R217, SR_CTAID.X ;  /* 0x0000000000d97919 */ /* 0x000ee80000002500 */
[----:B------:R-:W4:Y:S04]  /*0180*/  S2R R18, SR_CTAID.Z ;  /* 0x0000000000127919 */ /* 0x000f280000002700 */
[----:B------:R-:W1:Y:S01]  /*0190*/  S2R R6, SR_TID.X ;  /* 0x0000000000067919 */ /* 0x000e620000002100 */
[----:B------:R-:W-:Y:S01]  /*01a0*/  ISETP.NE.AND.EX P0, PT, RZ, c[0x0][0x24c], PT, P0 ;  /* 0x00009300ff007a0c */ /* 0x000fe20003f05300 */
[----:B--2---:R-:W-:-:S02]  /*01b0*/  @P2 IMAD.IADD R206, R206, 0x1, -R203 ;  /* 0x00000001cece2824 */ /* 0x004fc400078e0acb */
[----:B------:R-:W-:-:S10]  /*01c0*/  @!P2 IMAD.MOV.U32 R206, RZ, RZ, c[0x0][0x214] ;  /* 0x00008500ffcea624 */ /* 0x000fd400078e00ff */
[----:B------:R-:W-:Y:S05]  /*01d0*/  @!P0 BRA `(.L_x_0) ;  /* 0x0000004000008947 */ /* 0x000fea0003800000 */
[----:B-1-34-:R-:W2:Y:S02]  /*01e0*/  @P3 LDG.E R2, [R8.64+0x4] ;  /* 0x0000040608023981 */ /* 0x01aea4000c1e1900 */
[----:B--2--5:R-:W-:-:S06]  /*01f0*/  @P3 IADD3 R2, R2, -R13, RZ ;  /* 0x8000000d02023210 */ /* 0x024fcc0007ffe0ff */
[----:B------:R1:W5:Y:S01]  /*0200*/  @!P3 LDG.E R2, [R8.64] ;  /* 0x000000060802b981 */ /* 0x000362000c1e1900 */
[----:B------:R-:W-:Y:S05]  /*0210*/  BRA `(.L_x_1) ;  /* 0x0000001000007947 */ /* 0x000fea0003800000 */
.L_x_0:
[----:B-1-34-:R-:W-:Y:S02]  /*0220*/  MOV R2, c[0x0][0x218] ;  /* 0x0000860000027a02 */ /* 0x01afe40000000f00 */
.L_x_1:
[----:B------:R-:W-:-:S04]  /*0230*/  ISETP.NE.U32.AND P2, PT, RZ, c[0x0][0x258], PT ;  /* 0x00009600ff007a0c */ /* 0x000fc80003f45070 */
[----:B------:R-:W-:-:S13]  /*0240*/  ISETP.NE.AND.EX P2, PT, RZ, c[0x0][0x25c], PT, P2 ;  /* 0x00009700ff007a0c */ /* 0x000fda0003f45320 */
[----:B-1----:R-:W-:-:S05]  /*0250*/  @P2 IMAD.WIDE R8, R0, R3, c[0x0][0x258] ;  /* 0x0000960000082625 */ /* 0x002fca00078e0203 */
[----:B------:R-:W2:Y:S01]  /*0260*/  @P2 LDG.E R7, [R8.64] ;  /* 0x0000000608072981 */ /* 0x000ea2000c1e1900 */
[----:B------:R-:W-:Y:S01]  /*0270*/  IMAD.SHL.U32 R5, R217, 0x80, RZ ;  /* 0x00000080d9057824 */ /* 0x000fe200078e00ff */
[----:B------:R-:W-:-:S04]  /*0280*/  @!P2 ISETP.NE.U32.AND P1, PT, RZ, c[0x0][0x268], PT ;  /* 0x00009a00ff00aa0c */ /* 0x000fc80003f25070 */
[----:B------:R-:W-:Y:S02]  /*0290*/  ISETP.GT.AND P0, PT, R206, R5, PT ;  /* 0x00000005ce00720c */ /* 0x000fe40003f04270 */
[----:B------:R-:W-:-:S04]  /*02a0*/  @!P2 ISETP.NE.AND.EX P1, PT, RZ, c[0x0][0x26c], PT, P1 ;  /* 0x00009b00ff00aa0c */ /* 0x000fc80003f25310 */
[----:B------:R-:W-:Y:S01]  /*02b0*/  @!P2 SEL R3, RZ, c[0x0][0x21c], !P1 ;  /* 0x00008700ff03aa07 */ /* 0x000fe20004800000 */
[----:B--2--5:R-:W-:-:S03]  /*02c0*/  @P2 IMAD.IADD R86, R7, 0x1, -R4 ;  /* 0x0000000107562824 */ /* 0x024fc600078e0a04 */
[----:B------:R-:W-:-:S03]  /*02d0*/  @!P2 IADD3 R86, R3, R2, -R4 ;  /* 0x000000020356a210 */ /* 0x000fc60007ffe804 */
[----:B------:R-:W-:Y:S05]  /*02e0*/  @!P0 EXIT ;  /* 0x000000000000894d */ /* 0x000fea0003800000 */
[C---:B------:R-:W-:Y:S02]  /*02f0*/  ISETP.GE.AND P0, PT, R86.reuse, 0x1, PT ;  /* 0x000000015600780c */ /* 0x040fe40003f06270 */
[----:B------:R-:W-:-:S04]  /*0300*/  IADD3 R3, R86, 0x3f, RZ ;  /* 0x0000003f56037810 */ /* 0x000fc80007ffe0ff */
[----:B------:R-:W-:-:S04]  /*0310*/  SHF.R.S32.HI R2, RZ, 0x1f, R3 ;  /* 0x0000001fff027819 */ /* 0x000fc80000011403 */
[----:B------:R-:W-:-:S03]  /*0320*/  LEA.HI R2, R2, R3, RZ, 0x6 ;  /* 0x0000000302027211 */ /* 0x000fc600078f30ff */
[----:B------:R-:W-:Y:S05]  /*0330*/  @!P0 BRA `(.L_x_2) ;  /* 0x000074d000008947 */ /* 0x000fea0003800000 */
[----:B------:R-:W-:Y:S02]  /*0340*/  ISETP.NE.AND P1, PT, R203, -0x1, PT ;  /* 0xffffffffcb00780c */ /* 0x000fe40003f25270 */
[----:B------:R-:W-:-:S11]  /*0350*/  ISETP.NE.AND P0, PT, R13, -0x1, PT ;  /* 0xffffffff0d00780c */ /* 0x000fd60003f05270 */
[----:B------:R-:W-:Y:S01]  /*0360*/  @!P1 SHF.R.S32.HI R7, RZ, 0x1f, R0 ;  /* 0x0000001fff079819 */ /* 0x000fe20000011400 */
[----:B------:R-:W-:Y:S01]  /*0370*/  @P1 IMAD.WIDE.U32 R8, R203, c[0x0][0x190], RZ ;  /* 0x00006400cb081a25 */ /* 0x000fe200078e00ff */
[----:B------:R-:W-:-:S03]  /*0380*/  @P0 IADD3 R3, R4, R13, RZ ;  /* 0x0000000d04030210 */ /* 0x000fc60007ffe0ff */
[----:B------:R-:W-:Y:S01]  /*0390*/  @!P1 IMAD R7, R7, c[0x0][0x178], RZ ;  /* 0x00005e0007079a24 */ /* 0x000fe200078e02ff */
[----:B------:R-:W-:Y:S01]  /*03a0*/  @P1 MOV R12, R8 ;  /* 0x00000008000c1202 */ /* 0x000fe20000000f00 */
[----:B------:R-:W-:Y:S02]  /*03b0*/  @P1 IMAD R11, R203, c[0x0][0x194], R9 ;  /* 0x00006500cb0b1a24 */ /* 0x000fe400078e0209 */
[----:B------:R-:W-:-:S04]  /*03c0*/  @!P1 IMAD.WIDE.U32 R14, R0, c[0x0][0x178], RZ ;  /* 0x00005e00000e9a25 */ /* 0x000fc800078e00ff */
[----:B------:R-:W-:Y:S01]  /*03d0*/  @!P1 IMAD R7, R0, c[0x0][0x17c], R7 ;  /* 0x00005f0000079a24 */ /* 0x000fe200078e0207 */
[----:B------:R-:W-:Y:S01]  /*03e0*/  @!P1 MOV R12, R14 ;  /* 0x0000000e000c9202 */ /* 0x000fe20000000f00 */
[----:B------:R-:W-:-:S03]  /*03f0*/  @P0 IMAD.WIDE.U32 R8, R3, c[0x0][0x198], RZ ;  /* 0x0000660003080a25 */ /* 0x000fc600078e00ff */
[----:B------:R-:W-:Y:S01]  /*0400*/  @!P1 IADD3 R11, R15, R7, RZ ;  /* 0x000000070f0b9210 */ /* 0x000fe20007ffe0ff */
[----:B------:R-:W-:Y:S01]  /*0410*/  @P0 IMAD R3, R3, c[0x0][0x19c], R9 ;  /* 0x0000670003030a24 */ /* 0x000fe200078e0209 */
[----:B------:R-:W-:Y:S05]  /*0420*/  @P0 BRA `(.L_x_3) ;  /* 0x000000a000000947 */ /* 0x000fea0003800000 */
[----:B------:R-:W-:Y:S01]  /*0430*/  SHF.R.S32.HI R7, RZ, 0x1f, R4 ;  /* 0x0000001fff077819 */ /* 0x000fe20000011404 */
[----:B------:R-:W-:Y:S01]  /*0440*/  IMAD.WIDE.U32 R8, R4, c[0x0][0x198], RZ ;  /* 0x0000660004087a25 */ /* 0x000fe200078e00ff */
[----:B------:R-:W-:-:S03]  /*0450*/  SHF.R.S32.HI R3, RZ, 0x1f, R0 ;  /* 0x0000001fff037819 */ /* 0x000fc60000011400 */
[----:B------:R-:W-:Y:S02]  /*0460*/  IMAD R7, R7, c[0x0][0x198], RZ ;  /* 0x0000660007077a24 */ /* 0x000fe400078e02ff */
[----:B------:R-:W-:Y:S02]  /*0470*/  IMAD R3, R3, c[0x0][0x180], RZ ;  /* 0x0000600003037a24 */ /* 0x000fe400078e02ff */
[----:B------:R-:W-:Y:S02]  /*0480*/  IMAD R7, R4, c[0x0][0x19c], R7 ;  /* 0x0000670004077a24 */ /* 0x000fe400078e0207 */
[----:B------:R-:W-:-:S03]  /*0490*/  IMAD R3, R0, c[0x0][0x184], R3 ;  /* 0x0000610000037a24 */ /* 0x000fc600078e0203 */
[----:B------:R-:W-:-:S05]  /*04a0*/  IADD3 R9, R9, R7, RZ ;  /* 0x0000000709097210 */ /* 0x000fca0007ffe0ff */
[----:B------:R-:W-:-:S05]  /*04b0*/  IMAD.WIDE.U32 R8, R0, c[0x0][0x180], R8 ;  /* 0x0000600000087a25 */ /* 0x000fca00078e0008 */
[----:B------:R-:W-:Y:S02]  /*04c0*/  IADD3 R3, R9, R3, RZ ;  /* 0x0000000309037210 */ /* 0x000fe40007ffe0ff */
.L_x_3:
[----:B------:R-:W-:Y:S01]  /*04d0*/  IABS R10, c[0x0][0x1c8] ;  /* 0x00007200000a7a13 */ /* 0x000fe20000000000 */
[----:B------:R-:W-:Y:S02]  /*04e0*/  IMAD.MOV.U32 R14, RZ, RZ, RZ ;  /* 0x000000ffff0e7224 */ /* 0x000fe400078e00ff */
[----:B------:R-:W-:Y:S01]  /*04f0*/  @P0 IMAD.IADD R13, R4, 0x1, R13 ;  /* 0x00000001040d0824 */ /* 0x000fe200078e020d */
[----:B------:R-:W1:Y:S03]  /*0500*/  I2F.RP R16, R10 ;  /* 0x0000000a00107306 */ /* 0x000e660000209400 */
[----:B------:R-:W-:-:S05]  /*0510*/  @P0 IMAD.WIDE.U32 R22, R13, c[0x0][0x1a0], RZ ;  /* 0x000068000d160a25 */ /* 0x000fca00078e00ff */
[----:B-1----:R-:W1:Y:S02]  /*0520*/  MUFU.RCP R15, R16 ;  /* 0x00000010000f7308 */ /* 0x002e640000001000 */
[----:B-1----:R-:W-:-:S06]  /*0530*/  IADD3 R15, R15, 0xffffffe, RZ ;  /* 0x0ffffffe0f0f7810 */ /* 0x002fcc0007ffe0ff */
[----:B------:R-:W1:Y:S02]  /*0540*/  F2I.FTZ.U32.TRUNC.NTZ R15, R15 ;  /* 0x0000000f000f7305 */ /* 0x000e64000021f000 */
[----:B-1----:R-:W-:-:S04]  /*0550*/  IMAD.MOV R7, RZ, RZ, -R15 ;  /* 0x000000ffff077224 */ /* 0x002fc800078e0a0f */
[----:B------:R-:W-:Y:S01]  /*0560*/  IMAD R9, R7, R10, RZ ;  /* 0x0000000a07097224 */ /* 0x000fe200078e02ff */
[----:B------:R-:W-:-:S03]  /*0570*/  IABS R7, R18 ;  /* 0x0000001200077213 */ /* 0x000fc60000000000 */
[----:B------:R-:W-:-:S04]  /*0580*/  IMAD.HI.U32 R14, R15, R9, R14 ;  /* 0x000000090f0e7227 */ /* 0x000fc800078e000e */
[----:B------:R-:W-:-:S04]  /*0590*/  IMAD.MOV.U32 R9, RZ, RZ, R7 ;  /* 0x000000ffff097224 */ /* 0x000fc800078e0007 */
[----:B------:R-:W-:-:S04]  /*05a0*/  IMAD.HI.U32 R208, R14, R9, RZ ;  /* 0x000000090ed07227 */ /* 0x000fc800078e00ff */
[----:B------:R-:W-:Y:S01]  /*05b0*/  @P0 IMAD R14, R13, c[0x0][0x1a4], R23 ;  /* 0x000069000d0e0a24 */ /* 0x000fe200078e0217 */
[----:B------:R-:W-:-:S05]  /*05c0*/  IADD3 R7, -R208, RZ, RZ ;  /* 0x000000ffd0077210 */ /* 0x000fca0007ffe1ff */
[----:B------:R-:W-:-:S05]  /*05d0*/  IMAD R7, R10, R7, R9 ;  /* 0x000000070a077224 */ /* 0x000fca00078e0209 */
[----:B------:R-:W-:-:S13]  /*05e0*/  ISETP.GT.U32.AND P2, PT, R10, R7, PT ;  /* 0x000000070a00720c */ /* 0x000fda0003f44070 */
[----:B------:R-:W-:Y:S01]  /*05f0*/  @!P2 IMAD.IADD R7, R7, 0x1, -R10 ;  /* 0x000000010707a824 */ /* 0x000fe200078e0a0a */
[----:B------:R-:W-:Y:S02]  /*0600*/  @!P2 IADD3 R208, R208, 0x1, RZ ;  /* 0x00000001d0d0a810 */ /* 0x000fe40007ffe0ff */
[----:B------:R-:W-:Y:S02]  /*0610*/  ISETP.NE.AND P2, PT, RZ, c[0x0][0x1c8], PT ;  /* 0x00007200ff007a0c */ /* 0x000fe40003f45270 */
[----:B------:R-:W-:Y:S02]  /*0620*/  ISETP.GE.U32.AND P3, PT, R7, R10, PT ;  /* 0x0000000a0700720c */ /* 0x000fe40003f66070 */
[----:B------:R-:W-:-:S04]  /*0630*/  LOP3.LUT R7, R18, c[0x0][0x1c8], RZ, 0x3c, !PT ;  /* 0x0000720012077a12 */ /* 0x000fc800078e3cff */
[----:B------:R-:W-:Y:S02]  /*0640*/  ISETP.GE.AND P1, PT, R7, RZ, PT ;  /* 0x000000ff0700720c */ /* 0x000fe40003f26270 */
[----:B------:R-:W-:-:S05]  /*0650*/  SHF.R.S32.HI R7, RZ, 0x1f, R18 ;  /* 0x0000001fff077819 */ /* 0x000fca0000011412 */
[----:B------:R-:W-:-:S06]  /*0660*/  @P3 IADD3 R208, R208, 0x1, RZ ;  /* 0x00000001d0d03810 */ /* 0x000fcc0007ffe0ff */
[----:B------:R-:W-:Y:S02]  /*0670*/  @!P1 IADD3 R208, -R208, RZ, RZ ;  /* 0x000000ffd0d09210 */ /* 0x000fe40007ffe1ff */
[----:B------:R-:W-:Y:S01]  /*0680*/  @!P2 LOP3.LUT R208, RZ, c[0x0][0x1c8], RZ, 0x33, !PT ;  /* 0x00007200ffd0aa12 */ /* 0x000fe200078e33ff */
        /* <DEDUP_REMOVED lines=11> */
.L_x_4:
[----:B------:R-:W-:Y:S01]  /*0740*/  SHF.R.S32.HI R9, RZ, 0x1f, R6 ;  /* 0x0000001fff097819 */ /* 0x000fe20000011406 */
[----:B------:R-:W-:Y:S01]  /*0750*/  IMAD.IADD R200, R206, 0x1, -R5 ;  /* 0x00000001cec87824 */ /* 0x000fe200078e0a05 */
[----:B------:R-:W-:Y:S01]  /*0760*/  LEA.HI.SX32 R85, R2, 0xffffffff, 0x1a ;  /* 0xffffffff02557811 */ /* 0x000fe200078fd2ff */
[----:B------:R-:W-:Y:S01]  /*0770*/  IMAD R7, R7, c[0x0][0x1a8], RZ ;  /* 0x00006a0007077a24 */ /* 0x000fe200078e02ff */
[CC--:B------:R-:W-:Y:S01]  /*0780*/  LEA.HI R20, R9.reuse, R6.reuse, RZ, 0x3 ;  /* 0x0000000609147211 */ /* 0x0c0fe200078f18ff */
[----:B------:R-:W-:Y:S01]  /*0790*/  IMAD.MOV.U32 R201, RZ, RZ, 0x6 ;  /* 0x00000006ffc97424 */ /* 0x000fe200078e00ff */
[----:B------:R-:W-:Y:S01]  /*07a0*/  LEA.HI R15, R9, R6, RZ, 0x6 ;  /* 0x00000006090f7211 */ /* 0x000fe200078f30ff */
[----:B------:R-:W-:Y:S01]  /*07b0*/  IMAD R16, R18, c[0x0][0x1ac], R7 ;  /* 0x00006b0012107a24 */ /* 0x000fe200078e0207 */
[----:B------:R-:W-:Y:S02]  /*07c0*/  LOP3.LUT R13, R20, 0xfffffff8, RZ, 0xc0, !PT ;  /* 0xfffffff8140d7812 */ /* 0x000fe400078ec0ff */
[----:B------:R-:W-:Y:S01]  /*07d0*/  SHF.R.S32.HI R20, RZ, 0x3, R20 ;  /* 0x00000003ff147819 */ /* 0x000fe20000011414 */
[----:B------:R-:W-:Y:S01]  /*07e0*/  IMAD.SHL.U32 R15, R15, 0x8, RZ ;  /* 0x000000080f0f7824 */ /* 0x000fe200078e00ff */
[----:B------:R-:W-:Y:S01]  /*07f0*/  SHF.R.S32.HI R199, RZ, 0x1f, R208 ;  /* 0x0000001fffc77819 */ /* 0x000fe200000114d0 */
[----:B------:R-:W-:Y:S01]  /*0800*/  IMAD.IADD R0, R6, 0x1, -R13 ;  /* 0x0000000106007824 */ /* 0x000fe200078e0a0d */
[----:B------:R-:W-:-:S02]  /*0810*/  IADD3 R5, R20, 0x20, RZ ;  /* 0x0000002014057810 */ /* 0x000fc40007ffe0ff */
[--C-:B------:R-:W-:Y:S01]  /*0820*/  SHF.R.S32.HI R21, RZ, 0x1f, R20.reuse ;  /* 0x0000001fff157819 */ /* 0x100fe20000011414 */
[----:B------:R-:W-:Y:S01]  /*0830*/  IMAD.SHL.U32 R214, R0, 0x8, RZ ;  /* 0x0000000800d67824 */ /* 0x000fe200078e00ff */
[----:B------:R-:W-:Y:S01]  /*0840*/  ISETP.GE.AND P2, PT, R5, R200, PT ;  /* 0x000000c80500720c */ /* 0x000fe20003f46270 */
[----:B------:R-:W-:Y:S01]  /*0850*/  IMAD R213, R199, c[0x0][0x1b0], RZ ;  /* 0x00006c00c7d57a24 */ /* 0x000fe200078e02ff */
[----:B------:R-:W-:Y:S01]  /*0860*/  IADD3 R207, R20, 0x40, RZ ;  /* 0x0000004014cf7810 */ /* 0x000fe20007ffe0ff */
[----:B------:R-:W-:Y:S01]  /*0870*/  IMAD.WIDE R216, R217, 0x80, R20 ;  /* 0x00000080d9d87825 */ /* 0x000fe200078e0214 */
[----:B------:R-:W-:Y:S02]  /*0880*/  IADD3 R12, P0, R214, R12, RZ ;  /* 0x0000000cd60c7210 */ /* 0x000fe40007f1e0ff */
[----:B------:R-:W-:Y:S01]  /*0890*/  SHF.R.S32.HI R215, RZ, 0x1f, R214 ;  /* 0x0000001fffd77819 */ /* 0x000fe200000114d6 */
[----:B------:R-:W-:Y:S01]  /*08a0*/  IMAD R213, R208, c[0x0][0x1b4], R213 ;  /* 0x00006d00d0d57a24 */ /* 0x000fe200078e02d5 */
[-C--:B------:R-:W-:Y:S01]  /*08b0*/  ISETP.GE.AND P1, PT, R207, R200.reuse, PT ;  /* 0x000000c8cf00720c */ /* 0x080fe20003f26270 */
[----:B------:R-:W-:Y:S01]  /*08c0*/  IMAD R199, R199, c[0x0][0x1b8], RZ ;  /* 0x00006e00c7c77a24 */ /* 0x000fe200078e02ff */
[C---:B------:R-:W-:Y:S01]  /*08d0*/  IADD3 R205, R20.reuse, 0x60, RZ ;  /* 0x0000006014cd7810 */ /* 0x040fe20007ffe0ff */
[----:B------:R-:W-:Y:S01]  /*08e0*/  IMAD.X R13, R215, 0x1, R11, P0 ;  /* 0x00000001d70d7824 */ /* 0x000fe200000e060b */
[CC--:B------:R-:W-:Y:S01]  /*08f0*/  ISETP.GE.AND P3, PT, R20.reuse, R200.reuse, PT ;  /* 0x000000c81400720c */ /* 0x0c0fe20003f66270 */
[----:B------:R-:W-:Y:S01]  /*0900*/  IMAD.SHL.U32 R11, R20, 0x40, RZ ;  /* 0x00000040140b7824 */ /* 0x000fe200078e00ff */
[----:B------:R-:W-:Y:S01]  /*0910*/  @!P2 IADD3 R26, P4, R216, 0x20, RZ ;  /* 0x00000020d81aa810 */ /* 0x000fe20007f9e0ff */
[----:B------:R-:W-:Y:S01]  /*0920*/  IMAD.WIDE.U32 R18, R18, c[0x0][0x1a8], R12 ;  /* 0x00006a0012127a25 */ /* 0x000fe200078e000c */
[----:B------:R-:W-:-:S02]  /*0930*/  ISETP.GE.AND P0, PT, R205, R200, PT ;  /* 0x000000c8cd00720c */ /* 0x000fc40003f06270 */
[----:B------:R-:W-:Y:S01]  /*0940*/  LOP3.LUT R11, R11, 0x1c0, RZ, 0xc0, !PT ;  /* 0x000001c00b0b7812 */ /* 0x000fe200078ec0ff */
[----:B------:R-:W-:Y:S01]  /*0950*/  IMAD.IADD R17, R19, 0x1, R16 ;  /* 0x0000000113117824 */ /* 0x000fe200078e0210 */
[----:B------:R-:W-:Y:S01]  /*0960*/  LEA.HI R197, R9, R6, RZ, 0x4 ;  /* 0x0000000609c57211 */ /* 0x000fe200078f20ff */
[----:B------:R-:W-:Y:S01]  /*0970*/  @!P2 IMAD.MOV.U32 R12, RZ, RZ, R18 ;  /* 0x000000ffff0ca224 */ /* 0x000fe200078e0012 */
[----:B------:R-:W-:Y:S01]  /*0980*/  LOP3.LUT R7, R11, 0x38, R214, 0xf8, !PT ;  /* 0x000000380b077812 */ /* 0x000fe200078ef8d6 */
[----:B------:R-:W-:Y:S01]  /*0990*/  @!P2 IMAD.MOV.U32 R13, RZ, RZ, R17 ;  /* 0x000000ffff0da224 */ /* 0x000fe200078e0011 */
[----:B------:R-:W-:Y:S01]  /*09a0*/  SHF.R.U32.HI R204, RZ, 0x3, R11 ;  /* 0x00000003ffcc7819 */ /* 0x000fe2000001160b */
[----:B------:R-:W-:Y:S01]  /*09b0*/  @!P2 IMAD.X R11, RZ, RZ, R217, P4 ;  /* 0x000000ffff0ba224 */ /* 0x000fe200020e06d9 */
[----:B------:R-:W-:Y:S01]  /*09c0*/  @!P1 IADD3 R24, P4, R216, 0x40, RZ ;  /* 0x00000040d8189810 */ /* 0x000fe20007f9e0ff */
[----:B------:R-:W-:Y:S01]  /*09d0*/  @!P3 IMAD.MOV.U32 R16, RZ, RZ, R18 ;  /* 0x000000ffff10b224 */ /* 0x000fe200078e0012 */
[----:B------:R-:W-:Y:S01]  /*09e0*/  LOP3.LUT R204, R7, R204, RZ, 0x3c, !PT ;  /* 0x000000cc07cc7212 */ /* 0x000fe200078e3cff */
[----:B------:R-:W-:-:S02]  /*09f0*/  @!P2 IMAD R11, R11, c[0x0][0x190], RZ ;  /* 0x000064000b0baa24 */ /* 0x000fc400078e02ff */
[----:B------:R-:W-:Y:S01]  /*0a00*/  @!P1 IMAD.X R7, RZ, RZ, R217, P4 ;  /* 0x000000ffff079224 */ /* 0x000fe200020e06d9 */
[----:B------:R-:W-:Y:S01]  /*0a10*/  LOP3.LUT R204, R204, 0xfffffe00, R15, 0xf8, !PT ;  /* 0xfffffe00cccc7812 */ /* 0x000fe200078ef80f */
[C---:B------:R-:W-:Y:S02]  /*0a20*/  @!P2 IMAD R4, R26.reuse, c[0x0][0x194], R11 ;  /* 0x000065001a04aa24 */ /* 0x040fe400078e020b */
[----:B------:R-:W-:Y:S01]  /*0a30*/  @!P2 IMAD.WIDE.U32 R26, R26, c[0x0][0x190], R12 ;  /* 0x000064001a1aaa25 */ /* 0x000fe200078e000c */
[----:B------:R-:W-:-:S03]  /*0a40*/  @!P0 IADD3 R12, P4, R216, 0x60, RZ ;  /* 0x00000060d80c8810 */ /* 0x000fc60007f9e0ff */
[----:B------:R-:W-:Y:S01]  /*0a50*/  @!P3 IMAD R11, R217, c[0x0][0x190], RZ ;  /* 0x00006400d90bba24 */ /* 0x000fe200078e02ff */
[----:B------:R-:W-:Y:S01]  /*0a60*/  @!P2 LEA R30, P6, R26, c[0x0][0x160], 0x1 ;  /* 0x000058001a1eaa11 */ /* 0x000fe200078c08ff */
[----:B------:R-:W-:Y:S02]  /*0a70*/  @!P0 IMAD.X R13, RZ, RZ, R217, P4 ;  /* 0x000000ffff0d8224 */ /* 0x000fe400020e06d9 */
[--C-:B------:R-:W-:Y:S02]  /*0a80*/  @!P1 IMAD.MOV.U32 R29, RZ, RZ, R17.reuse ;  /* 0x000000ffff1d9224 */ /* 0x100fe400078e0011 */
[----:B------:R-:W-:Y:S02]  /*0a90*/  @!P0 IMAD.MOV.U32 R19, RZ, RZ, R17 ;  /* 0x000000ffff138224 */ /* 0x000fe400078e0011 */
[----:B------:R-:W-:Y:S02]  /*0aa0*/  @!P1 IMAD R7, R7, c[0x0][0x190], RZ ;  /* 0x0000640007079a24 */ /* 0x000fe400078e02ff */
[----:B------:R-:W-:-:S02]  /*0ab0*/  @!P1 IMAD.MOV.U32 R28, RZ, RZ, R18 ;  /* 0x000000ffff1c9224 */ /* 0x000fc400078e0012 */
[C---:B------:R-:W-:Y:S02]  /*0ac0*/  @!P3 IMAD R11, R216.reuse, c[0x0][0x194], R11 ;  /* 0x00006500d80bba24 */ /* 0x040fe400078e020b */
[----:B------:R-:W-:-:S04]  /*0ad0*/  @!P3 IMAD.WIDE.U32 R16, R216, c[0x0][0x190], R16 ;  /* 0x00006400d810ba25 */ /* 0x000fc800078e0010 */
[----:B------:R-:W-:Y:S02]  /*0ae0*/  @!P0 IMAD R13, R13, c[0x0][0x190], RZ ;  /* 0x000064000d0d8a24 */ /* 0x000fe400078e02ff */
[C---:B------:R-:W-:Y:S02]  /*0af0*/  @!P1 IMAD R7, R24.reuse, c[0x0][0x194], R7 ;  /* 0x0000650018079a24 */ /* 0x040fe400078e0207 */
[----:B------:R-:W-:Y:S01]  /*0b00*/  @!P1 IMAD.WIDE.U32 R24, R24, c[0x0][0x190], R28 ;  /* 0x0000640018189a25 */ /* 0x000fe200078e001c */
[----:B------:R-:W-:-:S03]  /*0b10*/  @!P3 LEA R28, P4, R16, c[0x0][0x160], 0x1 ;  /* 0x00005800101cba11 */ /* 0x000fc600078808ff */
[----:B------:R-:W-:Y:S02]  /*0b20*/  @!P3 IMAD.IADD R11, R17, 0x1, R11 ;  /* 0x00000001110bb824 */ /* 0x000fe400078e020b */
[C---:B------:R-:W-:Y:S02]  /*0b30*/  @!P0 IMAD R10, R12.reuse, c[0x0][0x194], R13 ;  /* 0x000065000c0a8a24 */ /* 0x040fe400078e020d */
[----:B------:R-:W-:Y:S01]  /*0b40*/  @!P0 IMAD.WIDE.U32 R12, R12, c[0x0][0x190], R18 ;  /* 0x000064000c0c8a25 */ /* 0x000fe200078e0012 */
[----:B------:R-:W-:Y:S02]  /*0b50*/  @!P3 LEA.HI.X R29, R16, c[0x0][0x164], R11, 0x1, P4 ;  /* 0x00005900101dba11 */ /* 0x000fe400020f0c0b */
[----:B------:R-:W-:Y:S01]  /*0b60*/  @!P1 LEA R18, P5, R24, c[0x0][0x160], 0x1 ;  /* 0x0000580018129a11 */ /* 0x000fe200078a08ff */
[----:B------:R-:W-:Y:S01]  /*0b70*/  @!P2 IMAD.IADD R4, R27, 0x1, R4 ;  /* 0x000000011b04a824 */ /* 0x000fe200078e0204 */
[----:B------:R-:W-:Y:S01]  /*0b80*/  @!P0 LEA R16, P4, R12, c[0x0][0x160], 0x1 ;  /* 0x000058000c108a11 */ /* 0x000fe200078808ff */
[----:B------:R-:W-:-:S02]  /*0b90*/  @!P0 IMAD.IADD R10, R13, 0x1, R10 ;  /* 0x000000010d0a8824 */ /* 0x000fc400078e020a */
[----:B------:R-:W-:Y:S01]  /*0ba0*/  IMAD.SHL.U32 R204, R204, 0x2, RZ ;  /* 0x00000002cccc7824 */ /* 0x000fe200078e00ff */
[----:B------:R-:W-:Y:S01]  /*0bb0*/  @!P2 LEA.HI.X R31, R26, c[0x0][0x164], R4, 0x1, P6 ;  /* 0x000059001a1faa11 */ /* 0x000fe200030f0c04 */
[----:B------:R-:W-:Y:S01]  /*0bc0*/  IMAD R11, R21, c[0x0][0x198], RZ ;  /* 0x00006600150b7a24 */ /* 0x000fe200078e02ff */
[----:B------:R-:W-:Y:S01]  /*0bd0*/  @!P0 LEA.HI.X R17, R12, c[0x0][0x164], R10, 0x1, P4 ;  /* 0x000059000c118a11 */ /* 0x000fe200020f0c0a */
[C---:B------:R-:W-:Y:S01]  /*0be0*/  IMAD.WIDE.U32 R12, R20.reuse, c[0x0][0x198], R214 ;  /* 0x00006600140c7a25 */ /* 0x040fe200078e00d6 */
[----:B------:R-:W-:Y:S01]  /*0bf0*/  @!PT LDS RZ, [RZ] ;  /* 0x00000000fffff984 */ /* 0x000fe20000000800 */
[----:B------:R-:W-:Y:S01]  /*0c00*/  @!PT LDS RZ, [RZ] ;  /* 0x00000000fffff984 */ /* 0x000fe20000000800 */
[----:B------:R-:W-:Y:S01]  /*0c10*/  @!PT LDS RZ, [RZ] ;  /* 0x00000000fffff984 */ /* 0x000fe20000000800 */
[----:B------:R1:W-:Y:S03]  /*0c20*/  @!P3 LDGSTS.E.BYPASS.LTC128B.128 [R204], [R28.64] ;  /* 0x000000001cccbfae */ /* 0x0003e6000b901d46 */
[----:B------:R-:W-:Y:S01]  /*0c30*/  @!P1 IMAD.IADD R7, R25, 0x1, R7 ;  /* 0x0000000119079824 */ /* 0x000fe200078e0207 */
[----:B------:R1:W-:Y:S01]  /*0c40*/  @!P3 LDGSTS.E.BYPASS.LTC128B.128 [R204+0x4000], [R28.64+0x80] ;  /* 0x040000801cccbfae */ /* 0x0003e2000b901d46 */
[----:B------:R-:W-:Y:S01]  /*0c50*/  IMAD R10, R20, c[0x0][0x19c], R11 ;  /* 0x00006700140a7a24 */ /* 0x000fe200078e020b */
[----:B------:R-:W-:Y:S01]  /*0c60*/  SHF.R.S32.HI R11, RZ, 0x1f, R85 ;  /* 0x0000001fff0b7819 */ /* 0x000fe20000011455 */
[----:B------:R-:W-:Y:S01]  /*0c70*/  IMAD.MOV.U32 R4, RZ, RZ, c[0x0][0x198] ;  /* 0x00006600ff047624 */ /* 0x000fe200078e00ff */
[----:B------:R1:W-:Y:S01]  /*0c80*/  @!P3 LDGSTS.E.BYPASS.LTC128B.128 [R204+0x8000], [R28.64+0x100] ;  /* 0x080001001cccbfae */ /* 0x0003e2000b901d46 */
[----:B------:R-:W-:Y:S01]  /*0c90*/  @!P1 LEA.HI.X R19, R24, c[0x0][0x164], R7, 0x1, P5 ;  /* 0x0000590018139a11 */ /* 0x000fe200028f0c07 */
[----:B------:R-:W-:-:S02]  /*0ca0*/  IMAD R7, R85, -0x40, R86 ;  /* 0xffffffc055077824 */ /* 0x000fc400078e0256 */
[----:B------:R1:W-:Y:S01]  /*0cb0*/  @!P2 LDGSTS.E.BYPASS.LTC128B.128 [R204+0x1000], [R30.64] ;  /* 0x010000001eccafae */ /* 0x0003e2000b901d46 */
[----:B------:R-:W-:Y:S01]  /*0cc0*/  SHF.L.U64.HI R201, R4, R201, c[0x0][0x19c] ;  /* 0x0000670004c97619 */ /* 0x000fe200000102c9 */
[C---:B------:R-:W-:Y:S01]  /*0cd0*/  IMAD.WIDE.U32 R26, R20.reuse, c[0x0][0x1a0], R214 ;  /* 0x00006800141a7a25 */ /* 0x040fe200078e00d6 */
[-C--:B------:R-:W-:Y:S01]  /*0ce0*/  ISETP.GE.AND P6, PT, R20, R7.reuse, PT ;  /* 0x000000071400720c */ /* 0x080fe20003fc6270 */
[----:B------:R1:W-:Y:S01]  /*0cf0*/  @!P2 LDGSTS.E.BYPASS.LTC128B.128 [R204+0x5000], [R30.64+0x80] ;  /* 0x050000801eccafae */ /* 0x0003e2000b901d46 */
[CC--:B------:R-:W-:Y:S01]  /*0d00*/  ISETP.GE.AND P5, PT, R5.reuse, R7.reuse, PT ;  /* 0x000000070500720c */ /* 0x0c0fe20003fa6270 */
[----:B------:R-:W-:Y:S01]  /*0d10*/  IMAD.SHL.U32 R202, R4, 0x40, RZ ;  /* 0x0000004004ca7824 */ /* 0x000fe200078e00ff */
[-C--:B------:R-:W-:Y:S01]  /*0d20*/  ISETP.GE.AND P3, PT, R5, R7.reuse, PT ;  /* 0x000000070500720c */ /* 0x080fe20003f66270 */
[----:B------:R1:W-:Y:S01]  /*0d30*/  @!P2 LDGSTS.E.BYPASS.LTC128B.128 [R204+0x9000], [R30.64+0x100] ;  /* 0x090001001eccafae */ /* 0x0003e2000b901d46 */
[----:B------:R-:W-:Y:S01]  /*0d40*/  IADD3 R210, P2, R8, R12, RZ ;  /* 0x0000000c08d27210 */ /* 0x000fe20007f5e0ff */
[----:B------:R-:W-:Y:S01]  /*0d50*/  IMAD R5, R21, c[0x0][0x1a0], RZ ;  /* 0x0000680015057a24 */ /* 0x000fe200078e02ff */
[----:B------:R-:W-:Y:S01]  /*0d60*/  ISETP.GE.AND P4, PT, R20, R7, PT ;  /* 0x000000071400720c */ /* 0x000fe20003f86270 */
[----:B------:R-:W-:Y:S01]  /*0d70*/  IMAD R8, R201, R85, RZ ;  /* 0x00000055c9087224 */ /* 0x000fe200078e02ff */
[----:B------:R-:W-:Y:S01]  /*0d80*/  IADD3.X R211, R3, R13, R10, P2, !PT ;  /* 0x0000000d03d37210 */ /* 0x000fe200017fe40a */
[----:B------:R-:W-:Y:S01]  /*0d90*/  IMAD.MOV.U32 R3, RZ, RZ, 0x5 ;  /* 0x00000005ff037424 */ /* 0x000fe200078e00ff */
[----:B------:R-:W-:Y:S01]  /*0da0*/  IADD3 R22, P2, R22, R26, RZ ;  /* 0x0000001a16167210 */ /* 0x000fe20007f5e0ff */
[----:B------:R-:W-:Y:S01]  /*0db0*/  IMAD R5, R20, c[0x0][0x1a4], R5 ;  /* 0x0000690014057a24 */ /* 0x000fe200078e0205 */
[----:B------:R2:W-:Y:S01]  /*0dc0*/  @!P1 LDGSTS.E.BYPASS.LTC128B.128 [R204+0x2000], [R18.64] ;  /* 0x0200000012cc9fae */ /* 0x0005e2000b901d46 */
[----:B------:R-:W-:Y:S01]  /*0dd0*/  IMAD.WIDE.U32 R210, R208, c[0x0][0x1b0], R210 ;  /* 0x00006c00d0d27a25 */ /* 0x000fe200078e00d2 */
[----:B------:R-:W-:-:S02]  /*0de0*/  SHF.L.U64.HI R3, R4, R3, c[0x0][0x19c] ;  /* 0x0000670004037619 */ /* 0x000fc40000010203 */
[----:B------:R-:W-:Y:S01]  /*0df0*/  IADD3.X R23, R14, R27, R5, P2, !PT ;  /* 0x0000001b0e177210 */ /* 0x000fe200017fe405 */
[----:B------:R-:W-:Y:S01]  /*0e00*/  IMAD.IADD R213, R211, 0x1, R213 ;  /* 0x00000001d3d57824 */ /* 0x000fe200078e02d5 */
[----:B------:R2:W-:Y:S01]  /*0e10*/  @!P1 LDGSTS.E.BYPASS.LTC128B.128 [R204+0x6000], [R18.64+0x80] ;  /* 0x0600008012cc9fae */ /* 0x0005e2000b901d46 */
[----:B------:R-:W-:Y:S01]  /*0e20*/  IMAD.MOV.U32 R212, RZ, RZ, R210 ;  /* 0x000000ffffd47224 */ /* 0x000fe200078e00d2 */
[----:B------:R-:W-:Y:S01]  /*0e30*/  LOP3.LUT R7, R197, 0xfffffff0, RZ, 0xc0, !PT ;  /* 0xfffffff0c5077812 */ /* 0x000fe200078ec0ff */
[-C--:B------:R-:W-:Y:S01]  /*0e40*/  IMAD R8, R11, R202.reuse, R8 ;  /* 0x000000ca0b087224 */ /* 0x080fe200078e0208 */
[----:B------:R2:W-:Y:S01]  /*0e50*/  @!P1 LDGSTS.E.BYPASS.LTC128B.128 [R204+0xa000], [R18.64+0x100] ;  /* 0x0a00010012cc9fae */ /* 0x0005e2000b901d46 */
[----:B------:R-:W-:Y:S01]  /*0e60*/  IMAD.WIDE.U32 R24, R85, R202, R212 ;  /* 0x000000ca55187225 */ /* 0x000fe200078e00d4 */
[----:B------:R-:W-:Y:S02]  /*0e70*/  SHF.R.S32.HI R12, RZ, 0x4, R197 ;  /* 0x00000004ff0c7819 */ /* 0x000fe400000114c5 */
[----:B------:R3:W-:Y:S01]  /*0e80*/  @!P0 LDGSTS.E.BYPASS.LTC128B.128 [R204+0x3000], [R16.64] ;  /* 0x0300000010cc8fae */ /* 0x0007e2000b901d46 */
[----:B------:R-:W-:Y:S01]  /*0e90*/  IMAD.IADD R8, R25, 0x1, R8 ;  /* 0x0000000119087824 */ /* 0x000fe200078e0208 */
[----:B------:R-:W-:Y:S01]  /*0ea0*/  @!P6 LEA R14, P2, R24, c[0x0][0x168], 0x1 ;  /* 0x00005a00180eea11 */ /* 0x000fe200078408ff */
[----:B------:R-:W-:Y:S01]  /*0eb0*/  IMAD.SHL.U32 R4, R4, 0x20, RZ ;  /* 0x0000002004047824 */ /* 0x000fe200078e00ff */
[----:B------:R3:W-:Y:S01]  /*0ec0*/  @!P0 LDGSTS.E.BYPASS.LTC128B.128 [R204+0x7000], [R16.64+0x80] ;  /* 0x0700008010cc8fae */ /* 0x0007e2000b901d46 */
[----:B------:R-:W-:Y:S01]  /*0ed0*/  IMAD.IADD R10, R6, 0x1, -R7 ;  /* 0x00000001060a7824 */ /* 0x000fe200078e0a07 */
[----:B------:R-:W-:Y:S01]  /*0ee0*/  @!P6 LEA.HI.X R15, R24, c[0x0][0x16c], R8, 0x1, P2 ;  /* 0x00005b00180fea11 */ /* 0x000fe200010f0c08 */
[----:B------:R-:W-:Y:S01]  /*0ef0*/  IMAD R199, R208, c[0x0][0x1bc], R199 ;  /* 0x00006f00d0c77a24 */ /* 0x000fe200078e02c7 */
[----:B------:R-:W-:Y:S01]  /*0f00*/  @!P5 IADD3 R13, P2, R4, R24, RZ ;  /* 0x00000018040dd210 */ /* 0x000fe20007f5e0ff */
[----:B------:R3:W-:Y:S01]  /*0f10*/  @!P0 LDGSTS.E.BYPASS.LTC128B.128 [R204+0xb000], [R16.64+0x100] ;  /* 0x0b00010010cc8fae */ /* 0x0007e2000b901d46 */
[----:B------:R-:W-:Y:S01]  /*0f20*/  SHF.R.S32.HI R7, RZ, 0x1f, R10 ;  /* 0x0000001fff077819 */ /* 0x000fe2000001140a */
[----:B------:R-:W-:Y:S01]  /*0f30*/  IMAD.WIDE.U32 R208, R208, c[0x0][0x1b8], R22 ;  /* 0x00006e00d0d07a25 */ /* 0x000fe200078e0016 */
[----:B------:R-:W-:Y:S01]  /*0f40*/  LEA.HI R197, R197, R12, RZ, 0x1 ;  /* 0x0000000cc5c57211 */ /* 0x000fe200078f08ff */
[----:B------:R4:W-:Y:S01]  /*0f50*/  @!P6 LDGSTS.E.BYPASS.LTC128B.128 [R204+0xc000], [R14.64] ;  /* 0x0c0000000eccefae */ /* 0x0009e2000b901d46 */
[----:B------:R-:W-:Y:S01]  /*0f60*/  LEA.HI R7, R7, R10, RZ, 0x3 ;  /* 0x0000000a07077211 */ /* 0x000fe200078f18ff */
[----:B------:R-:W-:Y:S01]  /*0f70*/  @!P5 IMAD.X R8, R3, 0x1, R8, P2 ;  /* 0x000000010308d824 */ /* 0x000fe200010e0608 */
[----:B------:R-:W-:Y:S01]  /*0f80*/  @!P5 LEA R24, P2, R13, c[0x0][0x168], 0x1 ;  /* 0x00005a000d18da11 */ /* 0x000fe200078408ff */
[----:B------:R4:W-:Y:S01]  /*0f90*/  @!P6 LDGSTS.E.BYPASS.LTC128B.128 [R204+0xe000], [R14.64+0x80] ;  /* 0x0e0000800eccefae */ /* 0x0009e2000b901d46 */
[----:B------:R-:W-:Y:S01]  /*0fa0*/  LOP3.LUT R5, R7, 0xfffffff8, RZ, 0xc0, !PT ;  /* 0xfffffff807057812 */ /* 0x000fe200078ec0ff */
[----:B------:R-:W-:Y:S01]  /*0fb0*/  IMAD.IADD R199, R209, 0x1, R199 ;  /* 0x00000001d1c77824 */ /* 0x000fe200078e02c7 */
[----:B------:R-:W-:Y:S01]  /*0fc0*/  @!P5 LEA.HI.X R25, R13, c[0x0][0x16c], R8, 0x1, P2 ;  /* 0x00005b000d19da11 */ /* 0x000fe200010f0c08 */
[----:B------:R4:W-:Y:S01]  /*0fd0*/  @!P6 LDGSTS.E.BYPASS.LTC128B.128 [R204+0x10000], [R14.64+0x100] ;  /* 0x100001000eccefae */ /* 0x0009e2000b901d46 */
[----:B------:R-:W-:Y:S01]  /*0fe0*/  IMAD R8, R11, c[0x0][0x1a0], RZ ;  /* 0x000068000b087a24 */ /* 0x000fe200078e02ff */
[----:B------:R-:W-:Y:S01]  /*0ff0*/  LOP3.LUT R197, R197, 0xfffffffe, RZ, 0xc0, !PT ;  /* 0xfffffffec5c57812 */ /* 0x000fe200078ec0ff */
[C---:B--2---:R-:W-:Y:S01]  /*1000*/  IMAD.WIDE.U32 R18, R85.reuse, c[0x0][0x1a0], RZ ;  /* 0x0000680055127a25 */ /* 0x044fe200078e00ff */
[----:B------:R2:W-:Y:S03]  /*1010*/  @!P5 LDGSTS.E.BYPASS.LTC128B.128 [R204+0xd000], [R24.64] ;  /* 0x0d00000018ccdfae */ /* 0x0005e6000b901d46 */
[----:B------:R-:W-:Y:S01]  /*1020*/  IMAD R13, R85, c[0x0][0x1a4], R8 ;  /* 0x00006900550d7a24 */ /* 0x000fe200078e0208 */
[----:B------:R2:W-:Y:S01]  /*1030*/  @!P5 LDGSTS.E.BYPASS.LTC128B.128 [R204+0xf000], [R24.64+0x80] ;  /* 0x0f00008018ccdfae */ /* 0x0005e2000b901d46 */
[----:B------:R-:W-:Y:S01]  /*1040*/  IMAD.IADD R5, R10, 0x1, -R5 ;  /* 0x000000010a057824 */ /* 0x000fe200078e0a05 */
[----:B------:R-:W-:Y:S01]  /*1050*/  LEA R8, P0, R18, R208, 0x6 ;  /* 0x000000d012087211 */ /* 0x000fe200078030ff */
[----:B------:R-:W-:Y:S01]  /*1060*/  IMAD.IADD R197, R12, 0x1, -R197 ;  /* 0x000000010cc57824 */ /* 0x000fe200078e0ac5 */
[----:B------:R2:W-:Y:S01]  /*1070*/  @!P5 LDGSTS.E.BYPASS.LTC128B.128 [R204+0x11000], [R24.64+0x100] ;  /* 0x1100010018ccdfae */ /* 0x0005e2000b901d46 */
[----:B------:R-:W-:-:S02]  /*1080*/  IMAD.IADD R10, R19, 0x1, R13 ;  /* 0x00000001130a7824 */ /* 0x000fc400078e020d */
[----:B------:R-:W-:Y:S01]  /*1090*/  IMAD.SHL.U32 R12, R0, 0x40, RZ ;  /* 0x00000040000c7824 */ /* 0x000fe200078e00ff */
[----:B------:R-:W0:Y:S01]  /*10a0*/  LDGDEPBAR ;  /* 0x00000000000079af */ /* 0x000e220000000000 */
[----:B------:R-:W-:Y:S01]  /*10b0*/  IMAD.SHL.U32 R84, R5, 0x40, RZ ;  /* 0x0000004005547824 */ /* 0x000fe200078e00ff */
[----:B------:R-:W-:Y:S01]  /*10c0*/  LEA.HI.X R19, R18, R199, R10, 0x6, P0 ;  /* 0x000000c712137211 */ /* 0x000fe200000f340a */
[----:B------:R-:W-:Y:S01]  /*10d0*/  IMAD.SHL.U32 R21, R20, 0x8, RZ ;  /* 0x0000000814157824 */ /* 0x000fe200078e00ff */
[----:B------:R-:W-:Y:S01]  /*10e0*/  LOP3.LUT R12, R12, 0x1c0, RZ, 0xc0, !PT ;  /* 0x000001c00c0c7812 */ /* 0x000fe200078ec0ff */
[----:B------:R-:W-:Y:S01]  /*10f0*/  IMAD.SHL.U32 R11, R197, 0x8, RZ ;  /* 0x00000008c50b7824 */ /* 0x000fe200078e00ff */
[----:B------:R-:W-:Y:S01]  /*1100*/  LOP3.LUT R84, R84, 0x1c0, RZ, 0xc0, !PT ;  /* 0x000001c054547812 */ /* 0x000fe200078ec0ff */
[----:B------:R-:W-:Y:S01]  /*1110*/  @!P3 IMAD.MOV.U32 R10, RZ, RZ, c[0x0][0x1a0] ;  /* 0x00006800ff0ab624 */ /* 0x000fe200078e00ff */
[----:B------:R-:W-:Y:S01]  /*1120*/  LOP3.LUT R13, R12, 0x8, R21, 0xf8, !PT ;  /* 0x000000080c0d7812 */ /* 0x000fe200078ef815 */
[----:B------:R-:W-:Y:S01]  /*1130*/  IMAD.SHL.U32 R87, R7, 0x40, RZ ;  /* 0x0000004007577824 */ /* 0x000fe200078e00ff */
[----:B------:R-:W-:-:S02]  /*1140*/  LOP3.LUT R11, R84, 0x8, R11, 0xf8, !PT ;  /* 0x00000008540b7812 */ /* 0x000fc400078ef80b */
[----:B----4-:R-:W-:Y:S01]  /*1150*/  LEA.HI R14, R9, R6, RZ, 0x5 ;  /* 0x00000006090e7211 */ /* 0x010fe200078f28ff */
[----:B------:R-:W-:Y:S01]  /*1160*/  @!P3 IMAD.MOV.U32 R9, RZ, RZ, c[0x0][0x1a4] ;  /* 0x00006900ff09b624 */ /* 0x000fe200078e00ff */
[----:B------:R-:W-:Y:S01]  /*1170*/  SHF.R.U32.HI R12, RZ, 0x3, R12 ;  /* 0x00000003ff0c7819 */ /* 0x000fe2000001160c */
[----:B------:R-:W-:Y:S01]  /*1180*/  IMAD.SHL.U32 R6, R6, 0x2, RZ ;  /* 0x0000000206067824 */ /* 0x000fe200078e00ff */
[----:B------:R-:W-:Y:S02]  /*1190*/  SHF.R.U32.HI R84, RZ, 0x3, R84 ;  /* 0x00000003ff547819 */ /* 0x000fe40000011654 */
[----:B------:R-:W-:Y:S02]  /*11a0*/  @!P3 LEA R7, P0, R10, R8, 0x5 ;  /* 0x000000080a07b211 */ /* 0x000fe400078028ff */
[----:B------:R-:W-:Y:S02]  /*11b0*/  SHF.R.S32.HI R14, RZ, 0x5, R14 ;  /* 0x00000005ff0e7819 */ /* 0x000fe4000001140e */
[----:B------:R-:W-:Y:S01]  /*11c0*/  LOP3.LUT R87, R87, 0xfffffe00, RZ, 0xc0, !PT ;  /* 0xfffffe0057577812 */ /* 0x000fe200078ec0ff */
[----:B------:R-:W-:-:S04]  /*11d0*/  DEPBAR.LE SB0, 0x0 ;  /* 0x000080000000791a */ /* 0x000fc80000000000 */
[----:B------:R-:W-:Y:S01]  /*11e0*/  BAR.SYNC.DEFER_BLOCKING 0x0 ;  /* 0x0000000000007b1d */ /* 0x000fe20000010000 */
[----:B---3--:R-:W-:Y:S02]  /*11f0*/  @!P4 LEA R16, P1, R8, c[0x0][0x170], 0x1 ;  /* 0x00005c000810ca11 */ /* 0x008fe400078208ff */
[----:B------:R-:W-:Y:S02]  /*1200*/  LOP3.LUT R12, R13, R12, RZ, 0x3c, !PT ;  /* 0x0000000c0d0c7212 */ /* 0x000fe400078e3cff */
[----:B------:R-:W-:Y:S02]  /*1210*/  LOP3.LUT R84, R11, R84, RZ, 0x3c, !PT ;  /* 0x000000540b547212 */ /* 0x000fe400078e3cff */
[----:B------:R-:W-:Y:S01]  /*1220*/  @!P3 LEA.HI.X R10, R10, R19, R9, 0x5, P0 ;  /* 0x000000130a0ab211 */ /* 0x000fe200000f2c09 */
[----:B------:R-:W-:Y:S01]  /*1230*/  IMAD R9, R14, 0x400, R87 ;  /* 0x000004000e097824 */ /* 0x000fe200078e0257 */
[----:B------:R-:W-:Y:S01]  /*1240*/  @!P3 LEA R20, P0, R7, c[0x0][0x170], 0x1 ;  /* 0x00005c000714ba11 */ /* 0x000fe200078008ff */
[----:B------:R-:W-:Y:S01]  /*1250*/  IMAD R197, R197, 0x200, R12 ;  /* 0x00000200c5c57824 */ /* 0x000fe200078e020c */
[----:B------:R-:W-:Y:S01]  /*1260*/  @!P4 LEA.HI.X R17, R8, c[0x0][0x174], R19, 0x1, P1 ;  /* 0x00005d000811ca11 */ /* 0x000fe200008f0c13 */
[----:B------:R-:W-:Y:S01]  /*1270*/  IMAD.IADD R198, R84, 0x1, R9 ;  /* 0x0000000154c67824 */ /* 0x000fe200078e0209 */
[----:B------:R-:W-:Y:S01]  /*1280*/  @!P3 LEA.HI.X R21, R7, c[0x0][0x174], R10, 0x1, P0 ;  /* 0x00005d000715ba11 */ /* 0x000fe200000f0c0a */
[----:B------:R-:W-:Y:S01]  /*1290*/  IMAD.SHL.U32 R197, R197, 0x2, RZ ;  /* 0x00000002c5c57824 */ /* 0x000fe200078e00ff */
[----:B------:R-:W-:Y:S01]  /*12a0*/  LOP3.LUT R6, R6, 0x6, RZ, 0xc0, !PT ;  /* 0x0000000606067812 */ /* 0x000fe200078ec0ff */
[----:B------:R-:W-:-:S02]  /*12b0*/  IMAD.SHL.U32 R198, R198, 0x2, RZ ;  /* 0x00000002c6c67824 */ /* 0x000fc400078e00ff */
[----:B------:R-:W-:Y:S01]  /*12c0*/  IMAD.MOV.U32 R7, RZ, RZ, 0x10 ;  /* 0x00000010ff077424 */ /* 0x000fe200078e00ff */
[----:B------:R-:W-:Y:S01]  /*12d0*/  IADD3 R195, R197, 0xc020, RZ ;  /* 0x0000c020c5c37810 */ /* 0x000fe20007ffe0ff */
[----:B------:R-:W-:Y:S02]  /*12e0*/  IMAD R85, R85, 0x40, R6 ;  /* 0x0000004055557824 */ /* 0x000fe400078e0206 */
[----:B------:R-:W-:Y:S01]  /*12f0*/  R2P PR, R5, 0x6 ;  /* 0x0000000605007804 */ /* 0x000fe20000000000 */
[----:B------:R-:W-:Y:S01]  /*1300*/  IMAD.MOV.U32 R5, RZ, RZ, 0x20 ;  /* 0x00000020ff057424 */ /* 0x000fe200078e00ff */
[----:B------:R-:W-:Y:S03]  /*1310*/  @P4 STS.128 [R204+0x12000], RZ ;  /* 0x012000ffcc004388 */ /* 0x000fe60000000c00 */
[----:B------:R-:W-:Y:S01]  /*1320*/  SEL R7, R7, 0xfffffff0, !P1 ;  /* 0xfffffff007077807 */ /* 0x000fe20004800000 */
[----:B------:R-:W-:Y:S01]  /*1330*/  @P4 STS.128 [R204+0x14000], RZ ;  /* 0x014000ffcc004388 */ /* 0x000fe20000000c00 */
[----:B------:R-:W-:-:S02]  /*1340*/  SEL R5, R5, 0xffffffe0, !P2 ;  /* 0xffffffe005057807 */ /* 0x000fc40005000000 */
[----:B------:R-:W-:Y:S01]  /*1350*/  R2P PR, R0, 0x6 ;  /* 0x0000000600007804 */ /* 0x000fe20000000000 */
[----:B------:R-:W-:Y:S01]  /*1360*/  @P4 STS.128 [R204+0x16000], RZ ;  /* 0x016000ffcc004388 */ /* 0x000fe20000000c00 */
[----:B------:R-:W-:Y:S01]  /*1370*/  IADD3 R0, R197, 0xc000, RZ ;  /* 0x0000c000c5007810 */ /* 0x000fe20007ffe0ff */
[--C-:B------:R-:W-:Y:S02]  /*1380*/  IMAD R196, R7, 0x2, R198.reuse ;  /* 0x0000000207c47824 */ /* 0x100fe400078e02c6 */
[----:B------:R-:W-:Y:S01]  /*1390*/  @!PT LDS RZ, [RZ] ;  /* 0x00000000fffff984 */ /* 0x000fe20000000800 */
[----:B------:R-:W-:Y:S01]  /*13a0*/  @!PT LDS RZ, [RZ] ;  /* 0x00000000fffff984 */ /* 0x000fe20000000800 */
[----:B------:R-:W-:Y:S01]  /*13b0*/  @!PT LDS RZ, [RZ] ;  /* 0x00000000fffff984 */ /* 0x000fe20000000800 */
[----:B------:R3:W-:Y:S01]  /*13c0*/  @!P4 LDGSTS.E.BYPASS.LTC128B.128 [R204+0x12000], [R16.64] ;  /* 0x1200000010cccfae */ /* 0x0007e2000b901d46 */
[C---:B------:R-:W-:Y:S02]  /*13d0*/  IMAD R194, R5.reuse, 0x2, R198 ;  /* 0x0000000205c27824 */ /* 0x040fe400078e02c6 */
[----:B------:R-:W-:Y:S01]  /*13e0*/  IMAD R193, R5, 0x2, R196 ;  /* 0x0000000205c17824 */ /* 0x000fe200078e02c4 */
[----:B------:R3:W-:Y:S04]  /*13f0*/  @!P4 LDGSTS.E.BYPASS.LTC128B.128 [R204+0x14000], [R16.64+0x80] ;  /* 0x1400008010cccfae */ /* 0x0007e8000b901d46 */
[----:B------:R3:W-:Y:S01]  /*1400*/  @!P4 LDGSTS.E.BYPASS.LTC128B.128 [R204+0x16000], [R16.64+0x100] ;  /* 0x1600010010cccfae */ /* 0x0007e2000b901d46 */
[----:B------:R-:W-:Y:S01]  /*1410*/  @P1 IADD3 R195, R0, -0x20, RZ ;  /* 0xffffffe000c31810 */ /* 0x000fe20007ffe0ff */
[----:B------:R-:W-:-:S02]  /*1420*/  IMAD.MOV.U32 R0, RZ, RZ, 0x40 ;  /* 0x00000040ff007424 */ /* 0x000fc400078e00ff */
[----:B------:R-:W-:Y:S01]  /*1430*/  @P3 STS.128 [R204+0x13000], RZ ;  /* 0x013000ffcc003388 */ /* 0x000fe20000000c00 */
[----:B------:R-:W-:Y:S02]  /*1440*/  IADD3 R187, R195, 0x800, RZ ;  /* 0x00000800c3bb7810 */ /* 0x000fe40007ffe0ff */
[----:B------:R-:W-:Y:S01]  /*1450*/  SEL R0, R0, 0xffffffc0, !P2 ;  /* 0xffffffc000007807 */ /* 0x000fe20005000000 */
[----:B------:R-:W-:Y:S01]  /*1460*/  @P3 STS.128 [R204+0x15000], RZ ;  /* 0x015000ffcc003388 */ /* 0x000fe20000000c00 */
[----:B------:R-:W-:Y:S02]  /*1470*/  ISETP.GE.AND P2, PT, R85, R86, PT ;  /* 0x000000565500720c */ /* 0x000fe40003f46270 */
[----:B------:R-:W-:Y:S01]  /*1480*/  IADD3 R186, R195, 0x1000, RZ ;  /* 0x00001000c3ba7810 */ /* 0x000fe20007ffe0ff */
[----:B------:R-:W-:Y:S01]  /*1490*/  @P3 STS.128 [R204+0x17000], RZ ;  /* 0x017000ffcc003388 */ /* 0x000fe20000000c00 */
[----:B------:R-:W-:Y:S01]  /*14a0*/  IMAD.IADD R191, R197, 0x1, R0 ;  /* 0x00000001c5bf7824 */ /* 0x000fe200078e0200 */
[----:B------:R-:W-:Y:S01]  /*14b0*/  IADD3 R185, R195, 0x1800, RZ ;  /* 0x00001800c3b97810 */ /* 0x000fe20007ffe0ff */
[----:B------:R-:W-:Y:S01]  /*14c0*/  IMAD.IADD R184, R0, 0x1, R195 ;  /* 0x0000000100b87824 */ /* 0x000fe200078e02c3 */
[----:B------:R-:W-:Y:S01]  /*14d0*/  @!PT LDS RZ, [RZ] ;  /* 0x00000000fffff984 */ /* 0x000fe20000000800 */
[----:B------:R-:W-:Y:S01]  /*14e0*/  @!PT LDS RZ, [RZ] ;  /* 0x00000000fffff984 */ /* 0x000fe20000000800 */
[----:B------:R-:W-:Y:S01]  /*14f0*/  @!PT LDS RZ, [RZ] ;  /* 0x00000000fffff984 */ /* 0x000fe20000000800 */
[----:B------:R4:W-:Y:S01]  /*1500*/  @!P3 LDGSTS.E.BYPASS.LTC128B.128 [R204+0x13000], [R20.64] ;  /* 0x1300000014ccbfae */ /* 0x0009e2000b901d46 */
[----:B------:R-:W-:Y:S01]  /*1510*/  IMAD.IADD R0, R87, 0x1, R84 ;  /* 0x0000000157007824 */ /* 0x000fe200078e0254 */
[----:B------:R-:W-:-:S02]  /*1520*/  IADD3 R183, R195, 0x2000, RZ ;  /* 0x00002000c3b77810 */ /* 0x000fc40007ffe0ff */
[----:B------:R4:W-:Y:S01]  /*1530*/  @!P3 LDGSTS.E.BYPASS.LTC128B.128 [R204+0x15000], [R20.64+0x80] ;  /* 0x1500008014ccbfae */ /* 0x0009e2000b901d46 */
[C---:B------:R-:W-:Y:S02]  /*1540*/  IADD3 R182, R195.reuse, 0x2800, RZ ;  /* 0x00002800c3b67810 */ /* 0x040fe40007ffe0ff */
[C---:B------:R-:W-:Y:S01]  /*1550*/  IADD3 R181, R195.reuse, 0x3000, RZ ;  /* 0x00003000c3b57810 */ /* 0x040fe20007ffe0ff */
[----:B------:R4:W-:Y:S01]  /*1560*/  @!P3 LDGSTS.E.BYPASS.LTC128B.128 [R204+0x17000], [R20.64+0x100] ;  /* 0x1700010014ccbfae */ /* 0x0009e2000b901d46 */
[C---:B------:R-:W-:Y:S02]  /*1570*/  IADD3 R180, R195.reuse, 0x3800, RZ ;  /* 0x00003800c3b47810 */ /* 0x040fe40007ffe0ff */
[C---:B------:R-:W-:Y:S01]  /*1580*/  IADD3 R179, R195.reuse, 0x4000, RZ ;  /* 0x00004000c3b37810 */ /* 0x040fe20007ffe0ff */
[----:B------:R-:W-:Y:S01]  /*1590*/  LDSM.16.M88.4 R68, [R198] ;  /* 0x00000000c644783b */ /* 0x000fe20000000200 */
[C---:B------:R-:W-:Y:S02]  /*15a0*/  IADD3 R178, R195.reuse, 0x4800, RZ ;  /* 0x00004800c3b27810 */ /* 0x040fe40007ffe0ff */
[C---:B------:R-:W-:Y:S01]  /*15b0*/  IADD3 R177, R195.reuse, 0x5000, RZ ;  /* 0x00005000c3b17810 */ /* 0x040fe20007ffe0ff */
[----:B---3--:R-:W4:Y:S01]  /*15c0*/  LDSM.16.M88.4 R16, [R197+0xc800] ;  /* 0x00c80000c510783b */ /* 0x008f220000000200 */
[----:B------:R-:W-:-:S03]  /*15d0*/  IADD3 R176, R195, 0x5800, RZ ;  /* 0x00005800c3b07810 */ /* 0x000fc60007ffe0ff */
[----:B------:R-:W3:Y:S04]  /*15e0*/  LDSM.16.M88.4 R40, [R197+0xc000] ;  /* 0x00c00000c528783b */ /* 0x000ee80000000200 */
[----:B------:R-:W-:Y:S04]  /*15f0*/  LDSM.16.M88.4 R36, [R196] ;  /* 0x00000000c424783b */ /* 0x000fe80000000200 */
[----:B--2---:R-:W2:Y:S04]  /*1600*/  LDSM.16.M88.4 R24, [R195+0x800] ;  /* 0x00080000c318783b */ /* 0x004ea80000000200 */
[----:B------:R-:W5:Y:S04]  /*1610*/  LDSM.16.M88.4 R8, [R197+0xd000] ;  /* 0x00d00000c508783b */ /* 0x000f680000000200 */
[----:B------:R-:W2:Y:S04]  /*1620*/  LDSM.16.M88.4 R60, [R197+0xd800] ;  /* 0x00d80000c53c783b */ /* 0x000ea80000000200 */
[----:B------:R-:W2:Y:S04]  /*1630*/  LDSM.16.M88.4 R56, [R195] ;  /* 0x00000000c338783b */ /* 0x000ea80000000200 */
[----:B------:R-:W2:Y:S04]  /*1640*/  LDSM.16.M88.4 R52, [R195+0x1000] ;  /* 0x00100000c334783b */ /* 0x000ea80000000200 */
[----:B------:R-:W2:Y:S04]  /*1650*/  LDSM.16.M88.4 R48, [R195+0x1800] ;  /* 0x00180000c330783b */ /* 0x000ea80000000200 */
[----:B-1----:R-:W-:Y:S01]  /*1660*/  LDSM.16.M88.4 R28, [R194] ;  /* 0x00000000c21c783b */ /* 0x002fe20000000200 */
[C---:B----4-:R-:W-:Y:S03]  /*1670*/  HMMA.16816.F32 R20, R68.reuse, R16, RZ ;  /* 0x000000104414723c */ /* 0x050fe600000018ff */
[----:B------:R-:W1:Y:S04]  /*1680*/  LDSM.16.M88.4 R32, [R191+0xc000] ;  /* 0x00c00000bf20783b */ /* 0x000e680000000200 */
[----:B------:R-:W-:Y:S01]  /*1690*/  LDSM.16.M88.4 R80, [R191+0xd000] ;  /* 0x00d00000bf50783b */ /* 0x000fe20000000200 */
[C---:B------:R-:W-:Y:S03]  /*16a0*/  HMMA.16816.F32 R16, R68.reuse, R18, RZ ;  /* 0x000000124410723c */ /* 0x040fe600000018ff */
[----:B------:R-:W-:Y:S04]  /*16b0*/  LDSM.16.M88.4 R76, [R191+0xd800] ;  /* 0x00d80000bf4c783b */ /* 0x000fe80000000200 */
[----:B------:R-:W-:Y:S01]  /*16c0*/  LDSM.16.M88.4 R64, [R193] ;  /* 0x00000000c140783b */ /* 0x000fe20000000200 */
[C---:B---3--:R-:W-:Y:S03]  /*16d0*/  HMMA.16816.F32 R44, R68.reuse, R40, RZ ;  /* 0x00000028442c723c */ /* 0x048fe600000018ff */
[----:B------:R-:W0:Y:S05]  /*16e0*/  LDGDEPBAR ;  /* 0x00000000000079af */ /* 0x000e2a0000000000 */
[----:B------:R-:W-:Y:S08]  /*16f0*/  HMMA.16816.F32 R40, R68, R42, RZ ;  /* 0x0000002a4428723c */ /* 0x000ff000000018ff */
[C---:B--2---:R-:W-:Y:S08]  /*1700*/  HMMA.16816.F32 R20, R36.reuse, R24, R20 ;  /* 0x000000182414723c */ /* 0x044ff00000001814 */
[----:B------:R-:W-:Y:S01]  /*1710*/  HMMA.16816.F32 R16, R36, R26, R16 ;  /* 0x0000001a2410723c */ /* 0x000fe20000001810 */
[----:B------:R-:W2:Y:S07]  /*1720*/  LDSM.16.M88.4 R24, [R191+0xc800] ;  /* 0x00c80000bf18783b */ /* 0x000eae0000000200 */
[C---:B-----5:R-:W-:Y:S08]  /*1730*/  HMMA.16816.F32 R12, R68.reuse, R8, RZ ;  /* 0x00000008440c723c */ /* 0x060ff000000018ff */
[C---:B------:R-:W-:Y:S08]  /*1740*/  HMMA.16816.F32 R8, R68.reuse, R10, RZ ;  /* 0x0000000a4408723c */ /* 0x040ff000000018ff */
[C---:B------:R-:W-:Y:S08]  /*1750*/  HMMA.16816.F32 R72, R68.reuse, R60, RZ ;  /* 0x0000003c4448723c */ /* 0x040ff000000018ff */
[----:B------:R-:W-:Y:S01]  /*1760*/  HMMA.16816.F32 R68, R68, R62, RZ ;  /* 0x0000003e4444723c */ /* 0x000fe200000018ff */
[----:B------:R-:W3:Y:S07]  /*1770*/  LDSM.16.M88.4 R60, [R184] ;  /* 0x00000000b83c783b */ /* 0x000eee0000000200 */
[C---:B------:R-:W-:Y:S08]  /*1780*/  HMMA.16816.F32 R44, R36.reuse, R56, R44 ;  /* 0x00000038242c723c */ /* 0x040ff0000000182c */
[C---:B------:R-:W-:Y:S01]  /*1790*/  HMMA.16816.F32 R40, R36.reuse, R58, R40 ;  /* 0x0000003a2428723c */ /* 0x040fe20000001828 */
[----:B------:R-:W4:Y:S07]  /*17a0*/  LDSM.16.M88.4 R56, [R184+0x800] ;  /* 0x00080000b838783b */ /* 0x000f2e0000000200 */
[C---:B------:R-:W-:Y:S08]  /*17b0*/  HMMA.16816.F32 R12, R36.reuse, R52, R12 ;  /* 0x00000034240c723c */ /* 0x040ff0000000180c */
[C---:B------:R-:W-:Y:S01]  /*17c0*/  HMMA.16816.F32 R8, R36.reuse, R54, R8 ;  /* 0x000000362408723c */ /* 0x040fe20000001808 */
[----:B------:R-:W5:Y:S07]  /*17d0*/  LDSM.16.M88.4 R52, [R184+0x1000] ;  /* 0x00100000b834783b */ /* 0x000f6e0000000200 */
[C---:B------:R-:W-:Y:S08]  /*17e0*/  HMMA.16816.F32 R72, R36.reuse, R48, R72 ;  /* 0x000000302448723c */ /* 0x040ff00000001848 */
[----:B------:R-:W-:Y:S01]  /*17f0*/  HMMA.16816.F32 R68, R36, R50, R68 ;  /* 0x000000322444723c */ /* 0x000fe20000001844 */
[----:B------:R-:W3:Y:S04]  /*1800*/  LDSM.16.M88.4 R48, [R184+0x1800] ;  /* 0x00180000b830783b */ /* 0x000ee80000000200 */
[----:B------:R-:W-:Y:S03]  /*1810*/  LDSM.16.M88.4 R36, [R198+0x4000] ;  /* 0x00400000c624783b */ /* 0x000fe60000000200 */
[C---:B-1----:R-:W-:Y:S08]  /*1820*/  HMMA.16816.F32 R44, R28.reuse, R32, R44 ;  /* 0x000000201c2c723c */ /* 0x042ff0000000182c */
[C---:B------:R-:W-:Y:S01]  /*1830*/  HMMA.16816.F32 R40, R28.reuse, R34, R40 ;  /* 0x000000221c28723c */ /* 0x040fe20000001828 */
[----:B------:R-:W1:Y:S07]  /*1840*/  LDSM.16.M88.4 R32, [R197+0xe000] ;  /* 0x00e00000c520783b */ /* 0x000e6e0000000200 */
[C---:B--2---:R-:W-:Y:S08]  /*1850*/  HMMA.16816.F32 R20, R28.reuse, R24, R20 ;  /* 0x000000181c14723c */ /* 0x044ff00000001814 */
[C---:B------:R-:W-:Y:S01]  /*1860*/  HMMA.16816.F32 R16, R28.reuse, R26, R16 ;  /* 0x0000001a1c10723c */ /* 0x040fe20000001810 */
[----:B------:R-:W-:Y:S07]  /*1870*/  LDSM.16.M88.4 R24, [R197+0xf800] ;  /* 0x00f80000c518783b */ /* 0x000fee0000000200 */
[C---:B------:R-:W-:Y:S08]  /*1880*/  HMMA.16816.F32 R12, R28.reuse, R80, R12 ;  /* 0x000000501c0c723c */ /* 0x040ff0000000180c */
[C---:B------:R-:W-:Y:S08]  /*1890*/  HMMA.16816.F32 R8, R28.reuse, R82, R8 ;  /* 0x000000521c08723c */ /* 0x040ff00000001808 */
[C---:B------:R-:W-:Y:S08]  /*18a0*/  HMMA.16816.F32 R72, R28.reuse, R76, R72 ;  /* 0x0000004c1c48723c */ /* 0x040ff00000001848 */
[----:B------:R-:W-:Y:S01]  /*18b0*/  HMMA.16816.F32 R68, R28, R78, R68 ;  /* 0x0000004e1c44723c */ /* 0x000fe20000001844 */
[----:B------:R-:W-:Y:S04]  /*18c0*/  LDSM.16.M88.4 R28, [R197+0xf000] ;  /* 0x00f00000c51c783b */ /* 0x000fe80000000200 */
[----:B------:R-:W-:Y:S03]  /*18d0*/  LDSM.16.M88.4 R76, [R196+0x4000] ;  /* 0x00400000c44c783b */ /* 0x000fe60000000200 */
[C---:B---3--:R-:W-:Y:S08]  /*18e0*/  HMMA.16816.F32 R44, R64.reuse, R60, R44 ;  /* 0x0000003c402c723c */ /* 0x048ff0000000182c */
[C---:B------:R-:W-:Y:S01]  /*18f0*/  HMMA.16816.F32 R40, R64.reuse, R62, R40 ;  /* 0x0000003e4028723c */ /* 0x040fe20000001828 */
[----:B------:R-:W2:Y:S07]  /*1900*/  LDSM.16.M88.4 R60, [R197+0xe800] ;  /* 0x00e80000c53c783b */ /* 0x000eae0000000200 */
[C---:B----4-:R-:W-:Y:S01]  /*1910*/  HMMA.16816.F32 R80, R64.reuse, R56, R20 ;  /* 0x000000384050723c */ /* 0x050fe20000001814 */
[----:B------:R-:W3:Y:S07]  /*1920*/  LDSM.16.M88.4 R20, [R195+0x2000] ;  /* 0x00200000c314783b */ /* 0x000eee0000000200 */
[C---:B------:R-:W-:Y:S08]  /*1930*/  HMMA.16816.F32 R16, R64.reuse, R58, R16 ;  /* 0x0000003a4010723c */ /* 0x040ff00000001810 */
[C---:B-----5:R-:W-:Y:S08]  /*1940*/  HMMA.16816.F32 R12, R64.reuse, R52, R12 ;  /* 0x00000034400c723c */ /* 0x060ff0000000180c */
[C---:B------:R-:W-:Y:S01]  /*1950*/  HMMA.16816.F32 R8, R64.reuse, R54, R8 ;  /* 0x000000364008723c */ /* 0x040fe20000001808 */
[----:B------:R-:W4:Y:S07]  /*1960*/  LDSM.16.M88.4 R52, [R195+0x2800] ;  /* 0x00280000c334783b */ /* 0x000f2e0000000200 */
[C---:B------:R-:W-:Y:S08]  /*1970*/  HMMA.16816.F32 R72, R64.reuse, R48, R72 ;  /* 0x000000304048723c */ /* 0x040ff00000001848 */
[----:B------:R-:W-:Y:S01]  /*1980*/  HMMA.16816.F32 R68, R64, R50, R68 ;  /* 0x000000324044723c */ /* 0x000fe20000001844 */
[----:B------:R-:W5:Y:S04]  /*1990*/  LDSM.16.M88.4 R48, [R195+0x3000] ;  /* 0x00300000c330783b */ /* 0x000f680000000200 */
[----:B------:R-:W-:Y:S03]  /*19a0*/  LDSM.16.M88.4 R64, [R195+0x3800] ;  /* 0x00380000c340783b */ /* 0x000fe60000000200 */
[C---:B-1----:R-:W-:Y:S08]  /*19b0*/  HMMA.16816.F32 R44, R36.reuse, R32, R44 ;  /* 0x00000020242c723c */ /* 0x042ff0000000182c */
[C---:B------:R-:W-:Y:S01]  /*19c0*/  HMMA.16816.F32 R56, R36.reuse, R34, R40 ;  /* 0x000000222438723c */ /* 0x040fe20000001828 */
[----:B------:R-:W-:Y:S04]  /*19d0*/  LDSM.16.M88.4 R40, [R194+0x4000] ;  /* 0x00400000c228783b */ /* 0x000fe80000000200 */
[----:B------:R-:W1:Y:S03]  /*19e0*/  LDSM.16.M88.4 R32, [R191+0xe000] ;  /* 0x00e00000bf20783b */ /* 0x000e660000000200 */
[C---:B--2---:R-:W-:Y:S08]  /*19f0*/  HMMA.16816.F32 R80, R36.reuse, R60, R80 ;  /* 0x0000003c2450723c */ /* 0x044ff00000001850 */
[C---:B------:R-:W-:Y:S01]  /*1a00*/  HMMA.16816.F32 R16, R36.reuse, R62, R16 ;  /* 0x0000003e2410723c */ /* 0x040fe20000001810 */
[----:B------:R-:W-:Y:S07]  /*1a10*/  LDSM.16.M88.4 R60, [R198+0x8000] ;  /* 0x00800000c63c783b */ /* 0x000fee0000000200 */
[C---:B------:R-:W-:Y:S08]  /*1a20*/  HMMA.16816.F32 R12, R36.reuse, R28, R12 ;  /* 0x0000001c240c723c */ /* 0x040ff0000000180c */
[C---:B------:R-:W-:Y:S01]  /*1a30*/  HMMA.16816.F32 R8, R36.reuse, R30, R8 ;  /* 0x0000001e2408723c */ /* 0x040fe20000001808 */
[----:B------:R-:W-:Y:S07]  /*1a40*/  LDSM.16.M88.4 R28, [R191+0xf800] ;  /* 0x00f80000bf1c783b */ /* 0x000fee0000000200 */
[C---:B------:R-:W-:Y:S08]  /*1a50*/  HMMA.16816.F32 R72, R36.reuse, R24, R72 ;  /* 0x000000182448723c */ /* 0x040ff00000001848 */
[----:B------:R-:W-:Y:S01]  /*1a60*/  HMMA.16816.F32 R68, R36, R26, R68 ;  /* 0x0000001a2444723c */ /* 0x000fe20000001844 */
[----:B------:R-:W2:Y:S04]  /*1a70*/  LDSM.16.M88.4 R24, [R191+0xe800] ;  /* 0x00e80000bf18783b */ /* 0x000ea80000000200 */
[----:B------:R-:W-:Y:S03]  /*1a80*/  LDSM.16.M88.4 R36, [R184+0x2000] ;  /* 0x00200000b824783b */ /* 0x000fe60000000200 */
[C---:B---3--:R-:W-:Y:S08]  /*1a90*/  HMMA.16816.F32 R44, R76.reuse, R20, R44 ;  /* 0x000000144c2c723c */ /* 0x048ff0000000182c */
[C---:B------:R-:W-:Y:S01]  /*1aa0*/  HMMA.16816.F32 R56, R76.reuse, R22, R56 ;  /* 0x000000164c38723c */ /* 0x040fe20000001838 */
[----:B------:R-:W3:Y:S07]  /*1ab0*/  LDSM.16.M88.4 R20, [R191+0xf000] ;  /* 0x00f00000bf14783b */ /* 0x000eee0000000200 */
[C---:B----4-:R-:W-:Y:S08]  /*1ac0*/  HMMA.16816.F32 R80, R76.reuse, R52, R80 ;  /* 0x000000344c50723c */ /* 0x050ff00000001850 */
[C---:B------:R-:W-:Y:S01]  /*1ad0*/  HMMA.16816.F32 R16, R76.reuse, R54, R16 ;  /* 0x000000364c10723c */ /* 0x040fe20000001810 */
[----:B------:R-:W-:Y:S07]  /*1ae0*/  LDSM.16.M88.4 R52, [R184+0x3000] ;  /* 0x00300000b834783b */ /* 0x000fee0000000200 */
[C---:B-----5:R-:W-:Y:S08]  /*1af0*/  HMMA.16816.F32 R12, R76.reuse, R48, R12 ;  /* 0x000000304c0c723c */ /* 0x060ff0000000180c */
[----:B------:R-:W-:Y:S01]  /*1b00*/  HMMA.16816.F32 R8, R76, R50, R8 ;  /* 0x000000324c08723c */ /* 0x000fe20000001808 */
[----:B------:R-:W4:Y:S07]  /*1b10*/  LDSM.16.M88.4 R48, [R193+0x4000] ;  /* 0x00400000c130783b */ /* 0x000f2e0000000200 */
[C---:B-1----:R-:W-:Y:S08]  /*1b20*/  HMMA.16816.F32 R44, R40.reuse, R32, R44 ;  /* 0x00000020282c723c */ /* 0x042ff0000000182c */
[----:B------:R-:W-:Y:S01]  /*1b30*/  HMMA.16816.F32 R56, R40, R34, R56 ;  /* 0x000000222838723c */ /* 0x000fe20000001838 */
[----:B------:R-:W1:Y:S07]  /*1b40*/  LDSM.16.M88.4 R32, [R184+0x2800] ;  /* 0x00280000b820783b */ /* 0x000e6e0000000200 */
[C---:B------:R-:W-:Y:S08]  /*1b50*/  HMMA.16816.F32 R72, R76.reuse, R64, R72 ;  /* 0x000000404c48723c */ /* 0x040ff00000001848 */
[----:B------:R-:W-:Y:S08]  /*1b60*/  HMMA.16816.F32 R68, R76, R66, R68 ;  /* 0x000000424c44723c */ /* 0x000ff00000001844 */
[C---:B--2---:R-:W-:Y:S08]  /*1b70*/  HMMA.16816.F32 R80, R40.reuse, R24, R80 ;  /* 0x000000182850723c */ /* 0x044ff00000001850 */
[C---:B------:R-:W-:Y:S01]  /*1b80*/  HMMA.16816.F32 R16, R40.reuse, R26, R16 ;  /* 0x0000001a2810723c */ /* 0x040fe20000001810 */
[----:B------:R-:W2:Y:S07]  /*1b90*/  LDSM.16.M88.4 R24, [R184+0x3800] ;  /* 0x00380000b818783b */ /* 0x000eae0000000200 */
[C---:B---3--:R-:W-:Y:S08]  /*1ba0*/  HMMA.16816.F32 R12, R40.reuse, R20, R12 ;  /* 0x00000014280c723c */ /* 0x048ff0000000180c */
[C---:B------:R-:W-:Y:S01]  /*1bb0*/  HMMA.16816.F32 R64, R40.reuse, R22, R8 ;  /* 0x000000162840723c */ /* 0x040fe20000001808 */
[----:B------:R-:W3:Y:S04]  /*1bc0*/  LDSM.16.M88.4 R20, [R197+0x10000] ;  /* 0x01000000c514783b */ /* 0x000ee80000000200 */
[----:B------:R-:W5:Y:S03]  /*1bd0*/  LDSM.16.M88.4 R8, [R197+0x10800] ;  /* 0x01080000c508783b */ /* 0x000f660000000200 */
[C---:B------:R-:W-:Y:S01]  /*1be0*/  HMMA.16816.F32 R76, R40.reuse, R28, R72 ;  /* 0x0000001c284c723c */ /* 0x040fe20000001848 */
[----:B------:R-:W2:Y:S07]  /*1bf0*/  LDSM.16.M88.4 R72, [R197+0x11000] ;  /* 0x01100000c548783b */ /* 0x000eae0000000200 */
[----:B------:R-:W-:Y:S01]  /*1c00*/  HMMA.16816.F32 R68, R40, R30, R68 ;  /* 0x0000001e2844723c */ /* 0x000fe20000001844 */
[----:B------:R-:W2:Y:S04]  /*1c10*/  LDSM.16.M88.4 R40, [R197+0x11800] ;  /* 0x01180000c528783b */ /* 0x000ea80000000200 */
[----:B------:R-:W-:Y:S03]  /*1c20*/  LDSM.16.M88.4 R28, [R195+0x4800] ;  /* 0x00480000c31c783b */ /* 0x000fe60000000200 */
[C---:B----4-:R-:W-:Y:S08]  /*1c30*/  HMMA.16816.F32 R44, R48.reuse, R36, R44 ;  /* 0x00000024302c723c */ /* 0x050ff0000000182c */
[C---:B------:R-:W-:Y:S01]  /*1c40*/  HMMA.16816.F32 R56, R48.reuse, R38, R56 ;  /* 0x000000263038723c */ /* 0x040fe20000001838 */
[----:B------:R-:W-:Y:S07]  /*1c50*/  LDSM.16.M88.4 R36, [R196+0x8000] ;  /* 0x00800000c424783b */ /* 0x000fee0000000200 */
[C---:B-1----:R-:W-:Y:S08]  /*1c60*/  HMMA.16816.F32 R80, R48.reuse, R32, R80 ;  /* 0x000000203050723c */ /* 0x042ff00000001850 */
[C---:B------:R-:W-:Y:S01]  /*1c70*/  HMMA.16816.F32 R16, R48.reuse, R34, R16 ;  /* 0x000000223010723c */ /* 0x040fe20000001810 */
[----:B------:R-:W1:Y:S07]  /*1c80*/  LDSM.16.M88.4 R32, [R195+0x4000] ;  /* 0x00400000c320783b */ /* 0x000e6e0000000200 */
[C---:B------:R-:W-:Y:S08]  /*1c90*/  HMMA.16816.F32 R12, R48.reuse, R52, R12 ;  /* 0x00000034300c723c */ /* 0x040ff0000000180c */
[C---:B------:R-:W-:Y:S01]  /*1ca0*/  HMMA.16816.F32 R64, R48.reuse, R54, R64 ;  /* 0x000000363040723c */ /* 0x040fe20000001840 */
[----:B------:R-:W4:Y:S07]  /*1cb0*/  LDSM.16.M88.4 R52, [R195+0x5000] ;  /* 0x00500000c334783b */ /* 0x000f2e0000000200 */
[C---:B--2---:R-:W-:Y:S08]  /*1cc0*/  HMMA.16816.F32 R76, R48.reuse, R24, R76 ;  /* 0x00000018304c723c */ /* 0x044ff0000000184c */
[----:B------:R-:W-:Y:S01]  /*1cd0*/  HMMA.16816.F32 R68, R48, R26, R68 ;  /* 0x0000001a3044723c */ /* 0x000fe20000001844 */
[----:B------:R-:W2:Y:S04]  /*1ce0*/  LDSM.16.M88.4 R24, [R195+0x5800] ;  /* 0x00580000c318783b */ /* 0x000ea80000000200 */
[----:B------:R-:W-:Y:S03]  /*1cf0*/  LDSM.16.M88.4 R48, [R184+0x4000] ;  /* 0x00400000b830783b */ /* 0x000fe60000000200 */
[C---:B---3--:R-:W-:Y:S08]  /*1d00*/  HMMA.16816.F32 R44, R60.reuse, R20, R44 ;  /* 0x000000143c2c723c */ /* 0x048ff0000000182c */
[C---:B------:R-:W-:Y:S08]  /*1d10*/  HMMA.16816.F32 R56, R60.reuse, R22, R56 ;  /* 0x000000163c38723c */ /* 0x040ff00000001838 */
[C---:B-----5:R-:W-:Y:S08]  /*1d20*/  HMMA.16816.F32 R80, R60.reuse, R8, R80 ;  /* 0x000000083c50723c */ /* 0x060ff00000001850 */
[C---:B------:R-:W-:Y:S01]  /*1d30*/  HMMA.16816.F32 R16, R60.reuse, R10, R16 ;  /* 0x0000000a3c10723c */ /* 0x040fe20000001810 */
[----:B------:R-:W-:Y:S07]  /*1d40*/  LDSM.16.M88.4 R8, [R191+0x10000] ;  /* 0x01000000bf08783b */ /* 0x000fee0000000200 */
[C---:B------:R-:W-:Y:S01]  /*1d50*/  HMMA.16816.F32 R20, R60.reuse, R72, R12 ;  /* 0x000000483c14723c */ /* 0x040fe2000000180c */
[----:B------:R-:W3:Y:S07]  /*1d60*/  LDSM.16.M88.4 R12, [R194+0x8000] ;  /* 0x00800000c20c783b */ /* 0x000eee0000000200 */
[C---:B------:R-:W-:Y:S08]  /*1d70*/  HMMA.16816.F32 R64, R60.reuse, R74, R64 ;  /* 0x0000004a3c40723c */ /* 0x040ff00000001840 */
[C---:B------:R-:W-:Y:S08]  /*1d80*/  HMMA.16816.F32 R76, R60.reuse, R40, R76 ;  /* 0x000000283c4c723c */ /* 0x040ff0000000184c */
[----:B------:R-:W-:Y:S01]  /*1d90*/  HMMA.16816.F32 R68, R60, R42, R68 ;  /* 0x0000002a3c44723c */ /* 0x000fe20000001844 */
[----:B------:R-:W-:Y:S07]  /*1da0*/  LDSM.16.M88.4 R40, [R191+0x11800] ;  /* 0x01180000bf28783b */ /* 0x000fee0000000200 */
[C---:B-1----:R-:W-:Y:S08]  /*1db0*/  HMMA.16816.F32 R44, R36.reuse, R32, R44 ;  /* 0x00000020242c723c */ /* 0x042ff0000000182c */
[C---:B------:R-:W-:Y:S01]  /*1dc0*/  HMMA.16816.F32 R56, R36.reuse, R34, R56 ;  /* 0x000000222438723c */ /* 0x040fe20000001838 */
[----:B------:R-:W1:Y:S07]  /*1dd0*/  LDSM.16.M88.4 R32, [R191+0x10800] ;  /* 0x01080000bf20783b */ /* 0x000e6e0000000200 */
[C---:B------:R-:W-:Y:S08]  /*1de0*/  HMMA.16816.F32 R80, R36.reuse, R28, R80 ;  /* 0x0000001c2450723c */ /* 0x040ff00000001850 */
[C---:B------:R-:W-:Y:S01]  /*1df0*/  HMMA.16816.F32 R16, R36.reuse, R30, R16 ;  /* 0x0000001e2410723c */ /* 0x040fe20000001810 */
[----:B------:R-:W5:Y:S07]  /*1e00*/  LDSM.16.M88.4 R28, [R191+0x11000] ;  /* 0x01100000bf1c783b */ /* 0x000f6e0000000200 */
[C---:B----4-:R-:W-:Y:S08]  /*1e10*/  HMMA.16816.F32 R20, R36.reuse, R52, R20 ;  /* 0x000000342414723c */ /* 0x050ff00000001814 */
[C---:B------:R-:W-:Y:S01]  /*1e20*/  HMMA.16816.F32 R64, R36.reuse, R54, R64 ;  /* 0x000000362440723c */ /* 0x040fe20000001840 */
[----:B------:R-:W4:Y:S07]  /*1e30*/  LDSM.16.M88.4 R52, [R193+0x8000] ;  /* 0x00800000c134783b */ /* 0x000f2e0000000200 */
[C---:B--2---:R-:W-:Y:S08]  /*1e40*/  HMMA.16816.F32 R76, R36.reuse, R24, R76 ;  /* 0x00000018244c723c */ /* 0x044ff0000000184c */
[----:B------:R-:W-:Y:S01]  /*1e50*/  HMMA.16816.F32 R68, R36, R26, R68 ;  /* 0x0000001a2444723c */ /* 0x000fe20000001844 */
[----:B------:R-:W2:Y:S07]  /*1e60*/  LDSM.16.M88.4 R24, [R184+0x4800] ;  /* 0x00480000b818783b */ /* 0x000eae0000000200 */
[C---:B---3--:R-:W-:Y:S08]  /*1e70*/  HMMA.16816.F32 R44, R12.reuse, R8, R44 ;  /* 0x000000080c2c723c */ /* 0x048ff0000000182c */
[C---:B------:R-:W-:Y:S01]  /*1e80*/  HMMA.16816.F32 R56, R12.reuse, R10, R56 ;  /* 0x0000000a0c38723c */ /* 0x040fe20000001838 */
[----:B------:R-:W3:Y:S07]  /*1e90*/  LDSM.16.M88.4 R8, [R184+0x5000] ;  /* 0x00500000b808783b */ /* 0x000eee0000000200 */
[C---:B-1----:R-:W-:Y:S07]  /*1ea0*/  HMMA.16816.F32 R80, R12.reuse, R32, R80 ;  /* 0x000000200c50723c */ /* 0x042fee0000001850 */
[----:B------:R-:W-:Y:S01]  /*1eb0*/  IADD3 R33, R85, 0x1, RZ ;  /* 0x0000000155217810 */ /* 0x000fe20007ffe0ff */
[----:B------:R-:W-:Y:S03]  /*1ec0*/  HMMA.16816.F32 R16, R12, R34, R16 ;  /* 0x000000220c10723c */ /* 0x000fe60000001810 */
[----:B------:R-:W-:-:S05]  /*1ed0*/  ISETP.GE.AND P1, PT, R33, R86, PT ;  /* 0x000000562100720c */ /* 0x000fca0003f26270 */
[C---:B-----5:R-:W-:Y:S07]  /*1ee0*/  HMMA.16816.F32 R20, R12.reuse, R28, R20 ;  /* 0x0000001c0c14723c */ /* 0x060fee0000001814 */
[----:B------:R-:W-:Y:S01]  /*1ef0*/  IADD3 R29, R85, 0x9, RZ ;  /* 0x00000009551d7810 */ /* 0x000fe20007ffe0ff */
[----:B------:R-:W-:Y:S03]  /*1f00*/  HMMA.16816.F32 R64, R12, R30, R64 ;  /* 0x0000001e0c40723c */ /* 0x000fe60000001840 */
[----:B------:R-:W-:-:S02]  /*1f10*/  ISETP.GE.AND P6, PT, R29, R86, PT ;  /* 0x000000561d00720c */ /* 0x000fc40003fc6270 */
[C---:B------:R-:W-:Y:S02]  /*1f20*/  IADD3 R29, R85.reuse, 0x18, RZ ;  /* 0x00000018551d7810 */ /* 0x040fe40007ffe0ff */
[----:B------:R-:W-:Y:S01]  /*1f30*/  IADD3 R31, R85, 0x8, RZ ;  /* 0x00000008551f7810 */ /* 0x000fe20007ffe0ff */
[----:B------:R-:W-:Y:S01]  /*1f40*/  HMMA.16816.F32 R76, R12, R40, R76 ;  /* 0x000000280c4c723c */ /* 0x000fe2000000184c */
[-C--:B------:R-:W-:Y:S02]  /*1f50*/  ISETP.GE.AND P3, PT, R29, R86.reuse, PT ;  /* 0x000000561d00720c */ /* 0x080fe40003f66270 */
[----:B------:R-:W-:Y:S02]  /*1f60*/  ISETP.GE.AND P0, PT, R31, R86, PT ;  /* 0x000000561f00720c */ /* 0x000fe40003f06270 */
[----:B------:R-:W-:-:S03]  /*1f70*/  IADD3 R29, R85, 0x31, RZ ;  /* 0x00000031551d7810 */ /* 0x000fc60007ffe0ff */
[----:B------:R-:W-:Y:S01]  /*1f80*/  HMMA.16816.F32 R68, R12, R42, R68 ;  /* 0x0000002a0c44723c */ /* 0x000fe20000001844 */
[----:B------:R-:W1:Y:S01]  /*1f90*/  LDSM.16.M88.4 R12, [R184+0x5800] ;  /* 0x00580000b80c783b */ /* 0x000e620000000200 */
[----:B------:R-:W-:-:S06]  /*1fa0*/  DEPBAR.LE SB0, 0x0 ;  /* 0x000080000000791a */ /* 0x000fcc0000000000 */
[C---:B----4-:R-:W-:Y:S08]  /*1fb0*/  HMMA.16816.F32 R44, R52.reuse, R48, R44 ;  /* 0x00000030342c723c */ /* 0x050ff0000000182c */
[C---:B------:R-:W-:Y:S08]  /*1fc0*/  HMMA.16816.F32 R56, R52.reuse, R50, R56 ;  /* 0x000000323438723c */ /* 0x040ff00000001838 */
[C---:B--2---:R-:W-:Y:S07]  /*1fd0*/  HMMA.16816.F32 R80, R52.reuse, R24, R80 ;  /* 0x000000183450723c */ /* 0x044fee0000001850 */
[----:B------:R-:W-:Y:S01]  /*1fe0*/  IADD3 R25, R85, 0x10, RZ ;  /* 0x0000001055197810 */ /* 0x000fe20007ffe0ff */
[----:B---3--:R-:W-:Y:S01]  /*1ff0*/  HMMA.16816.F32 R20, R52, R8, R20 ;  /* 0x000000083414723c */ /* 0x008fe20000001814 */
[----:B------:R-:W-:-:S02]  /*2000*/  FSEL R46, R46, -INF , !P2 ;  /* 0xff8000002e2e7808 */ /* 0x000fc40005000000 */
[-C--:B------:R-:W-:Y:S02]  /*2010*/  ISETP.GE.AND P5, PT, R25, R86.reuse, PT ;  /* 0x000000561900720c */ /* 0x080fe40003fa6270 */
[C---:B------:R-:W-:Y:S02]  /*2020*/  IADD3 R25, R85.reuse, 0x11, RZ ;  /* 0x0000001155197810 */ /* 0x040fe40007ffe0ff */
[----:B------:R-:W-:Y:S01]  /*2030*/  IADD3 R9, R85, 0x21, RZ ;  /* 0x0000002155097810 */ /* 0x000fe20007ffe0ff */
[----:B------:R-:W-:Y:S01]  /*2040*/  HMMA.16816.F32 R16, R52, R26, R16 ;  /* 0x0000001a3410723c */ /* 0x000fe20000001810 */
[----:B------:R-:W-:Y:S02]  /*2050*/  ISETP.GE.AND P4, PT, R25, R86, PT ;  /* 0x000000561900720c */ /* 0x000fe40003f86270 */
[----:B------:R-:W-:Y:S02]  /*2060*/  FSEL R25, R44, -INF , !P2 ;  /* 0xff8000002c197808 */ /* 0x000fe40005000000 */
[----:B------:R-:W-:-:S02]  /*2070*/  FSEL R47, R47, -INF , !P1 ;  /* 0xff8000002f2f7808 */ /* 0x000fc40004800000 */
[----:B------:R-:W-:Y:S01]  /*2080*/  IADD3 R27, R85, 0x19, RZ ;  /* 0x00000019551b7810 */ /* 0x000fe20007ffe0ff */
[C---:B------:R-:W-:Y:S01]  /*2090*/  HMMA.16816.F32 R64, R52.reuse, R10, R64 ;  /* 0x0000000a3440723c */ /* 0x040fe20000001840 */
[----:B------:R-:W-:Y:S02]  /*20a0*/  FSEL R45, R45, -INF , !P1 ;  /* 0xff8000002d2d7808 */ /* 0x000fe40004800000 */
[-C--:B------:R-:W-:Y:S02]  /*20b0*/  ISETP.GE.AND P2, PT, R27, R86.reuse, PT ;  /* 0x000000561b00720c */ /* 0x080fe40003f46270 */
[----:B------:R-:W-:Y:S02]  /*20c0*/  IADD3 R27, R85, 0x20, RZ ;  /* 0x00000020551b7810 */ /* 0x000fe40007ffe0ff */
[----:B------:R-:W-:Y:S01]  /*20d0*/  FSEL R58, R58, -INF , !P0 ;  /* 0xff8000003a3a7808 */ /* 0x000fe20004000000 */
[----:B-1----:R-:W-:Y:S01]  /*20e0*/  HMMA.16816.F32 R76, R52, R12, R76 ;  /* 0x0000000c344c723c */ /* 0x002fe2000000184c */
[----:B------:R-:W-:-:S02]  /*20f0*/  ISETP.GE.AND P1, PT, R27, R86, PT ;  /* 0x000000561b00720c */ /* 0x000fc40003f26270 */
[----:B------:R-:W-:Y:S02]  /*2100*/  FSEL R27, R56, -INF , !P0 ;  /* 0xff800000381b7808 */ /* 0x000fe40004000000 */
[----:B------:R-:W-:Y:S02]  /*2110*/  IADD3 R11, R85, 0x28, RZ ;  /* 0x00000028550b7810 */ /* 0x000fe40007ffe0ff */
[----:B------:R-:W-:Y:S01]  /*2120*/  ISETP.GE.AND P0, PT, R9, R86, PT ;  /* 0x000000560900720c */ /* 0x000fe20003f06270 */
[----:B------:R-:W-:Y:S01]  /*2130*/  HMMA.16816.F32 R68, R52, R14, R68 ;  /* 0x0000000e3444723c */ /* 0x000fe20000001844 */
[----:B------:R-:W-:Y:S02]  /*2140*/  IADD3 R9, R85, 0x29, RZ ;  /* 0x0000002955097810 */ /* 0x000fe40007ffe0ff */
[----:B------:R-:W-:Y:S02]  /*2150*/  FSEL R6, R59, -INF , !P6 ;  /* 0xff8000003b067808 */ /* 0x000fe40007000000 */
[----:B------:R-:W-:-:S02]  /*2160*/  FSEL R57, R57, -INF , !P6 ;  /* 0xff80000039397808 */ /* 0x000fc40007000000 */
[-C--:B------:R-:W-:Y:S02]  /*2170*/  ISETP.GE.AND P6, PT, R11, R86.reuse, PT ;  /* 0x000000560b00720c */ /* 0x080fe40003fc6270 */
[----:B------:R-:W-:Y:S02]  /*2180*/  FSEL R10, R82, -INF , !P5 ;  /* 0xff800000520a7808 */ /* 0x000fe40006800000 */
[----:B------:R-:W-:Y:S02]  /*2190*/  FSEL R11, R80, -INF , !P5 ;  /* 0xff800000500b7808 */ /* 0x000fe40006800000 */
[----:B------:R-:W-:Y:S02]  /*21a0*/  ISETP.GE.AND P5, PT, R9, R86, PT ;  /* 0x000000560900720c */ /* 0x000fe40003fa6270 */
[----:B------:R-:W-:Y:S02]  /*21b0*/  IADD3 R9, R85, 0x30, RZ ;  /* 0x0000003055097810 */ /* 0x000fe40007ffe0ff */
[----:B------:R-:W-:-:S02]  /*21c0*/  FSEL R172, R23, -INF , !P0 ;  /* 0xff80000017ac7808 */ /* 0x000fc40004000000 */
[----:B------:R-:W-:Y:S02]  /*21d0*/  FSEL R159, R21, -INF , !P0 ;  /* 0xff800000159f7808 */ /* 0x000fe40004000000 */
[----:B------:R-:W-:Y:S02]  /*21e0*/  ISETP.GE.AND P0, PT, R86, 0x41, PT ;  /* 0x000000415600780c */ /* 0x000fe40003f06270 */
[----:B------:R-:W-:Y:S02]  /*21f0*/  FSEL R12, R83, -INF , !P4 ;  /* 0xff800000530c7808 */ /* 0x000fe40006000000 */
[----:B------:R-:W-:Y:S02]  /*2200*/  FSEL R13, R81, -INF , !P4 ;  /* 0xff800000510d7808 */ /* 0x000fe40006000000 */
[----:B------:R-:W-:Y:S02]  /*2210*/  ISETP.GE.AND P4, PT, R9, R86, PT ;  /* 0x000000560900720c */ /* 0x000fe40003f86270 */
[----:B------:R-:W-:-:S02]  /*2220*/  FSEL R18, R18, -INF , !P3 ;  /* 0xff80000012127808 */ /* 0x000fc40005800000 */
[----:B------:R-:W-:Y:S02]  /*2230*/  FSEL R9, R16, -INF , !P3 ;  /* 0xff80000010097808 */ /* 0x000fe40005800000 */
[----:B------:R-:W-:Y:S02]  /*2240*/  ISETP.GE.AND P3, PT, R29, R86, PT ;  /* 0x000000561d00720c */ /* 0x000fe40003f66270 */
[C---:B------:R-:W-:Y:S02]  /*2250*/  IADD3 R29, R85.reuse, 0x38, RZ ;  /* 0x00000038551d7810 */ /* 0x040fe40007ffe0ff */
[----:B------:R-:W-:Y:S02]  /*2260*/  IADD3 R85, R85, 0x39, RZ ;  /* 0x0000003955557810 */ /* 0x000fe40007ffe0ff */
[----:B------:R-:W-:Y:S02]  /*2270*/  FSEL R8, R19, -INF , !P2 ;  /* 0xff80000013087808 */ /* 0x000fe40005000000 */
[----:B------:R-:W-:-:S02]  /*2280*/  FSEL R17, R17, -INF , !P2 ;  /* 0xff80000011117808 */ /* 0x000fc40005000000 */
[----:B------:R-:W-:Y:S02]  /*2290*/  FSEL R162, R22, -INF , !P1 ;  /* 0xff80000016a27808 */ /* 0x000fe40004800000 */
[----:B------:R-:W-:Y:S02]  /*22a0*/  FSEL R165, R20, -INF , !P1 ;  /* 0xff80000014a57808 */ /* 0x000fe40004800000 */
[-C--:B------:R-:W-:Y:S02]  /*22b0*/  ISETP.GE.AND P2, PT, R29, R86.reuse, PT ;  /* 0x000000561d00720c */ /* 0x080fe40003f46270 */
[----:B------:R-:W-:Y:S02]  /*22c0*/  ISETP.GE.AND P1, PT, R85, R86, PT ;  /* 0x000000565500720c */ /* 0x000fe40003f26270 */
[----:B------:R-:W-:Y:S02]  /*22d0*/  FSEL R164, R66, -INF , !P6 ;  /* 0xff80000042a47808 */ /* 0x000fe40007000000 */
[----:B------:R-:W-:-:S02]  /*22e0*/  FSEL R157, R64, -INF , !P6 ;  /* 0xff800000409d7808 */ /* 0x000fc40007000000 */
[----:B------:R-:W-:Y:S02]  /*22f0*/  FSEL R170, R67, -INF , !P5 ;  /* 0xff80000043aa7808 */ /* 0x000fe40006800000 */
[----:B------:R-:W-:Y:S02]  /*2300*/  FSEL R163, R65, -INF , !P5 ;  /* 0xff80000041a37808 */ /* 0x000fe40006800000 */
[----:B------:R-:W-:Y:S02]  /*2310*/  FSEL R166, R78, -INF , !P4 ;  /* 0xff8000004ea67808 */ /* 0x000fe40006000000 */
[----:B------:R-:W-:Y:S02]  /*2320*/  FSEL R169, R76, -INF , !P4 ;  /* 0xff8000004ca97808 */ /* 0x000fe40006000000 */
[----:B------:R-:W-:Y:S02]  /*2330*/  FSEL R142, R79, -INF , !P3 ;  /* 0xff8000004f8e7808 */ /* 0x000fe40005800000 */
[----:B------:R-:W-:-:S02]  /*2340*/  FSEL R167, R77, -INF , !P3 ;  /* 0xff8000004da77808 */ /* 0x000fc40005800000 */
[----:B------:R-:W-:Y:S02]  /*2350*/  FSEL R140, R70, -INF , !P2 ;  /* 0xff800000468c7808 */ /* 0x000fe40005000000 */
[----:B------:R-:W-:Y:S02]  /*2360*/  FSEL R143, R68, -INF , !P2 ;  /* 0xff800000448f7808 */ /* 0x000fe40005000000 */
[----:B------:R-:W-:Y:S02]  /*2370*/  FSEL R160, R71, -INF , !P1 ;  /* 0xff80000047a07808 */ /* 0x000fe40004800000 */
[----:B------:R-:W-:Y:S01]  /*2380*/  FSEL R141, R69, -INF , !P1 ;  /* 0xff800000458d7808 */ /* 0x000fe20004800000 */
[----:B------:R-:W-:Y:S06]  /*2390*/  BAR.SYNC.DEFER_BLOCKING 0x0 ;  /* 0x0000000000007b1d */ /* 0x000fec0000010000 */
[----:B------:R-:W-:Y:S05]  /*23a0*/  @!P0 BRA `(.L_x_5) ;  /* 0x0000014000008947 */ /* 0x000fea0003800000 */
[----:B------:R-:W-:-:S04]  /*23b0*/  LEA.HI.SX32 R19, R2, 0xfffffffe, 0x1a ;  /* 0xfffffffe02137811 */ /* 0x000fc800078fd2ff */
[----:B------:R-:W-:Y:S01]  /*23c0*/  SHF.R.S32.HI R14, RZ, 0x1f, R19 ;  /* 0x0000001fff0e7819 */ /* 0x000fe20000011413 */
[----:B------:R-:W-:Y:S02]  /*23d0*/  IMAD R15, R201, R19, RZ ;  /* 0x00000013c90f7224 */ /* 0x000fe400078e02ff */
[----:B------:R-:W-:-:S04]  /*23e0*/  IMAD.WIDE.U32 R20, R19, R202, R212 ;  /* 0x000000ca13147225 */ /* 0x000fc800078e00d4 */
[----:B------:R-:W-:Y:S01]  /*23f0*/  IMAD R14, R14, R202, R15 ;  /* 0x000000ca0e0e7224 */ /* 0x000fe200078e020f */
[----:B------:R-:W-:-:S03]  /*2400*/  LEA R22, P2, R20, c[0x0][0x168], 0x1 ;  /* 0x00005a0014167a11 */ /* 0x000fc600078408ff */
[----:B------:R-:W-:Y:S01]  /*2410*/  IMAD.IADD R14, R21, 0x1, R14 ;  /* 0x00000001150e7824 */ /* 0x000fe200078e020e */
[----:B------:R-:W-:-:S04]  /*2420*/  LEA R28, P1, R4, R22, 0x1 ;  /* 0x00000016041c7211 */ /* 0x000fc800078208ff */
[----:B------:R-:W-:-:S04]  /*2430*/  LEA.HI.X R23, R20, c[0x0][0x16c], R14, 0x1, P2 ;  /* 0x00005b0014177a11 */ /* 0x000fc800010f0c0e */
[----:B------:R-:W-:Y:S01]  /*2440*/  LEA.HI.X R29, R4, R23, R3, 0x1, P1 ;  /* 0x00000017041d7211 */ /* 0x000fe200008f0c03 */
[----:B------:R-:W-:Y:S01]  /*2450*/  @!PT LDS RZ, [RZ] ;  /* 0x00000000fffff984 */ /* 0x000fe20000000800 */
[----:B------:R-:W-:Y:S01]  /*2460*/  @!PT LDS RZ, [RZ] ;  /* 0x00000000fffff984 */ /* 0x000fe20000000800 */
[----:B------:R-:W-:Y:S01]  /*2470*/  @!PT LDS RZ, [RZ] ;  /* 0x00000000fffff984 */ /* 0x000fe20000000800 */
[----:B------:R1:W-:Y:S04]  /*2480*/  LDGSTS.E.BYPASS.LTC128B.128 [R204+0xc000], [R22.64] ;  /* 0x0c00000016cc7fae */ /* 0x0003e8000b901d46 */
[----:B------:R1:W-:Y:S04]  /*2490*/  LDGSTS.E.BYPASS.LTC128B.128 [R204+0xe000], [R22.64+0x80] ;  /* 0x0e00008016cc7fae */ /* 0x0003e8000b901d46 */
[----:B------:R1:W-:Y:S04]  /*24a0*/  LDGSTS.E.BYPASS.LTC128B.128 [R204+0x10000], [R22.64+0x100] ;  /* 0x1000010016cc7fae */ /* 0x0003e8000b901d46 */
[----:B------:R1:W-:Y:S04]  /*24b0*/  LDGSTS.E.BYPASS.LTC128B.128 [R204+0xd000], [R28.64] ;  /* 0x0d0000001ccc7fae */ /* 0x0003e8000b901d46 */
[----:B------:R1:W-:Y:S04]  /*24c0*/  LDGSTS.E.BYPASS.LTC128B.128 [R204+0xf000], [R28.64+0x80] ;  /* 0x0f0000801ccc7fae */ /* 0x0003e8000b901d46 */
[----:B------:R1:W-:Y:S04]  /*24d0*/  LDGSTS.E.BYPASS.LTC128B.128 [R204+0x11000], [R28.64+0x100] ;  /* 0x110001001ccc7fae */ /* 0x0003e8000b901d46 */
[----:B------:R-:W0:Y:S02]  /*24e0*/  LDGDEPBAR ;  /* 0x00000000000079af */ /* 0x000e240000000000 */
.L_x_5:
[----:B------:R-:W-:Y:S02]  /*24f0*/  FMNMX.FTZ R14, R25, R45, !PT ;  /* 0x0000002d190e7209 */ /* 0x000fe40007810000 */
[----:B------:R-:W-:-:S02]  /*2500*/  FMNMX.FTZ R19, R46, R47, !PT ;  /* 0x0000002f2e137209 */ /* 0x000fc40007810000 */
[----:B------:R-:W-:Y:S02]  /*2510*/  FMNMX.FTZ R14, R27, R14, !PT ;  /* 0x0000000e1b0e7209 */ /* 0x000fe40007810000 */
[----:B------:R-:W-:Y:S02]  /*2520*/  FMNMX.FTZ R19, R58, R19, !PT ;  /* 0x000000133a137209 */ /* 0x000fe40007810000 */
[----:B------:R-:W-:Y:S02]  /*2530*/  FMNMX.FTZ R14, R57, R14, !PT ;  /* 0x0000000e390e7209 */ /* 0x000fe40007810000 */
[----:B------:R-:W-:Y:S02]  /*2540*/  FMNMX.FTZ R19, R6, R19, !PT ;  /* 0x0000001306137209 */ /* 0x000fe40007810000 */
        /* <DEDUP_REMOVED lines=24> */
[----:B------:R-:W-:Y:S01]  /*26d0*/  SHF.L.U32 R192, R0, 0x1, RZ ;  /* 0x0000000100c07819 */ /* 0x000fe200000006ff */
[----:B------:R-:W2:Y:S03]  /*26e0*/  SHFL.BFLY PT, R15, R14, 0x2, 0x1f ;  /* 0x0c401f000e0f7f89 */ /* 0x000ea600000e0000 */
[-C--:B------:R-:W-:Y:S01]  /*26f0*/  LEA R189, R5, R192.reuse, 0x1 ;  /* 0x000000c005bd7211 */ /* 0x080fe200078e08ff */
[----:B------:R-:W3:Y:S01]  /*2700*/  SHFL.BFLY PT, R4, R19, 0x2, 0x1f ;  /* 0x0c401f0013047f89 */ /* 0x000ee200000e0000 */
[----:B------:R-:W-:-:S03]  /*2710*/  LEA R190, R7, R192, 0x1 ;  /* 0x000000c007be7211 */ /* 0x000fc600078e08ff */
[----:B------:R-:W-:Y:S01]  /*2720*/  LDSM.16.MT88.4 R68, [R192+0x14000] ;  /* 0x01400000c044783b */ /* 0x000fe20000004200 */
[----:B------:R-:W-:-:S03]  /*2730*/  LEA R188, R5, R190, 0x1 ;  /* 0x000000be05bc7211 */ /* 0x000fc600078e08ff */
[----:B------:R-:W-:Y:S04]  /*2740*/  LDSM.16.MT88.4 R84, [R189+0x14000] ;  /* 0x01400000bd54783b */ /* 0x000fe80000004200 */
[----:B------:R-:W-:Y:S04]  /*2750*/  LDSM.16.MT88.4 R36, [R192+0x12000] ;  /* 0x01200000c024783b */ /* 0x000fe80000004200 */
[----:B------:R-:W-:Y:S01]  /*2760*/  LDSM.16.MT88.4 R52, [R189+0x12000] ;  /* 0x01200000bd34783b */ /* 0x000fe20000004200 */
[----:B--2---:R-:W-:-:S03]  /*2770*/  FMNMX.FTZ R15, R14, R15, !PT ;  /* 0x0000000f0e0f7209 */ /* 0x004fc60007810000 */
[----:B------:R-:W-:Y:S01]  /*2780*/  LDSM.16.MT88.4 R60, [R188+0x12000] ;  /* 0x01200000bc3c783b */ /* 0x000fe20000004200 */
[----:B---3--:R-:W-:-:S03]  /*2790*/  FMNMX.FTZ R4, R19, R4, !PT ;  /* 0x0000000413047209 */ /* 0x008fc60007810000 */
[----:B------:R-:W2:Y:S04]  /*27a0*/  SHFL.BFLY PT, R132, R15, 0x1, 0x1f ;  /* 0x0c201f000f847f89 */ /* 0x000ea800000e0000 */
[----:B------:R-:W3:Y:S04]  /*27b0*/  SHFL.BFLY PT, R3, R4, 0x1, 0x1f ;  /* 0x0c201f0004037f89 */ /* 0x000ee800000e0000 */
[----:B------:R-:W-:Y:S04]  /*27c0*/  LDSM.16.MT88.4 R76, [R190+0x14000] ;  /* 0x01400000be4c783b */ /* 0x000fe80000004200 */
[----:B------:R-:W-:Y:S04]  /*27d0*/  LDSM.16.MT88.4 R92, [R188+0x14000] ;  /* 0x01400000bc5c783b */ /* 0x000fe80000004200 */
[----:B------:R-:W-:Y:S04]  /*27e0*/  LDSM.16.MT88.4 R100, [R192+0x16000] ;  /* 0x01600000c064783b */ /* 0x000fe80000004200 */
[----:B------:R-:W-:Y:S01]  /*27f0*/  LDSM.16.MT88.4 R124, [R190+0x16000] ;  /* 0x01600000be7c783b */ /* 0x000fe20000004200 */
[----:B--2---:R-:W-:-:S03]  /*2800*/  FMNMX.FTZ R132, R15, R132, !PT ;  /* 0x000000840f847209 */ /* 0x004fc60007810000 */
[----:B------:R-:W-:Y:S01]  /*2810*/  LDSM.16.MT88.4 R112, [R189+0x16000] ;  /* 0x01600000bd70783b */ /* 0x000fe20000004200 */
[----:B---3--:R-:W-:Y:S01]  /*2820*/  FMNMX.FTZ R3, R4, R3, !PT ;  /* 0x0000000304037209 */ /* 0x008fe20007810000 */
[C---:B------:R-:W-:Y:S01]  /*2830*/  FMUL.FTZ R168, R132.reuse, c[0x0][0x23c] ;  /* 0x00008f0084a87a20 */ /* 0x040fe20000410000 */
[----:B------:R-:W-:Y:S01]  /*2840*/  FSETP.NEU.FTZ.AND P1, PT, R132, -INF , PT ;  /* 0xff8000008400780b */ /* 0x000fe20003f3d000 */
[----:B-1----:R-:W-:Y:S02]  /*2850*/  LDSM.16.MT88.4 R20, [R192+0x12800] ;  /* 0x01280000c014783b */ /* 0x002fe40000004200 */
[C---:B------:R-:W-:Y:S01]  /*2860*/  FMUL.FTZ R161, R3.reuse, c[0x0][0x23c] ;  /* 0x00008f0003a17a20 */ /* 0x040fe20000410000 */
[----:B------:R-:W-:Y:S01]  /*2870*/  FSEL R168, R168, RZ, P1 ;  /* 0x000000ffa8a87208 */ /* 0x000fe20000800000 */
[----:B------:R-:W-:Y:S01]  /*2880*/  LDSM.16.MT88.4 R136, [R190+0x12800] ;  /* 0x01280000be88783b */ /* 0x000fe20000004200 */
[----:B------:R-:W-:-:S03]  /*2890*/  FSETP.NEU.FTZ.AND P1, PT, R3, -INF , PT ;  /* 0xff8000000300780b */ /* 0x000fc60003f3d000 */
[--C-:B------:R-:W-:Y:S01]  /*28a0*/  FFMA.FTZ R152, R25, c[0x0][0x23c], -R168.reuse ;  /* 0x00008f0019987a23 */ /* 0x100fe200000108a8 */
[----:B------:R-:W-:Y:S01]  /*28b0*/  FSEL R161, R161, RZ, P1 ;  /* 0x000000ffa1a17208 */ /* 0x000fe20000800000 */
[--C-:B------:R-:W-:Y:S01]  /*28c0*/  FFMA.FTZ R151, R45, c[0x0][0x23c], -R168.reuse ;  /* 0x00008f002d977a23 */ /* 0x100fe200000108a8 */
[----:B------:R-:W-:Y:S01]  /*28d0*/  LDSM.16.MT88.4 R32, [R189+0x12800] ;  /* 0x01280000bd20783b */ /* 0x000fe20000004200 */
[--C-:B------:R-:W-:Y:S02]  /*28e0*/  FFMA.FTZ R150, R27, c[0x0][0x23c], -R168.reuse ;  /* 0x00008f001b967a23 */ /* 0x100fe400000108a8 */
[----:B------:R-:W-:Y:S01]  /*28f0*/  FFMA.FTZ R145, R57, c[0x0][0x23c], -R168 ;  /* 0x00008f0039917a23 */ /* 0x000fe200000108a8 */
[----:B------:R-:W-:Y:S01]  /*2900*/  MUFU.EX2 R152, R152 ;  /* 0x0000009800987308 */ /* 0x000fe20000000800 */
[--C-:B------:R-:W-:Y:S01]  /*2910*/  FFMA.FTZ R153, R46, c[0x0][0x23c], -R161.reuse ;  /* 0x00008f002e997a23 */ /* 0x100fe200000108a1 */
[----:B------:R-:W-:Y:S01]  /*2920*/  LDSM.16.MT88.4 R28, [R188+0x12800] ;  /* 0x01280000bc1c783b */ /* 0x000fe20000004200 */
[----:B------:R-:W-:-:S02]  /*2930*/  FFMA.FTZ R154, R47, c[0x0][0x23c], -R161 ;  /* 0x00008f002f9a7a23 */ /* 0x000fc400000108a1 */
[--C-:B------:R-:W-:Y:S01]  /*2940*/  FFMA.FTZ R155, R58, c[0x0][0x23c], -R161.reuse ;  /* 0x00008f003a9b7a23 */ /* 0x100fe200000108a1 */
[----:B------:R-:W1:Y:S01]  /*2950*/  LDSM.16.MT88.4 R44, [R190+0x12000] ;  /* 0x01200000be2c783b */ /* 0x000e620000004200 */
[--C-:B------:R-:W-:Y:S01]  /*2960*/  FFMA.FTZ R146, R6, c[0x0][0x23c], -R161.reuse ;  /* 0x00008f0006927a23 */ /* 0x100fe200000108a1 */
[----:B------:R-:W2:Y:S01]  /*2970*/  MUFU.EX2 R151, R151 ;  /* 0x0000009700977308 */ /* 0x000ea20000000800 */
[--C-:B------:R-:W-:Y:S01]  /*2980*/  FFMA.FTZ R148, R11, c[0x0][0x23c], -R168.reuse ;  /* 0x00008f000b947a23 */ /* 0x100fe200000108a8 */
[----:B------:R-:W3:Y:S01]  /*2990*/  LDSM.16.MT88.4 R4, [R188+0x16000] ;  /* 0x01600000bc04783b */ /* 0x000ee20000004200 */
[--C-:B------:R-:W-:Y:S02]  /*29a0*/  FFMA.FTZ R144, R9, c[0x0][0x23c], -R168.reuse ;  /* 0x00008f0009907a23 */ /* 0x100fe400000108a8 */
[----:B------:R-:W-:Y:S01]  /*29b0*/  FFMA.FTZ R133, R17, c[0x0][0x23c], -R168 ;  /* 0x00008f0011857a23 */ /* 0x000fe200000108a8 */
[----:B------:R-:W-:Y:S01]  /*29c0*/  LDSM.16.MT88.4 R24, [R190+0x14800] ;  /* 0x01480000be18783b */ /* 0x000fe20000004200 */
[--C-:B------:R-:W-:Y:S01]  /*29d0*/  FFMA.FTZ R149, R10, c[0x0][0x23c], -R161.reuse ;  /* 0x00008f000a957a23 */ /* 0x100fe200000108a1 */
[----:B------:R-:W-:Y:S01]  /*29e0*/  MUFU.EX2 R150, R150 ;  /* 0x0000009600967308 */ /* 0x000fe20000000800 */
[----:B------:R-:W-:-:S02]  /*29f0*/  FFMA.FTZ R147, R18, c[0x0][0x23c], -R161 ;  /* 0x00008f0012937a23 */ /* 0x000fc400000108a1 */
[--C-:B------:R-:W-:Y:S01]  /*2a00*/  FFMA.FTZ R0, R8, c[0x0][0x23c], -R161.reuse ;  /* 0x00008f0008007a23 */ /* 0x100fe200000108a1 */
[----:B------:R-:W-:Y:S01]  /*2a10*/  LDSM.16.MT88.4 R16, [R189+0x14800] ;  /* 0x01480000bd10783b */ /* 0x000fe20000004200 */
[--C-:B------:R-:W-:Y:S02]  /*2a20*/  FFMA.FTZ R135, R13, c[0x0][0x23c], -R168.reuse ;  /* 0x00008f000d877a23 */ /* 0x100fe400000108a8 */
[----:B------:R-:W-:Y:S01]  /*2a30*/  FFMA.FTZ R134, R12, c[0x0][0x23c], -R161 ;  /* 0x00008f000c867a23 */ /* 0x000fe200000108a1 */
[----:B------:R-:W4:Y:S01]  /*2a40*/  MUFU.EX2 R145, R145 ;  /* 0x0000009100917308 */ /* 0x000f220000000800 */
[----:B------:R-:W5:Y:S01]  /*2a50*/  LDSM.16.MT88.4 R8, [R192+0x14800] ;  /* 0x01480000c008783b */ /* 0x000f620000004200 */
[----:B--2---:R-:W-:Y:S01]  /*2a60*/  F2FP.PACK_AB R116, R151, R152 ;  /* 0x000000989774723e */ /* 0x004fe200000000ff */
[--C-:B------:R-:W-:Y:S02]  /*2a70*/  FFMA.FTZ R156, R165, c[0x0][0x23c], -R168.reuse ;  /* 0x00008f00a59c7a23 */ /* 0x100fe400000108a8 */
[----:B------:R-:W2:Y:S01]  /*2a80*/  LDSM.16.MT88.4 R12, [R188+0x14800] ;  /* 0x01480000bc0c783b */ /* 0x000ea20000004200 */
[----:B------:R-:W-:-:S02]  /*2a90*/  FFMA.FTZ R158, R163, c[0x0][0x23c], -R168 ;  /* 0x00008f00a39e7a23 */ /* 0x000fc400000108a8 */
[----:B------:R-:W-:Y:S01]  /*2aa0*/  MUFU.EX2 R153, R153 ;  /* 0x0000009900997308 */ /* 0x000fe20000000800 */
[--C-:B------:R-:W-:Y:S02]  /*2ab0*/  FFMA.FTZ R159, R159, c[0x0][0x23c], -R168.reuse ;  /* 0x00008f009f9f7a23 */ /* 0x100fe400000108a8 */
[----:B------:R-:W-:Y:S02]  /*2ac0*/  FFMA.FTZ R157, R157, c[0x0][0x23c], -R168 ;  /* 0x00008f009d9d7a23 */ /* 0x000fe400000108a8 */
[--C-:B------:R-:W-:Y:S02]  /*2ad0*/  FFMA.FTZ R162, R162, c[0x0][0x23c], -R161.reuse ;  /* 0x00008f00a2a27a23 */ /* 0x100fe400000108a1 */
[--C-:B------:R-:W-:Y:S01]  /*2ae0*/  FFMA.FTZ R163, R172, c[0x0][0x23c], -R161.reuse ;  /* 0x00008f00aca37a23 */ /* 0x100fe200000108a1 */
[----:B------:R-:W1:Y:S01]  /*2af0*/  MUFU.EX2 R154, R154 ;  /* 0x0000009a009a7308 */ /* 0x000e620000000800 */
[----:B----4-:R-:W-:Y:S01]  /*2b00*/  F2FP.PACK_AB R118, R145, R150 ;  /* 0x000000969176723e */ /* 0x010fe200000000ff */
[----:B------:R-:W-:-:S02]  /*2b10*/  FFMA.FTZ R164, R164, c[0x0][0x23c], -R161 ;  /* 0x00008f00a4a47a23 */ /* 0x000fc400000108a1 */
[--C-:B------:R-:W-:Y:S02]  /*2b20*/  FFMA.FTZ R165, R170, c[0x0][0x23c], -R161.reuse ;  /* 0x00008f00aaa57a23 */ /* 0x100fe400000108a1 */
[--C-:B------:R-:W-:Y:S02]  /*2b30*/  FFMA.FTZ R170, R167, c[0x0][0x23c], -R168.reuse ;  /* 0x00008f00a7aa7a23 */ /* 0x100fe400000108a8 */
[----:B------:R-:W-:Y:S01]  /*2b40*/  MUFU.EX2 R155, R155 ;  /* 0x0000009b009b7308 */ /* 0x000fe20000000800 */
[--C-:B------:R-:W-:Y:S02]  /*2b50*/  FFMA.FTZ R169, R169, c[0x0][0x23c], -R168.reuse ;  /* 0x00008f00a9a97a23 */ /* 0x100fe400000108a8 */
[--C-:B------:R-:W-:Y:S02]  /*2b60*/  FFMA.FTZ R167, R143, c[0x0][0x23c], -R168.reuse ;  /* 0x00008f008fa77a23 */ /* 0x100fe400000108a8 */
[----:B------:R-:W-:Y:S02]  /*2b70*/  FFMA.FTZ R168, R141, c[0x0][0x23c], -R168 ;  /* 0x00008f008da87a23 */ /* 0x000fe400000108a8 */
[--C-:B------:R-:W-:Y:S01]  /*2b80*/  FFMA.FTZ R166, R166, c[0x0][0x23c], -R161.reuse ;  /* 0x00008f00a6a67a23 */ /* 0x100fe200000108a1 */
[----:B------:R-:W4:Y:S01]  /*2b90*/  MUFU.EX2 R146, R146 ;  /* 0x0000009200927308 */ /* 0x000f220000000800 */
[----:B-1----:R-:W-:Y:S01]  /*2ba0*/  F2FP.PACK_AB R117, R154, R153 ;  /* 0x000000999a75723e */ /* 0x002fe200000000ff */
[----:B------:R-:W-:-:S02]  /*2bb0*/  FFMA.FTZ R171, R142, c[0x0][0x23c], -R161 ;  /* 0x00008f008eab7a23 */ /* 0x000fc400000108a1 */
[--C-:B------:R-:W-:Y:S02]  /*2bc0*/  FFMA.FTZ R172, R140, c[0x0][0x23c], -R161.reuse ;  /* 0x00008f008cac7a23 */ /* 0x100fe400000108a1 */
[----:B------:R-:W-:Y:S01]  /*2bd0*/  FFMA.FTZ R219, R160, c[0x0][0x23c], -R161 ;  /* 0x00008f00a0db7a23 */ /* 0x000fe200000108a1 */
[----:B------:R-:W-:Y:S01]  /*2be0*/  LDSM.16.MT88.4 R140, [R190+0x13800] ;  /* 0x01380000be8c783b */ /* 0x000fe20000004200 */
[----:B------:R-:W-:Y:S01]  /*2bf0*/  MUFU.EX2 R148, R148 ;  /* 0x0000009400947308 */ /* 0x000fe20000000800 */
[----:B------:R-:W-:Y:S02]  /*2c00*/  FADD.FTZ R151, R152, R151 ;  /* 0x0000009798977221 */ /* 0x000fe40000010000 */
[----:B------:R-:W-:Y:S02]  /*2c10*/  FADD.FTZ R154, R153, R154 ;  /* 0x0000009a999a7221 */ /* 0x000fe40000010000 */
[----:B------:R-:W-:Y:S01]  /*2c20*/  FADD.FTZ R150, R150, R151 ;  /* 0x0000009796967221 */ /* 0x000fe20000010000 */
[----:B----4-:R-:W-:-:S02]  /*2c30*/  F2FP.PACK_AB R119, R146, R155 ;  /* 0x0000009b9277723e */ /* 0x010fc400000000ff */
[----:B------:R-:W1:Y:S01]  /*2c40*/  MUFU.EX2 R135, R135 ;  /* 0x0000008700877308 */ /* 0x000e620000000800 */
[----:B------:R-:W-:Y:S02]  /*2c50*/  FADD.FTZ R155, R155, R154 ;  /* 0x0000009a9b9b7221 */ /* 0x000fe40000010000 */
[----:B------:R-:W-:Y:S02]  /*2c60*/  FADD.FTZ R145, R145, R150 ;  /* 0x0000009691917221 */ /* 0x000fe40000010000 */
[----:B------:R-:W-:Y:S01]  /*2c70*/  FADD.FTZ R146, R146, R155 ;  /* 0x0000009b92927221 */ /* 0x000fe20000010000 */
[C---:B------:R-:W-:Y:S02]  /*2c80*/  HMMA.16816.F32 R64, R116.reuse, R68, RZ ;  /* 0x000000447440723c */ /* 0x040fe400000018ff */
[----:B------:R-:W-:Y:S06]  /*2c90*/  MUFU.EX2 R144, R144 ;  /* 0x0000009000907308 */ /* 0x000fec0000000800 */
[C---:B------:R-:W-:Y:S02]  /*2ca0*/  HMMA.16816.F32 R80, R116.reuse, R84, RZ ;  /* 0x000000547450723c */ /* 0x040fe400000018ff */
[----:B------:R-:W-:Y:S06]  /*2cb0*/  MUFU.EX2 R133, R133 ;  /* 0x0000008500857308 */ /* 0x000fec0000000800 */
[C---:B------:R-:W-:Y:S02]  /*2cc0*/  HMMA.16816.F32 R68, R116.reuse, R70, RZ ;  /* 0x000000467444723c */ /* 0x040fe400000018ff */
[----:B------:R-:W-:Y:S06]  /*2cd0*/  MUFU.EX2 R149, R149 ;  /* 0x0000009500957308 */ /* 0x000fec0000000800 */
[C---:B------:R-:W-:Y:S02]  /*2ce0*/  HMMA.16816.F32 R84, R116.reuse, R86, RZ ;  /* 0x000000567454723c */ /* 0x040fe400000018ff */
[----:B------:R-:W4:Y:S06]  /*2cf0*/  MUFU.EX2 R134, R134 ;  /* 0x0000008600867308 */ /* 0x000f2c0000000800 */
[C---:B------:R-:W-:Y:S02]  /*2d00*/  HMMA.16816.F32 R128, R116.reuse, R36, RZ ;  /* 0x000000247480723c */ /* 0x040fe400000018ff */
[----:B------:R-:W-:Y:S06]  /*2d10*/  MUFU.EX2 R147, R147 ;  /* 0x0000009300937308 */ /* 0x000fec0000000800 */
[C---:B------:R-:W-:Y:S02]  /*2d20*/  HMMA.16816.F32 R40, R116.reuse, R44, RZ ;  /* 0x0000002c7428723c */ /* 0x040fe400000018ff */
[----:B------:R-:W1:Y:S06]  /*2d30*/  MUFU.EX2 R0, R0 ;  /* 0x0000000000007308 */ /* 0x000e6c0000000800 */
[C---:B------:R-:W-:Y:S02]  /*2d40*/  HMMA.16816.F32 R48, R116.reuse, R52, RZ ;  /* 0x000000347430723c */ /* 0x040fe400000018ff */
[----:B------:R-:W-:Y:S06]  /*2d50*/  MUFU.EX2 R156, R156 ;  /* 0x0000009c009c7308 */ /* 0x000fec0000000800 */
[C---:B------:R-:W-:Y:S02]  /*2d60*/  HMMA.16816.F32 R56, R116.reuse, R60, RZ ;  /* 0x0000003c7438723c */ /* 0x040fe400000018ff */
[----:B------:R-:W1:Y:S06]  /*2d70*/  MUFU.EX2 R159, R159 ;  /* 0x0000009f009f7308 */ /* 0x000e6c0000000800 */
[C---:B------:R-:W-:Y:S02]  /*2d80*/  HMMA.16816.F32 R72, R116.reuse, R76, RZ ;  /* 0x0000004c7448723c */ /* 0x040fe400000018ff */
[----:B------:R-:W-:Y:S06]  /*2d90*/  MUFU.EX2 R157, R157 ;  /* 0x0000009d009d7308 */ /* 0x000fec0000000800 */
[C---:B------:R-:W-:Y:S02]  /*2da0*/  HMMA.16816.F32 R88, R116.reuse, R92, RZ ;  /* 0x0000005c7458723c */ /* 0x040fe400000018ff */
[----:B------:R-:W-:Y:S06]  /*2db0*/  MUFU.EX2 R158, R158 ;  /* 0x0000009e009e7308 */ /* 0x000fec0000000800 */
        /* <DEDUP_REMOVED lines=23> */
[----:B------:R-:W2:Y:S06]  /*2f30*/  MUFU.EX2 R219, R219 ;  /* 0x000000db00db7308 */ /* 0x000eac0000000800 */
[C---:B---3--:R-:W-:Y:S07]  /*2f40*/  HMMA.16816.F32 R120, R116.reuse, R4, RZ ;  /* 0x000000047478723c */ /* 0x048fee00000018ff */
[----:B-1----:R-:W-:Y:S01]  /*2f50*/  F2FP.PACK_AB R4, R135, R148 ;  /* 0x000000948704723e */ /* 0x002fe200000000ff */
[----:B------:R-:W-:Y:S01]  /*2f60*/  HMMA.16816.F32 R116, R116, R6, RZ ;  /* 0x000000067474723c */ /* 0x000fe200000018ff */
[----:B----4-:R-:W-:Y:S01]  /*2f70*/  F2FP.PACK_AB R5, R134, R149 ;  /* 0x000000958605723e */ /* 0x010fe200000000ff */
[----:B------:R-:W-:-:S02]  /*2f80*/  FADD.FTZ R148, R148, R145 ;  /* 0x0000009194947221 */ /* 0x000fc40000010000 */
[----:B------:R-:W-:Y:S02]  /*2f90*/  FADD.FTZ R149, R149, R146 ;  /* 0x0000009295957221 */ /* 0x000fe40000010000 */
[----:B------:R-:W-:Y:S01]  /*2fa0*/  FADD.FTZ R135, R135, R148 ;  /* 0x0000009487877221 */ /* 0x000fe20000010000 */
[----:B------:R-:W-:Y:S01]  /*2fb0*/  F2FP.PACK_AB R6, R133, R144 ;  /* 0x000000908506723e */ /* 0x000fe200000000ff */
[----:B------:R-:W-:Y:S01]  /*2fc0*/  FADD.FTZ R134, R134, R149 ;  /* 0x0000009586867221 */ /* 0x000fe20000010000 */
[----:B------:R-:W-:Y:S01]  /*2fd0*/  F2FP.PACK_AB R7, R0, R147 ;  /* 0x000000930007723e */ /* 0x000fe200000000ff */
[----:B------:R-:W-:Y:S02]  /*2fe0*/  FADD.FTZ R144, R144, R135 ;  /* 0x0000008790907221 */ /* 0x000fe40000010000 */
[----:B------:R-:W-:Y:S02]  /*2ff0*/  FADD.FTZ R147, R147, R134 ;  /* 0x0000008693937221 */ /* 0x000fe40000010000 */
[----:B------:R-:W-:-:S02]  /*3000*/  FADD.FTZ R133, R133, R144 ;  /* 0x0000009085857221 */ /* 0x000fc40000010000 */
[----:B-----5:R-:W-:Y:S01]  /*3010*/  HMMA.16816.F32 R64, R4, R8, R64 ;  /* 0x000000080440723c */ /* 0x020fe20000001840 */
[----:B------:R-:W-:-:S07]  /*3020*/  FADD.FTZ R147, R0, R147 ;  /* 0x0000009300937221 */ /* 0x000fce0000010000 */
[C---:B------:R-:W-:Y:S01]  /*3030*/  HMMA.16816.F32 R68, R4.reuse, R10, R68 ;  /* 0x0000000a0444723c */ /* 0x040fe20000001844 */
[----:B------:R-:W1:Y:S07]  /*3040*/  LDSM.16.MT88.4 R8, [R190+0x16800] ;  /* 0x01680000be08783b */ /* 0x000e6e0000004200 */
[C---:B------:R-:W-:Y:S08]  /*3050*/  HMMA.16816.F32 R80, R4.reuse, R16, R80 ;  /* 0x000000100450723c */ /* 0x040ff00000001850 */
[C---:B------:R-:W-:Y:S01]  /*3060*/  HMMA.16816.F32 R84, R4.reuse, R18, R84 ;  /* 0x000000120454723c */ /* 0x040fe20000001854 */
[----:B------:R-:W3:Y:S07]  /*3070*/  LDSM.16.MT88.4 R16, [R189+0x16800] ;  /* 0x01680000bd10783b */ /* 0x000eee0000004200 */
[C---:B------:R-:W-:Y:S08]  /*3080*/  HMMA.16816.F32 R128, R4.reuse, R20, R128 ;  /* 0x000000140480723c */ /* 0x040ff00000001880 */
[C---:B------:R-:W-:Y:S01]  /*3090*/  HMMA.16816.F32 R36, R4.reuse, R22, R36 ;  /* 0x000000160424723c */ /* 0x040fe20000001824 */
[----:B------:R-:W4:Y:S07]  /*30a0*/  LDSM.16.MT88.4 R20, [R192+0x16800] ;  /* 0x01680000c014783b */ /* 0x000f2e0000004200 */
[C---:B--2---:R-:W-:Y:S08]  /*30b0*/  HMMA.16816.F32 R88, R4.reuse, R12, R88 ;  /* 0x0000000c0458723c */ /* 0x044ff00000001858 */
[C---:B------:R-:W-:Y:S01]  /*30c0*/  HMMA.16816.F32 R92, R4.reuse, R14, R92 ;  /* 0x0000000e045c723c */ /* 0x040fe2000000185c */
[----:B------:R-:W2:Y:S07]  /*30d0*/  LDSM.16.MT88.4 R12, [R188+0x16800] ;  /* 0x01680000bc0c783b */ /* 0x000eae0000004200 */
[C---:B-1----:R-:W-:Y:S08]  /*30e0*/  HMMA.16816.F32 R104, R4.reuse, R8, R104 ;  /* 0x000000080468723c */ /* 0x042ff00000001868 */
[C---:B------:R-:W-:Y:S01]  /*30f0*/  HMMA.16816.F32 R124, R4.reuse, R10, R124 ;  /* 0x0000000a047c723c */ /* 0x040fe2000000187c */
[----:B------:R-:W1:Y:S07]  /*3100*/  LDSM.16.MT88.4 R8, [R192+0x13000] ;  /* 0x01300000c008783b */ /* 0x000e6e0000004200 */
[C---:B---3--:R-:W-:Y:S08]  /*3110*/  HMMA.16816.F32 R108, R4.reuse, R16, R108 ;  /* 0x00000010046c723c */ /* 0x048ff0000000186c */
[C---:B------:R-:W-:Y:S01]  /*3120*/  HMMA.16816.F32 R112, R4.reuse, R18, R112 ;  /* 0x000000120470723c */ /* 0x040fe20000001870 */
[----:B------:R-:W3:Y:S07]  /*3130*/  LDSM.16.MT88.4 R16, [R190+0x13000] ;  /* 0x01300000be10783b */ /* 0x000eee0000004200 */
[C---:B------:R-:W-:Y:S08]  /*3140*/  HMMA.16816.F32 R40, R4.reuse, R136, R40 ;  /* 0x000000880428723c */ /* 0x040ff00000001828 */
[C---:B------:R-:W-:Y:S01]  /*3150*/  HMMA.16816.F32 R44, R4.reuse, R138, R44 ;  /* 0x0000008a042c723c */ /* 0x040fe2000000182c */
[----:B------:R-:W-:Y:S07]  /*3160*/  LDSM.16.MT88.4 R136, [R189+0x13800] ;  /* 0x01380000bd88783b */ /* 0x000fee0000004200 */
        /* <DEDUP_REMOVED lines=9> */
[C---:B----4-:R-:W-:Y:S08]  /*3200*/  HMMA.16816.F32 R96, R4.reuse, R20, R96 ;  /* 0x000000140460723c */ /* 0x050ff00000001860 */
[C---:B------:R-:W-:Y:S01]  /*3210*/  HMMA.16816.F32 R100, R4.reuse, R22, R100 ;  /* 0x000000160464723c */ /* 0x040fe20000001864 */
[----:B------:R-:W-:Y:S07]  /*3220*/  LDSM.16.MT88.4 R20, [R192+0x17000] ;  /* 0x01700000c014783b */ /* 0x000fee0000004200 */
[C---:B--2---:R-:W-:Y:S08]  /*3230*/  HMMA.16816.F32 R120, R4.reuse, R12, R120 ;  /* 0x0000000c0478723c */ /* 0x044ff00000001878 */
[----:B------:R-:W-:Y:S01]  /*3240*/  HMMA.16816.F32 R116, R4, R14, R116 ;  /* 0x0000000e0474723c */ /* 0x000fe20000001874 */
[----:B------:R-:W2:Y:S06]  /*3250*/  LDSM.16.MT88.4 R12, [R192+0x15000] ;  /* 0x01500000c00c783b */ /* 0x000eac0000004200 */
[----:B------:R-:W-:Y:S01]  /*3260*/  F2FP.PACK_AB R4, R159, R156 ;  /* 0x0000009c9f04723e */ /* 0x000fe200000000ff */
[----:B------:R-:W-:Y:S01]  /*3270*/  FADD.FTZ R156, R156, R133 ;  /* 0x000000859c9c7221 */ /* 0x000fe20000010000 */
[----:B------:R-:W-:Y:S01]  /*3280*/  F2FP.PACK_AB R5, R163, R162 ;  /* 0x000000a2a305723e */ /* 0x000fe200000000ff */
[----:B------:R-:W-:Y:S01]  /*3290*/  FADD.FTZ R162, R162, R147 ;  /* 0x00000093a2a27221 */ /* 0x000fe20000010000 */
[----:B------:R-:W-:Y:S01]  /*32a0*/  F2FP.PACK_AB R6, R158, R157 ;  /* 0x0000009d9e06723e */ /* 0x000fe200000000ff */
[----:B------:R-:W-:Y:S01]  /*32b0*/  FADD.FTZ R156, R159, R156 ;  /* 0x0000009c9f9c7221 */ /* 0x000fe20000010000 */
[----:B------:R-:W-:Y:S01]  /*32c0*/  F2FP.PACK_AB R7, R165, R164 ;  /* 0x000000a4a507723e */ /* 0x000fe200000000ff */
[----:B------:R-:W-:-:S02]  /*32d0*/  FADD.FTZ R163, R163, R162 ;  /* 0x000000a2a3a37221 */ /* 0x000fc40000010000 */
[----:B------:R-:W-:Y:S02]  /*32e0*/  FADD.FTZ R157, R157, R156 ;  /* 0x0000009c9d9d7221 */ /* 0x000fe40000010000 */
[----:B------:R-:W-:Y:S02]  /*32f0*/  FADD.FTZ R164, R164, R163 ;  /* 0x000000a3a4a47221 */ /* 0x000fe40000010000 */
[----:B-1----:R-:W-:Y:S01]  /*3300*/  HMMA.16816.F32 R128, R4, R8, R128 ;  /* 0x000000080480723c */ /* 0x002fe20000001880 */
[----:B------:R-:W-:Y:S02]  /*3310*/  FADD.FTZ R158, R158, R157 ;  /* 0x0000009d9e9e7221 */ /* 0x000fe40000010000 */
[----:B------:R-:W-:-:S05]  /*3320*/  FADD.FTZ R165, R165, R164 ;  /* 0x000000a4a5a57221 */ /* 0x000fca0000010000 */
[C---:B------:R-:W-:Y:S01]  /*3330*/  HMMA.16816.F32 R36, R4.reuse, R10, R36 ;  /* 0x0000000a0424723c */ /* 0x040fe20000001824 */
[----:B------:R-:W1:Y:S07]  /*3340*/  LDSM.16.MT88.4 R8, [R189+0x15000] ;  /* 0x01500000bd08783b */ /* 0x000e6e0000004200 */
[C---:B---3--:R-:W-:Y:S08]  /*3350*/  HMMA.16816.F32 R40, R4.reuse, R16, R40 ;  /* 0x000000100428723c */ /* 0x048ff00000001828 */
[C---:B------:R-:W-:Y:S01]  /*3360*/  HMMA.16816.F32 R44, R4.reuse, R18, R44 ;  /* 0x00000012042c723c */ /* 0x040fe2000000182c */
[----:B------:R-:W3:Y:S07]  /*3370*/  LDSM.16.MT88.4 R16, [R188+0x15000] ;  /* 0x01500000bc10783b */ /* 0x000eee0000004200 */
[C---:B--2---:R-:W-:Y:S08]  /*3380*/  HMMA.16816.F32 R64, R4.reuse, R12, R64 ;  /* 0x0000000c0440723c */ /* 0x044ff00000001840 */
[C---:B------:R-:W-:Y:S01]  /*3390*/  HMMA.16816.F32 R68, R4.reuse, R14, R68 ;  /* 0x0000000e0444723c */ /* 0x040fe20000001844 */
[----:B------:R-:W2:Y:S07]  /*33a0*/  LDSM.16.MT88.4 R12, [R190+0x17000] ;  /* 0x01700000be0c783b */ /* 0x000eae0000004200 */
[C---:B------:R-:W-:Y:S08]  /*33b0*/  HMMA.16816.F32 R96, R4.reuse, R20, R96 ;  /* 0x000000140460723c */ /* 0x040ff00000001860 */
[C---:B-1----:R-:W-:Y:S08]  /*33c0*/  HMMA.16816.F32 R80, R4.reuse, R8, R80 ;  /* 0x000000080450723c */ /* 0x042ff00000001850 */
        /* <DEDUP_REMOVED lines=8> */
[C---:B------:R-:W-:Y:S01]  /*3450*/  HMMA.16816.F32 R100, R4.reuse, R22, R100 ;  /* 0x000000160464723c */ /* 0x040fe20000001864 */
[----:B------:R-:W-:Y:S07]  /*3460*/  LDSM.16.MT88.4 R20, [R188+0x15800] ;  /* 0x01580000bc14783b */ /* 0x000fee0000004200 */
        /* <DEDUP_REMOVED lines=8> */
[----:B------:R-:W4:Y:S07]  /*34f0*/  LDSM.16.MT88.4 R32, [R188+0x13800] ;  /* 0x01380000bc20783b */ /* 0x000f2e0000004200 */
[C---:B------:R-:W-:Y:S08]  /*3500*/  HMMA.16816.F32 R56, R4.reuse, R28, R56 ;  /* 0x0000001c0438723c */ /* 0x040ff00000001838 */
[C---:B------:R-:W-:Y:S01]  /*3510*/  HMMA.16816.F32 R60, R4.reuse, R30, R60 ;  /* 0x0000001e043c723c */ /* 0x040fe2000000183c */
[----:B------:R-:W5:Y:S07]  /*3520*/  LDSM.16.MT88.4 R28, [R190+0x15800] ;  /* 0x01580000be1c783b */ /* 0x000f6e0000004200 */
[C---:B------:R-:W-:Y:S08]  /*3530*/  HMMA.16816.F32 R72, R4.reuse, R24, R72 ;  /* 0x000000180448723c */ /* 0x040ff00000001848 */
[----:B------:R-:W-:Y:S01]  /*3540*/  HMMA.16816.F32 R76, R4, R26, R76 ;  /* 0x0000001a044c723c */ /* 0x000fe2000000184c */
[----:B------:R-:W3:Y:S06]  /*3550*/  LDSM.16.MT88.4 R24, [R189+0x15800] ;  /* 0x01580000bd18783b */ /* 0x000eec0000004200 */
        /* <DEDUP_REMOVED lines=10> */
[----:B--2---:R-:W-:Y:S01]  /*3600*/  HMMA.16816.F32 R128, R4, R12, R128 ;  /* 0x0000000c0480723c */ /* 0x004fe20000001880 */
[----:B------:R-:W-:Y:S02]  /*3610*/  FADD.FTZ R221, R168, R167 ;  /* 0x000000a7a8dd7221 */ /* 0x000fe40000010000 */
[----:B------:R-:W-:-:S05]  /*3620*/  FADD.FTZ R219, R219, R172 ;  /* 0x000000acdbdb7221 */ /* 0x000fca0000010000 */
        /* <DEDUP_REMOVED lines=9> */
[C---:B------:R-:W-:Y:S08]  /*36c0*/  HMMA.16816.F32 R44, R4.reuse, R142, R44 ;  /* 0x0000008e042c723c */ /* 0x040ff0000000182c */
[C---:B------:R-:W-:Y:S08]  /*36d0*/  HMMA.16816.F32 R48, R4.reuse, R136, R48 ;  /* 0x000000880430723c */ /* 0x040ff00000001830 */
[C---:B------:R-:W-:Y:S08]  /*36e0*/  HMMA.16816.F32 R52, R4.reuse, R138, R52 ;  /* 0x0000008a0434723c */ /* 0x040ff00000001834 */
[C---:B----4-:R-:W-:Y:S08]  /*36f0*/  HMMA.16816.F32 R56, R4.reuse, R32, R56 ;  /* 0x000000200438723c */ /* 0x050ff00000001838 */
[C---:B------:R-:W-:Y:S08]  /*3700*/  HMMA.16816.F32 R60, R4.reuse, R34, R60 ;  /* 0x00000022043c723c */ /* 0x040ff0000000183c */
[C---:B-----5:R-:W-:Y:S08]  /*3710*/  HMMA.16816.F32 R72, R4.reuse, R28, R72 ;  /* 0x0000001c0448723c */ /* 0x060ff00000001848 */
[C---:B------:R-:W-:Y:S08]  /*3720*/  HMMA.16816.F32 R76, R4.reuse, R30, R76 ;  /* 0x0000001e044c723c */ /* 0x040ff0000000184c */
[C---:B------:R-:W-:Y:S08]  /*3730*/  HMMA.16816.F32 R80, R4.reuse, R24, R80 ;  /* 0x000000180450723c */ /* 0x040ff00000001850 */
[C---:B------:R-:W-:Y:S08]  /*3740*/  HMMA.16816.F32 R84, R4.reuse, R26, R84 ;  /* 0x0000001a0454723c */ /* 0x040ff00000001854 */
[C---:B------:R-:W-:Y:S08]  /*3750*/  HMMA.16816.F32 R88, R4.reuse, R20, R88 ;  /* 0x000000140458723c */ /* 0x040ff00000001858 */
[C---:B------:R-:W-:Y:S08]  /*3760*/  HMMA.16816.F32 R92, R4.reuse, R22, R92 ;  /* 0x00000016045c723c */ /* 0x040ff0000000185c */
[C---:B--2---:R-:W-:Y:S08]  /*3770*/  HMMA.16816.F32 R104, R4.reuse, R12, R104 ;  /* 0x0000000c0468723c */ /* 0x044ff00000001868 */
[C---:B------:R-:W-:Y:S08]  /*3780*/  HMMA.16816.F32 R124, R4.reuse, R14, R124 ;  /* 0x0000000e047c723c */ /* 0x040ff0000000187c */
[C---:B-1----:R-:W-:Y:S08]  /*3790*/  HMMA.16816.F32 R108, R4.reuse, R8, R108 ;  /* 0x00000008046c723c */ /* 0x042ff0000000186c */
[C---:B------:R-:W-:Y:S08]  /*37a0*/  HMMA.16816.F32 R112, R4.reuse, R10, R112 ;  /* 0x0000000a0470723c */ /* 0x040ff00000001870 */
[C---:B---3--:R-:W-:Y:S08]  /*37b0*/  HMMA.16816.F32 R120, R4.reuse, R16, R120 ;  /* 0x000000100478723c */ /* 0x048ff00000001878 */
[----:B------:R-:W-:Y:S01]  /*37c0*/  HMMA.16816.F32 R116, R4, R18, R116 ;  /* 0x000000120474723c */ /* 0x000fe20000001874 */
[----:B------:R-:W-:Y:S07]  /*37d0*/  @!P0 BRA `(.L_x_6) ;  /* 0x000026d000008947 */ /* 0x000fee0003800000 */
[----:B------:R-:W-:Y:S01]  /*37e0*/  ULDC.64 UR4, c[0x0][0x1a0] ;  /* 0x0000680000047ab9 */ /* 0x000fe20000000a00 */
[----:B------:R-:W-:Y:S01]  /*37f0*/  LEA.HI.SX32 R218, R2, 0xfffffffe, 0x1a ;  /* 0xfffffffe02da7811 */ /* 0x000fe200078fd2ff */
[----:B------:R-:W-:Y:S01]  /*3800*/  IMAD.MOV.U32 R0, RZ, RZ, R3 ;  /* 0x000000ffff007224 */ /* 0x000fe200078e0003 */
[----:B------:R-:W-:Y:S01]  /*3810*/  MOV R133, R132 ;  /* 0x0000008400857202 */ /* 0x000fe20000000f00 */
[----:B------:R-:W-:-:S02]  /*3820*/  USHF.L.U64.HI UR5, UR4, 0x6, UR5 ;  /* 0x0000000604057899 */ /* 0x000fc40008010205 */
[----:B------:R-:W-:Y:S01]  /*3830*/  USHF.L.U32 UR4, UR4, 0x6, URZ ;  /* 0x0000000604047899 */ /* 0x000fe2000800063f */
[----:B------:R-:W-:Y:S09]  /*3840*/  BRA `(.L_x_7) ;  /* 0x0000017000007947 */ /* 0x000ff20003800000 */
.L_x_9:
[----:B------:R-:W-:Y:S04]  /*3850*/  IADD3 R3, R218, -0x1, RZ ;  /* 0xffffffffda037810 */ /* 0x000fe80007ffe0ff */
[----:B------:R-:W-:Y:S01]  /*3860*/  SHF.R.S32.HI R2, RZ, 0x1f, R3 ;  /* 0x0000001fff027819 */ /* 0x000fe20000011403 */
[C---:B------:R-:W-:Y:S04]  /*3870*/  IMAD.WIDE.U32 R134, R3.reuse, c[0x0][0x198], RZ ;  /* 0x0000660003867a25 */ /* 0x040fe800078e00ff */
[----:B------:R-:W-:Y:S04]  /*3880*/  IMAD R2, R2, c[0x0][0x198], RZ ;  /* 0x0000660002027a24 */ /* 0x000fe800078e02ff */
[----:B------:R-:W-:Y:S01]  /*3890*/  IMAD R2, R3, c[0x0][0x19c], R2 ;  /* 0x0000670003027a24 */ /* 0x000fe200078e0202 */
[C---:B------:R-:W-:Y:S03]  /*38a0*/  LEA R3, P1, R134.reuse, R210, 0x6 ;  /* 0x000000d286037211 */ /* 0x040fe600078230ff */
[----:B------:R-:W-:Y:S01]  /*38b0*/  IMAD.IADD R135, R135, 0x1, R2 ;  /* 0x0000000187877824 */ /* 0x000fe200078e0202 */
[C---:B------:R-:W-:Y:S04]  /*38c0*/  LEA R136, P2, R3.reuse, c[0x0][0x168], 0x1 ;  /* 0x00005a0003887a11 */ /* 0x040fe800078408ff */
[----:B------:R-:W-:Y:S02]  /*38d0*/  LEA.HI.X R2, R134, R213, R135, 0x6, P1 ;  /* 0x000000d586027211 */ /* 0x000fe400008f3487 */
[----:B------:R-:W-:Y:S02]  /*38e0*/  IADD3 R138, P1, R202, R136, RZ ;  /* 0x00000088ca8a7210 */ /* 0x000fe40007f3e0ff */
[----:B------:R-:W-:Y:S05]  /*38f0*/  LEA.HI.X R137, R3, c[0x0][0x16c], R2, 0x1, P2 ;  /* 0x00005b0003897a11 */ /* 0x000fea00010f0c02 */
[----:B------:R-:W-:Y:S01]  /*3900*/  @!PT LDS RZ, [RZ] ;  /* 0x00000000fffff984 */ /* 0x000fe20000000800 */
[----:B------:R-:W-:Y:S01]  /*3910*/  @!PT LDS RZ, [RZ] ;  /* 0x00000000fffff984 */ /* 0x000fe20000000800 */
[----:B------:R-:W-:Y:S01]  /*3920*/  @!PT LDS RZ, [RZ] ;  /* 0x00000000fffff984 */ /* 0x000fe20000000800 */
[----:B------:R1:W-:Y:S01]  /*3930*/  LDGSTS.E.BYPASS.LTC128B.128 [R204+0xc000], [R136.64] ;  /* 0x0c00000088cc7fae */ /* 0x0003e2000b901d46 */
[----:B------:R-:W-:Y:S03]  /*3940*/  IMAD.X R139, R201, 0x1, R137, P1 ;  /* 0x00000001c98b7824 */ /* 0x000fe600008e0689 */
[----:B------:R1:W-:Y:S04]  /*3950*/  LDGSTS.E.BYPASS.LTC128B.128 [R204+0xe000], [R136.64+0x80] ;  /* 0x0e00008088cc7fae */ /* 0x0003e8000b901d46 */
[----:B------:R1:W-:Y:S04]  /*3960*/  LDGSTS.E.BYPASS.LTC128B.128 [R204+0x10000], [R136.64+0x100] ;  /* 0x1000010088cc7fae */ /* 0x0003e8000b901d46 */
[----:B------:R1:W-:Y:S04]  /*3970*/  LDGSTS.E.BYPASS.LTC128B.128 [R204+0xd000], [R138.64] ;  /* 0x0d0000008acc7fae */ /* 0x0003e8000b901d46 */
[----:B------:R1:W-:Y:S04]  /*3980*/  LDGSTS.E.BYPASS.LTC128B.128 [R204+0xf000], [R138.64+0x80] ;  /* 0x0f0000808acc7fae */ /* 0x0003e8000b901d46 */
[----:B------:R1:W-:Y:S04]  /*3990*/  LDGSTS.E.BYPASS.LTC128B.128 [R204+0x11000], [R138.64+0x100] ;  /* 0x110001008acc7fae */ /* 0x0003e8000b901d46 */
[----:B------:R-:W0:Y:S01]  /*39a0*/  LDGDEPBAR ;  /* 0x00000000000079af */ /* 0x000e220000000000 */
[----:B------:R-:W-:-:S05]  /*39b0*/  BRA `(.L_x_8) ;  /* 0x00000b7000007947 */ /* 0x000fca0003800000 */
.L_x_7:
[----:B------:R-:W-:Y:S01]  /*39c0*/  SHF.R.S32.HI R2, RZ, 0x1f, R218 ;  /* 0x0000001fff027819 */ /* 0x000fe200000114da */
[----:B------:R-:W-:Y:S04]  /*39d0*/  DEPBAR.LE SB0, 0x0 ;  /* 0x000080000000791a */ /* 0x000fe80000000000 */
[----:B------:R-:W-:Y:S01]  /*39e0*/  BAR.SYNC.DEFER_BLOCKING 0x0 ;  /* 0x0000000000007b1d */ /* 0x000fe20000010000 */
[----:B------:R-:W-:Y:S02]  /*39f0*/  IMAD R2, R2, c[0x0][0x1a0], RZ ;  /* 0x0000680002027a24 */ /* 0x000fe400078e02ff */
[C---:B------:R-:W-:Y:S04]  /*3a00*/  IMAD.WIDE.U32 R134, R218.reuse, c[0x0][0x1a0], RZ ;  /* 0x00006800da867a25 */ /* 0x040fe800078e00ff */
[----:B------:R-:W-:Y:S01]  /*3a10*/  IMAD R2, R218, c[0x0][0x1a4], R2 ;  /* 0x00006900da027a24 */ /* 0x000fe200078e0202 */
[C---:B------:R-:W-:Y:S03]  /*3a20*/  LEA R3, P0, R134.reuse, R208, 0x6 ;  /* 0x000000d086037211 */ /* 0x040fe600078030ff */
[----:B------:R-:W-:Y:S01]  /*3a30*/  IMAD.IADD R2, R135, 0x1, R2 ;  /* 0x0000000187027824 */ /* 0x000fe200078e0202 */
[C---:B------:R-:W-:Y:S04]  /*3a40*/  LEA R222, P1, R3.reuse, c[0x0][0x170], 0x1 ;  /* 0x00005c0003de7a11 */ /* 0x040fe800078208ff */
[----:B------:R-:W-:Y:S02]  /*3a50*/  LEA.HI.X R2, R134, R199, R2, 0x6, P0 ;  /* 0x000000c786027211 */ /* 0x000fe400000f3402 */
[----:B------:R-:W-:Y:S02]  /*3a60*/  IADD3 R134, P0, R222, UR4, RZ ;  /* 0x00000004de867c10 */ /* 0x000fe4000ff1e0ff */
[----:B------:R-:W-:Y:S04]  /*3a70*/  LEA.HI.X R223, R3, c[0x0][0x174], R2, 0x1, P1 ;  /* 0x00005d0003df7a11 */ /* 0x000fe800008f0c02 */
[----:B------:R-:W-:Y:S01]  /*3a80*/  IADD3.X R135, R223, UR5, RZ, P0, !PT ;  /* 0x00000005df877c10 */ /* 0x000fe200087fe4ff */
[----:B------:R-:W-:Y:S01]  /*3a90*/  @!PT LDS RZ, [RZ] ;  /* 0x00000000fffff984 */ /* 0x000fe20000000800 */
[----:B------:R-:W-:Y:S01]  /*3aa0*/  @!PT LDS RZ, [RZ] ;  /* 0x00000000fffff984 */ /* 0x000fe20000000800 */
[----:B------:R-:W-:Y:S01]  /*3ab0*/  @!PT LDS RZ, [RZ] ;  /* 0x00000000fffff984 */ /* 0x000fe20000000800 */
[----:B------:R1:W-:Y:S01]  /*3ac0*/  LDGSTS.E.BYPASS.LTC128B.128 [R204+0x12000], [R222.64] ;  /* 0x12000000decc7fae */ /* 0x0003e2000b901d46 */
[----:B------:R-:W-:Y:S03]  /*3ad0*/  ISETP.GT.AND P0, PT, R218, RZ, PT ;  /* 0x000000ffda00720c */ /* 0x000fe60003f04270 */
[----:B------:R1:W-:Y:S04]  /*3ae0*/  LDGSTS.E.BYPASS.LTC128B.128 [R204+0x14000], [R222.64+0x80] ;  /* 0x14000080decc7fae */ /* 0x0003e8000b901d46 */
[----:B------:R1:W-:Y:S04]  /*3af0*/  LDGSTS.E.BYPASS.LTC128B.128 [R204+0x16000], [R222.64+0x100] ;  /* 0x16000100decc7fae */ /* 0x0003e8000b901d46 */
[----:B------:R1:W-:Y:S04]  /*3b00*/  LDGSTS.E.BYPASS.LTC128B.128 [R204+0x13000], [R134.64] ;  /* 0x1300000086cc7fae */ /* 0x0003e8000b901d46 */
[----:B------:R1:W-:Y:S04]  /*3b10*/  LDGSTS.E.BYPASS.LTC128B.128 [R204+0x15000], [R134.64+0x80] ;  /* 0x1500008086cc7fae */ /* 0x0003e8000b901d46 */
[----:B------:R1:W-:Y:S04]  /*3b20*/  LDGSTS.E.BYPASS.LTC128B.128 [R204+0x17000], [R134.64+0x100] ;  /* 0x1700010086cc7fae */ /* 0x0003e8000b901d46 */
[----:B------:R-:W-:Y:S04]  /*3b30*/  LDSM.16.M88.4 R136, [R198] ;  /* 0x00000000c688783b */ /* 0x000fe80000000200 */
[----:B------:R-:W2:Y:S04]  /*3b40*/  LDSM.16.M88.4 R140, [R197+0xc000] ;  /* 0x00c00000c58c783b */ /* 0x000ea80000000200 */
[----:B------:R-:W3:Y:S04]  /*3b50*/  LDSM.16.M88.4 R144, [R197+0xc800] ;  /* 0x00c80000c590783b */ /* 0x000ee80000000200 */
[----:B------:R-:W4:Y:S04]  /*3b60*/  LDSM.16.M88.4 R148, [R197+0xd000] ;  /* 0x00d00000c594783b */ /* 0x000f280000000200 */
[----:B------:R-:W0:Y:S04]  /*3b70*/  LDGDEPBAR ;  /* 0x00000000000079af */ /* 0x000e280000000000 */
[----:B------:R-:W5:Y:S04]  /*3b80*/  LDSM.16.M88.4 R152, [R197+0xd800] ;  /* 0x00d80000c598783b */ /* 0x000f680000000200 */
[----:B------:R-:W-:Y:S04]  /*3b90*/  LDSM.16.M88.4 R156, [R196] ;  /* 0x00000000c49c783b */ /* 0x000fe80000000200 */
[----:B------:R-:W1:Y:S04]  /*3ba0*/  LDSM.16.M88.4 R160, [R195] ;  /* 0x00000000c3a0783b */ /* 0x000e680000000200 */
[----:B------:R-:W1:Y:S04]  /*3bb0*/  LDSM.16.M88.4 R164, [R187] ;  /* 0x00000000bba4783b */ /* 0x000e680000000200 */
[----:B------:R-:W1:Y:S04]  /*3bc0*/  LDSM.16.M88.4 R168, [R186] ;  /* 0x00000000baa8783b */ /* 0x000e680000000200 */
[----:B------:R-:W1:Y:S01]  /*3bd0*/  LDSM.16.M88.4 R172, [R185] ;  /* 0x00000000b9ac783b */ /* 0x000e620000000200 */
[C---:B--2---:R-:W-:Y:S08]  /*3be0*/  HMMA.16816.F32 R4, R136.reuse, R140, RZ ;  /* 0x0000008c8804723c */ /* 0x044ff000000018ff */
[C---:B------:R-:W-:Y:S01]  /*3bf0*/  HMMA.16816.F32 R8, R136.reuse, R142, RZ ;  /* 0x0000008e8808723c */ /* 0x040fe200000018ff */
[----:B------:R-:W-:Y:S07]  /*3c00*/  LDSM.16.M88.4 R140, [R194] ;  /* 0x00000000c28c783b */ /* 0x000fee0000000200 */
[C---:B---3--:R-:W-:Y:S08]  /*3c10*/  HMMA.16816.F32 R12, R136.reuse, R144, RZ ;  /* 0x00000090880c723c */ /* 0x048ff000000018ff */
[C---:B------:R-:W-:Y:S01]  /*3c20*/  HMMA.16816.F32 R16, R136.reuse, R146, RZ ;  /* 0x000000928810723c */ /* 0x040fe200000018ff */
[----:B------:R-:W2:Y:S07]  /*3c30*/  LDSM.16.M88.4 R144, [R191+0xc000] ;  /* 0x00c00000bf90783b */ /* 0x000eae0000000200 */
[C---:B----4-:R-:W-:Y:S08]  /*3c40*/  HMMA.16816.F32 R20, R136.reuse, R148, RZ ;  /* 0x000000948814723c */ /* 0x050ff000000018ff */
[C---:B------:R-:W-:Y:S01]  /*3c50*/  HMMA.16816.F32 R24, R136.reuse, R150, RZ ;  /* 0x000000968818723c */ /* 0x040fe200000018ff */
[----:B------:R-:W3:Y:S07]  /*3c60*/  LDSM.16.M88.4 R148, [R191+0xc800] ;  /* 0x00c80000bf94783b */ /* 0x000eee0000000200 */
[C---:B-----5:R-:W-:Y:S08]  /*3c70*/  HMMA.16816.F32 R28, R136.reuse, R152, RZ ;  /* 0x00000098881c723c */ /* 0x060ff000000018ff */
[----:B------:R-:W-:Y:S01]  /*3c80*/  HMMA.16816.F32 R32, R136, R154, RZ ;  /* 0x0000009a8820723c */ /* 0x000fe200000018ff */
[----:B------:R-:W4:Y:S04]  /*3c90*/  LDSM.16.M88.4 R136, [R191+0xd000] ;  /* 0x00d00000bf88783b */ /* 0x000f280000000200 */
[----:B------:R-:W5:Y:S03]  /*3ca0*/  LDSM.16.M88.4 R152, [R191+0xd800] ;  /* 0x00d80000bf98783b */ /* 0x000f660000000200 */
[C---:B-1----:R-:W-:Y:S08]  /*3cb0*/  HMMA.16816.F32 R4, R156.reuse, R160, R4 ;  /* 0x000000a09c04723c */ /* 0x042ff00000001804 */
[C---:B------:R-:W-:Y:S01]  /*3cc0*/  HMMA.16816.F32 R8, R156.reuse, R162, R8 ;  /* 0x000000a29c08723c */ /* 0x040fe20000001808 */
[----:B------:R-:W-:Y:S07]  /*3cd0*/  LDSM.16.M88.4 R160, [R193] ;  /* 0x00000000c1a0783b */ /* 0x000fee0000000200 */
[C---:B------:R-:W-:Y:S08]  /*3ce0*/  HMMA.16816.F32 R12, R156.reuse, R164, R12 ;  /* 0x000000a49c0c723c */ /* 0x040ff0000000180c */
[C---:B------:R-:W-:Y:S01]  /*3cf0*/  HMMA.16816.F32 R16, R156.reuse, R166, R16 ;  /* 0x000000a69c10723c */ /* 0x040fe20000001810 */
[----:B------:R-:W1:Y:S07]  /*3d00*/  LDSM.16.M88.4 R164, [R184] ;  /* 0x00000000b8a4783b */ /* 0x000e6e0000000200 */
[C---:B------:R-:W-:Y:S08]  /*3d10*/  HMMA.16816.F32 R20, R156.reuse, R168, R20 ;  /* 0x000000a89c14723c */ /* 0x040ff00000001814 */
[C---:B------:R-:W-:Y:S01]  /*3d20*/  HMMA.16816.F32 R24, R156.reuse, R170, R24 ;  /* 0x000000aa9c18723c */ /* 0x040fe20000001818 */
[----:B------:R-:W1:Y:S07]  /*3d30*/  LDSM.16.M88.4 R168, [R184+0x800] ;  /* 0x00080000b8a8783b */ /* 0x000e6e0000000200 */
[C---:B------:R-:W-:Y:S08]  /*3d40*/  HMMA.16816.F32 R28, R156.reuse, R172, R28 ;  /* 0x000000ac9c1c723c */ /* 0x040ff0000000181c */
[----:B------:R-:W-:Y:S01]  /*3d50*/  HMMA.16816.F32 R32, R156, R174, R32 ;  /* 0x000000ae9c20723c */ /* 0x000fe20000001820 */
[----:B------:R-:W1:Y:S04]  /*3d60*/  LDSM.16.M88.4 R156, [R184+0x1000] ;  /* 0x00100000b89c783b */ /* 0x000e680000000200 */
[----:B------:R-:W1:Y:S03]  /*3d70*/  LDSM.16.M88.4 R172, [R184+0x1800] ;  /* 0x00180000b8ac783b */ /* 0x000e660000000200 */
[C---:B--2---:R-:W-:Y:S08]  /*3d80*/  HMMA.16816.F32 R4, R140.reuse, R144, R4 ;  /* 0x000000908c04723c */ /* 0x044ff00000001804 */
[C---:B------:R-:W-:Y:S01]  /*3d90*/  HMMA.16816.F32 R8, R140.reuse, R146, R8 ;  /* 0x000000928c08723c */ /* 0x040fe20000001808 */
[----:B------:R-:W-:Y:S07]  /*3da0*/  LDSM.16.M88.4 R144, [R197+0xe000] ;  /* 0x00e00000c590783b */ /* 0x000fee0000000200 */
[C---:B---3--:R-:W-:Y:S08]  /*3db0*/  HMMA.16816.F32 R12, R140.reuse, R148, R12 ;  /* 0x000000948c0c723c */ /* 0x048ff0000000180c */
[C---:B------:R-:W-:Y:S01]  /*3dc0*/  HMMA.16816.F32 R16, R140.reuse, R150, R16 ;  /* 0x000000968c10723c */ /* 0x040fe20000001810 */
[----:B------:R-:W-:Y:S07]  /*3dd0*/  LDSM.16.M88.4 R148, [R197+0xe800] ;  /* 0x00e80000c594783b */ /* 0x000fee0000000200 */
[C---:B----4-:R-:W-:Y:S08]  /*3de0*/  HMMA.16816.F32 R20, R140.reuse, R136, R20 ;  /* 0x000000888c14723c */ /* 0x050ff00000001814 */
[C---:B------:R-:W-:Y:S01]  /*3df0*/  HMMA.16816.F32 R24, R140.reuse, R138, R24 ;  /* 0x0000008a8c18723c */ /* 0x040fe20000001818 */
[----:B------:R-:W2:Y:S07]  /*3e00*/  LDSM.16.M88.4 R136, [R198+0x4000] ;  /* 0x00400000c688783b */ /* 0x000eae0000000200 */
[C---:B-----5:R-:W-:Y:S08]  /*3e10*/  HMMA.16816.F32 R28, R140.reuse, R152, R28 ;  /* 0x000000988c1c723c */ /* 0x060ff0000000181c */
[----:B------:R-:W-:Y:S01]  /*3e20*/  HMMA.16816.F32 R32, R140, R154, R32 ;  /* 0x0000009a8c20723c */ /* 0x000fe20000001820 */
[----:B------:R-:W3:Y:S04]  /*3e30*/  LDSM.16.M88.4 R140, [R197+0xf000] ;  /* 0x00f00000c58c783b */ /* 0x000ee80000000200 */
[----:B------:R-:W4:Y:S03]  /*3e40*/  LDSM.16.M88.4 R152, [R197+0xf800] ;  /* 0x00f80000c598783b */ /* 0x000f260000000200 */
[C---:B-1----:R-:W-:Y:S08]  /*3e50*/  HMMA.16816.F32 R4, R160.reuse, R164, R4 ;  /* 0x000000a4a004723c */ /* 0x042ff00000001804 */
[C---:B------:R-:W-:Y:S01]  /*3e60*/  HMMA.16816.F32 R8, R160.reuse, R166, R8 ;  /* 0x000000a6a008723c */ /* 0x040fe20000001808 */
[----:B------:R-:W-:Y:S07]  /*3e70*/  LDSM.16.M88.4 R164, [R183] ;  /* 0x00000000b7a4783b */ /* 0x000fee0000000200 */
[C---:B------:R-:W-:Y:S08]  /*3e80*/  HMMA.16816.F32 R12, R160.reuse, R168, R12 ;  /* 0x000000a8a00c723c */ /* 0x040ff0000000180c */
[C---:B------:R-:W-:Y:S01]  /*3e90*/  HMMA.16816.F32 R16, R160.reuse, R170, R16 ;  /* 0x000000aaa010723c */ /* 0x040fe20000001810 */
[----:B------:R-:W-:Y:S07]  /*3ea0*/  LDSM.16.M88.4 R168, [R182] ;  /* 0x00000000b6a8783b */ /* 0x000fee0000000200 */
[C---:B------:R-:W-:Y:S08]  /*3eb0*/  HMMA.16816.F32 R20, R160.reuse, R156, R20 ;  /* 0x0000009ca014723c */ /* 0x040ff00000001814 */
[C---:B------:R-:W-:Y:S01]  /*3ec0*/  HMMA.16816.F32 R24, R160.reuse, R158, R24 ;  /* 0x0000009ea018723c */ /* 0x040fe20000001818 */
[----:B------:R-:W1:Y:S07]  /*3ed0*/  LDSM.16.M88.4 R156, [R196+0x4000] ;  /* 0x00400000c49c783b */ /* 0x000e6e0000000200 */
[C---:B------:R-:W-:Y:S08]  /*3ee0*/  HMMA.16816.F32 R28, R160.reuse, R172, R28 ;  /* 0x000000aca01c723c */ /* 0x040ff0000000181c */
[----:B------:R-:W-:Y:S01]  /*3ef0*/  HMMA.16816.F32 R32, R160, R174, R32 ;  /* 0x000000aea020723c */ /* 0x000fe20000001820 */
[----:B------:R-:W5:Y:S04]  /*3f00*/  LDSM.16.M88.4 R160, [R181] ;  /* 0x00000000b5a0783b */ /* 0x000f680000000200 */
[----:B------:R-:W1:Y:S03]  /*3f10*/  LDSM.16.M88.4 R172, [R180] ;  /* 0x00000000b4ac783b */ /* 0x000e660000000200 */
[C---:B--2---:R-:W-:Y:S08]  /*3f20*/  HMMA.16816.F32 R4, R136.reuse, R144, R4 ;  /* 0x000000908804723c */ /* 0x044ff00000001804 */
[C---:B------:R-:W-:Y:S01]  /*3f30*/  HMMA.16816.F32 R8, R136.reuse, R146, R8 ;  /* 0x000000928808723c */ /* 0x040fe20000001808 */
[----:B------:R-:W-:Y:S07]  /*3f40*/  LDSM.16.M88.4 R144, [R191+0xe000] ;  /* 0x00e00000bf90783b */ /* 0x000fee0000000200 */
[C---:B------:R-:W-:Y:S08]  /*3f50*/  HMMA.16816.F32 R12, R136.reuse, R148, R12 ;  /* 0x00000094880c723c */ /* 0x040ff0000000180c */
[C---:B------:R-:W-:Y:S01]  /*3f60*/  HMMA.16816.F32 R16, R136.reuse, R150, R16 ;  /* 0x000000968810723c */ /* 0x040fe20000001810 */
[----:B------:R-:W-:Y:S07]  /*3f70*/  LDSM.16.M88.4 R148, [R191+0xe800] ;  /* 0x00e80000bf94783b */ /* 0x000fee0000000200 */
[C---:B---3--:R-:W-:Y:S08]  /*3f80*/  HMMA.16816.F32 R20, R136.reuse, R140, R20 ;  /* 0x0000008c8814723c */ /* 0x048ff00000001814 */
[C---:B------:R-:W-:Y:S01]  /*3f90*/  HMMA.16816.F32 R24, R136.reuse, R142, R24 ;  /* 0x0000008e8818723c */ /* 0x040fe20000001818 */
[----:B------:R-:W2:Y:S07]  /*3fa0*/  LDSM.16.M88.4 R140, [R194+0x4000] ;  /* 0x00400000c28c783b */ /* 0x000eae0000000200 */
[C---:B----4-:R-:W-:Y:S08]  /*3fb0*/  HMMA.16816.F32 R28, R136.reuse, R152, R28 ;  /* 0x00000098881c723c */ /* 0x050ff0000000181c */
[----:B------:R-:W-:Y:S01]  /*3fc0*/  HMMA.16816.F32 R32, R136, R154, R32 ;  /* 0x0000009a8820723c */ /* 0x000fe20000001820 */
[----:B------:R-:W3:Y:S04]  /*3fd0*/  LDSM.16.M88.4 R136, [R191+0xf000] ;  /* 0x00f00000bf88783b */ /* 0x000ee80000000200 */
[----:B------:R-:W4:Y:S03]  /*3fe0*/  LDSM.16.M88.4 R152, [R191+0xf800] ;  /* 0x00f80000bf98783b */ /* 0x000f260000000200 */
[C---:B-1----:R-:W-:Y:S08]  /*3ff0*/  HMMA.16816.F32 R4, R156.reuse, R164, R4 ;  /* 0x000000a49c04723c */ /* 0x042ff00000001804 */
[C---:B------:R-:W-:Y:S01]  /*4000*/  HMMA.16816.F32 R8, R156.reuse, R166, R8 ;  /* 0x000000a69c08723c */ /* 0x040fe20000001808 */
[----:B------:R-:W-:Y:S07]  /*4010*/  LDSM.16.M88.4 R164, [R184+0x2000] ;  /* 0x00200000b8a4783b */ /* 0x000fee0000000200 */
[C---:B------:R-:W-:Y:S08]  /*4020*/  HMMA.16816.F32 R12, R156.reuse, R168, R12 ;  /* 0x000000a89c0c723c */ /* 0x040ff0000000180c */
[C---:B------:R-:W-:Y:S01]  /*4030*/  HMMA.16816.F32 R16, R156.reuse, R170, R16 ;  /* 0x000000aa9c10723c */ /* 0x040fe20000001810 */
[----:B------:R-:W-:Y:S07]  /*4040*/  LDSM.16.M88.4 R168, [R184+0x2800] ;  /* 0x00280000b8a8783b */ /* 0x000fee0000000200 */
[C---:B-----5:R-:W-:Y:S08]  /*4050*/  HMMA.16816.F32 R20, R156.reuse, R160, R20 ;  /* 0x000000a09c14723c */ /* 0x060ff00000001814 */
[C---:B------:R-:W-:Y:S01]  /*4060*/  HMMA.16816.F32 R24, R156.reuse, R162, R24 ;  /* 0x000000a29c18723c */ /* 0x040fe20000001818 */
[----:B------:R-:W1:Y:S07]  /*4070*/  LDSM.16.M88.4 R160, [R193+0x4000] ;  /* 0x00400000c1a0783b */ /* 0x000e6e0000000200 */
[C---:B------:R-:W-:Y:S08]  /*4080*/  HMMA.16816.F32 R28, R156.reuse, R172, R28 ;  /* 0x000000ac9c1c723c */ /* 0x040ff0000000181c */
[----:B------:R-:W-:Y:S01]  /*4090*/  HMMA.16816.F32 R32, R156, R174, R32 ;  /* 0x000000ae9c20723c */ /* 0x000fe20000001820 */
[----:B------:R-:W5:Y:S04]  /*40a0*/  LDSM.16.M88.4 R156, [R184+0x3000] ;  /* 0x00300000b89c783b */ /* 0x000f680000000200 */
[----:B------:R-:W1:Y:S03]  /*40b0*/  LDSM.16.M88.4 R172, [R184+0x3800] ;  /* 0x00380000b8ac783b */ /* 0x000e660000000200 */
        /* <DEDUP_REMOVED lines=19> */
[C---:B-----5:R-:W-:Y:S08]  /*41f0*/  HMMA.16816.F32 R20, R160.reuse, R156, R20 ;  /* 0x0000009ca014723c */ /* 0x060ff00000001814 */
        /* <DEDUP_REMOVED lines=32> */
[C---:B--2---:R-:W-:Y:S01]  /*4400*/  HMMA.16816.F32 R4, R140.reuse, R144, R4 ;  /* 0x000000908c04723c */ /* 0x044fe20000001804 */
[----:B------:R-:W-:Y:S04]  /*4410*/  DEPBAR.LE SB0, 0x0 ;  /* 0x000080000000791a */ /* 0x000fe80000000000 */
[----:B------:R-:W-:Y:S03]  /*4420*/  BAR.SYNC.DEFER_BLOCKING 0x0 ;  /* 0x0000000000007b1d */ /* 0x000fe60000010000 */
[C---:B------:R-:W-:Y:S08]  /*4430*/  HMMA.16816.F32 R8, R140.reuse, R146, R8 ;  /* 0x000000928c08723c */ /* 0x040ff00000001808 */
[C---:B------:R-:W-:Y:S08]  /*4440*/  HMMA.16816.F32 R12, R140.reuse, R148, R12 ;  /* 0x000000948c0c723c */ /* 0x040ff0000000180c */
[C---:B------:R-:W-:Y:S08]  /*4450*/  HMMA.16816.F32 R16, R140.reuse, R150, R16 ;  /* 0x000000968c10723c */ /* 0x040ff00000001810 */
[C---:B---3--:R-:W-:Y:S08]  /*4460*/  HMMA.16816.F32 R20, R140.reuse, R136, R20 ;  /* 0x000000888c14723c */ /* 0x048ff00000001814 */
[C---:B------:R-:W-:Y:S08]  /*4470*/  HMMA.16816.F32 R24, R140.reuse, R138, R24 ;  /* 0x0000008a8c18723c */ /* 0x040ff00000001818 */
[C---:B----4-:R-:W-:Y:S08]  /*4480*/  HMMA.16816.F32 R28, R140.reuse, R152, R28 ;  /* 0x000000988c1c723c */ /* 0x050ff0000000181c */
[----:B------:R-:W-:Y:S08]  /*4490*/  HMMA.16816.F32 R32, R140, R154, R32 ;  /* 0x0000009a8c20723c */ /* 0x000ff00000001820 */
[C---:B-1----:R-:W-:Y:S08]  /*44a0*/  HMMA.16816.F32 R4, R160.reuse, R164, R4 ;  /* 0x000000a4a004723c */ /* 0x042ff00000001804 */
[C---:B------:R-:W-:Y:S08]  /*44b0*/  HMMA.16816.F32 R8, R160.reuse, R166, R8 ;  /* 0x000000a6a008723c */ /* 0x040ff00000001808 */
[C---:B------:R-:W-:Y:S08]  /*44c0*/  HMMA.16816.F32 R12, R160.reuse, R168, R12 ;  /* 0x000000a8a00c723c */ /* 0x040ff0000000180c */
[C---:B------:R-:W-:Y:S08]  /*44d0*/  HMMA.16816.F32 R16, R160.reuse, R170, R16 ;  /* 0x000000aaa010723c */ /* 0x040ff00000001810 */
[C---:B-----5:R-:W-:Y:S08]  /*44e0*/  HMMA.16816.F32 R20, R160.reuse, R156, R20 ;  /* 0x0000009ca014723c */ /* 0x060ff00000001814 */
[C---:B------:R-:W-:Y:S08]  /*44f0*/  HMMA.16816.F32 R24, R160.reuse, R158, R24 ;  /* 0x0000009ea018723c */ /* 0x040ff00000001818 */
[C---:B------:R-:W-:Y:S08]  /*4500*/  HMMA.16816.F32 R28, R160.reuse, R172, R28 ;  /* 0x000000aca01c723c */ /* 0x040ff0000000181c */
[----:B------:R-:W-:Y:S01]  /*4510*/  HMMA.16816.F32 R32, R160, R174, R32 ;  /* 0x000000aea020723c */ /* 0x000fe20000001820 */
[----:B------:R-:W-:-:S07]  /*4520*/  @P0 BRA `(.L_x_9) ;  /* 0xfffff32000000947 */ /* 0x000fce000383ffff */
.L_x_8:
[----:B------:R-:W-:Y:S01]  /*4530*/  FMNMX.FTZ R2, R4, R133, !PT ;  /* 0x0000008504027209 */ /* 0x000fe20007810000 */
[----:B------:R-:W-:Y:S01]  /*4540*/  LDSM.16.MT88.4 R140, [R190+0x12000] ;  /* 0x01200000be8c783b */ /* 0x000fe20000004200 */
[----:B------:R-:W-:Y:S02]  /*4550*/  FMNMX.FTZ R132, R6, R0, !PT ;  /* 0x0000000006847209 */ /* 0x000fe40007810000 */
[----:B------:R-:W-:Y:S02]  /*4560*/  FMNMX.FTZ R3, R5, R2, !PT ;  /* 0x0000000205037209 */ /* 0x000fe40007810000 */
[----:B------:R-:W-:Y:S02]  /*4570*/  FMNMX.FTZ R135, R7, R132, !PT ;  /* 0x0000008407877209 */ /* 0x000fe40007810000 */
        /* <DEDUP_REMOVED lines=25> */
[----:B------:R-:W-:Y:S02]  /*4710*/  FMNMX.FTZ R2, R28, R3, !PT ;  /* 0x000000031c027209 */ /* 0x000fe40007810000 */
[----:B------:R-:W-:Y:S02]  /*4720*/  FMNMX.FTZ R132, R30, R135, !PT ;  /* 0x000000871e847209 */ /* 0x000fe40007810000 */
[----:B------:R-:W-:Y:S02]  /*4730*/  FMNMX.FTZ R3, R29, R2, !PT ;  /* 0x000000021d037209 */ /* 0x000fe40007810000 */
[----:B------:R-:W-:Y:S02]  /*4740*/  IADD3 R218, R218, -0x1, RZ ;  /* 0xffffffffdada7810 */ /* 0x000fe40007ffe0ff */
[----:B------:R-:W-:Y:S02]  /*4750*/  FMNMX.FTZ R2, R32, R3, !PT ;  /* 0x0000000320027209 */ /* 0x000fe40007810000 */
[----:B------:R-:W-:Y:S02]  /*4760*/  FMNMX.FTZ R3, R31, R132, !PT ;  /* 0x000000841f037209 */ /* 0x000fe40007810000 */
[----:B-1----:R-:W-:Y:S02]  /*4770*/  FMNMX.FTZ R136, R33, R2, !PT ;  /* 0x0000000221887209 */ /* 0x002fe40007810000 */
[----:B------:R-:W-:Y:S03]  /*4780*/  FMNMX.FTZ R2, R34, R3, !PT ;  /* 0x0000000322027209 */ /* 0x000fe60007810000 */
[----:B------:R-:W-:Y:S01]  /*4790*/  SHFL.BFLY PT, R3, R136, 0x2, 0x1f ;  /* 0x0c401f0088037f89 */ /* 0x000fe200000e0000 */
[----:B------:R-:W-:Y:S07]  /*47a0*/  FMNMX.FTZ R137, R35, R2, !PT ;  /* 0x0000000223897209 */ /* 0x000fee0007810000 */
[----:B------:R-:W1:Y:S02]  /*47b0*/  SHFL.BFLY PT, R2, R137, 0x2, 0x1f ;  /* 0x0c401f0089027f89 */ /* 0x000e6400000e0000 */
[----:B-1----:R-:W-:Y:S02]  /*47c0*/  FMNMX.FTZ R134, R137, R2, !PT ;  /* 0x0000000289867209 */ /* 0x002fe40007810000 */
[----:B------:R-:W-:Y:S04]  /*47d0*/  FMNMX.FTZ R139, R136, R3, !PT ;  /* 0x00000003888b7209 */ /* 0x000fe80007810000 */
[----:B------:R-:W1:Y:S08]  /*47e0*/  SHFL.BFLY PT, R3, R134, 0x1, 0x1f ;  /* 0x0c201f0086037f89 */ /* 0x000e7000000e0000 */
[----:B------:R-:W2:Y:S01]  /*47f0*/  SHFL.BFLY PT, R132, R139, 0x1, 0x1f ;  /* 0x0c201f008b847f89 */ /* 0x000ea200000e0000 */
[----:B-1----:R-:W-:Y:S05]  /*4800*/  FMNMX.FTZ R3, R134, R3, !PT ;  /* 0x0000000386037209 */ /* 0x002fea0007810000 */
[----:B------:R-:W-:Y:S01]  /*4810*/  FMUL.FTZ R167, R3, c[0x0][0x23c] ;  /* 0x00008f0003a77a20 */ /* 0x000fe20000410000 */
[----:B--2---:R-:W-:Y:S02]  /*4820*/  FMNMX.FTZ R132, R139, R132, !PT ;  /* 0x000000848b847209 */ /* 0x004fe40007810000 */
[----:B------:R-:W1:Y:S02]  /*4830*/  LDSM.16.MT88.4 R136, [R192+0x12000] ;  /* 0x01200000c088783b */ /* 0x000e640000004200 */
[C---:B------:R-:W-:Y:S01]  /*4840*/  FSETP.NEU.FTZ.AND P1, PT, R132.reuse, -INF , PT ;  /* 0xff8000008400780b */ /* 0x040fe20003f3d000 */
[C---:B------:R-:W-:Y:S02]  /*4850*/  FADD.FTZ R2, -R132.reuse, R133 ;  /* 0x0000008584027221 */ /* 0x040fe40000010100 */
[----:B------:R-:W-:Y:S02]  /*4860*/  FMUL.FTZ R168, R132, c[0x0][0x23c] ;  /* 0x00008f0084a87a20 */ /* 0x000fe40000410000 */
[----:B------:R-:W-:Y:S02]  /*4870*/  FMUL.FTZ R135, R2, c[0x0][0x23c] ;  /* 0x00008f0002877a20 */ /* 0x000fe40000410000 */
[C---:B------:R-:W-:Y:S01]  /*4880*/  FADD.FTZ R133, -R3.reuse, R0 ;  /* 0x0000000003857221 */ /* 0x040fe20000010100 */
[----:B------:R-:W-:Y:S01]  /*4890*/  FSEL R168, R168, RZ, P1 ;  /* 0x000000ffa8a87208 */ /* 0x000fe20000800000 */
[----:B------:R2:W3:Y:S01]  /*48a0*/  MUFU.EX2 R2, R135 ;  /* 0x0000008700027308 */ /* 0x0004e20000000800 */
[----:B------:R-:W-:Y:S01]  /*48b0*/  FSETP.NEU.FTZ.AND P1, PT, R3, -INF , PT ;  /* 0xff8000000300780b */ /* 0x000fe20003f3d000 */
[----:B------:R-:W-:Y:S01]  /*48c0*/  FMUL.FTZ R0, R133, c[0x0][0x23c] ;  /* 0x00008f0085007a20 */ /* 0x000fe20000410000 */
[----:B------:R-:W-:Y:S01]  /*48d0*/  MOV R133, R132 ;  /* 0x0000008400857202 */ /* 0x000fe20000000f00 */
[--C-:B------:R-:W-:Y:S01]  /*48e0*/  FFMA.FTZ R164, R4, c[0x0][0x23c], -R168.reuse ;  /* 0x00008f0004a47a23 */ /* 0x100fe200000108a8 */
[----:B------:R-:W-:Y:S01]  /*48f0*/  FSEL R167, R167, RZ, P1 ;  /* 0x000000ffa7a77208 */ /* 0x000fe20000800000 */
[--C-:B------:R-:W-:Y:S02]  /*4900*/  FFMA.FTZ R5, R5, c[0x0][0x23c], -R168.reuse ;  /* 0x00008f0005057a23 */ /* 0x100fe400000108a8 */
[--C-:B------:R-:W-:Y:S02]  /*4910*/  FFMA.FTZ R134, R8, c[0x0][0x23c], -R168.reuse ;  /* 0x00008f0008867a23 */ /* 0x100fe400000108a8 */
[--C-:B------:R-:W-:Y:S01]  /*4920*/  FFMA.FTZ R6, R6, c[0x0][0x23c], -R167.reuse ;  /* 0x00008f0006067a23 */ /* 0x100fe200000108a7 */
[----:B------:R-:W4:Y:S01]  /*4930*/  MUFU.EX2 R0, R0 ;  /* 0x0000000000007308 */ /* 0x000f220000000800 */
[--C-:B------:R-:W-:Y:S02]  /*4940*/  FFMA.FTZ R7, R7, c[0x0][0x23c], -R167.reuse ;  /* 0x00008f0007077a23 */ /* 0x100fe400000108a7 */
[--C-:B------:R-:W-:Y:S02]  /*4950*/  FFMA.FTZ R165, R10, c[0x0][0x23c], -R167.reuse ;  /* 0x00008f000aa57a23 */ /* 0x100fe400000108a7 */
[--C-:B------:R-:W-:Y:S02]  /*4960*/  FFMA.FTZ R166, R11, c[0x0][0x23c], -R167.reuse ;  /* 0x00008f000ba67a23 */ /* 0x100fe400000108a7 */
[--C-:B------:R-:W-:Y:S02]  /*4970*/  FFMA.FTZ R222, R32, c[0x0][0x23c], -R168.reuse ;  /* 0x00008f0020de7a23 */ /* 0x100fe400000108a8 */
[--C-:B------:R-:W-:Y:S01]  /*4980*/  FFMA.FTZ R224, R34, c[0x0][0x23c], -R167.reuse ;  /* 0x00008f0022e07a23 */ /* 0x100fe200000108a7 */
[----:B------:R-:W-:Y:S01]  /*4990*/  MUFU.EX2 R164, R164 ;  /* 0x000000a400a47308 */ /* 0x000fe20000000800 */
[--C-:B------:R-:W-:Y:S02]  /*49a0*/  FFMA.FTZ R169, R12, c[0x0][0x23c], -R168.reuse ;  /* 0x00008f000ca97a23 */ /* 0x100fe400000108a8 */
[--C-:B--2---:R-:W-:Y:S02]  /*49b0*/  FFMA.FTZ R135, R9, c[0x0][0x23c], -R168.reuse ;  /* 0x00008f0009877a23 */ /* 0x104fe400000108a8 */
[C---:B---3--:R-:W-:Y:S02]  /*49c0*/  FMUL.FTZ R8, R2.reuse, R128 ;  /* 0x0000008002087220 */ /* 0x048fe40000410000 */
[C---:B------:R-:W-:Y:S02]  /*49d0*/  FMUL.FTZ R9, R2.reuse, R129 ;  /* 0x0000008102097220 */ /* 0x040fe40000410000 */
[C---:B------:R-:W-:Y:S01]  /*49e0*/  FMUL.FTZ R36, R2.reuse, R36 ;  /* 0x0000002402247220 */ /* 0x040fe20000410000 */
[----:B------:R-:W2:Y:S01]  /*49f0*/  MUFU.EX2 R5, R5 ;  /* 0x0000000500057308 */ /* 0x000ea20000000800 */
[C---:B------:R-:W-:Y:S02]  /*4a00*/  FMUL.FTZ R37, R2.reuse, R37 ;  /* 0x0000002502257220 */ /* 0x040fe40000410000 */
[----:B------:R-:W-:Y:S02]  /*4a10*/  FMUL.FTZ R40, R2, R40 ;  /* 0x0000002802287220 */ /* 0x000fe40000410000 */
[C---:B----4-:R-:W-:Y:S02]  /*4a20*/  FMUL.FTZ R10, R0.reuse, R130 ;  /* 0x00000082000a7220 */ /* 0x050fe40000410000 */
[C---:B------:R-:W-:Y:S02]  /*4a30*/  FMUL.FTZ R11, R0.reuse, R131 ;  /* 0x00000083000b7220 */ /* 0x040fe40000410000 */
[C---:B------:R-:W-:Y:S01]  /*4a40*/  FMUL.FTZ R38, R0.reuse, R38 ;  /* 0x0000002600267220 */ /* 0x040fe20000410000 */
[----:B------:R-:W-:Y:S01]  /*4a50*/  MUFU.EX2 R6, R6 ;  /* 0x0000000600067308 */ /* 0x000fe20000000800 */
[----:B------:R-:W-:Y:S02]  /*4a60*/  FMUL.FTZ R39, R0, R39 ;  /* 0x0000002700277220 */ /* 0x000fe40000410000 */
[----:B------:R-:W-:Y:S02]  /*4a70*/  FMUL.FTZ R41, R2, R41 ;  /* 0x0000002902297220 */ /* 0x000fe40000410000 */
[C---:B------:R-:W-:Y:S02]  /*4a80*/  FMUL.FTZ R42, R0.reuse, R42 ;  /* 0x0000002a002a7220 */ /* 0x040fe40000410000 */
[----:B------:R-:W-:Y:S02]  /*4a90*/  FMUL.FTZ R43, R0, R43 ;  /* 0x0000002b002b7220 */ /* 0x000fe40000410000 */
[C---:B------:R-:W-:Y:S01]  /*4aa0*/  FMUL.FTZ R44, R2.reuse, R44 ;  /* 0x0000002c022c7220 */ /* 0x040fe20000410000 */
[----:B------:R-:W3:Y:S01]  /*4ab0*/  MUFU.EX2 R7, R7 ;  /* 0x0000000700077308 */ /* 0x000ee20000000800 */
[----:B------:R-:W-:Y:S02]  /*4ac0*/  FMUL.FTZ R45, R2, R45 ;  /* 0x0000002d022d7220 */ /* 0x000fe40000410000 */
[C---:B------:R-:W-:Y:S01]  /*4ad0*/  FMUL.FTZ R46, R0.reuse, R46 ;  /* 0x0000002e002e7220 */ /* 0x040fe20000410000 */
[----:B--2---:R-:W-:Y:S01]  /*4ae0*/  F2FP.PACK_AB R128, R5, R164 ;  /* 0x000000a40580723e */ /* 0x004fe200000000ff */
[----:B------:R-:W-:Y:S02]  /*4af0*/  FMUL.FTZ R47, R0, R47 ;  /* 0x0000002f002f7220 */ /* 0x000fe40000410000 */
[C---:B------:R-:W-:Y:S02]  /*4b00*/  FMUL.FTZ R48, R2.reuse, R48 ;  /* 0x0000003002307220 */ /* 0x040fe40000410000 */
[----:B------:R-:W-:Y:S01]  /*4b10*/  FMUL.FTZ R49, R2, R49 ;  /* 0x0000003102317220 */ /* 0x000fe20000410000 */
[----:B------:R-:W-:Y:S01]  /*4b20*/  MUFU.EX2 R134, R134 ;  /* 0x0000008600867308 */ /* 0x000fe20000000800 */
[C---:B------:R-:W-:Y:S02]  /*4b30*/  FMUL.FTZ R50, R0.reuse, R50 ;  /* 0x0000003200327220 */ /* 0x040fe40000410000 */
[----:B------:R-:W-:Y:S02]  /*4b40*/  FMUL.FTZ R51, R0, R51 ;  /* 0x0000003300337220 */ /* 0x000fe40000410000 */
[C---:B------:R-:W-:Y:S02]  /*4b50*/  FMUL.FTZ R12, R2.reuse, R124 ;  /* 0x0000007c020c7220 */ /* 0x040fe40000410000 */
[C---:B------:R-:W-:Y:S02]  /*4b60*/  FMUL.FTZ R52, R2.reuse, R52 ;  /* 0x0000003402347220 */ /* 0x040fe40000410000 */
[----:B------:R-:W-:Y:S01]  /*4b70*/  FMUL.FTZ R53, R2, R53 ;  /* 0x0000003502357220 */ /* 0x000fe20000410000 */
[----:B------:R-:W2:Y:S01]  /*4b80*/  MUFU.EX2 R135, R135 ;  /* 0x0000008700877308 */ /* 0x000ea20000000800 */
[C---:B------:R-:W-:Y:S02]  /*4b90*/  FMUL.FTZ R54, R0.reuse, R54 ;  /* 0x0000003600367220 */ /* 0x040fe40000410000 */
[----:B------:R-:W-:Y:S01]  /*4ba0*/  FMUL.FTZ R55, R0, R55 ;  /* 0x0000003700377220 */ /* 0x000fe20000410000 */
[----:B---3--:R-:W-:Y:S01]  /*4bb0*/  F2FP.PACK_AB R129, R7, R6 ;  /* 0x000000060781723e */ /* 0x008fe200000000ff */
[C---:B------:R-:W-:Y:S02]  /*4bc0*/  FMUL.FTZ R56, R2.reuse, R56 ;  /* 0x0000003802387220 */ /* 0x040fe40000410000 */
[----:B------:R-:W-:Y:S02]  /*4bd0*/  FMUL.FTZ R57, R2, R57 ;  /* 0x0000003902397220 */ /* 0x000fe40000410000 */
[C---:B------:R-:W-:Y:S01]  /*4be0*/  FMUL.FTZ R58, R0.reuse, R58 ;  /* 0x0000003a003a7220 */ /* 0x040fe20000410000 */
[----:B------:R-:W-:Y:S01]  /*4bf0*/  MUFU.EX2 R165, R165 ;  /* 0x000000a500a57308 */ /* 0x000fe20000000800 */
[----:B------:R-:W-:Y:S02]  /*4c00*/  FMUL.FTZ R59, R0, R59 ;  /* 0x0000003b003b7220 */ /* 0x000fe40000410000 */
[C---:B------:R-:W-:Y:S02]  /*4c10*/  FMUL.FTZ R60, R2.reuse, R60 ;  /* 0x0000003c023c7220 */ /* 0x040fe40000410000 */
[----:B------:R-:W-:Y:S02]  /*4c20*/  FMUL.FTZ R61, R2, R61 ;  /* 0x0000003d023d7220 */ /* 0x000fe40000410000 */
[C---:B------:R-:W-:Y:S02]  /*4c30*/  FMUL.FTZ R62, R0.reuse, R62 ;  /* 0x0000003e003e7220 */ /* 0x040fe40000410000 */
[----:B------:R-:W-:Y:S01]  /*4c40*/  FMUL.FTZ R63, R0, R63 ;  /* 0x0000003f003f7220 */ /* 0x000fe20000410000 */
[----:B------:R-:W3:Y:S01]  /*4c50*/  MUFU.EX2 R166, R166 ;  /* 0x000000a600a67308 */ /* 0x000ee20000000800 */
[C---:B------:R-:W-:Y:S02]  /*4c60*/  FMUL.FTZ R64, R2.reuse, R64 ;  /* 0x0000004002407220 */ /* 0x040fe40000410000 */
[----:B------:R-:W-:Y:S01]  /*4c70*/  FMUL.FTZ R65, R2, R65 ;  /* 0x0000004102417220 */ /* 0x000fe20000410000 */
[----:B--2---:R-:W-:Y:S01]  /*4c80*/  F2FP.PACK_AB R130, R135, R134 ;  /* 0x000000868782723e */ /* 0x004fe200000000ff */
        /* <DEDUP_REMOVED lines=9> */
[----:B------:R-:W-:Y:S01]  /*4d20*/  MUFU.EX2 R222, R222 ;  /* 0x000000de00de7308 */ /* 0x000fe20000000800 */
[C---:B------:R-:W-:Y:S02]  /*4d30*/  FMUL.FTZ R74, R0.reuse, R74 ;  /* 0x0000004a004a7220 */ /* 0x040fe40000410000 */
[----:B------:R-:W-:Y:S01]  /*4d40*/  FMUL.FTZ R75, R0, R75 ;  /* 0x0000004b004b7220 */ /* 0x000fe20000410000 */
[----:B---3--:R-:W-:Y:S01]  /*4d50*/  F2FP.PACK_AB R131, R166, R165 ;  /* 0x000000a5a683723e */ /* 0x008fe200000000ff */
[C---:B------:R-:W-:Y:S02]  /*4d60*/  FMUL.FTZ R76, R2.reuse, R76 ;  /* 0x0000004c024c7220 */ /* 0x040fe40000410000 */
[----:B------:R-:W-:Y:S02]  /*4d70*/  FMUL.FTZ R77, R2, R77 ;  /* 0x0000004d024d7220 */ /* 0x000fe40000410000 */
[C---:B------:R-:W-:Y:S01]  /*4d80*/  FMUL.FTZ R78, R0.reuse, R78 ;  /* 0x0000004e004e7220 */ /* 0x040fe20000410000 */
[----:B------:R-:W-:Y:S01]  /*4d90*/  MUFU.EX2 R224, R224 ;  /* 0x000000e000e07308 */ /* 0x000fe20000000800 */
[C---:B-1----:R-:W-:Y:S05]  /*4da0*/  HMMA.16816.F32 R8, R128.reuse, R136, R8 ;  /* 0x000000888008723c */ /* 0x042fea0000001808 */
[----:B------:R-:W-:Y:S02]  /*4db0*/  FMUL.FTZ R79, R0, R79 ;  /* 0x0000004f004f7220 */ /* 0x000fe40000410000 */
[C---:B------:R-:W-:Y:S01]  /*4dc0*/  FMUL.FTZ R80, R2.reuse, R80 ;  /* 0x0000005002507220 */ /* 0x040fe20000410000 */
[C---:B------:R-:W-:Y:S01]  /*4dd0*/  HMMA.16816.F32 R36, R128.reuse, R138, R36 ;  /* 0x0000008a8024723c */ /* 0x040fe20000001824 */
[----:B------:R-:W1:Y:S03]  /*4de0*/  LDSM.16.MT88.4 R136, [R188+0x12000] ;  /* 0x01200000bc88783b */ /* 0x000e660000004200 */
[----:B------:R-:W-:Y:S02]  /*4df0*/  FMUL.FTZ R81, R2, R81 ;  /* 0x0000005102517220 */ /* 0x000fe40000410000 */
[C---:B------:R-:W-:Y:S02]  /*4e00*/  FMUL.FTZ R82, R0.reuse, R82 ;  /* 0x0000005200527220 */ /* 0x040fe40000410000 */
[C---:B------:R-:W-:Y:S04]  /*4e10*/  HMMA.16816.F32 R40, R128.reuse, R140, R40 ;  /* 0x0000008c8028723c */ /* 0x040fe80000001828 */
[----:B------:R-:W-:Y:S02]  /*4e20*/  FMUL.FTZ R83, R0, R83 ;  /* 0x0000005300537220 */ /* 0x000fe40000410000 */
[C---:B------:R-:W-:Y:S02]  /*4e30*/  FMUL.FTZ R84, R2.reuse, R84 ;  /* 0x0000005402547220 */ /* 0x040fe40000410000 */
[C---:B------:R-:W-:Y:S01]  /*4e40*/  HMMA.16816.F32 R44, R128.reuse, R142, R44 ;  /* 0x0000008e802c723c */ /* 0x040fe2000000182c */
[----:B------:R-:W2:Y:S03]  /*4e50*/  LDSM.16.MT88.4 R140, [R192+0x14000] ;  /* 0x01400000c08c783b */ /* 0x000ea60000004200 */
[----:B------:R-:W-:Y:S02]  /*4e60*/  FMUL.FTZ R85, R2, R85 ;  /* 0x0000005502557220 */ /* 0x000fe40000410000 */
[C---:B------:R-:W-:Y:S02]  /*4e70*/  FMUL.FTZ R86, R0.reuse, R86 ;  /* 0x0000005600567220 */ /* 0x040fe40000410000 */
[C---:B------:R-:W-:Y:S04]  /*4e80*/  HMMA.16816.F32 R48, R128.reuse, R144, R48 ;  /* 0x000000908030723c */ /* 0x040fe80000001830 */
[----:B------:R-:W-:Y:S02]  /*4e90*/  FMUL.FTZ R87, R0, R87 ;  /* 0x0000005700577220 */ /* 0x000fe40000410000 */
[C---:B------:R-:W-:Y:S02]  /*4ea0*/  FMUL.FTZ R88, R2.reuse, R88 ;  /* 0x0000005802587220 */ /* 0x040fe40000410000 */
[C---:B------:R-:W-:Y:S01]  /*4eb0*/  HMMA.16816.F32 R52, R128.reuse, R146, R52 ;  /* 0x000000928034723c */ /* 0x040fe20000001834 */
[----:B------:R-:W3:Y:S03]  /*4ec0*/  LDSM.16.MT88.4 R144, [R190+0x14000] ;  /* 0x01400000be90783b */ /* 0x000ee60000004200 */
[----:B------:R-:W-:Y:S02]  /*4ed0*/  FMUL.FTZ R89, R2, R89 ;  /* 0x0000005902597220 */ /* 0x000fe40000410000 */
[C---:B------:R-:W-:Y:S02]  /*4ee0*/  FMUL.FTZ R90, R0.reuse, R90 ;  /* 0x0000005a005a7220 */ /* 0x040fe40000410000 */
[----:B------:R-:W-:Y:S01]  /*4ef0*/  FMUL.FTZ R91, R0, R91 ;  /* 0x0000005b005b7220 */ /* 0x000fe20000410000 */
[C---:B-1----:R-:W-:Y:S03]  /*4f00*/  HMMA.16816.F32 R56, R128.reuse, R136, R56 ;  /* 0x000000888038723c */ /* 0x042fe60000001838 */
[C---:B------:R-:W-:Y:S02]  /*4f10*/  FMUL.FTZ R92, R2.reuse, R92 ;  /* 0x0000005c025c7220 */ /* 0x040fe40000410000 */
[----:B------:R-:W-:Y:S02]  /*4f20*/  FMUL.FTZ R93, R2, R93 ;  /* 0x0000005d025d7220 */ /* 0x000fe40000410000 */
[C---:B------:R-:W-:Y:S01]  /*4f30*/  FMUL.FTZ R94, R0.reuse, R94 ;  /* 0x0000005e005e7220 */ /* 0x040fe20000410000 */
[C---:B------:R-:W-:Y:S01]  /*4f40*/  HMMA.16816.F32 R60, R128.reuse, R138, R60 ;  /* 0x0000008a803c723c */ /* 0x040fe2000000183c */
[----:B------:R-:W1:Y:S03]  /*4f50*/  LDSM.16.MT88.4 R136, [R189+0x14000] ;  /* 0x01400000bd88783b */ /* 0x000e660000004200 */
[----:B------:R-:W-:Y:S02]  /*4f60*/  FMUL.FTZ R95, R0, R95 ;  /* 0x0000005f005f7220 */ /* 0x000fe40000410000 */
[C---:B------:R-:W-:Y:S02]  /*4f70*/  FMUL.FTZ R96, R2.reuse, R96 ;  /* 0x0000006002607220 */ /* 0x040fe40000410000 */
[C---:B--2---:R-:W-:Y:S04]  /*4f80*/  HMMA.16816.F32 R64, R128.reuse, R140, R64 ;  /* 0x0000008c8040723c */ /* 0x044fe80000001840 */
[----:B------:R-:W-:Y:S02]  /*4f90*/  FMUL.FTZ R97, R2, R97 ;  /* 0x0000006102617220 */ /* 0x000fe40000410000 */
[C---:B------:R-:W-:Y:S02]  /*4fa0*/  FMUL.FTZ R98, R0.reuse, R98 ;  /* 0x0000006200627220 */ /* 0x040fe40000410000 */
[C---:B------:R-:W-:Y:S01]  /*4fb0*/  HMMA.16816.F32 R68, R128.reuse, R142, R68 ;  /* 0x0000008e8044723c */ /* 0x040fe20000001844 */
[----:B------:R-:W2:Y:S03]  /*4fc0*/  LDSM.16.MT88.4 R140, [R188+0x14000] ;  /* 0x01400000bc8c783b */ /* 0x000ea60000004200 */
[----:B------:R-:W-:Y:S02]  /*4fd0*/  FMUL.FTZ R99, R0, R99 ;  /* 0x0000006300637220 */ /* 0x000fe40000410000 */
[C---:B------:R-:W-:Y:S02]  /*4fe0*/  FMUL.FTZ R100, R2.reuse, R100 ;  /* 0x0000006402647220 */ /* 0x040fe40000410000 */
[C---:B---3--:R-:W-:Y:S04]  /*4ff0*/  HMMA.16816.F32 R72, R128.reuse, R144, R72 ;  /* 0x000000908048723c */ /* 0x048fe80000001848 */
[----:B------:R-:W-:Y:S02]  /*5000*/  FMUL.FTZ R101, R2, R101 ;  /* 0x0000006502657220 */ /* 0x000fe40000410000 */
[C---:B------:R-:W-:Y:S02]  /*5010*/  FMUL.FTZ R102, R0.reuse, R102 ;  /* 0x0000006600667220 */ /* 0x040fe40000410000 */
[C---:B------:R-:W-:Y:S01]  /*5020*/  HMMA.16816.F32 R76, R128.reuse, R146, R76 ;  /* 0x00000092804c723c */ /* 0x040fe2000000184c */
[----:B------:R-:W3:Y:S03]  /*5030*/  LDSM.16.MT88.4 R144, [R192+0x16000] ;  /* 0x01600000c090783b */ /* 0x000ee60000004200 */
[----:B------:R-:W-:Y:S02]  /*5040*/  FMUL.FTZ R103, R0, R103 ;  /* 0x0000006700677220 */ /* 0x000fe40000410000 */
[--C-:B------:R-:W-:Y:S02]  /*5050*/  FFMA.FTZ R170, R13, c[0x0][0x23c], -R168.reuse ;  /* 0x00008f000daa7a23 */ /* 0x100fe400000108a8 */
[----:B------:R-:W-:Y:S01]  /*5060*/  FMUL.FTZ R13, R2, R125 ;  /* 0x0000007d020d7220 */ /* 0x000fe20000410000 */
[C---:B-1----:R-:W-:Y:S03]  /*5070*/  HMMA.16816.F32 R80, R128.reuse, R136, R80 ;  /* 0x000000888050723c */ /* 0x042fe60000001850 */
[--C-:B------:R-:W-:Y:S01]  /*5080*/  FFMA.FTZ R171, R14, c[0x0][0x23c], -R167.reuse ;  /* 0x00008f000eab7a23 */ /* 0x100fe200000108a7 */
[----:B------:R-:W1:Y:S01]  /*5090*/  MUFU.EX2 R170, R170 ;  /* 0x000000aa00aa7308 */ /* 0x000e620000000800 */
[C---:B------:R-:W-:Y:S02]  /*50a0*/  FMUL.FTZ R14, R0.reuse, R126 ;  /* 0x0000007e000e7220 */ /* 0x040fe40000410000 */
[--C-:B------:R-:W-:Y:S01]  /*50b0*/  FFMA.FTZ R172, R15, c[0x0][0x23c], -R167.reuse ;  /* 0x00008f000fac7a23 */ /* 0x100fe200000108a7 */
[C---:B------:R-:W-:Y:S01]  /*50c0*/  HMMA.16816.F32 R84, R128.reuse, R138, R84 ;  /* 0x0000008a8054723c */ /* 0x040fe20000001854 */
[----:B------:R-:W4:Y:S03]  /*50d0*/  LDSM.16.MT88.4 R136, [R190+0x16000] ;  /* 0x01600000be88783b */ /* 0x000f260000004200 */
[----:B------:R-:W-:Y:S02]  /*50e0*/  FMUL.FTZ R15, R0, R127 ;  /* 0x0000007f000f7220 */ /* 0x000fe40000410000 */
[C---:B------:R-:W-:Y:S01]  /*50f0*/  FMUL.FTZ R104, R2.reuse, R104 ;  /* 0x0000006802687220 */ /* 0x040fe20000410000 */
[----:B------:R-:W-:Y:S01]  /*5100*/  MUFU.EX2 R171, R171 ;  /* 0x000000ab00ab7308 */ /* 0x000fe20000000800 */
[C---:B--2---:R-:W-:Y:S01]  /*5110*/  HMMA.16816.F32 R88, R128.reuse, R140, R88 ;  /* 0x0000008c8058723c */ /* 0x044fe20000001858 */
[----:B------:R-:W-:Y:S03]  /*5120*/  LDSM.16.MT88.4 R124, [R188+0x16000] ;  /* 0x01600000bc7c783b */ /* 0x000fe60000004200 */
[----:B------:R-:W-:Y:S02]  /*5130*/  FMUL.FTZ R105, R2, R105 ;  /* 0x0000006902697220 */ /* 0x000fe40000410000 */
[C---:B------:R-:W-:Y:S02]  /*5140*/  FMUL.FTZ R106, R0.reuse, R106 ;  /* 0x0000006a006a7220 */ /* 0x040fe40000410000 */
[C---:B------:R-:W-:Y:S01]  /*5150*/  HMMA.16816.F32 R92, R128.reuse, R142, R92 ;  /* 0x0000008e805c723c */ /* 0x040fe2000000185c */
[----:B------:R-:W2:Y:S01]  /*5160*/  LDSM.16.MT88.4 R140, [R189+0x16000] ;  /* 0x01600000bd8c783b */ /* 0x000ea20000004200 */
[----:B------:R-:W5:Y:S02]  /*5170*/  MUFU.EX2 R172, R172 ;  /* 0x000000ac00ac7308 */ /* 0x000f640000000800 */
[----:B------:R-:W-:Y:S02]  /*5180*/  FMUL.FTZ R107, R0, R107 ;  /* 0x0000006b006b7220 */ /* 0x000fe40000410000 */
[C---:B------:R-:W-:Y:S02]  /*5190*/  FMUL.FTZ R108, R2.reuse, R108 ;  /* 0x0000006c026c7220 */ /* 0x040fe40000410000 */
[C---:B---3--:R-:W-:Y:S04]  /*51a0*/  HMMA.16816.F32 R96, R128.reuse, R144, R96 ;  /* 0x000000908060723c */ /* 0x048fe80000001860 */
[----:B------:R-:W-:Y:S02]  /*51b0*/  FMUL.FTZ R109, R2, R109 ;  /* 0x0000006d026d7220 */ /* 0x000fe40000410000 */
[C---:B------:R-:W-:Y:S02]  /*51c0*/  FMUL.FTZ R110, R0.reuse, R110 ;  /* 0x0000006e006e7220 */ /* 0x040fe40000410000 */
[C---:B------:R-:W-:Y:S01]  /*51d0*/  HMMA.16816.F32 R100, R128.reuse, R146, R100 ;  /* 0x000000928064723c */ /* 0x040fe20000001864 */
[----:B------:R-:W-:Y:S03]  /*51e0*/  LDSM.16.MT88.4 R144, [R190+0x12800] ;  /* 0x01280000be90783b */ /* 0x000fe60000004200 */
[----:B------:R-:W-:Y:S02]  /*51f0*/  FMUL.FTZ R111, R0, R111 ;  /* 0x0000006f006f7220 */ /* 0x000fe40000410000 */
[--C-:B------:R-:W-:Y:S02]  /*5200*/  FFMA.FTZ R173, R16, c[0x0][0x23c], -R168.reuse ;  /* 0x00008f0010ad7a23 */ /* 0x100fe400000108a8 */
[----:B------:R-:W-:Y:S01]  /*5210*/  FFMA.FTZ R174, R17, c[0x0][0x23c], -R168 ;  /* 0x00008f0011ae7a23 */ /* 0x000fe200000108a8 */
[C---:B----4-:R-:W-:Y:S03]  /*5220*/  HMMA.16816.F32 R104, R128.reuse, R136, R104 ;  /* 0x000000888068723c */ /* 0x050fe60000001868 */
[--C-:B------:R-:W-:Y:S01]  /*5230*/  FFMA.FTZ R175, R18, c[0x0][0x23c], -R167.reuse ;  /* 0x00008f0012af7a23 */ /* 0x100fe200000108a7 */
[----:B------:R-:W-:Y:S01]  /*5240*/  MUFU.EX2 R173, R173 ;  /* 0x000000ad00ad7308 */ /* 0x000fe20000000800 */
[----:B------:R-:W-:Y:S02]  /*5250*/  FFMA.FTZ R220, R19, c[0x0][0x23c], -R167 ;  /* 0x00008f0013dc7a23 */ /* 0x000fe400000108a7 */
[C---:B------:R-:W-:Y:S01]  /*5260*/  FMUL.FTZ R112, R2.reuse, R112 ;  /* 0x0000007002707220 */ /* 0x040fe20000410000 */
[C---:B------:R-:W-:Y:S01]  /*5270*/  HMMA.16816.F32 R12, R128.reuse, R138, R12 ;  /* 0x0000008a800c723c */ /* 0x040fe2000000180c */
[----:B------:R-:W3:Y:S03]  /*5280*/  LDSM.16.MT88.4 R136, [R192+0x12800] ;  /* 0x01280000c088783b */ /* 0x000ee60000004200 */
[----:B------:R-:W-:Y:S02]  /*5290*/  FMUL.FTZ R113, R2, R113 ;  /* 0x0000007102717220 */ /* 0x000fe40000410000 */
[----:B------:R-:W4:Y:S01]  /*52a0*/  MUFU.EX2 R174, R174 ;  /* 0x000000ae00ae7308 */ /* 0x000f220000000800 */
[C---:B------:R-:W-:Y:S01]  /*52b0*/  FMUL.FTZ R114, R0.reuse, R114 ;  /* 0x0000007200727220 */ /* 0x040fe20000410000 */
[C---:B--2---:R-:W-:Y:S04]  /*52c0*/  HMMA.16816.F32 R108, R128.reuse, R140, R108 ;  /* 0x0000008c806c723c */ /* 0x044fe8000000186c */
[----:B------:R-:W-:Y:S02]  /*52d0*/  FMUL.FTZ R115, R0, R115 ;  /* 0x0000007300737220 */ /* 0x000fe40000410000 */
[----:B------:R-:W-:Y:S01]  /*52e0*/  FMUL.FTZ R16, R2, R120 ;  /* 0x0000007802107220 */ /* 0x000fe20000410000 */
[----:B-1----:R-:W-:Y:S01]  /*52f0*/  F2FP.PACK_AB R120, R170, R169 ;  /* 0x000000a9aa78723e */ /* 0x002fe200000000ff */
[----:B------:R-:W-:Y:S01]  /*5300*/  MUFU.EX2 R175, R175 ;  /* 0x000000af00af7308 */ /* 0x000fe20000000800 */
[----:B------:R-:W-:Y:S02]  /*5310*/  FMUL.FTZ R17, R2, R121 ;  /* 0x0000007902117220 */ /* 0x000fe40000410000 */
[C---:B------:R-:W-:Y:S01]  /*5320*/  HMMA.16816.F32 R112, R128.reuse, R142, R112 ;  /* 0x0000008e8070723c */ /* 0x040fe20000001870 */
[----:B------:R-:W1:Y:S02]  /*5330*/  LDSM.16.MT88.4 R140, [R189+0x12800] ;  /* 0x01280000bd8c783b */ /* 0x000e640000004200 */
[----:B------:R-:W-:Y:S01]  /*5340*/  FMUL.FTZ R18, R0, R122 ;  /* 0x0000007a00127220 */ /* 0x000fe20000410000 */
[----:B-----5:R-:W-:Y:S01]  /*5350*/  F2FP.PACK_AB R121, R172, R171 ;  /* 0x000000abac79723e */ /* 0x020fe200000000ff */
[----:B------:R-:W-:Y:S02]  /*5360*/  FMUL.FTZ R19, R0, R123 ;  /* 0x0000007b00137220 */ /* 0x000fe40000410000 */
[----:B------:R-:W2:Y:S01]  /*5370*/  MUFU.EX2 R220, R220 ;  /* 0x000000dc00dc7308 */ /* 0x000ea20000000800 */
[C---:B------:R-:W-:Y:S04]  /*5380*/  FMUL.FTZ R116, R2.reuse, R116 ;  /* 0x0000007402747220 */ /* 0x040fe80000410000 */
[C---:B------:R-:W-:Y:S03]  /*5390*/  HMMA.16816.F32 R16, R128.reuse, R124, R16 ;  /* 0x0000007c8010723c */ /* 0x040fe60000001810 */
[----:B------:R-:W-:Y:S01]  /*53a0*/  FMUL.FTZ R117, R2, R117 ;  /* 0x0000007502757220 */ /* 0x000fe20000410000 */
[----:B----4-:R-:W-:Y:S01]  /*53b0*/  F2FP.PACK_AB R122, R174, R173 ;  /* 0x000000adae7a723e */ /* 0x010fe200000000ff */
[C---:B------:R-:W-:Y:S02]  /*53c0*/  FMUL.FTZ R118, R0.reuse, R118 ;  /* 0x0000007600767220 */ /* 0x040fe40000410000 */
[----:B------:R-:W-:Y:S02]  /*53d0*/  FMUL.FTZ R119, R0, R119 ;  /* 0x0000007700777220 */ /* 0x000fe40000410000 */
[----:B------:R-:W-:Y:S03]  /*53e0*/  FFMA.FTZ R164, R2, R221, R164 ;  /* 0x000000dd02a47223 */ /* 0x000fe600000100a4 */
[----:B------:R-:W-:Y:S01]  /*53f0*/  FFMA.FTZ R6, R0, R219, R6 ;  /* 0x000000db00067223 */ /* 0x000fe20000010006 */
[----:B------:R-:W-:Y:S01]  /*5400*/  MOV R0, R3 ;  /* 0x0000000300007202 */ /* 0x000fe20000000f00 */
[----:B------:R-:W-:Y:S01]  /*5410*/  HMMA.16816.F32 R116, R128, R126, R116 ;  /* 0x0000007e8074723c */ /* 0x000fe20000001874 */
[----:B------:R-:W4:Y:S02]  /*5420*/  LDSM.16.MT88.4 R124, [R188+0x14800] ;  /* 0x01480000bc7c783b */ /* 0x000f240000004200 */
[----:B------:R-:W-:Y:S01]  /*5430*/  FADD.FTZ R5, R5, R164 ;  /* 0x000000a405057221 */ /* 0x000fe20000010000 */
[----:B--2---:R-:W-:Y:S01]  /*5440*/  F2FP.PACK_AB R123, R220, R175 ;  /* 0x000000afdc7b723e */ /* 0x004fe200000000ff */
[----:B------:R-:W-:Y:S02]  /*5450*/  FADD.FTZ R6, R7, R6 ;  /* 0x0000000607067221 */ /* 0x000fe40000010000 */
[----:B------:R-:W-:Y:S02]  /*5460*/  FADD.FTZ R134, R134, R5 ;  /* 0x0000000586867221 */ /* 0x000fe40000010000 */
[----:B------:R-:W2:Y:S02]  /*5470*/  LDSM.16.MT88.4 R128, [R192+0x16800] ;  /* 0x01680000c080783b */ /* 0x000ea40000004200 */
[C---:B---3--:R-:W-:Y:S05]  /*5480*/  HMMA.16816.F32 R8, R120.reuse, R136, R8 ;  /* 0x000000887808723c */ /* 0x048fea0000001808 */
[----:B------:R-:W-:Y:S02]  /*5490*/  FADD.FTZ R165, R165, R6 ;  /* 0x00000006a5a57221 */ /* 0x000fe40000010000 */
[----:B------:R-:W-:Y:S01]  /*54a0*/  FADD.FTZ R134, R135, R134 ;  /* 0x0000008687867221 */ /* 0x000fe20000010000 */
[C---:B------:R-:W-:Y:S01]  /*54b0*/  HMMA.16816.F32 R36, R120.reuse, R138, R36 ;  /* 0x0000008a7824723c */ /* 0x040fe20000001824 */
[----:B------:R-:W3:Y:S03]  /*54c0*/  LDSM.16.MT88.4 R136, [R190+0x16800] ;  /* 0x01680000be88783b */ /* 0x000ee60000004200 */
[----:B------:R-:W-:Y:S02]  /*54d0*/  FADD.FTZ R166, R166, R165 ;  /* 0x000000a5a6a67221 */ /* 0x000fe40000010000 */
[----:B------:R-:W-:Y:S02]  /*54e0*/  FADD.FTZ R169, R169, R134 ;  /* 0x00000086a9a97221 */ /* 0x000fe40000010000 */
[C---:B------:R-:W-:Y:S04]  /*54f0*/  HMMA.16816.F32 R40, R120.reuse, R144, R40 ;  /* 0x000000907828723c */ /* 0x040fe80000001828 */
[----:B------:R-:W-:Y:S02]  /*5500*/  FADD.FTZ R171, R171, R166 ;  /* 0x000000a6abab7221 */ /* 0x000fe40000010000 */
[----:B------:R-:W-:Y:S02]  /*5510*/  FADD.FTZ R170, R170, R169 ;  /* 0x000000a9aaaa7221 */ /* 0x000fe40000010000 */
[C---:B------:R-:W-:Y:S01]  /*5520*/  HMMA.16816.F32 R44, R120.reuse, R146, R44 ;  /* 0x00000092782c723c */ /* 0x040fe2000000182c */
[----:B------:R-:W-:Y:S03]  /*5530*/  LDSM.16.MT88.4 R144, [R190+0x15000] ;  /* 0x01500000be90783b */ /* 0x000fe60000004200 */
[----:B------:R-:W-:Y:S02]  /*5540*/  FADD.FTZ R172, R172, R171 ;  /* 0x000000abacac7221 */ /* 0x000fe40000010000 */
[----:B------:R-:W-:Y:S02]  /*5550*/  FADD.FTZ R173, R173, R170 ;  /* 0x000000aaadad7221 */ /* 0x000fe40000010000 */
[C---:B-1----:R-:W-:Y:S04]  /*5560*/  HMMA.16816.F32 R48, R120.reuse, R140, R48 ;  /* 0x0000008c7830723c */ /* 0x042fe80000001830 */
[----:B------:R-:W-:Y:S02]  /*5570*/  FADD.FTZ R5, R175, R172 ;  /* 0x000000acaf057221 */ /* 0x000fe40000010000 */
[----:B------:R-:W-:Y:S02]  /*5580*/  FADD.FTZ R173, R174, R173 ;  /* 0x000000adaead7221 */ /* 0x000fe40000010000 */
[C---:B------:R-:W-:Y:S01]  /*5590*/  HMMA.16816.F32 R52, R120.reuse, R142, R52 ;  /* 0x0000008e7834723c */ /* 0x040fe20000001834 */
[----:B------:R-:W1:Y:S03]  /*55a0*/  LDSM.16.MT88.4 R140, [R189+0x16800] ;  /* 0x01680000bd8c783b */ /* 0x000e660000004200 */
[----:B------:R-:W-:Y:S04]  /*55b0*/  FADD.FTZ R5, R220, R5 ;  /* 0x00000005dc057221 */ /* 0x000fe80000010000 */
[C---:B------:R-:W-:Y:S08]  /*55c0*/  HMMA.16816.F32 R56, R120.reuse, R148, R56 ;  /* 0x000000947838723c */ /* 0x040ff00000001838 */
[C---:B------:R-:W-:Y:S01]  /*55d0*/  HMMA.16816.F32 R60, R120.reuse, R150, R60 ;  /* 0x00000096783c723c */ /* 0x040fe2000000183c */
[----:B------:R-:W-:Y:S07]  /*55e0*/  LDSM.16.MT88.4 R148, [R189+0x15000] ;  /* 0x01500000bd94783b */ /* 0x000fee0000004200 */
[C---:B------:R-:W-:Y:S07]  /*55f0*/  HMMA.16816.F32 R64, R120.reuse, R152, R64 ;  /* 0x000000987840723c */ /* 0x040fee0000001840 */
[--C-:B------:R-:W-:Y:S01]  /*5600*/  FFMA.FTZ R152, R20, c[0x0][0x23c], -R168.reuse ;  /* 0x00008f0014987a23 */ /* 0x100fe200000108a8 */
[C---:B------:R-:W-:Y:S04]  /*5610*/  HMMA.16816.F32 R68, R120.reuse, R154, R68 ;  /* 0x0000009a7844723c */ /* 0x040fe80000001844 */
[--C-:B------:R-:W-:Y:S01]  /*5620*/  FFMA.FTZ R153, R21, c[0x0][0x23c], -R168.reuse ;  /* 0x00008f0015997a23 */ /* 0x100fe200000108a8 */
[----:B------:R-:W-:Y:S02]  /*5630*/  MUFU.EX2 R152, R152 ;  /* 0x0000009800987308 */ /* 0x000fe40000000800 */
[--C-:B------:R-:W-:Y:S01]  /*5640*/  FFMA.FTZ R154, R22, c[0x0][0x23c], -R167.reuse ;  /* 0x00008f00169a7a23 */ /* 0x100fe200000108a7 */
[C---:B------:R-:W-:Y:S04]  /*5650*/  HMMA.16816.F32 R72, R120.reuse, R156, R72 ;  /* 0x0000009c7848723c */ /* 0x040fe80000001848 */
[--C-:B------:R-:W-:Y:S02]  /*5660*/  FFMA.FTZ R155, R23, c[0x0][0x23c], -R167.reuse ;  /* 0x00008f00179b7a23 */ /* 0x100fe400000108a7 */
[----:B------:R-:W5:Y:S01]  /*5670*/  LDSM.16.MT88.4 R20, [R188+0x16800] ;  /* 0x01680000bc14783b */ /* 0x000f620000004200 */
[--C-:B------:R-:W-:Y:S01]  /*5680*/  FFMA.FTZ R156, R24, c[0x0][0x23c], -R168.reuse ;  /* 0x00008f00189c7a23 */ /* 0x100fe200000108a8 */
[C---:B------:R-:W-:Y:S01]  /*5690*/  HMMA.16816.F32 R76, R120.reuse, R158, R76 ;  /* 0x0000009e784c723c */ /* 0x040fe2000000184c */
[----:B------:R-:W1:Y:S03]  /*56a0*/  MUFU.EX2 R153, R153 ;  /* 0x0000009900997308 */ /* 0x000e660000000800 */
[--C-:B------:R-:W-:Y:S03]  /*56b0*/  FFMA.FTZ R157, R25, c[0x0][0x23c], -R168.reuse ;  /* 0x00008f00199d7a23 */ /* 0x100fe600000108a8 */
[--C-:B------:R-:W-:Y:S01]  /*56c0*/  FFMA.FTZ R158, R26, c[0x0][0x23c], -R167.reuse ;  /* 0x00008f001a9e7a23 */ /* 0x100fe200000108a7 */
[C---:B------:R-:W-:Y:S03]  /*56d0*/  HMMA.16816.F32 R80, R120.reuse, R160, R80 ;  /* 0x000000a07850723c */ /* 0x040fe60000001850 */
[----:B------:R-:W-:Y:S01]  /*56e0*/  MUFU.EX2 R154, R154 ;  /* 0x0000009a009a7308 */ /* 0x000fe20000000800 */
[--C-:B------:R-:W-:Y:S02]  /*56f0*/  FFMA.FTZ R159, R27, c[0x0][0x23c], -R167.reuse ;  /* 0x00008f001b9f7a23 */ /* 0x100fe400000108a7 */
[----:B------:R-:W-:Y:S01]  /*5700*/  LDSM.16.MT88.4 R24, [R189+0x13000] ;  /* 0x01300000bd18783b */ /* 0x000fe20000004200 */
[--C-:B------:R-:W-:Y:S01]  /*5710*/  FFMA.FTZ R160, R28, c[0x0][0x23c], -R168.reuse ;  /* 0x00008f001ca07a23 */ /* 0x100fe200000108a8 */
[C---:B------:R-:W-:Y:S04]  /*5720*/  HMMA.16816.F32 R84, R120.reuse, R162, R84 ;  /* 0x000000a27854723c */ /* 0x040fe80000001854 */
[--C-:B------:R-:W-:Y:S01]  /*5730*/  FFMA.FTZ R161, R29, c[0x0][0x23c], -R168.reuse ;  /* 0x00008f001da17a23 */ /* 0x100fe200000108a8 */
[----:B------:R-:W1:Y:S01]  /*5740*/  MUFU.EX2 R155, R155 ;  /* 0x0000009b009b7308 */ /* 0x000e620000000800 */
[----:B------:R-:W-:Y:S02]  /*5750*/  FFMA.FTZ R168, R33, c[0x0][0x23c], -R168 ;  /* 0x00008f0021a87a23 */ /* 0x000fe400000108a8 */
[C---:B----4-:R-:W-:Y:S04]  /*5760*/  HMMA.16816.F32 R88, R120.reuse, R124, R88 ;  /* 0x0000007c7858723c */ /* 0x050fe80000001858 */
[--C-:B------:R-:W-:Y:S02]  /*5770*/  FFMA.FTZ R162, R30, c[0x0][0x23c], -R167.reuse ;  /* 0x00008f001ea27a23 */ /* 0x100fe400000108a7 */
[--C-:B------:R-:W-:Y:S01]  /*5780*/  FFMA.FTZ R163, R31, c[0x0][0x23c], -R167.reuse ;  /* 0x00008f001fa37a23 */ /* 0x100fe200000108a7 */
[----:B------:R-:W-:Y:S01]  /*5790*/  MUFU.EX2 R156, R156 ;  /* 0x0000009c009c7308 */ /* 0x000fe20000000800 */
[C---:B------:R-:W-:Y:S01]  /*57a0*/  HMMA.16816.F32 R92, R120.reuse, R126, R92 ;  /* 0x0000007e785c723c */ /* 0x040fe2000000185c */
[----:B------:R-:W4:Y:S03]  /*57b0*/  LDSM.16.MT88.4 R124, [R192+0x13000] ;  /* 0x01300000c07c783b */ /* 0x000f260000004200 */
[----:B------:R-:W-:Y:S04]  /*57c0*/  FFMA.FTZ R167, R35, c[0x0][0x23c], -R167 ;  /* 0x00008f0023a77a23 */ /* 0x000fe800000108a7 */
[C---:B--2---:R-:W-:Y:S01]  /*57d0*/  HMMA.16816.F32 R96, R120.reuse, R128, R96 ;  /* 0x000000807860723c */ /* 0x044fe20000001860 */
[----:B------:R-:W-:Y:S01]  /*57e0*/  LDSM.16.MT88.4 R28, [R188+0x17000] ;  /* 0x01700000bc1c783b */ /* 0x000fe20000004200 */
[----:B------:R-:W2:Y:S06]  /*57f0*/  MUFU.EX2 R157, R157 ;  /* 0x0000009d009d7308 */ /* 0x000eac0000000800 */
[C---:B------:R-:W-:Y:S01]  /*5800*/  HMMA.16816.F32 R100, R120.reuse, R130, R100 ;  /* 0x000000827864723c */ /* 0x040fe20000001864 */
[----:B------:R-:W2:Y:S03]  /*5810*/  LDSM.16.MT88.4 R128, [R190+0x13000] ;  /* 0x01300000be80783b */ /* 0x000ea60000004200 */
[----:B------:R-:W-:Y:S04]  /*5820*/  MUFU.EX2 R158, R158 ;  /* 0x0000009e009e7308 */ /* 0x000fe80000000800 */
[C---:B---3--:R-:W-:Y:S01]  /*5830*/  HMMA.16816.F32 R104, R120.reuse, R136, R104 ;  /* 0x000000887868723c */ /* 0x048fe20000001868 */
[----:B------:R-:W-:Y:S05]  /*5840*/  LDSM.16.MT88.4 R32, [R189+0x13800] ;  /* 0x01380000bd20783b */ /* 0x000fea0000004200 */
[----:B------:R-:W3:Y:S02]  /*5850*/  MUFU.EX2 R159, R159 ;  /* 0x0000009f009f7308 */ /* 0x000ee40000000800 */
[C---:B------:R-:W-:Y:S01]  /*5860*/  HMMA.16816.F32 R12, R120.reuse, R138, R12 ;  /* 0x0000008a780c723c */ /* 0x040fe2000000180c */
[----:B------:R-:W3:Y:S07]  /*5870*/  LDSM.16.MT88.4 R136, [R188+0x13000] ;  /* 0x01300000bc88783b */ /* 0x000eee0000004200 */
[C---:B-1----:R-:W-:Y:S01]  /*5880*/  HMMA.16816.F32 R108, R120.reuse, R140, R108 ;  /* 0x0000008c786c723c */ /* 0x042fe2000000186c */
[----:B------:R-:W-:Y:S07]  /*5890*/  MUFU.EX2 R160, R160 ;  /* 0x000000a000a07308 */ /* 0x000fee0000000800 */
[C---:B------:R-:W-:Y:S01]  /*58a0*/  HMMA.16816.F32 R112, R120.reuse, R142, R112 ;  /* 0x0000008e7870723c */ /* 0x040fe20000001870 */
[----:B------:R-:W1:Y:S02]  /*58b0*/  LDSM.16.MT88.4 R140, [R192+0x15000] ;  /* 0x01500000c08c783b */ /* 0x000e640000004200 */
[----:B------:R-:W1:Y:S05]  /*58c0*/  MUFU.EX2 R161, R161 ;  /* 0x000000a100a17308 */ /* 0x000e6a0000000800 */
[C---:B-----5:R-:W-:Y:S05]  /*58d0*/  HMMA.16816.F32 R16, R120.reuse, R20, R16 ;  /* 0x000000147810723c */ /* 0x060fea0000001810 */
[----:B------:R-:W-:Y:S02]  /*58e0*/  MUFU.EX2 R162, R162 ;  /* 0x000000a200a27308 */ /* 0x000fe40000000800 */
[----:B------:R-:W-:Y:S01]  /*58f0*/  F2FP.PACK_AB R20, R153, R152 ;  /* 0x000000989914723e */ /* 0x000fe200000000ff */
[----:B------:R-:W-:Y:S01]  /*5900*/  HMMA.16816.F32 R116, R120, R22, R116 ;  /* 0x000000167874723c */ /* 0x000fe20000001874 */
[----:B------:R-:W5:Y:S03]  /*5910*/  LDSM.16.MT88.4 R120, [R188+0x15000] ;  /* 0x01500000bc78783b */ /* 0x000f660000004200 */
[----:B------:R-:W-:Y:S01]  /*5920*/  F2FP.PACK_AB R21, R155, R154 ;  /* 0x0000009a9b15723e */ /* 0x000fe200000000ff */
[----:B------:R-:W-:Y:S02]  /*5930*/  FADD.FTZ R152, R152, R173 ;  /* 0x000000ad98987221 */ /* 0x000fe40000010000 */
[----:B--2---:R-:W-:Y:S01]  /*5940*/  F2FP.PACK_AB R22, R157, R156 ;  /* 0x0000009c9d16723e */ /* 0x004fe200000000ff */
[----:B------:R-:W2:Y:S01]  /*5950*/  MUFU.EX2 R163, R163 ;  /* 0x000000a300a37308 */ /* 0x000ea20000000800 */
[----:B---3--:R-:W-:Y:S03]  /*5960*/  F2FP.PACK_AB R23, R159, R158 ;  /* 0x0000009e9f17723e */ /* 0x008fe600000000ff */
[----:B------:R-:W-:Y:S02]  /*5970*/  FADD.FTZ R154, R154, R5 ;  /* 0x000000059a9a7221 */ /* 0x000fe40000010000 */
[----:B------:R-:W-:Y:S02]  /*5980*/  FADD.FTZ R153, R153, R152 ;  /* 0x0000009899997221 */ /* 0x000fe40000010000 */
[C---:B----4-:R-:W-:Y:S02]  /*5990*/  HMMA.16816.F32 R8, R20.reuse, R124, R8 ;  /* 0x0000007c1408723c */ /* 0x050fe40000001808 */
[----:B------:R-:W3:Y:S03]  /*59a0*/  MUFU.EX2 R223, R168 ;  /* 0x000000a800df7308 */ /* 0x000ee60000000800 */
[----:B------:R-:W-:Y:S02]  /*59b0*/  FADD.FTZ R155, R155, R154 ;  /* 0x0000009a9b9b7221 */ /* 0x000fe40000010000 */
[----:B------:R-:W-:Y:S01]  /*59c0*/  FADD.FTZ R156, R156, R153 ;  /* 0x000000999c9c7221 */ /* 0x000fe20000010000 */
[C---:B------:R-:W-:Y:S01]  /*59d0*/  HMMA.16816.F32 R36, R20.reuse, R126, R36 ;  /* 0x0000007e1424723c */ /* 0x040fe20000001824 */
[----:B------:R-:W-:Y:S03]  /*59e0*/  LDSM.16.MT88.4 R124, [R190+0x17000] ;  /* 0x01700000be7c783b */ /* 0x000fe60000004200 */
[----:B------:R-:W4:Y:S01]  /*59f0*/  MUFU.EX2 R167, R167 ;  /* 0x000000a700a77308 */ /* 0x000f220000000800 */
[----:B------:R-:W-:Y:S02]  /*5a00*/  FADD.FTZ R158, R158, R155 ;  /* 0x0000009b9e9e7221 */ /* 0x000fe40000010000 */
[----:B------:R-:W-:Y:S01]  /*5a10*/  FADD.FTZ R157, R157, R156 ;  /* 0x0000009c9d9d7221 */ /* 0x000fe20000010000 */
[C---:B------:R-:W-:Y:S04]  /*5a20*/  HMMA.16816.F32 R40, R20.reuse, R128, R40 ;  /* 0x000000801428723c */ /* 0x040fe80000001828 */
[----:B------:R-:W-:Y:S04]  /*5a30*/  FADD.FTZ R159, R159, R158 ;  /* 0x0000009e9f9f7221 */ /* 0x000fe80000010000 */
[C---:B------:R-:W-:Y:S01]  /*5a40*/  HMMA.16816.F32 R44, R20.reuse, R130, R44 ;  /* 0x00000082142c723c */ /* 0x040fe2000000182c */
[----:B------:R-:W-:Y:S07]  /*5a50*/  LDSM.16.MT88.4 R128, [R189+0x17000] ;  /* 0x01700000bd80783b */ /* 0x000fee0000004200 */
[C---:B------:R-:W-:Y:S08]  /*5a60*/  HMMA.16816.F32 R48, R20.reuse, R24, R48 ;  /* 0x000000181430723c */ /* 0x040ff00000001830 */
[C---:B------:R-:W-:Y:S01]  /*5a70*/  HMMA.16816.F32 R52, R20.reuse, R26, R52 ;  /* 0x0000001a1434723c */ /* 0x040fe20000001834 */
[----:B------:R-:W2:Y:S07]  /*5a80*/  LDSM.16.MT88.4 R24, [R192+0x17000] ;  /* 0x01700000c018783b */ /* 0x000eae0000004200 */
[C---:B------:R-:W-:Y:S08]  /*5a90*/  HMMA.16816.F32 R56, R20.reuse, R136, R56 ;  /* 0x000000881438723c */ /* 0x040ff00000001838 */
[C---:B------:R-:W-:Y:S01]  /*5aa0*/  HMMA.16816.F32 R60, R20.reuse, R138, R60 ;  /* 0x0000008a143c723c */ /* 0x040fe2000000183c */
[----:B------:R-:W-:Y:S07]  /*5ab0*/  LDSM.16.MT88.4 R136, [R192+0x15800] ;  /* 0x01580000c088783b */ /* 0x000fee0000004200 */
[C---:B-1----:R-:W-:Y:S08]  /*5ac0*/  HMMA.16816.F32 R64, R20.reuse, R140, R64 ;  /* 0x0000008c1440723c */ /* 0x042ff00000001840 */
        /* <DEDUP_REMOVED lines=8> */
[C---:B-----5:R-:W-:Y:S08]  /*5b50*/  HMMA.16816.F32 R88, R20.reuse, R120, R88 ;  /* 0x000000781458723c */ /* 0x060ff00000001858 */
[C---:B------:R-:W-:Y:S01]  /*5b60*/  HMMA.16816.F32 R92, R20.reuse, R122, R92 ;  /* 0x0000007a145c723c */ /* 0x040fe2000000185c */
[----:B------:R-:W-:Y:S07]  /*5b70*/  LDSM.16.MT88.4 R120, [R190+0x13800] ;  /* 0x01380000be78783b */ /* 0x000fee0000004200 */
[C---:B--2---:R-:W-:Y:S08]  /*5b80*/  HMMA.16816.F32 R96, R20.reuse, R24, R96 ;  /* 0x000000181460723c */ /* 0x044ff00000001860 */
[C---:B------:R-:W-:Y:S01]  /*5b90*/  HMMA.16816.F32 R100, R20.reuse, R26, R100 ;  /* 0x0000001a1464723c */ /* 0x040fe20000001864 */
[----:B------:R-:W1:Y:S07]  /*5ba0*/  LDSM.16.MT88.4 R24, [R192+0x13800] ;  /* 0x01380000c018783b */ /* 0x000e6e0000004200 */
[C---:B------:R-:W-:Y:S08]  /*5bb0*/  HMMA.16816.F32 R104, R20.reuse, R124, R104 ;  /* 0x0000007c1468723c */ /* 0x040ff00000001868 */
[C---:B------:R-:W-:Y:S01]  /*5bc0*/  HMMA.16816.F32 R12, R20.reuse, R126, R12 ;  /* 0x0000007e140c723c */ /* 0x040fe2000000180c */
[----:B------:R-:W2:Y:S07]  /*5bd0*/  LDSM.16.MT88.4 R124, [R188+0x13800] ;  /* 0x01380000bc7c783b */ /* 0x000eae0000004200 */
[C---:B------:R-:W-:Y:S08]  /*5be0*/  HMMA.16816.F32 R108, R20.reuse, R128, R108 ;  /* 0x00000080146c723c */ /* 0x040ff0000000186c */
[C---:B------:R-:W-:Y:S08]  /*5bf0*/  HMMA.16816.F32 R112, R20.reuse, R130, R112 ;  /* 0x000000821470723c */ /* 0x040ff00000001870 */
[C---:B------:R-:W-:Y:S08]  /*5c00*/  HMMA.16816.F32 R16, R20.reuse, R28, R16 ;  /* 0x0000001c1410723c */ /* 0x040ff00000001810 */
[----:B------:R-:W-:Y:S01]  /*5c10*/  HMMA.16816.F32 R116, R20, R30, R116 ;  /* 0x0000001e1474723c */ /* 0x000fe20000001874 */
[----:B------:R-:W5:Y:S06]  /*5c20*/  LDSM.16.MT88.4 R28, [R189+0x15800] ;  /* 0x01580000bd1c783b */ /* 0x000f6c0000004200 */
[----:B------:R-:W-:Y:S01]  /*5c30*/  F2FP.PACK_AB R20, R161, R160 ;  /* 0x000000a0a114723e */ /* 0x000fe200000000ff */
[----:B------:R-:W-:Y:S01]  /*5c40*/  FADD.FTZ R160, R160, R157 ;  /* 0x0000009da0a07221 */ /* 0x000fe20000010000 */
[----:B------:R-:W-:Y:S03]  /*5c50*/  F2FP.PACK_AB R21, R163, R162 ;  /* 0x000000a2a315723e */ /* 0x000fe600000000ff */
[----:B---3--:R-:W-:Y:S01]  /*5c60*/  F2FP.PACK_AB R22, R223, R222 ;  /* 0x000000dedf16723e */ /* 0x008fe200000000ff */
[----:B------:R-:W-:Y:S01]  /*5c70*/  FADD.FTZ R162, R162, R159 ;  /* 0x0000009fa2a27221 */ /* 0x000fe20000010000 */
[----:B----4-:R-:W-:Y:S01]  /*5c80*/  F2FP.PACK_AB R23, R167, R224 ;  /* 0x000000e0a717723e */ /* 0x010fe200000000ff */
[----:B------:R-:W-:Y:S02]  /*5c90*/  FADD.FTZ R161, R161, R160 ;  /* 0x000000a0a1a17221 */ /* 0x000fe40000010000 */
[----:B------:R-:W-:Y:S02]  /*5ca0*/  FADD.FTZ R163, R163, R162 ;  /* 0x000000a2a3a37221 */ /* 0x000fe40000010000 */
[----:B------:R-:W-:Y:S02]  /*5cb0*/  FADD.FTZ R222, R222, R161 ;  /* 0x000000a1dede7221 */ /* 0x000fe40000010000 */
[C---:B-1----:R-:W-:Y:S01]  /*5cc0*/  HMMA.16816.F32 R128, R20.reuse, R24, R8 ;  /* 0x000000181480723c */ /* 0x042fe20000001808 */
[----:B------:R-:W1:Y:S02]  /*5cd0*/  LDSM.16.MT88.4 R8, [R190+0x17800] ;  /* 0x01780000be08783b */ /* 0x000e640000004200 */
[----:B------:R-:W-:Y:S02]  /*5ce0*/  FADD.FTZ R224, R224, R163 ;  /* 0x000000a3e0e07221 */ /* 0x000fe40000010000 */
[----:B------:R-:W-:Y:S02]  /*5cf0*/  FADD.FTZ R221, R223, R222 ;  /* 0x000000dedfdd7221 */ /* 0x000fe40000010000 */
[----:B------:R-:W-:Y:S01]  /*5d00*/  FADD.FTZ R219, R167, R224 ;  /* 0x000000e0a7db7221 */ /* 0x000fe20000010000 */
[C---:B------:R-:W-:Y:S01]  /*5d10*/  HMMA.16816.F32 R36, R20.reuse, R26, R36 ;  /* 0x0000001a1424723c */ /* 0x040fe20000001824 */
[----:B------:R-:W3:Y:S07]  /*5d20*/  LDSM.16.MT88.4 R24, [R189+0x17800] ;  /* 0x01780000bd18783b */ /* 0x000eee0000004200 */
[C---:B------:R-:W-:Y:S08]  /*5d30*/  HMMA.16816.F32 R40, R20.reuse, R120, R40 ;  /* 0x000000781428723c */ /* 0x040ff00000001828 */
[C---:B------:R-:W-:Y:S08]  /*5d40*/  HMMA.16816.F32 R44, R20.reuse, R122, R44 ;  /* 0x0000007a142c723c */ /* 0x040ff0000000182c */
[C---:B------:R-:W-:Y:S08]  /*5d50*/  HMMA.16816.F32 R48, R20.reuse, R32, R48 ;  /* 0x000000201430723c */ /* 0x040ff00000001830 */
[C---:B------:R-:W-:Y:S08]  /*5d60*/  HMMA.16816.F32 R52, R20.reuse, R34, R52 ;  /* 0x000000221434723c */ /* 0x040ff00000001834 */
[C---:B--2---:R-:W-:Y:S08]  /*5d70*/  HMMA.16816.F32 R56, R20.reuse, R124, R56 ;  /* 0x0000007c1438723c */ /* 0x044ff00000001838 */
[C---:B------:R-:W-:Y:S08]  /*5d80*/  HMMA.16816.F32 R60, R20.reuse, R126, R60 ;  /* 0x0000007e143c723c */ /* 0x040ff0000000183c */
[C---:B------:R-:W-:Y:S08]  /*5d90*/  HMMA.16816.F32 R64, R20.reuse, R136, R64 ;  /* 0x000000881440723c */ /* 0x040ff00000001840 */
[C---:B------:R-:W-:Y:S08]  /*5da0*/  HMMA.16816.F32 R68, R20.reuse, R138, R68 ;  /* 0x0000008a1444723c */ /* 0x040ff00000001844 */
[C---:B------:R-:W-:Y:S08]  /*5db0*/  HMMA.16816.F32 R72, R20.reuse, R140, R72 ;  /* 0x0000008c1448723c */ /* 0x040ff00000001848 */
[C---:B------:R-:W-:Y:S08]  /*5dc0*/  HMMA.16816.F32 R76, R20.reuse, R142, R76 ;  /* 0x0000008e144c723c */ /* 0x040ff0000000184c */
[C---:B-----5:R-:W-:Y:S08]  /*5dd0*/  HMMA.16816.F32 R80, R20.reuse, R28, R80 ;  /* 0x0000001c1450723c */ /* 0x060ff00000001850 */
[C---:B------:R-:W-:Y:S01]  /*5de0*/  HMMA.16816.F32 R84, R20.reuse, R30, R84 ;  /* 0x0000001e1454723c */ /* 0x040fe20000001854 */
[----:B------:R-:W2:Y:S07]  /*5df0*/  LDSM.16.MT88.4 R28, [R188+0x17800] ;  /* 0x01780000bc1c783b */ /* 0x000eae0000004200 */
[C---:B------:R-:W-:Y:S08]  /*5e00*/  HMMA.16816.F32 R88, R20.reuse, R144, R88 ;  /* 0x000000901458723c */ /* 0x040ff00000001858 */
[C---:B------:R-:W-:Y:S08]  /*5e10*/  HMMA.16816.F32 R92, R20.reuse, R146, R92 ;  /* 0x00000092145c723c */ /* 0x040ff0000000185c */
[C---:B------:R-:W-:Y:S08]  /*5e20*/  HMMA.16816.F32 R96, R20.reuse, R148, R96 ;  /* 0x000000941460723c */ /* 0x040ff00000001860 */
[C---:B------:R-:W-:Y:S08]  /*5e30*/  HMMA.16816.F32 R100, R20.reuse, R150, R100 ;  /* 0x000000961464723c */ /* 0x040ff00000001864 */
[C---:B-1----:R-:W-:Y:S08]  /*5e40*/  HMMA.16816.F32 R104, R20.reuse, R8, R104 ;  /* 0x000000081468723c */ /* 0x042ff00000001868 */
[C---:B------:R-:W-:Y:S08]  /*5e50*/  HMMA.16816.F32 R124, R20.reuse, R10, R12 ;  /* 0x0000000a147c723c */ /* 0x040ff0000000180c */
[C---:B---3--:R-:W-:Y:S08]  /*5e60*/  HMMA.16816.F32 R108, R20.reuse, R24, R108 ;  /* 0x00000018146c723c */ /* 0x048ff0000000186c */
[C---:B------:R-:W-:Y:S08]  /*5e70*/  HMMA.16816.F32 R112, R20.reuse, R26, R112 ;  /* 0x0000001a1470723c */ /* 0x040ff00000001870 */
[C---:B--2---:R-:W-:Y:S08]  /*5e80*/  HMMA.16816.F32 R120, R20.reuse, R28, R16 ;  /* 0x0000001c1478723c */ /* 0x044ff00000001810 */
[----:B------:R-:W-:Y:S01]  /*5e90*/  HMMA.16816.F32 R116, R20, R30, R116 ;  /* 0x0000001e1474723c */ /* 0x000fe20000001874 */
[----:B------:R-:W-:-:S07]  /*5ea0*/  @P0 BRA `(.L_x_7) ;  /* 0xffffdb1000000947 */ /* 0x000fce000383ffff */
.L_x_6:
[----:B------:R-:W1:Y:S01]  /*5eb0*/  SHFL.BFLY PT, R2, R221, 0x2, 0x1f ;  /* 0x0c401f00dd027f89 */ /* 0x000e6200000e0000 */
[----:B------:R-:W-:Y:S01]  /*5ec0*/  ISETP.NE.AND P0, PT, R203, -0x1, PT ;  /* 0xffffffffcb00780c */ /* 0x000fe20003f05270 */
[----:B------:R-:W-:Y:S01]  /*5ed0*/  BSSY B0, `(.L_x_10) ;  /* 0x0000147000007945 */ /* 0x000fe20003800000 */
[----:B------:R-:W-:Y:S01]  /*5ee0*/  MOV R7, 0x3f800000 ;  /* 0x3f80000000077802 */ /* 0x000fe20000000f00 */
[----:B------:R-:W2:Y:S01]  /*5ef0*/  SHFL.BFLY PT, R0, R219, 0x2, 0x1f ;  /* 0x0c401f00db007f89 */ /* 0x000ea200000e0000 */
[----:B------:R-:W-:Y:S01]  /*5f00*/  MOV R8, 0x3f800000 ;  /* 0x3f80000000087802 */ /* 0x000fe20000000f00 */
[----:B-1----:R-:W-:-:S02]  /*5f10*/  FADD.FTZ R11, R2, R221 ;  /* 0x000000dd020b7221 */ /* 0x002fc40000010000 */
[----:B--2---:R-:W-:-:S03]  /*5f20*/  FADD.FTZ R5, R0, R219 ;  /* 0x000000db00057221 */ /* 0x004fc60000010000 */
[----:B------:R-:W1:Y:S04]  /*5f30*/  SHFL.BFLY PT, R4, R11, 0x1, 0x1f ;  /* 0x0c201f000b047f89 */ /* 0x000e6800000e0000 */
[----:B------:R-:W2:Y:S04]  /*5f40*/  S2R R0, SR_CTAID.Y ;  /* 0x0000000000007919 */ /* 0x000ea80000002600 */
[----:B------:R-:W3:Y:S01]  /*5f50*/  SHFL.BFLY PT, R2, R5, 0x1, 0x1f ;  /* 0x0c201f0005027f89 */ /* 0x000ee200000e0000 */
[----:B-1----:R-:W-:Y:S02]  /*5f60*/  FADD.FTZ R4, R11, R4 ;  /* 0x000000040b047221 */ /* 0x002fe40000010000 */
[----:B------:R-:W-:Y:S01]  /*5f70*/  @P0 IMAD.WIDE.U32 R10, R203, c[0x0][0x1e8], RZ ;  /* 0x00007a00cb0a0a25 */ /* 0x000fe200078e00ff */
[----:B--2---:R-:W-:-:S02]  /*5f80*/  @!P0 SHF.R.S32.HI R9, RZ, 0x1f, R0 ;  /* 0x0000001fff098819 */ /* 0x004fc40000011400 */
[----:B------:R-:W-:Y:S01]  /*5f90*/  FSETP.NE.FTZ.AND P5, PT, R4, RZ, PT ;  /* 0x000000ff0400720b */ /* 0x000fe20003fb5000 */
[----:B---3--:R-:W-:Y:S01]  /*5fa0*/  FADD.FTZ R2, R5, R2 ;  /* 0x0000000205027221 */ /* 0x008fe20000010000 */
[----:B------:R-:W-:Y:S01]  /*5fb0*/  @P0 MOV R6, R10 ;  /* 0x0000000a00060202 */ /* 0x000fe20000000f00 */
[----:B------:R-:W-:Y:S02]  /*5fc0*/  @!P0 IMAD R9, R9, c[0x0][0x1e0], RZ ;  /* 0x0000780009098a24 */ /* 0x000fe400078e02ff */
[----:B------:R-:W-:Y:S01]  /*5fd0*/  @P0 IMAD R5, R203, c[0x0][0x1ec], R11 ;  /* 0x00007b00cb050a24 */ /* 0x000fe200078e020b */
[----:B------:R-:W-:Y:S01]  /*5fe0*/  FSETP.NE.FTZ.AND P4, PT, R2, RZ, PT ;  /* 0x000000ff0200720b */ /* 0x000fe20003f95000 */
[----:B------:R-:W-:-:S04]  /*5ff0*/  @!P0 IMAD.WIDE.U32 R10, R0, c[0x0][0x1e0], RZ ;  /* 0x00007800000a8a25 */ /* 0x000fc800078e00ff */
[----:B------:R-:W-:Y:S01]  /*6000*/  @!P0 IMAD R9, R0, c[0x0][0x1e4], R9 ;  /* 0x0000790000098a24 */ /* 0x000fe200078e0209 */
[----:B------:R-:W-:Y:S01]  /*6010*/  @!P0 MOV R6, R10 ;  /* 0x0000000a00068202 */ /* 0x000fe20000000f00 */
[----:B------:R-:W1:Y:S03]  /*6020*/  @P5 MUFU.RCP R7, R4 ;  /* 0x0000000400075308 */ /* 0x000e660000001000 */
[----:B------:R-:W-:Y:S02]  /*6030*/  @!P0 IADD3 R5, R11, R9, RZ ;  /* 0x000000090b058210 */ /* 0x000fe40007ffe0ff */
[----:B------:R-:W2:Y:S03]  /*6040*/  S2R R9, SR_TID.X ;  /* 0x0000000000097919 */ /* 0x000ea60000002100 */
[----:B------:R-:W3:Y:S01]  /*6050*/  @P4 MUFU.RCP R8, R2 ;  /* 0x0000000200084308 */ /* 0x000ee20000001000 */
[----:B-1----:R-:W-:-:S07]  /*6060*/  FMUL.FTZ R128, R7, R128 ;  /* 0x0000008007807220 */ /* 0x002fce0000410000 */
[----:B------:R-:W1:Y:S01]  /*6070*/  @P5 MUFU.LG2 R4, R4 ;  /* 0x0000000400045308 */ /* 0x000e620000000c00 */
[C---:B------:R-:W-:Y:S02]  /*6080*/  FMUL.FTZ R129, R7.reuse, R129 ;  /* 0x0000008107817220 */ /* 0x040fe40000410000 */
[C---:B------:R-:W-:Y:S02]  /*6090*/  FMUL.FTZ R36, R7.reuse, R36 ;  /* 0x0000002407247220 */ /* 0x040fe40000410000 */
[----:B------:R-:W-:Y:S01]  /*60a0*/  FMUL.FTZ R37, R7, R37 ;  /* 0x0000002507257220 */ /* 0x000fe20000410000 */
[----:B------:R-:W-:Y:S01]  /*60b0*/  F2FP.PACK_AB R128, R129, R128 ;  /* 0x000000808180723e */ /* 0x000fe200000000ff */
[C---:B------:R-:W-:Y:S01]  /*60c0*/  FMUL.FTZ R40, R7.reuse, R40 ;  /* 0x0000002807287220 */ /* 0x040fe20000410000 */
[----:B------:R-:W4:Y:S01]  /*60d0*/  @P4 MUFU.LG2 R2, R2 ;  /* 0x0000000200024308 */ /* 0x000f220000000c00 */
[----:B------:R-:W-:Y:S01]  /*60e0*/  FMUL.FTZ R41, R7, R41 ;  /* 0x0000002907297220 */ /* 0x000fe20000410000 */
[----:B------:R-:W-:Y:S01]  /*60f0*/  F2FP.PACK_AB R36, R37, R36 ;  /* 0x000000242524723e */ /* 0x000fe200000000ff */
[C---:B------:R-:W-:Y:S01]  /*6100*/  FMUL.FTZ R44, R7.reuse, R44 ;  /* 0x0000002c072c7220 */ /* 0x040fe20000410000 */
[----:B--2---:R-:W-:Y:S01]  /*6110*/  SHF.R.S32.HI R10, RZ, 0x1f, R9 ;  /* 0x0000001fff0a7819 */ /* 0x004fe20000011409 */
[----:B------:R-:W-:Y:S01]  /*6120*/  FMUL.FTZ R45, R7, R45 ;  /* 0x0000002d072d7220 */ /* 0x000fe20000410000 */
[----:B------:R-:W-:Y:S01]  /*6130*/  F2FP.PACK_AB R40, R41, R40 ;  /* 0x000000282928723e */ /* 0x000fe200000000ff */
[C---:B------:R-:W-:Y:S01]  /*6140*/  FMUL.FTZ R48, R7.reuse, R48 ;  /* 0x0000003007307220 */ /* 0x040fe20000410000 */
[C---:B------:R-:W-:Y:S01]  /*6150*/  LEA.HI R11, R10.reuse, R9, RZ, 0x2 ;  /* 0x000000090a0b7211 */ /* 0x040fe200078f10ff */
[C---:B------:R-:W-:Y:S01]  /*6160*/  FMUL.FTZ R49, R7.reuse, R49 ;  /* 0x0000003107317220 */ /* 0x040fe20000410000 */
[----:B------:R-:W-:Y:S01]  /*6170*/  LEA.HI R10, R10, R9, RZ, 0x5 ;  /* 0x000000090a0a7211 */ /* 0x000fe200078f28ff */
[C---:B------:R-:W-:Y:S01]  /*6180*/  FMUL.FTZ R52, R7.reuse, R52 ;  /* 0x0000003407347220 */ /* 0x040fe20000410000 */
[--C-:B------:R-:W-:Y:S01]  /*6190*/  SHF.R.S32.HI R13, RZ, 0x2, R11.reuse ;  /* 0x00000002ff0d7819 */ /* 0x100fe2000001140b */
[C---:B------:R-:W-:Y:S01]  /*61a0*/  FMUL.FTZ R53, R7.reuse, R53 ;  /* 0x0000003507357220 */ /* 0x040fe20000410000 */
[----:B------:R-:W-:Y:S01]  /*61b0*/  SHF.R.S32.HI R12, RZ, 0x1f, R11 ;  /* 0x0000001fff0c7819 */ /* 0x000fe2000001140b */
[----:B------:R-:W-:Y:S01]  /*61c0*/  FMUL.FTZ R56, R7, R56 ;  /* 0x0000003807387220 */ /* 0x000fe20000410000 */
[----:B------:R-:W-:Y:S01]  /*61d0*/  LOP3.LUT R14, R11, 0x3ffffffc, RZ, 0xc0, !PT ;  /* 0x3ffffffc0b0e7812 */ /* 0x000fe200078ec0ff */
[C---:B------:R-:W-:Y:S01]  /*61e0*/  FMUL.FTZ R57, R7.reuse, R57 ;  /* 0x0000003907397220 */ /* 0x040fe20000410000 */
[----:B------:R-:W-:Y:S01]  /*61f0*/  LEA.HI R12, R12, R13, RZ, 0x3 ;  /* 0x0000000d0c0c7211 */ /* 0x000fe200078f18ff */
[C---:B------:R-:W-:Y:S01]  /*6200*/  FMUL.FTZ R60, R7.reuse, R60 ;  /* 0x0000003c073c7220 */ /* 0x040fe20000410000 */
[----:B------:R-:W-:Y:S01]  /*6210*/  SHF.R.S32.HI R11, RZ, 0x5, R10 ;  /* 0x00000005ff0b7819 */ /* 0x000fe2000001140a */
[C---:B------:R-:W-:Y:S01]  /*6220*/  FMUL.FTZ R61, R7.reuse, R61 ;  /* 0x0000003d073d7220 */ /* 0x040fe20000410000 */
[----:B------:R-:W-:Y:S01]  /*6230*/  LOP3.LUT R12, R12, 0xfffffff8, RZ, 0xc0, !PT ;  /* 0xfffffff80c0c7812 */ /* 0x000fe200078ec0ff */
[C---:B------:R-:W-:Y:S01]  /*6240*/  FMUL.FTZ R64, R7.reuse, R64 ;  /* 0x0000004007407220 */ /* 0x040fe20000410000 */
[----:B------:R-:W-:Y:S01]  /*6250*/  IADD3 R14, -R14, R9, RZ ;  /* 0x000000090e0e7210 */ /* 0x000fe20007ffe1ff */
[----:B------:R-:W-:Y:S01]  /*6260*/  FMUL.FTZ R65, R7, R65 ;  /* 0x0000004107417220 */ /* 0x000fe20000410000 */
[----:B------:R-:W-:Y:S01]  /*6270*/  IADD3 R12, R13, -R12, RZ ;  /* 0x8000000c0d0c7210 */ /* 0x000fe20007ffe0ff */
[----:B------:R-:W-:Y:S01]  /*6280*/  FMUL.FTZ R68, R7, R68 ;  /* 0x0000004407447220 */ /* 0x000fe20000410000 */
[----:B------:R-:W-:Y:S01]  /*6290*/  LEA R14, R11, R14, 0x9 ;  /* 0x0000000e0b0e7211 */ /* 0x000fe200078e48ff */
[C---:B------:R-:W-:Y:S01]  /*62a0*/  FMUL.FTZ R69, R7.reuse, R69 ;  /* 0x0000004507457220 */ /* 0x040fe20000410000 */
[C---:B------:R-:W-:Y:S01]  /*62b0*/  SHF.L.U32 R13, R12.reuse, 0x6, RZ ;  /* 0x000000060c0d7819 */ /* 0x040fe200000006ff */
[C---:B------:R-:W-:Y:S01]  /*62c0*/  FMUL.FTZ R72, R7.reuse, R72 ;  /* 0x0000004807487220 */ /* 0x040fe20000410000 */
[C---:B------:R-:W-:Y:S01]  /*62d0*/  LOP3.LUT R15, R12.reuse, 0x1, RZ, 0xc0, !PT ;  /* 0x000000010c0f7812 */ /* 0x040fe200078ec0ff */
[----:B------:R-:W-:Y:S01]  /*62e0*/  FMUL.FTZ R73, R7, R73 ;  /* 0x0000004907497220 */ /* 0x000fe20000410000 */
[----:B------:R-:W-:Y:S01]  /*62f0*/  LOP3.LUT R13, R13, 0x1c0, RZ, 0xc0, !PT ;  /* 0x000001c00d0d7812 */ /* 0x000fe200078ec0ff */
[----:B------:R-:W-:Y:S01]  /*6300*/  FMUL.FTZ R76, R7, R76 ;  /* 0x0000004c074c7220 */ /* 0x000fe20000410000 */
[----:B------:R-:W-:Y:S01]  /*6310*/  ISETP.NE.U32.AND P3, PT, R15, 0x1, PT ;  /* 0x000000010f00780c */ /* 0x000fe20003f65070 */
[----:B------:R-:W-:Y:S01]  /*6320*/  FMUL.FTZ R77, R7, R77 ;  /* 0x0000004d074d7220 */ /* 0x000fe20000410000 */
[----:B------:R-:W-:Y:S01]  /*6330*/  LEA.HI R13, R13, R13, RZ, 0x1d ;  /* 0x0000000d0d0d7211 */ /* 0x000fe200078fe8ff */
[C---:B------:R-:W-:Y:S01]  /*6340*/  FMUL.FTZ R80, R7.reuse, R80 ;  /* 0x0000005007507220 */ /* 0x040fe20000410000 */
[----:B------:R-:W-:Y:S01]  /*6350*/  R2P PR, R12, 0x6 ;  /* 0x000000060c007804 */ /* 0x000fe20000000000 */
[C---:B------:R-:W-:Y:S01]  /*6360*/  FMUL.FTZ R81, R7.reuse, R81 ;  /* 0x0000005107517220 */ /* 0x040fe20000410000 */
[----:B------:R-:W-:Y:S01]  /*6370*/  LEA R13, R14, R13, 0x1 ;  /* 0x0000000d0e0d7211 */ /* 0x000fe200078e08ff */
[----:B------:R-:W-:Y:S01]  /*6380*/  FMUL.FTZ R84, R7, R84 ;  /* 0x0000005407547220 */ /* 0x000fe20000410000 */
[----:B------:R-:W-:Y:S01]  /*6390*/  F2FP.PACK_AB R44, R45, R44 ;  /* 0x0000002c2d2c723e */ /* 0x000fe200000000ff */
[----:B------:R-:W-:Y:S01]  /*63a0*/  FMUL.FTZ R85, R7, R85 ;  /* 0x0000005507557220 */ /* 0x000fe20000410000 */
[----:B------:R-:W-:Y:S01]  /*63b0*/  SHF.L.U32 R13, R13, 0x1, RZ ;  /* 0x000000010d0d7819 */ /* 0x000fe200000006ff */
[----:B------:R-:W-:Y:S01]  /*63c0*/  FMUL.FTZ R88, R7, R88 ;  /* 0x0000005807587220 */ /* 0x000fe20000410000 */
[----:B------:R-:W-:Y:S01]  /*63d0*/  F2FP.PACK_AB R48, R49, R48 ;  /* 0x000000303130723e */ /* 0x000fe200000000ff */
[----:B------:R-:W-:Y:S01]  /*63e0*/  FMUL.FTZ R89, R7, R89 ;  /* 0x0000005907597220 */ /* 0x000fe20000410000 */
[----:B------:R-:W-:Y:S01]  /*63f0*/  IADD3 R15, R13, -0x10, RZ ;  /* 0xfffffff00d0f7810 */ /* 0x000fe20007ffe0ff */
[----:B------:R-:W-:Y:S01]  /*6400*/  FMUL.FTZ R92, R7, R92 ;  /* 0x0000005c075c7220 */ /* 0x000fe20000410000 */
[----:B------:R-:W-:Y:S01]  /*6410*/  @P3 IADD3 R15, R13, 0x10, RZ ;  /* 0x000000100d0f3810 */ /* 0x000fe20007ffe0ff */
[----:B------:R-:W-:Y:S01]  /*6420*/  FMUL.FTZ R93, R7, R93 ;  /* 0x0000005d075d7220 */ /* 0x000fe20000410000 */
[----:B------:R-:W-:Y:S01]  /*6430*/  F2FP.PACK_AB R52, R53, R52 ;  /* 0x000000343534723e */ /* 0x000fe200000000ff */
[C---:B------:R-:W-:Y:S01]  /*6440*/  FMUL.FTZ R96, R7.reuse, R96 ;  /* 0x0000006007607220 */ /* 0x040fe20000410000 */
[----:B------:R-:W-:Y:S01]  /*6450*/  STS [R13], R128 ;  /* 0x000000800d007388 */ /* 0x000fe20000000800 */
[----:B------:R-:W-:Y:S01]  /*6460*/  FMUL.FTZ R97, R7, R97 ;  /* 0x0000006107617220 */ /* 0x000fe20000410000 */
[----:B------:R-:W-:Y:S01]  /*6470*/  F2FP.PACK_AB R56, R57, R56 ;  /* 0x000000383938723e */ /* 0x000fe200000000ff */
        /* <DEDUP_REMOVED lines=28> */
[C---:B---3--:R-:W-:Y:S01]  /*6640*/  FMUL.FTZ R131, R8.reuse, R131 ;  /* 0x0000008308837220 */ /* 0x048fe20000410000 */
[----:B------:R-:W-:Y:S01]  /*6650*/  F2FP.PACK_AB R112, R113, R112 ;  /* 0x000000707170723e */ /* 0x000fe200000000ff */
[C---:B------:R-:W-:Y:S01]  /*6660*/  FMUL.FTZ R130, R8.reuse, R130 ;  /* 0x0000008208827220 */ /* 0x040fe20000410000 */
[----:B------:R-:W-:Y:S01]  /*6670*/  F2FP.PACK_AB R116, R7, R116 ;  /* 0x000000740774723e */ /* 0x000fe200000000ff */
[C---:B------:R-:W-:Y:S01]  /*6680*/  FMUL.FTZ R39, R8.reuse, R39 ;  /* 0x0000002708277220 */ /* 0x040fe20000410000 */
[----:B------:R-:W-:Y:S01]  /*6690*/  MOV R7, 0x20 ;  /* 0x0000002000077802 */ /* 0x000fe20000000f00 */
[C---:B------:R-:W-:Y:S01]  /*66a0*/  FMUL.FTZ R38, R8.reuse, R38 ;  /* 0x0000002608267220 */ /* 0x040fe20000410000 */
[----:B------:R-:W-:Y:S01]  /*66b0*/  F2FP.PACK_AB R130, R131, R130 ;  /* 0x000000828382723e */ /* 0x000fe200000000ff */
[C---:B------:R-:W-:Y:S01]  /*66c0*/  FMUL.FTZ R43, R8.reuse, R43 ;  /* 0x0000002b082b7220 */ /* 0x040fe20000410000 */
[----:B------:R-:W-:Y:S01]  /*66d0*/  SEL R12, R7, 0xffffffe0, !P1 ;  /* 0xffffffe0070c7807 */ /* 0x000fe20004800000 */
[C---:B------:R-:W-:Y:S01]  /*66e0*/  FMUL.FTZ R42, R8.reuse, R42 ;  /* 0x0000002a082a7220 */ /* 0x040fe20000410000 */
[----:B------:R-:W-:Y:S01]  /*66f0*/  F2FP.PACK_AB R38, R39, R38 ;  /* 0x000000262726723e */ /* 0x000fe200000000ff */
[C---:B------:R-:W-:Y:S01]  /*6700*/  FMUL.FTZ R47, R8.reuse, R47 ;  /* 0x0000002f082f7220 */ /* 0x040fe20000410000 */
[----:B------:R-:W-:Y:S01]  /*6710*/  IADD3 R7, R13, R12, RZ ;  /* 0x0000000c0d077210 */ /* 0x000fe20007ffe0ff */
[C---:B------:R-:W-:Y:S01]  /*6720*/  FMUL.FTZ R46, R8.reuse, R46 ;  /* 0x0000002e082e7220 */ /* 0x040fe20000410000 */
[----:B------:R-:W-:Y:S01]  /*6730*/  F2FP.PACK_AB R42, R43, R42 ;  /* 0x0000002a2b2a723e */ /* 0x000fe200000000ff */
[C---:B------:R-:W-:Y:S01]  /*6740*/  FMUL.FTZ R51, R8.reuse, R51 ;  /* 0x0000003308337220 */ /* 0x040fe20000410000 */
[----:B------:R-:W-:Y:S01]  /*6750*/  STS [R13+0x400], R130 ;  /* 0x000400820d007388 */ /* 0x000fe20000000800 */
[C---:B------:R-:W-:Y:S01]  /*6760*/  FMUL.FTZ R50, R8.reuse, R50 ;  /* 0x0000003208327220 */ /* 0x040fe20000410000 */
[----:B------:R-:W-:Y:S01]  /*6770*/  F2FP.PACK_AB R46, R47, R46 ;  /* 0x0000002e2f2e723e */ /* 0x000fe200000000ff */
[C---:B------:R-:W-:Y:S01]  /*6780*/  FMUL.FTZ R55, R8.reuse, R55 ;  /* 0x0000003708377220 */ /* 0x040fe20000410000 */
[----:B------:R-:W-:Y:S01]  /*6790*/  STS [R15], R36 ;  /* 0x000000240f007388 */ /* 0x000fe20000000800 */
        /* <DEDUP_REMOVED lines=15> */
[----:B------:R-:W-:Y:S01]  /*6890*/  F2FP.PACK_AB R120, R121, R120 ;  /* 0x000000787978723e */ /* 0x000fe200000000ff */
[C---:B------:R-:W-:Y:S01]  /*68a0*/  FMUL.FTZ R70, R8.reuse, R70 ;  /* 0x0000004608467220 */ /* 0x040fe20000410000 */
[----:B------:R-:W-:Y:S01]  /*68b0*/  F2FP.PACK_AB R66, R67, R66 ;  /* 0x000000424342723e */ /* 0x000fe200000000ff */
[----:B------:R-:W-:Y:S01]  /*68c0*/  FMUL.FTZ R75, R8, R75 ;  /* 0x0000004b084b7220 */ /* 0x000fe20000410000 */
[----:B------:R-:W-:Y:S01]  /*68d0*/  LOP3.LUT R10, R10, 0xffffffe0, RZ, 0xc0, !PT ;  /* 0xffffffe00a0a7812 */ /* 0x000fe200078ec0ff */
[C---:B------:R-:W-:Y:S01]  /*68e0*/  FMUL.FTZ R74, R8.reuse, R74 ;  /* 0x0000004a084a7220 */ /* 0x040fe20000410000 */
[----:B------:R-:W-:Y:S01]  /*68f0*/  F2FP.PACK_AB R70, R71, R70 ;  /* 0x000000464746723e */ /* 0x000fe200000000ff */
[----:B------:R-:W-:-:S02]  /*6900*/  FMUL.FTZ R79, R8, R79 ;  /* 0x0000004f084f7220 */ /* 0x000fc40000410000 */
[C---:B------:R-:W-:Y:S01]  /*6910*/  FMUL.FTZ R78, R8.reuse, R78 ;  /* 0x0000004e084e7220 */ /* 0x040fe20000410000 */
[----:B------:R-:W-:Y:S01]  /*6920*/  F2FP.PACK_AB R74, R75, R74 ;  /* 0x0000004a4b4a723e */ /* 0x000fe200000000ff */
[C---:B------:R-:W-:Y:S02]  /*6930*/  FMUL.FTZ R83, R8.reuse, R83 ;  /* 0x0000005308537220 */ /* 0x040fe40000410000 */
[C---:B------:R-:W-:Y:S01]  /*6940*/  FMUL.FTZ R82, R8.reuse, R82 ;  /* 0x0000005208527220 */ /* 0x040fe20000410000 */
[----:B------:R-:W-:Y:S01]  /*6950*/  F2FP.PACK_AB R78, R79, R78 ;  /* 0x0000004e4f4e723e */ /* 0x000fe200000000ff */
[C---:B------:R-:W-:Y:S02]  /*6960*/  FMUL.FTZ R87, R8.reuse, R87 ;  /* 0x0000005708577220 */ /* 0x040fe40000410000 */
        /* <DEDUP_REMOVED lines=30> */
[----:B------:R-:W-:Y:S01]  /*6b50*/  FMUL.FTZ R8, R8, R118 ;  /* 0x0000007608087220 */ /* 0x000fe20000410000 */
[----:B------:R-:W-:Y:S01]  /*6b60*/  F2FP.PACK_AB R122, R123, R122 ;  /* 0x0000007a7b7a723e */ /* 0x000fe200000000ff */
[----:B------:R-:W-:Y:S02]  /*6b70*/  IMAD.IADD R17, R12, 0x1, R15 ;  /* 0x000000010c117824 */ /* 0x000fe400078e020f */
[----:B------:R-:W2:Y:S01]  /*6b80*/  LDC.U8 R12, c[0x0][0x329] ;  /* 0x0000ca40ff0c7b82 */ /* 0x000ea20000000000 */
[----:B------:R-:W-:Y:S01]  /*6b90*/  F2FP.PACK_AB R119, R119, R8 ;  /* 0x000000087777723e */ /* 0x000fe200000000ff */
[----:B------:R-:W-:Y:S01]  /*6ba0*/  IMAD.IADD R10, R9, 0x1, -R10 ;  /* 0x00000001090a7824 */ /* 0x000fe200078e0a0a */
[----:B------:R-:W-:Y:S01]  /*6bb0*/  MOV R8, 0x40 ;  /* 0x0000004000087802 */ /* 0x000fe20000000f00 */
[----:B------:R-:W-:Y:S01]  /*6bc0*/  STS [R17], R44 ;  /* 0x0000002c11007388 */ /* 0x000fe20000000800 */
[----:B-1----:R-:W-:Y:S02]  /*6bd0*/  @P5 FMUL.FTZ R65, R4, 0.69314718246459960938 ;  /* 0x3f31721804415820 */ /* 0x002fe40000410000 */
[----:B------:R-:W-:Y:S01]  /*6be0*/  SEL R8, R8, 0xffffffc0, !P2 ;  /* 0xffffffc008087807 */ /* 0x000fe20005000000 */
[----:B------:R-:W-:Y:S01]  /*6bf0*/  STS [R17+0x400], R46 ;  /* 0x0004002e11007388 */ /* 0x000fe20000000800 */
[----:B------:R-:W-:Y:S01]  /*6c00*/  SHF.R.S32.HI R9, RZ, 0x1f, R10 ;  /* 0x0000001fff097819 */ /* 0x000fe2000001140a */
[----:B----4-:R-:W-:Y:S01]  /*6c10*/  @P4 FMUL.FTZ R4, R2, 0.69314718246459960938 ;  /* 0x3f31721802044820 */ /* 0x010fe20000410000 */
[----:B------:R-:W-:-:S02]  /*6c20*/  IADD3 R19, R13, R8, RZ ;  /* 0x000000080d137210 */ /* 0x000fc40007ffe0ff */
[----:B------:R-:W-:Y:S02]  /*6c30*/  IADD3 R23, R8, R15, RZ ;  /* 0x0000000f08177210 */ /* 0x000fe40007ffe0ff */
[-C--:B------:R-:W-:Y:S01]  /*6c40*/  IADD3 R21, R7, R8.reuse, RZ ;  /* 0x0000000807157210 */ /* 0x080fe20007ffe0ff */
[----:B------:R-:W-:Y:S01]  /*6c50*/  STS [R19], R48 ;  /* 0x0000003013007388 */ /* 0x000fe20000000800 */
[----:B------:R-:W-:Y:S02]  /*6c60*/  IADD3 R25, R17, R8, RZ ;  /* 0x0000000811197210 */ /* 0x000fe40007ffe0ff */
[----:B------:R-:W1:Y:S01]  /*6c70*/  LDC.U8 R8, c[0x0][0x328] ;  /* 0x0000ca00ff087b82 */ /* 0x000e620000000000 */
[----:B------:R-:W-:Y:S01]  /*6c80*/  STS [R19+0x400], R50 ;  /* 0x0004003213007388 */ /* 0x000fe20000000800 */
[----:B------:R-:W-:-:S03]  /*6c90*/  LEA.HI R9, R9, R10, RZ, 0x2 ;  /* 0x0000000a09097211 */ /* 0x000fc600078f10ff */
[----:B------:R-:W-:Y:S01]  /*6ca0*/  STS [R23], R52 ;  /* 0x0000003417007388 */ /* 0x000fe20000000800 */
[----:B--2---:R-:W-:Y:S02]  /*6cb0*/  ISETP.NE.AND P1, PT, R12, RZ, PT ;  /* 0x000000ff0c00720c */ /* 0x004fe40003f25270 */
[----:B------:R-:W-:Y:S01]  /*6cc0*/  SHF.R.S32.HI R9, RZ, 0x2, R9 ;  /* 0x00000002ff097819 */ /* 0x000fe20000011409 */
[----:B------:R-:W-:Y:S04]  /*6cd0*/  STS [R23+0x400], R54 ;  /* 0x0004003617007388 */ /* 0x000fe80000000800 */
[----:B------:R-:W-:Y:S04]  /*6ce0*/  STS [R21], R56 ;  /* 0x0000003815007388 */ /* 0x000fe80000000800 */
[----:B------:R-:W-:Y:S02]  /*6cf0*/  STS [R21+0x400], R58 ;  /* 0x0004003a15007388 */ /* 0x000fe40000000800 */
[----:B------:R-:W-:-:S02]  /*6d00*/  @P1 MOV R61, c[0x0][0x210] ;  /* 0x00008400003d1a02 */ /* 0x000fc40000000f00 */
[----:B------:R2:W-:Y:S01]  /*6d10*/  STS [R25], R60 ;  /* 0x0000003c19007388 */ /* 0x0005e20000000800 */
[----:B------:R-:W-:Y:S02]  /*6d20*/  @P1 MOV R63, 0x1 ;  /* 0x00000001003f1802 */ /* 0x000fe40000000f00 */
[----:B-1----:R-:W-:Y:S01]  /*6d30*/  ISETP.NE.AND P2, PT, R8, RZ, PT ;  /* 0x000000ff0800720c */ /* 0x002fe20003f45270 */
[----:B------:R-:W-:Y:S01]  /*6d40*/  STS [R25+0x400], R62 ;  /* 0x0004003e19007388 */ /* 0x000fe20000000800 */
[----:B------:R-:W-:Y:S02]  /*6d50*/  @P1 IMAD R61, R61, c[0x0][0x214], RZ ;  /* 0x000085003d3d1a24 */ /* 0x000fe400078e02ff */
[----:B------:R-:W-:Y:S01]  /*6d60*/  ISETP.NE.OR P3, PT, R12, RZ, !P2 ;  /* 0x000000ff0c00720c */ /* 0x000fe20005765670 */
[----:B------:R-:W-:Y:S04]  /*6d70*/  STS [R13+0x4000], R64 ;  /* 0x004000400d007388 */ /* 0x000fe80000000800 */
[----:B------:R1:W-:Y:S04]  /*6d80*/  STS [R13+0x4400], R66 ;  /* 0x004400420d007388 */ /* 0x0003e80000000800 */
[----:B------:R-:W-:Y:S04]  /*6d90*/  STS [R15+0x4000], R68 ;  /* 0x004000440f007388 */ /* 0x000fe80000000800 */
[----:B------:R-:W-:Y:S04]  /*6da0*/  STS [R15+0x4400], R70 ;  /* 0x004400460f007388 */ /* 0x000fe80000000800 */
[----:B------:R-:W-:Y:S01]  /*6db0*/  STS [R7+0x4000], R72 ;  /* 0x0040004807007388 */ /* 0x000fe20000000800 */
[----:B--2---:R-:W-:-:S03]  /*6dc0*/  @!P3 IMAD R60, R0, c[0x0][0x214], RZ ;  /* 0x00008500003cba24 */ /* 0x004fc600078e02ff */
[----:B------:R-:W-:Y:S02]  /*6dd0*/  STS [R7+0x4400], R74 ;  /* 0x0044004a07007388 */ /* 0x000fe40000000800 */
[----:B------:R-:W-:Y:S02]  /*6de0*/  @!P3 SEL R203, R60, R203, !P0 ;  /* 0x000000cb3ccbb207 */ /* 0x000fe40004000000 */
[----:B------:R-:W-:Y:S01]  /*6df0*/  STS [R17+0x4000], R76 ;  /* 0x0040004c11007388 */ /* 0x000fe20000000800 */
[----:B------:R-:W-:Y:S02]  /*6e00*/  @P1 MOV R60, c[0x0][0x210] ;  /* 0x00008400003c1a02 */ /* 0x000fe40000000f00 */
[----:B------:R-:W-:Y:S01]  /*6e10*/  @!P1 MOV R60, 0x1 ;  /* 0x00000001003c9802 */ /* 0x000fe20000000f00 */
[----:B------:R-:W-:Y:S01]  /*6e20*/  STS [R17+0x4400], R78 ;  /* 0x0044004e11007388 */ /* 0x000fe20000000800 */
[----:B------:R-:W-:Y:S01]  /*6e30*/  LOP3.LUT P0, RZ, R10, 0x3, RZ, 0xc0, !PT ;  /* 0x000000030aff7812 */ /* 0x000fe2000780c0ff */
[----:B-1----:R-:W-:-:S02]  /*6e40*/  CS2R R66, SRZ ;  /* 0x0000000000427805 */ /* 0x002fc4000001ff00 */
[----:B------:R-:W-:Y:S01]  /*6e50*/  STS [R19+0x4000], R80 ;  /* 0x0040005013007388 */ /* 0x000fe20000000800 */
[----:B------:R-:W-:Y:S02]  /*6e60*/  @!P3 MOV R66, R203 ;  /* 0x000000cb0042b202 */ /* 0x000fe40000000f00 */
[----:B------:R-:W-:Y:S01]  /*6e70*/  @!P3 SHF.R.S32.HI R67, RZ, 0x1f, R203 ;  /* 0x0000001fff43b819 */ /* 0x000fe200000114cb */
[----:B------:R-:W-:Y:S04]  /*6e80*/  STS [R19+0x4400], R82 ;  /* 0x0044005213007388 */ /* 0x000fe80000000800 */
        /* <DEDUP_REMOVED lines=11> */
[----:B------:R1:W-:Y:S04]  /*6f40*/  STS [R7+0x8400], R106 ;  /* 0x0084006a07007388 */ /* 0x0003e80000000800 */
[----:B------:R2:W-:Y:S04]  /*6f50*/  STS [R17+0x8000], R124 ;  /* 0x0080007c11007388 */ /* 0x0005e80000000800 */
[----:B------:R2:W-:Y:S04]  /*6f60*/  STS [R17+0x8400], R126 ;  /* 0x0084007e11007388 */ /* 0x0005e80000000800 */
[----:B------:R2:W-:Y:S04]  /*6f70*/  STS [R19+0x8000], R108 ;  /* 0x0080006c13007388 */ /* 0x0005e80000000800 */
[----:B------:R2:W-:Y:S04]  /*6f80*/  STS [R19+0x8400], R110 ;  /* 0x0084006e13007388 */ /* 0x0005e80000000800 */
[----:B------:R2:W-:Y:S04]  /*6f90*/  STS [R23+0x8000], R112 ;  /* 0x0080007017007388 */ /* 0x0005e80000000800 */
[----:B------:R2:W-:Y:S01]  /*6fa0*/  STS [R23+0x8400], R114 ;  /* 0x0084007217007388 */ /* 0x0005e20000000800 */
[----:B-1----:R-:W-:-:S03]  /*6fb0*/  @!P1 MOV R7, c[0x0][0x214] ;  /* 0x0000850000079a02 */ /* 0x002fc60000000f00 */
[----:B------:R2:W-:Y:S01]  /*6fc0*/  STS [R21+0x8000], R120 ;  /* 0x0080007815007388 */ /* 0x0005e20000000800 */
[----:B------:R-:W-:-:S03]  /*6fd0*/  @!P1 SEL R61, R7, c[0x0][0x234], !P2 ;  /* 0x00008d00073d9a07 */ /* 0x000fc60005000000 */
[----:B------:R2:W-:Y:S02]  /*6fe0*/  STS [R21+0x8400], R122 ;  /* 0x0084007a15007388 */ /* 0x0005e40000000800 */
[----:B------:R-:W-:Y:S02]  /*6ff0*/  @!P1 IMAD R63, R61, c[0x0][0x1c0], RZ ;  /* 0x000070003d3f9a24 */ /* 0x000fe400078e02ff */
[----:B------:R2:W-:Y:S02]  /*7000*/  STS [R25+0x8000], R116 ;  /* 0x0080007419007388 */ /* 0x0005e40000000800 */
[----:B------:R-:W-:Y:S01]  /*7010*/  IMAD R63, R0, R63, RZ ;  /* 0x0000003f003f7224 */ /* 0x000fe200078e02ff */
[----:B------:R-:W-:Y:S01]  /*7020*/  SHF.R.S32.HI R0, RZ, 0x1f, R11 ;  /* 0x0000001fff007819 */ /* 0x000fe2000001140b */
[----:B------:R2:W-:Y:S03]  /*7030*/  STS [R25+0x8400], R119 ;  /* 0x0084007719007388 */ /* 0x0005e60000000800 */
[----:B------:R-:W-:Y:S01]  /*7040*/  SEL R63, R63, RZ, P3 ;  /* 0x000000ff3f3f7207 */ /* 0x000fe20001800000 */
[----:B------:R-:W-:Y:S01]  /*7050*/  BAR.SYNC.DEFER_BLOCKING 0x0 ;  /* 0x0000000000007b1d */ /* 0x000fe20000010000 */
[----:B------:R-:W-:-:S04]  /*7060*/  LEA.HI R0, R0, R11, RZ, 0x3 ;  /* 0x0000000b00007211 */ /* 0x000fc800078f18ff */
[----:B------:R-:W-:Y:S01]  /*7070*/  LOP3.LUT R0, R0, 0xffffff8, RZ, 0xc0, !PT ;  /* 0x0ffffff800007812 */ /* 0x000fe200078ec0ff */
[----:B------:R-:W1:Y:S03]  /*7080*/  S2R R7, SR_CTAID.X ;  /* 0x0000000000077919 */ /* 0x000e660000002500 */
[----:B------:R-:W-:Y:S01]  /*7090*/  IADD3 R0, -R0, R11, RZ ;  /* 0x0000000b00007210 */ /* 0x000fe20007ffe1ff */
[----:B------:R-:W3:Y:S01]  /*70a0*/  S2R R8, SR_CTAID.Z ;  /* 0x0000000000087919 */ /* 0x000ee20000002700 */
[----:B------:R-:W-:Y:S01]  /*70b0*/  MOV R11, 0x7f800000 ;  /* 0x7f800000000b7802 */ /* 0x000fe20000000f00 */
[----:B------:R-:W-:Y:S01]  /*70c0*/  @P5 FFMA.FTZ R11, R132, c[0x0][0x238], R65 ;  /* 0x00008e00840b5a23 */ /* 0x000fe20000010041 */
[----:B------:R-:W-:Y:S01]  /*70d0*/  LEA R9, R0, R9, 0x4 ;  /* 0x0000000900097211 */ /* 0x000fe200078e20ff */
[----:B------:R2:W4:Y:S04]  /*70e0*/  LDS.128 R52, [R204] ;  /* 0x00000000cc347984 */ /* 0x0005280000000c00 */
[----:B------:R2:W2:Y:S01]  /*70f0*/  LDS.128 R48, [R204+0x1000] ;  /* 0x00100000cc307984 */ /* 0x0004a20000000c00 */
[----:B-1----:R-:W-:-:S03]  /*7100*/  IMAD R10, R7, R60, RZ ;  /* 0x0000003c070a7224 */ /* 0x002fc600078e02ff */
[----:B------:R1:W1:Y:S01]  /*7110*/  LDS.128 R44, [R204+0x2000] ;  /* 0x00200000cc2c7984 */ /* 0x0002620000000c00 */
[----:B---3--:R-:W-:Y:S01]  /*7120*/  IMAD R63, R8, R61, R63 ;  /* 0x0000003d083f7224 */ /* 0x008fe200078e023f */
[----:B------:R-:W-:Y:S02]  /*7130*/  SHF.L.U32 R10, R10, 0x7, RZ ;  /* 0x000000070a0a7819 */ /* 0x000fe400000006ff */
[----:B------:R3:W1:Y:S01]  /*7140*/  LDS.128 R40, [R204+0x3000] ;  /* 0x00300000cc287984 */ /* 0x0006620000000c00 */
[----:B------:R-:W-:Y:S01]  /*7150*/  MOV R61, 0x7f800000 ;  /* 0x7f800000003d7802 */ /* 0x000fe20000000f00 */
[----:B------:R-:W-:Y:S01]  /*7160*/  @P4 FFMA.FTZ R61, R3, c[0x0][0x238], R4 ;  /* 0x00008e00033d4a23 */ /* 0x000fe20000010004 */
[----:B------:R-:W-:Y:S01]  /*7170*/  SHF.R.S32.HI R2, RZ, 0x1f, R10 ;  /* 0x0000001fff027819 */ /* 0x000fe2000001140a */
[----:B------:R3:W1:Y:S01]  /*7180*/  LDS.128 R36, [R204+0x4000] ;  /* 0x00400000cc247984 */ /* 0x0006620000000c00 */
[--C-:B------:R-:W-:Y:S02]  /*7190*/  IADD3 R10, P2, P1, R10, R66, R63.reuse ;  /* 0x000000420a0a7210 */ /* 0x100fe4000795e03f */
[----:B------:R-:W-:Y:S01]  /*71a0*/  SHF.R.S32.HI R63, RZ, 0x1f, R63 ;  /* 0x0000001fff3f7819 */ /* 0x000fe2000001143f */
[----:B------:R3:W1:Y:S03]  /*71b0*/  LDS.128 R32, [R204+0x5000] ;  /* 0x00500000cc207984 */ /* 0x0006660000000c00 */
[----:B------:R-:W-:Y:S01]  /*71c0*/  IADD3.X R2, R2, R67, R63, P2, P1 ;  /* 0x0000004302027210 */ /* 0x000fe200017e243f */
[----:B------:R3:W1:Y:S04]  /*71d0*/  LDS.128 R28, [R204+0x6000] ;  /* 0x00600000cc1c7984 */ /* 0x0006680000000c00 */
[----:B------:R3:W1:Y:S04]  /*71e0*/  LDS.128 R24, [R204+0x7000] ;  /* 0x00700000cc187984 */ /* 0x0006680000000c00 */
[----:B------:R3:W1:Y:S04]  /*71f0*/  LDS.128 R20, [R204+0x8000] ;  /* 0x00800000cc147984 */ /* 0x0006680000000c00 */
[----:B------:R3:W1:Y:S04]  /*7200*/  LDS.128 R16, [R204+0x9000] ;  /* 0x00900000cc107984 */ /* 0x0006680000000c00 */
[----:B------:R3:W1:Y:S04]  /*7210*/  LDS.128 R12, [R204+0xa000] ;  /* 0x00a00000cc0c7984 */ /* 0x0006680000000c00 */
[----:B------:R3:W1:Y:S01]  /*7220*/  LDS.128 R56, [R204+0xb000] ;  /* 0x00b00000cc387984 */ /* 0x0006620000000c00 */
[----:B------:R-:W-:Y:S05]  /*7230*/  @P0 BRA `(.L_x_11) ;  /* 0x0000010000000947 */ /* 0x000fea0003800000 */
[----:B--2-4-:R-:W-:Y:S01]  /*7240*/  IMAD R206, R7, -0x80, R206 ;  /* 0xffffff8007ce7824 */ /* 0x014fe200078e02ce */
[----:B------:R-:W-:-:S04]  /*7250*/  IADD3 R3, R9, 0x8, RZ ;  /* 0x0000000809037810 */ /* 0x000fc80007ffe0ff */
[-C--:B------:R-:W-:Y:S02]  /*7260*/  ISETP.GE.AND P3, PT, R9, R206.reuse, PT ;  /* 0x000000ce0900720c */ /* 0x080fe40003f66270 */
[----:B------:R-:W-:-:S11]  /*7270*/  ISETP.GE.AND P2, PT, R3, R206, PT ;  /* 0x000000ce0300720c */ /* 0x000fd60003f46270 */
[-C--:B------:R-:W-:Y:S02]  /*7280*/  @!P3 IMAD R9, R9, R60.reuse, RZ ;  /* 0x0000003c0909b224 */ /* 0x080fe400078e02ff */
[----:B------:R-:W-:-:S03]  /*7290*/  @!P2 IMAD R3, R3, R60, RZ ;  /* 0x0000003c0303a224 */ /* 0x000fc600078e02ff */
[-C--:B------:R-:W-:Y:S02]  /*72a0*/  @!P3 IADD3 R0, P1, R9, R10.reuse, RZ ;  /* 0x0000000a0900b210 */ /* 0x080fe40007f3e0ff */
[----:B------:R-:W-:Y:S02]  /*72b0*/  @!P2 IADD3 R10, P0, R3, R10, RZ ;  /* 0x0000000a030aa210 */ /* 0x000fe40007f1e0ff */
[-C--:B------:R-:W-:Y:S02]  /*72c0*/  @!P3 LEA.HI.X.SX32 R9, R9, R2.reuse, 0x1, P1 ;  /* 0x000000020909b211 */ /* 0x080fe400008f0eff */
[----:B------:R-:W-:Y:S02]  /*72d0*/  @!P2 LEA.HI.X.SX32 R3, R3, R2, 0x1, P0 ;  /* 0x000000020303a211 */ /* 0x000fe400000f0eff */
[----:B------:R-:W-:Y:S02]  /*72e0*/  @!P3 LEA R62, P1, R0, c[0x0][0x200], 0x2 ;  /* 0x00008000003eba11 */ /* 0x000fe400078210ff */
[----:B------:R-:W-:-:S02]  /*72f0*/  @!P2 LEA R2, P0, R10, c[0x0][0x200], 0x2 ;  /* 0x000080000a02aa11 */ /* 0x000fc400078010ff */
[----:B------:R-:W-:Y:S02]  /*7300*/  @!P3 LEA.HI.X R63, R0, c[0x0][0x204], R9, 0x2, P1 ;  /* 0x00008100003fba11 */ /* 0x000fe400008f1409 */
[----:B------:R-:W-:-:S03]  /*7310*/  @!P2 LEA.HI.X R3, R10, c[0x0][0x204], R3, 0x2, P0 ;  /* 0x000081000a03aa11 */ /* 0x000fc600000f1403 */
[----:B------:R2:W-:Y:S04]  /*7320*/  @!P3 STG.E [R62.64], R11 ;  /* 0x0000000b3e00b986 */ /* 0x0005e8000c101906 */
[----:B------:R2:W-:Y:S02]  /*7330*/  @!P2 STG.E [R2.64], R61 ;  /* 0x0000003d0200a986 */ /* 0x0005e4000c101906 */
.L_x_11:
[----:B--2-4-:R-:W-:Y:S05]  /*7340*/  BSYNC B0 ;  /* 0x0000000000007941 */ /* 0x014fea0003800000 */
.L_x_10:
[----:B------:R-:W2:Y:S01]  /*7350*/  S2R R3, SR_TID.X ;  /* 0x0000000000037919 */ /* 0x000ea20000002100 */
[----:B------:R-:W-:Y:S01]  /*7360*/  IADD3 R6, P0, R214, R6, RZ ;  /* 0x00000006d6067210 */ /* 0x000fe20007f1e0ff */
[----:B------:R-:W-:Y:S01]  /*7370*/  BSSY B0, `(.L_x_12) ;  /* 0x0000016000007945 */ /* 0x000fe20003800000 */
[----:B------:R-:W-:-:S03]  /*7380*/  SHF.R.S32.HI R2, RZ, 0x1f, R8 ;  /* 0x0000001fff027819 */ /* 0x000fc60000011408 */
[----:B------:R-:W-:Y:S01]  /*7390*/  IMAD.X R7, R215, 0x1, R5, P0 ;  /* 0x00000001d7077824 */ /* 0x000fe200000e0605 */
[----:B--2---:R-:W-:-:S04]  /*73a0*/  SHF.R.S32.HI R0, RZ, 0x1f, R3 ;  /* 0x0000001fff007819 */ /* 0x004fc80000011403 */
[----:B------:R-:W-:Y:S01]  /*73b0*/  LEA.HI R0, R0, R3, RZ, 0x3 ;  /* 0x0000000300007211 */ /* 0x000fe200078f18ff */
[----:B------:R-:W-:-:S03]  /*73c0*/  IMAD R3, R2, c[0x0][0x1f0], RZ ;  /* 0x00007c0002037a24 */ /* 0x000fc600078e02ff */
[----:B------:R-:W-:Y:S01]  /*73d0*/  SHF.R.S32.HI R5, RZ, 0x3, R0 ;  /* 0x00000003ff057819 */ /* 0x000fe20000011400 */
[C---:B------:R-:W-:Y:S02]  /*73e0*/  IMAD R3, R8.reuse, c[0x0][0x1f4], R3 ;  /* 0x00007d0008037a24 */ /* 0x040fe400078e0203 */
[----:B------:R-:W-:Y:S01]  /*73f0*/  IMAD.WIDE.U32 R8, R8, c[0x0][0x1f0], R6 ;  /* 0x00007c0008087a25 */ /* 0x000fe200078e0006 */
[----:B------:R-:W-:-:S03]  /*7400*/  ISETP.GE.AND P0, PT, R5, R200, PT ;  /* 0x000000c80500720c */ /* 0x000fc60003f06270 */
[----:B------:R-:W-:-:S10]  /*7410*/  IMAD.IADD R7, R9, 0x1, R3 ;  /* 0x0000000109077824 */ /* 0x000fd400078e0203 */
[----:B------:R-:W-:Y:S05]  /*7420*/  @P0 BRA `(.L_x_13) ;  /* 0x000000a000000947 */ /* 0x000fea0003800000 */
[----:B------:R-:W-:Y:S01]  /*7430*/  MOV R6, R8 ;  /* 0x0000000800067202 */ /* 0x000fe20000000f00 */
[----:B------:R-:W-:-:S04]  /*7440*/  IMAD R3, R217, c[0x0][0x1e8], RZ ;  /* 0x00007a00d9037a24 */ /* 0x000fc800078e02ff */
[----:B------:R-:W-:-:S04]  /*7450*/  IMAD.WIDE.U32 R10, R216, c[0x0][0x1e8], R6 ;  /* 0x00007a00d80a7a25 */ /* 0x000fc800078e0006 */
[----:B------:R-:W-:Y:S01]  /*7460*/  IMAD R0, R216, c[0x0][0x1ec], R3 ;  /* 0x00007b00d8007a24 */ /* 0x000fe200078e0203 */
[----:B------:R-:W-:-:S04]  /*7470*/  LEA R2, P0, R10, c[0x0][0x1d0], 0x1 ;  /* 0x000074000a027a11 */ /* 0x000fc800078008ff */
[----:B------:R-:W-:-:S04]  /*7480*/  IADD3 R0, R11, R0, RZ ;  /* 0x000000000b007210 */ /* 0x000fc80007ffe0ff */
[----:B------:R-:W-:-:S05]  /*7490*/  LEA.HI.X R3, R10, c[0x0][0x1d4], R0, 0x1, P0 ;  /* 0x000075000a037a11 */ /* 0x000fca00000f0c00 */
[----:B------:R2:W-:Y:S04]  /*74a0*/  STG.E.128 [R2.64], R52 ;  /* 0x0000003402007986 */ /* 0x0005e8000c101d06 */
[----:B-1----:R2:W-:Y:S04]  /*74b0*/  STG.E.128 [R2.64+0x80], R36 ;  /* 0x0000802402007986 */ /* 0x0025e8000c101d06 */
[----:B------:R2:W-:Y:S02]  /*74c0*/  STG.E.128 [R2.64+0x100], R20 ;  /* 0x0001001402007986 */ /* 0x0005e4000c101d06 */
.L_x_13:
[----:B------:R-:W-:Y:S05]  /*74d0*/  BSYNC B0 ;  /* 0x0000000000007941 */ /* 0x000fea0003800000 */
.L_x_12:
[----:B------:R-:W-:Y:S01]  /*74e0*/  IADD3 R5, R5, 0x20, RZ ;  /* 0x0000002005057810 */ /* 0x000fe20007ffe0ff */
[----:B------:R-:W-:Y:S03]  /*74f0*/  BSSY B0, `(.L_x_14) ;  /* 0x0000010000007945 */ /* 0x000fe60003800000 */
[----:B------:R-:W-:-:S13]  /*7500*/  ISETP.GE.AND P0, PT, R5, R200, PT ;  /* 0x000000c80500720c */ /* 0x000fda0003f06270 */
[----:B------:R-:W-:Y:S05]  /*7510*/  @P0 BRA `(.L_x_15) ;  /* 0x000000d000000947 */ /* 0x000fea0003800000 */
[----:B--2---:R-:W-:Y:S01]  /*7520*/  IADD3 R2, P0, R216, 0x20, RZ ;  /* 0x00000020d8027810 */ /* 0x004fe20007f1e0ff */
[----:B------:R-:W-:Y:S01]  /*7530*/  IMAD.MOV.U32 R4, RZ, RZ, R8 ;  /* 0x000000ffff047224 */ /* 0x000fe200078e0008 */
[----:B------:R-:W-:-:S03]  /*7540*/  MOV R5, R7 ;  /* 0x0000000700057202 */ /* 0x000fc60000000f00 */
[----:B------:R-:W-:Y:S02]  /*7550*/  IMAD.X R0, RZ, RZ, R217, P0 ;  /* 0x000000ffff007224 */ /* 0x000fe400000e06d9 */
[----:B------:R-:W-:-:S04]  /*7560*/  IMAD.WIDE.U32 R4, R2, c[0x0][0x1e8], R4 ;  /* 0x00007a0002047a25 */ /* 0x000fc800078e0004 */
[----:B------:R-:W-:-:S04]  /*7570*/  IMAD R3, R0, c[0x0][0x1e8], RZ ;  /* 0x00007a0000037a24 */ /* 0x000fc800078e02ff */
[----:B------:R-:W-:Y:S01]  /*7580*/  IMAD R3, R2, c[0x0][0x1ec], R3 ;  /* 0x00007b0002037a24 */ /* 0x000fe200078e0203 */
[----:B------:R-:W-:-:S04]  /*7590*/  LEA R2, P0, R4, c[0x0][0x1d0], 0x1 ;  /* 0x0000740004027a11 */ /* 0x000fc800078008ff */
[----:B------:R-:W-:-:S04]  /*75a0*/  IADD3 R3, R5, R3, RZ ;  /* 0x0000000305037210 */ /* 0x000fc80007ffe0ff */
[----:B------:R-:W-:-:S05]  /*75b0*/  LEA.HI.X R3, R4, c[0x0][0x1d4], R3, 0x1, P0 ;  /* 0x0000750004037a11 */ /* 0x000fca00000f0c03 */
[----:B------:R2:W-:Y:S04]  /*75c0*/  STG.E.128 [R2.64], R48 ;  /* 0x0000003002007986 */ /* 0x0005e8000c101d06 */
[----:B-1----:R2:W-:Y:S04]  /*75d0*/  STG.E.128 [R2.64+0x80], R32 ;  /* 0x0000802002007986 */ /* 0x0025e8000c101d06 */
[----:B------:R2:W-:Y:S02]  /*75e0*/  STG.E.128 [R2.64+0x100], R16 ;  /* 0x0001001002007986 */ /* 0x0005e4000c101d06 */
.L_x_15:
[----:B------:R-:W-:Y:S05]  /*75f0*/  BSYNC B0 ;  /* 0x0000000000007941 */ /* 0x000fea0003800000 */
.L_x_14:
[----:B------:R-:W-:Y:S01]  /*7600*/  ISETP.GE.AND P0, PT, R207, R200, PT ;  /* 0x000000c8cf00720c */ /* 0x000fe20003f06270 */
[----:B------:R-:W-:-:S12]  /*7610*/  BSSY B0, `(.L_x_16) ;  /* 0x000000f000007945 */ /* 0x000fd80003800000 */
        /* <DEDUP_REMOVED lines=11> */
[----:B-1----:R1:W-:Y:S04]  /*76d0*/  STG.E.128 [R2.64], R44 ;  /* 0x0000002c02007986 */ /* 0x0023e8000c101d06 */
[----:B------:R1:W-:Y:S04]  /*76e0*/  STG.E.128 [R2.64+0x80], R28 ;  /* 0x0000801c02007986 */ /* 0x0003e8000c101d06 */
[----:B------:R1:W-:Y:S02]  /*76f0*/  STG.E.128 [R2.64+0x100], R12 ;  /* 0x0001000c02007986 */ /* 0x0003e4000c101d06 */
.L_x_17:
[----:B------:R-:W-:Y:S05]  /*7700*/  BSYNC B0 ;  /* 0x0000000000007941 */ /* 0x000fea0003800000 */
.L_x_16:
[----:B------:R-:W-:-:S13]  /*7710*/  ISETP.GE.AND P0, PT, R205, R200, PT ;  /* 0x000000c8cd00720c */ /* 0x000fda0003f06270 */
[----:B------:R-:W-:Y:S05]  /*7720*/  @P0 EXIT ;  /* 0x000000000000094d */ /* 0x000fea0003800000 */
[----:B------:R-:W-:Y:S01]  /*7730*/  IADD3 R0, P0, R216, 0x60, RZ ;  /* 0x00000060d8007810 */ /* 0x000fe20007f1e0ff */
[----:B------:R-:W-:Y:S01]  /*7740*/  IMAD.MOV.U32 R4, RZ, RZ, R8 ;  /* 0x000000ffff047224 */ /* 0x000fe200078e0008 */
[----:B------:R-:W-:-:S03]  /*7750*/  MOV R5, R7 ;  /* 0x0000000700057202 */ /* 0x000fc60000000f00 */
[----:B------:R-:W-:Y:S02]  /*7760*/  IMAD.X R216, RZ, RZ, R217, P0 ;  /* 0x000000ffffd87224 */ /* 0x000fe400000e06d9 */
[----:B------:R-:W-:-:S04]  /*7770*/  IMAD.WIDE.U32 R4, R0, c[0x0][0x1e8], R4 ;  /* 0x00007a0000047a25 */ /* 0x000fc800078e0004 */
[----:B-12---:R-:W-:Y:S01]  /*7780*/  IMAD R3, R216, c[0x0][0x1e8], RZ ;  /* 0x00007a00d8037a24 */ /* 0x006fe200078e02ff */
[----:B------:R-:W-:-:S03]  /*7790*/  LEA R2, P0, R4, c[0x0][0x1d0], 0x1 ;  /* 0x0000740004027a11 */ /* 0x000fc600078008ff */
[----:B------:R-:W-:-:S05]  /*77a0*/  IMAD R3, R0, c[0x0][0x1ec], R3 ;  /* 0x00007b0000037a24 */ /* 0x000fca00078e0203 */
[----:B------:R-:W-:-:S04]  /*77b0*/  IADD3 R3, R5, R3, RZ ;  /* 0x0000000305037210 */ /* 0x000fc80007ffe0ff */
[----:B------:R-:W-:-:S05]  /*77c0*/  LEA.HI.X R3, R4, c[0x0][0x1d4], R3, 0x1, P0 ;  /* 0x0000750004037a11 */ /* 0x000fca00000f0c03 */
[----:B------:R-:W-:Y:S04]  /*77d0*/  STG.E.128 [R2.64], R40 ;  /* 0x0000002802007986 */ /* 0x000fe8000c101d06 */
[----:B------:R-:W-:Y:S04]  /*77e0*/  STG.E.128 [R2.64+0x80], R24 ;  /* 0x0000801802007986 */ /* 0x000fe8000c101d06 */
[----:B------:R-:W-:Y:S01]  /*77f0*/  STG.E.128 [R2.64+0x100], R56 ;  /* 0x0001003802007986 */ /* 0x000fe2000c101d06 */
[----:B------:R-:W-:Y:S05]  /*7800*/  EXIT ;  /* 0x000000000000794d */ /* 0x000fea0003800000 */
.L_x_2:
[----:B------:R-:W1:Y:S01]  /*7810*/  LDC.U8 R3, c[0x0][0x329] ;  /* 0x0000ca40ff037b82 */ /* 0x000e620000000000 */
[C---:B------:R-:W-:Y:S01]  /*7820*/  ISETP.NE.AND P4, PT, R203.reuse, -0x1, PT ;  /* 0xffffffffcb00780c */ /* 0x040fe20003f85270 */
[----:B------:R-:W-:Y:S01]  /*7830*/  IMAD.IADD R206, R206, 0x1, -R5 ;  /* 0x00000001cece7824 */ /* 0x000fe200078e0a05 */
[----:B------:R-:W-:Y:S01]  /*7840*/  SHF.R.S32.HI R7, RZ, 0x1f, R6 ;  /* 0x0000001fff077819 */ /* 0x000fe20000011406 */
[----:B------:R-:W-:Y:S04]  /*7850*/  BSSY B0, `(.L_x_18) ;  /* 0x000003c000007945 */ /* 0x000fe80003800000 */
[----:B------:R-:W2:Y:S06]  /*7860*/  LDC.U8 R2, c[0x0][0x328] ;  /* 0x0000ca00ff027b82 */ /* 0x000eac0000000000 */
[----:B------:R-:W-:-:S04]  /*7870*/  @P4 IMAD.WIDE.U32 R10, R203, c[0x0][0x1e8], RZ ;  /* 0x00007a00cb0a4a25 */ /* 0x000fc800078e00ff */
[----:B------:R-:W-:Y:S01]  /*7880*/  @P4 IMAD R4, R203, c[0x0][0x1ec], R11 ;  /* 0x00007b00cb044a24 */ /* 0x000fe200078e020b */
[----:B------:R-:W-:Y:S01]  /*7890*/  @!P4 SHF.R.S32.HI R11, RZ, 0x1f, R0 ;  /* 0x0000001fff0bc819 */ /* 0x000fe20000011400 */
[----:B------:R-:W-:Y:S01]  /*78a0*/  @!P4 IMAD.WIDE.U32 R12, R0, c[0x0][0x1e0], RZ ;  /* 0x00007800000cca25 */ /* 0x000fe200078e00ff */
[----:B-1----:R-:W-:-:S03]  /*78b0*/  ISETP.NE.AND P1, PT, R3, RZ, PT ;  /* 0x000000ff0300720c */ /* 0x002fc60003f25270 */
[----:B------:R-:W-:Y:S01]  /*78c0*/  @!P4 IMAD R11, R11, c[0x0][0x1e0], RZ ;  /* 0x000078000b0bca24 */ /* 0x000fe200078e02ff */
[----:B------:R-:W-:-:S03]  /*78d0*/  @!P4 MOV R10, R12 ;  /* 0x0000000c000ac202 */ /* 0x000fc60000000f00 */
[----:B------:R-:W-:Y:S01]  /*78e0*/  @!P4 IMAD R8, R0, c[0x0][0x1e4], R11 ;  /* 0x000079000008ca24 */ /* 0x000fe200078e020b */
[----:B--2---:R-:W-:Y:S02]  /*78f0*/  ISETP.NE.AND P3, PT, R2, RZ, PT ;  /* 0x000000ff0200720c */ /* 0x004fe40003f65270 */
[----:B------:R-:W-:Y:S02]  /*7900*/  LEA.HI R2, R7, R6, RZ, 0x3 ;  /* 0x0000000607027211 */ /* 0x000fe400078f18ff */
[----:B------:R-:W-:Y:S01]  /*7910*/  ISETP.NE.OR P2, PT, R3, RZ, !P3 ;  /* 0x000000ff0300720c */ /* 0x000fe20005f45670 */
[----:B------:R-:W-:Y:S01]  /*7920*/  @P1 IMAD.MOV.U32 R3, RZ, RZ, c[0x0][0x210] ;  /* 0x00008400ff031624 */ /* 0x000fe200078e00ff */
[----:B------:R-:W-:Y:S01]  /*7930*/  LOP3.LUT R7, R2, 0x1ffffff8, RZ, 0xc0, !PT ;  /* 0x1ffffff802077812 */ /* 0x000fe200078ec0ff */
[----:B------:R-:W-:Y:S01]  /*7940*/  @!P1 IMAD.MOV.U32 R9, RZ, RZ, c[0x0][0x214] ;  /* 0x00008500ff099624 */ /* 0x000fe200078e00ff */
[----:B------:R-:W-:Y:S01]  /*7950*/  ISETP.NE.OR P0, PT, R203, -0x1, P2 ;  /* 0xffffffffcb00780c */ /* 0x000fe20001705670 */
[----:B------:R-:W-:Y:S01]  /*7960*/  @P1 IMAD R3, R3, c[0x0][0x214], RZ ;  /* 0x0000850003031a24 */ /* 0x000fe200078e02ff */
[----:B------:R-:W-:Y:S01]  /*7970*/  @!P4 IADD3 R4, R13, R8, RZ ;  /* 0x000000080d04c210 */ /* 0x000fe20007ffe0ff */
[----:B------:R-:W-:Y:S01]  /*7980*/  IMAD.IADD R7, R6, 0x1, -R7 ;  /* 0x0000000106077824 */ /* 0x000fe200078e0a07 */
[----:B------:R-:W-:Y:S01]  /*7990*/  @!P1 SEL R3, R9, c[0x0][0x234], !P3 ;  /* 0x00008d0009039a07 */ /* 0x000fe20005800000 */
[----:B------:R-:W-:Y:S01]  /*79a0*/  @P1 IMAD.MOV.U32 R11, RZ, RZ, 0x1 ;  /* 0x00000001ff0b1424 */ /* 0x000fe200078e00ff */
[----:B------:R-:W-:Y:S01]  /*79b0*/  SHF.R.S32.HI R2, RZ, 0x3, R2 ;  /* 0x00000003ff027819 */ /* 0x000fe20000011402 */
[----:B------:R-:W-:-:S02]  /*79c0*/  IMAD.SHL.U32 R7, R7, 0x8, RZ ;  /* 0x0000000807077824 */ /* 0x000fc400078e00ff */
[----:B------:R-:W-:-:S03]  /*79d0*/  @!P1 IMAD R11, R3, c[0x0][0x1c0], RZ ;  /* 0x00007000030b9a24 */ /* 0x000fc600078e02ff */
[C---:B------:R-:W-:Y:S01]  /*79e0*/  IADD3 R8, P3, R7.reuse, R10, RZ ;  /* 0x0000000a07087210 */ /* 0x040fe20007f7e0ff */
[C---:B------:R-:W-:Y:S02]  /*79f0*/  @!P0 IMAD R203, R0.reuse, c[0x0][0x214], RZ ;  /* 0x0000850000cb8a24 */ /* 0x040fe400078e02ff */
[----:B------:R-:W-:Y:S01]  /*7a00*/  IMAD R0, R0, R11, RZ ;  /* 0x0000000b00007224 */ /* 0x000fe200078e02ff */
[----:B------:R-:W-:Y:S01]  /*7a10*/  LEA.HI.X.SX32 R9, R7, R4, 0x1, P3 ;  /* 0x0000000407097211 */ /* 0x000fe200018f0eff */
[----:B------:R-:W-:Y:S01]  /*7a20*/  CS2R R10, SRZ ;  /* 0x00000000000a7805 */ /* 0x000fe2000001ff00 */
[----:B------:R-:W-:Y:S01]  /*7a30*/  @P1 IMAD.MOV.U32 R4, RZ, RZ, c[0x0][0x210] ;  /* 0x00008400ff041624 */ /* 0x000fe200078e00ff */
[----:B------:R-:W-:Y:S01]  /*7a40*/  @!P1 MOV R4, 0x1 ;  /* 0x0000000100049802 */ /* 0x000fe20000000f00 */
[----:B------:R-:W-:Y:S01]  /*7a50*/  @!P2 IMAD.MOV.U32 R10, RZ, RZ, R203 ;  /* 0x000000ffff0aa224 */ /* 0x000fe200078e00cb */
[----:B------:R-:W-:Y:S01]  /*7a60*/  SEL R0, R0, RZ, P2 ;  /* 0x000000ff00007207 */ /* 0x000fe20001000000 */
[----:B------:R-:W-:Y:S01]  /*7a70*/  IMAD.WIDE.U32 R8, R18, c[0x0][0x1f0], R8 ;  /* 0x00007c0012087a25 */ /* 0x000fe200078e0008 */
[----:B------:R-:W-:-:S02]  /*7a80*/  @!P2 SHF.R.S32.HI R11, RZ, 0x1f, R203 ;  /* 0x0000001fff0ba819 */ /* 0x000fc400000114cb */
[----:B------:R-:W-:Y:S01]  /*7a90*/  ISETP.GE.AND P2, PT, R2, R206, PT ;  /* 0x000000ce0200720c */ /* 0x000fe20003f46270 */
[----:B------:R-:W-:Y:S01]  /*7aa0*/  IMAD R5, R5, R4, RZ ;  /* 0x0000000405057224 */ /* 0x000fe200078e02ff */
[----:B------:R-:W-:Y:S01]  /*7ab0*/  SHF.R.S32.HI R7, RZ, 0x1f, R18 ;  /* 0x0000001fff077819 */ /* 0x000fe20000011412 */
[----:B------:R-:W-:Y:S01]  /*7ac0*/  IMAD R0, R18, R3, R0 ;  /* 0x0000000312007224 */ /* 0x000fe200078e0200 */
[----:B------:R-:W-:Y:S02]  /*7ad0*/  SHF.R.S32.HI R3, RZ, 0x1f, R2 ;  /* 0x0000001fff037819 */ /* 0x000fe40000011402 */
[----:B------:R-:W-:Y:S01]  /*7ae0*/  SHF.R.S32.HI R13, RZ, 0x1f, R5 ;  /* 0x0000001fff0d7819 */ /* 0x000fe20000011405 */
[----:B------:R-:W-:Y:S01]  /*7af0*/  IMAD R7, R7, c[0x0][0x1f0], RZ ;  /* 0x00007c0007077a24 */ /* 0x000fe200078e02ff */
[----:B------:R-:W-:Y:S01]  /*7b00*/  IADD3 R5, P1, P0, R5, R10, R0 ;  /* 0x0000000a05057210 */ /* 0x000fe2000783e000 */
[----:B------:R-:W-:Y:S01]  /*7b10*/  IMAD.WIDE R14, R217, 0x80, R2 ;  /* 0x00000080d90e7825 */ /* 0x000fe200078e0202 */
[----:B------:R-:W-:-:S03]  /*7b20*/  SHF.R.S32.HI R10, RZ, 0x1f, R0 ;  /* 0x0000001fff0a7819 */ /* 0x000fc60000011400 */
[----:B------:R-:W-:Y:S01]  /*7b30*/  IMAD R7, R18, c[0x0][0x1f4], R7 ;  /* 0x00007d0012077a24 */ /* 0x000fe200078e0207 */
[----:B------:R-:W-:-:S04]  /*7b40*/  IADD3.X R10, R13, R11, R10, P1, P0 ;  /* 0x0000000b0d0a7210 */ /* 0x000fc80000fe040a */
[----:B------:R-:W-:Y:S01]  /*7b50*/  IADD3 R17, R7, R9, RZ ;  /* 0x0000000907117210 */ /* 0x000fe20007ffe0ff */
        /* <DEDUP_REMOVED lines=8> */
[----:B------:R1:W-:Y:S04]  /*7be0*/  STG.E.128 [R18.64], RZ ;  /* 0x000000ff12007986 */ /* 0x0003e8000c101d06 */
[----:B------:R1:W-:Y:S04]  /*7bf0*/  STG.E.128 [R18.64+0x80], RZ ;  /* 0x000080ff12007986 */ /* 0x0003e8000c101d06 */
[----:B------:R1:W-:Y:S02]  /*7c00*/  STG.E.128 [R18.64+0x100], RZ ;  /* 0x000100ff12007986 */ /* 0x0003e4000c101d06 */
.L_x_19:
[----:B------:R-:W-:Y:S05]  /*7c10*/  BSYNC B0 ;  /* 0x0000000000007941 */ /* 0x000fea0003800000 */
.L_x_18:
[----:B------:R-:W-:Y:S01]  /*7c20*/  IADD3 R13, R2, 0x20, RZ ;  /* 0x00000020020d7810 */ /* 0x000fe20007ffe0ff */
[----:B------:R-:W-:Y:S03]  /*7c30*/  BSSY B0, `(.L_x_20) ;  /* 0x0000010000007945 */ /* 0x000fe60003800000 */
[----:B------:R-:W-:-:S13]  /*7c40*/  ISETP.GE.AND P0, PT, R13, R206, PT ;  /* 0x000000ce0d00720c */ /* 0x000fda0003f06270 */
[----:B------:R-:W-:Y:S05]  /*7c50*/  @P0 BRA `(.L_x_21) ;  /* 0x000000d000000947 */ /* 0x000fea0003800000 */
[----:B------:R-:W-:Y:S01]  /*7c60*/  IADD3 R7, P0, R14, 0x20, RZ ;  /* 0x000000200e077810 */ /* 0x000fe20007f1e0ff */
[----:B-1----:R-:W-:Y:S01]  /*7c70*/  IMAD.MOV.U32 R18, RZ, RZ, R8 ;  /* 0x000000ffff127224 */ /* 0x002fe200078e0008 */
[----:B------:R-:W-:-:S03]  /*7c80*/  MOV R19, R17 ;  /* 0x0000001100137202 */ /* 0x000fc60000000f00 */
[----:B------:R-:W-:Y:S02]  /*7c90*/  IMAD.X R0, RZ, RZ, R15, P0 ;  /* 0x000000ffff007224 */ /* 0x000fe400000e060f */
[----:B------:R-:W-:-:S04]  /*7ca0*/  IMAD.WIDE.U32 R18, R7, c[0x0][0x1e8], R18 ;  /* 0x00007a0007127a25 */ /* 0x000fc800078e0012 */
[----:B------:R-:W-:Y:S01]  /*7cb0*/  IMAD R0, R0, c[0x0][0x1e8], RZ ;  /* 0x00007a0000007a24 */ /* 0x000fe200078e02ff */
[----:B------:R-:W-:-:S03]  /*7cc0*/  LEA R20, P0, R18, c[0x0][0x1d0], 0x1 ;  /* 0x0000740012147a11 */ /* 0x000fc600078008ff */
[----:B------:R-:W-:-:S05]  /*7cd0*/  IMAD R0, R7, c[0x0][0x1ec], R0 ;  /* 0x00007b0007007a24 */ /* 0x000fca00078e0200 */
[----:B------:R-:W-:-:S04]  /*7ce0*/  IADD3 R0, R0, R19, RZ ;  /* 0x0000001300007210 */ /* 0x000fc80007ffe0ff */
[----:B------:R-:W-:-:S05]  /*7cf0*/  LEA.HI.X R21, R18, c[0x0][0x1d4], R0, 0x1, P0 ;  /* 0x0000750012157a11 */ /* 0x000fca00000f0c00 */
[----:B------:R1:W-:Y:S04]  /*7d00*/  STG.E.128 [R20.64], RZ ;  /* 0x000000ff14007986 */ /* 0x0003e8000c101d06 */
[----:B------:R1:W-:Y:S04]  /*7d10*/  STG.E.128 [R20.64+0x80], RZ ;  /* 0x000080ff14007986 */ /* 0x0003e8000c101d06 */
[----:B------:R1:W-:Y:S02]  /*7d20*/  STG.E.128 [R20.64+0x100], RZ ;  /* 0x000100ff14007986 */ /* 0x0003e4000c101d06 */
.L_x_21:
[----:B------:R-:W-:Y:S05]  /*7d30*/  BSYNC B0 ;  /* 0x0000000000007941 */ /* 0x000fea0003800000 */
.L_x_20:
        /* <DEDUP_REMOVED lines=17> */
.L_x_23:
[----:B------:R-:W-:Y:S05]  /*7e50*/  BSYNC B0 ;  /* 0x0000000000007941 */ /* 0x000fea0003800000 */
.L_x_22:
[----:B------:R-:W-:Y:S01]  /*7e60*/  IADD3 R7, R2, 0x60, RZ ;  /* 0x0000006002077810 */ /* 0x000fe20007ffe0ff */
[----:B------:R-:W-:Y:S03]  /*7e70*/  BSSY B0, `(.L_x_24) ;  /* 0x0000010000007945 */ /* 0x000fe60003800000 */
[----:B------:R-:W-:-:S13]  /*7e80*/  ISETP.GE.AND P0, PT, R7, R206, PT ;  /* 0x000000ce0700720c */ /* 0x000fda0003f06270 */
[----:B------:R-:W-:Y:S05]  /*7e90*/  @P0 BRA `(.L_x_25) ;  /* 0x000000d000000947 */ /* 0x000fea0003800000 */
[----:B------:R-:W-:Y:S01]  /*7ea0*/  IADD3 R0, P0, R14, 0x60, RZ ;  /* 0x000000600e007810 */ /* 0x000fe20007f1e0ff */
[----:B------:R-:W-:-:S04]  /*7eb0*/  IMAD.MOV.U32 R14, RZ, RZ, R8 ;  /* 0x000000ffff0e7224 */ /* 0x000fc800078e0008 */
[----:B------:R-:W-:Y:S01]  /*7ec0*/  IMAD.X R9, RZ, RZ, R15, P0 ;  /* 0x000000ffff097224 */ /* 0x000fe200000e060f */
[----:B------:R-:W-:-:S03]  /*7ed0*/  MOV R15, R17 ;  /* 0x00000011000f7202 */ /* 0x000fc60000000f00 */
[----:B------:R-:W-:Y:S02]  /*7ee0*/  IMAD R9, R9, c[0x0][0x1e8], RZ ;  /* 0x00007a0009097a24 */ /* 0x000fe400078e02ff */
        /* <DEDUP_REMOVED lines=8> */
.L_x_25:
[----:B------:R-:W-:Y:S05]  /*7f70*/  BSYNC B0 ;  /* 0x0000000000007941 */ /* 0x000fea0003800000 */
.L_x_24:
[----:B------:R-:W-:-:S04]  /*7f80*/  LOP3.LUT P6, RZ, R6, 0x7, RZ, 0xc0, !PT ;  /* 0x0000000706ff7812 */ /* 0x000fc800078cc0ff */
[-C--:B------:R-:W-:Y:S02]  /*7f90*/  ISETP.GE.OR P5, PT, R2, R206.reuse, P6 ;  /* 0x000000ce0200720c */ /* 0x080fe400037a6670 */
[-C--:B------:R-:W-:Y:S02]  /*7fa0*/  ISETP.GE.OR P4, PT, R13, R206.reuse, P6 ;  /* 0x000000ce0d00720c */ /* 0x080fe40003786670 */
[-C--:B------:R-:W-:Y:S02]  /*7fb0*/  ISETP.GE.OR P3, PT, R11, R206.reuse, P6 ;  /* 0x000000ce0b00720c */ /* 0x080fe40003766670 */
[----:B------:R-:W-:-:S07]  /*7fc0*/  ISETP.GE.OR P6, PT, R7, R206, P6 ;  /* 0x000000ce0700720c */ /* 0x000fce00037c6670 */
[-C--:B--2---:R-:W-:Y:S02]  /*7fd0*/  @!P5 IMAD R8, R2, R4.reuse, RZ ;  /* 0x000000040208d224 */ /* 0x084fe400078e02ff */
[-C--:B------:R-:W-:Y:S02]  /*7fe0*/  @!P4 IMAD R0, R13, R4.reuse, RZ ;  /* 0x000000040d00c224 */ /* 0x080fe400078e02ff */
[----:B------:R-:W-:Y:S01]  /*7ff0*/  @!P3 IMAD R2, R11, R4, RZ ;  /* 0x000000040b02b224 */ /* 0x000fe200078e02ff */
[-C--:B------:R-:W-:Y:S02]  /*8000*/  @!P5 IADD3 R6, P0, R8, R5.reuse, RZ ;  /* 0x000000050806d210 */ /* 0x080fe40007f1e0ff */
[-C--:B------:R-:W-:Y:S02]  /*8010*/  @!P4 IADD3 R3, P1, R0, R5.reuse, RZ ;  /* 0x000000050003c210 */ /* 0x080fe40007f3e0ff */
[----:B------:R-:W-:Y:S02]  /*8020*/  @!P5 LEA.HI.X.SX32 R11, R8, R10, 0x1, P0 ;  /* 0x0000000a080bd211 */ /* 0x000fe400000f0eff */
[----:B------:R-:W-:-:S02]  /*8030*/  @!P3 IADD3 R9, P0, R2, R5, RZ ;  /* 0x000000050209b210 */ /* 0x000fc40007f1e0ff */
[-C--:B------:R-:W-:Y:S02]  /*8040*/  @!P4 LEA.HI.X.SX32 R0, R0, R10.reuse, 0x1, P1 ;  /* 0x0000000a0000c211 */ /* 0x080fe400008f0eff */
[----:B------:R-:W-:Y:S02]  /*8050*/  @!P4 LEA R12, P1, R3, c[0x0][0x200], 0x2 ;  /* 0x00008000030cca11 */ /* 0x000fe400078210ff */
[----:B------:R-:W-:Y:S02]  /*8060*/  @!P5 LEA R14, P2, R6, c[0x0][0x200], 0x2 ;  /* 0x00008000060eda11 */ /* 0x000fe400078410ff */
[----:B------:R-:W-:Y:S02]  /*8070*/  @!P3 LEA.HI.X.SX32 R2, R2, R10, 0x1, P0 ;  /* 0x0000000a0202b211 */ /* 0x000fe400000f0eff */
[----:B------:R-:W-:Y:S02]  /*8080*/  @!P3 LEA R8, P0, R9, c[0x0][0x200], 0x2 ;  /* 0x000080000908ba11 */ /* 0x000fe400078010ff */
[----:B------:R-:W-:Y:S01]  /*8090*/  @!P4 LEA.HI.X R13, R3, c[0x0][0x204], R0, 0x2, P1 ;  /* 0x00008100030dca11 */ /* 0x000fe200008f1400 */
[----:B------:R-:W-:Y:S01]  /*80a0*/  @!P5 IMAD.MOV.U32 R0, RZ, RZ, 0x7f800000 ;  /* 0x7f800000ff00d424 */ /* 0x000fe200078e00ff */
[----:B------:R-:W-:Y:S01]  /*80b0*/  @!P5 LEA.HI.X R15, R6, c[0x0][0x204], R11, 0x2, P2 ;  /* 0x00008100060fda11 */ /* 0x000fe200010f140b */
[----:B------:R-:W-:Y:S01]  /*80c0*/  @!P4 IMAD.MOV.U32 R11, RZ, RZ, 0x7f800000 ;  /* 0x7f800000ff0bc424 */ /* 0x000fe200078e00ff */
[----:B------:R-:W-:Y:S01]  /*80d0*/  @!P3 LEA.HI.X R9, R9, c[0x0][0x204], R2, 0x2, P0 ;  /* 0x000081000909ba11 */ /* 0x000fe200000f1402 */
[----:B------:R-:W-:-:S02]  /*80e0*/  @!P3 IMAD.MOV.U32 R3, RZ, RZ, 0x7f800000 ;  /* 0x7f800000ff03b424 */ /* 0x000fc400078e00ff */
[----:B------:R2:W-:Y:S04]  /*80f0*/  @!P5 STG.E [R14.64], R0 ;  /* 0x000000000e00d986 */ /* 0x0005e8000c101906 */
[----:B------:R2:W-:Y:S04]  /*8100*/  @!P4 STG.E [R12.64], R11 ;  /* 0x0000000b0c00c986 */ /* 0x0005e8000c101906 */
[----:B------:R2:W-:Y:S01]  /*8110*/  @!P3 STG.E [R8.64], R3 ;  /* 0x000000030800b986 */ /* 0x0005e2000c101906 */
[----:B------:R-:W-:Y:S05]  /*8120*/  @P6 EXIT ;  /* 0x000000000000694d */ /* 0x000fea0003800000 */
[----:B------:R-:W-:-:S05]  /*8130*/  IMAD R4, R7, R4, RZ ;  /* 0x0000000407047224 */ /* 0x000fca00078e02ff */
[----:B------:R-:W-:-:S04]  /*8140*/  IADD3 R5, P0, R4, R5, RZ ;  /* 0x0000000504057210 */ /* 0x000fc80007f1e0ff */
[----:B------:R-:W-:Y:S02]  /*8150*/  LEA.HI.X.SX32 R4, R4, R10, 0x1, P0 ;  /* 0x0000000a04047211 */ /* 0x000fe400000f0eff */
[----:B------:R-:W-:-:S04]  /*8160*/  LEA R2, P0, R5, c[0x0][0x200], 0x2 ;  /* 0x0000800005027a11 */ /* 0x000fc800078010ff */
[----:B--2---:R-:W-:Y:S01]  /*8170*/  LEA.HI.X R3, R5, c[0x0][0x204], R4, 0x2, P0 ;  /* 0x0000810005037a11 */ /* 0x004fe200000f1404 */
[----:B------:R-:W-:-:S05]  /*8180*/  IMAD.MOV.U32 R5, RZ, RZ, 0x7f800000 ;  /* 0x7f800000ff057424 */ /* 0x000fca00078e00ff */
[----:B------:R-:W-:Y:S01]  /*8190*/  STG.E [R2.64], R5 ;  /* 0x0000000502007986 */ /* 0x000fe2000c101906 */
[----:B------:R-:W-:Y:S05]  /*81a0*/  EXIT ;  /* 0x000000000000794d */ /* 0x000fea0003800000 */
.L_x_26:
[----:B------:R-:W-:-:S00]  /*81b0*/  BRA `(.L_x_26) ;  /* 0xfffffff000007947 */ /* 0x000fc0000383ffff */
[----:B------:R-:W-:-:S00]  /*81c0*/  NOP ;  /* 0x0000000000007918 */ /* 0x000fc00000000000 */
        /* <DEDUP_REMOVED lines=11> */
.L_x_1274:


//--------------------- .text._ZN5flash16flash_fwd_kernelI23Flash_fwd_kernel_traitsILi192ELi128ELi64ELi8ELb0ELb0EN7cutlass6half_tE19Flash_kernel_traitsILi192ELi128ELi64ELi8ES3_EELb0ELb0ELb0ELb0ELb0ELb1ELb1ELb0EEEvNS_16Flash_fwd_paramsE --------------------------
	.section	.text._ZN5flash16flash_fwd_kernelI23Flash_fwd_kernel_traitsILi192ELi128ELi64ELi8ELb0ELb0EN7cutlass6half_tE19Flash_kernel_traitsILi192ELi128ELi64ELi8ES3_EELb0ELb0ELb0ELb0ELb0ELb1ELb1ELb0EEEvNS_16Flash_fwd_paramsE,"ax",@progbits
	.sectioninfo	@"SHI_REGISTERS=255"
	.align	128
        .global         _ZN5flash16flash_fwd_kernelI23Flash_fwd_kernel_traitsILi192ELi128ELi64ELi8ELb0ELb0EN7cutlass6half_tE19Flash_kernel_traitsILi192ELi128ELi64ELi8ES3_EELb0ELb0ELb0ELb0ELb0ELb1ELb1ELb0EEEvNS_16Flash_fwd_paramsE
        .type           _ZN5flash16flash_fwd_kernelI23Flash_fwd_kernel_traitsILi192ELi128ELi64ELi8ELb0ELb0EN7cutlass6half_tE19Flash_kernel_traitsILi192ELi128ELi64ELi8ES3_EELb0ELb0ELb0ELb0ELb0ELb1ELb1ELb0EEEvNS_16Flash_fwd_paramsE,@function
        .size           _ZN5flash16flash_fwd_kernelI23Flash_fwd_kernel_traitsILi192ELi128ELi64ELi8ELb0ELb0EN7cutlass6half_tE19Flash_kernel_traitsILi192ELi128ELi64ELi8ES3_EELb0ELb0ELb0ELb0ELb0ELb1ELb1ELb0EEEvNS_16Flash_fwd_paramsE,(.L_x_1275 - _ZN5flash16flash_fwd_kernelI23Flash_fwd_kernel_traitsILi192ELi128ELi64ELi8ELb0ELb0EN7cutlass6half_tE19Flash_kernel_traitsILi192ELi128ELi64ELi8ES3_EELb0ELb0ELb0ELb0ELb0ELb1ELb1ELb0EEEvNS_16Flash_fwd_paramsE)
        .other          _ZN5flash16flash_fwd_kernelI23Flash_fwd_kernel_traitsILi192ELi128ELi64ELi8ELb0ELb0EN7cutlass6half_tE19Flash_kernel_traitsILi192ELi128ELi64ELi8ES3_EELb0ELb0ELb0ELb0ELb0ELb1ELb1ELb0EEEvNS_16Flash_fwd_paramsE,@"STO_CUDA_ENTRY STV_DEFAULT"
_ZN5flash16flash_fwd_kernelI23Flash_fwd_kernel_traitsILi192ELi128ELi64ELi8ELb0ELb0EN7cutlass6half_tE19Flash_kernel_traitsILi192ELi128ELi64ELi8ES3_EELb0ELb0ELb0ELb0ELb0ELb1ELb1ELb0EEEvNS_16Flash_fwd_paramsE:
.text._ZN5flash16flash_fwd_kernelI23Flash_fwd_kernel_traitsILi192ELi128ELi64ELi8ELb0ELb0EN7cutlass6half_tE19Flash_kernel_traitsILi192ELi128ELi64ELi8ES3_EELb0ELb0ELb0ELb0ELb0ELb1ELb1ELb0EEEvNS_16Flash_fwd_paramsE:
        /* <DEDUP_REMOVED lines=34> */
.L_x_27:
[----:B-1-34-:R-:W-:Y:S02]  /*0220*/  MOV R2, c[0x0][0x218] ;  /* 0x0000860000027a02 */ /* 0x01afe40000000f00 */
.L_x_28:
        /* <DEDUP_REMOVED lines=42> */
.L_x_30:
        /* <DEDUP_REMOVED lines=39> */
.L_x_31:
        /* <DEDUP_REMOVED lines=14> */
[----:B------:R-:W-:Y:S01]  /*0820*/  IADD3 R13, R20, 0x40, RZ ;  /* 0x00000040140d7810 */ /* 0x000fe20007ffe0ff */
[----:B------:R-:W-:Y:S01]  /*0830*/  IMAD.SHL.U32 R222, R0, 0x8, RZ ;  /* 0x0000000800de7824 */ /* 0x000fe200078e00ff */
[----:B------:R-:W-:Y:S01]  /*0840*/  ISETP.GE.AND P2, PT, R5, R208, PT ;  /* 0x000000d00500720c */ /* 0x000fe20003f46270 */
[C---:B------:R-:W-:Y:S01]  /*0850*/  IMAD R221, R207.reuse, c[0x0][0x1b0], RZ ;  /* 0x00006c00cfdd7a24 */ /* 0x040fe200078e02ff */
[----:B------:R-:W-:Y:S01]  /*0860*/  SHF.R.S32.HI R21, RZ, 0x1f, R20 ;  /* 0x0000001fff157819 */ /* 0x000fe20000011414 */
[----:B------:R-:W-:Y:S01]  /*0870*/  IMAD R207, R207, c[0x0][0x1b8], RZ ;  /* 0x00006e00cfcf7a24 */ /* 0x000fe200078e02ff */
[----:B------:R-:W-:Y:S01]  /*0880*/  IADD3 R12, P0, R222, R12, RZ ;  /* 0x0000000cde0c7210 */ /* 0x000fe20007f1e0ff */
[----:B------:R-:W-:Y:S01]  /*0890*/  IMAD R221, R216, c[0x0][0x1b4], R221 ;  /* 0x00006d00d8dd7a24 */ /* 0x000fe200078e02dd */
[----:B------:R-:W-:Y:S01]  /*08a0*/  SHF.R.S32.HI R223, RZ, 0x1f, R222 ;  /* 0x0000001fffdf7819 */ /* 0x000fe200000114de */
[----:B------:R-:W-:Y:S01]  /*08b0*/  IMAD.WIDE R224, R225, 0x80, R20 ;  /* 0x00000080e1e07825 */ /* 0x000fe200078e0214 */
[----:B------:R-:W-:-:S02]  /*08c0*/  ISETP.GE.AND P1, PT, R13, R208, PT ;  /* 0x000000d00d00720c */ /* 0x000fc40003f26270 */
[C---:B------:R-:W-:Y:S01]  /*08d0*/  IADD3 R213, R20.reuse, 0x60, RZ ;  /* 0x0000006014d57810 */ /* 0x040fe20007ffe0ff */
[----:B------:R-:W-:Y:S01]  /*08e0*/  IMAD.X R13, R223, 0x1, R11, P0 ;  /* 0x00000001df0d7824 */ /* 0x000fe200000e060b */
[CC--:B------:R-:W-:Y:S01]  /*08f0*/  ISETP.GE.AND P3, PT, R20.reuse, R208.reuse, PT ;  /* 0x000000d01400720c */ /* 0x0c0fe20003f66270 */
[----:B------:R-:W-:Y:S01]  /*0900*/  IMAD.SHL.U32 R11, R20, 0x40, RZ ;  /* 0x00000040140b7824 */ /* 0x000fe200078e00ff */
[----:B------:R-:W-:Y:S01]  /*0910*/  @!P2 IADD3 R26, P4, R224, 0x20, RZ ;  /* 0x00000020e01aa810 */ /* 0x000fe20007f9e0ff */
[----:B------:R-:W-:Y:S01]  /*0920*/  IMAD.WIDE.U32 R18, R18, c[0x0][0x1a8], R12 ;  /* 0x00006a0012127a25 */ /* 0x000fe200078e000c */
[----:B------:R-:W-:Y:S02]  /*0930*/  ISETP.GE.AND P0, PT, R213, R208, PT ;  /* 0x000000d0d500720c */ /* 0x000fe40003f06270 */
        /* <DEDUP_REMOVED lines=114> */
[----:B------:R-:W-:Y:S01]  /*1060*/  IMAD.IADD R10, R19, 0x1, R13 ;  /* 0x00000001130a7824 */ /* 0x000fe200078e020d */
[----:B------:R2:W-:Y:S01]  /*1070*/  @!P5 LDGSTS.E.BYPASS.LTC128B.128 [R212+0x11000], [R24.64+0x100] ;  /* 0x1100010018d4dfae */ /* 0x0005e2000b901d46 */
[----:B------:R-:W-:-:S02]  /*1080*/  IMAD.IADD R205, R12, 0x1, -R205 ;  /* 0x000000010ccd7824 */ /* 0x000fc400078e0acd */
        /* <DEDUP_REMOVED lines=14> */
[----:B------:R-:W-:Y:S01]  /*1170*/  @!P3 LEA R7, P0, R10, R8, 0x5 ;  /* 0x000000080a07b211 */ /* 0x000fe200078028ff */
[----:B------:R-:W-:Y:S01]  /*1180*/  IMAD.SHL.U32 R6, R6, 0x2, RZ ;  /* 0x0000000206067824 */ /* 0x000fe200078e00ff */
[----:B------:R-:W-:Y:S02]  /*1190*/  SHF.R.U32.HI R12, RZ, 0x3, R12 ;  /* 0x00000003ff0c7819 */ /* 0x000fe4000001160c */
[----:B------:R-:W-:Y:S02]  /*11a0*/  SHF.R.U32.HI R96, RZ, 0x3, R96 ;  /* 0x00000003ff607819 */ /* 0x000fe40000011660 */
[----:B------:R-:W-:Y:S02]  /*11b0*/  SHF.R.S32.HI R14, RZ, 0x5, R14 ;  /* 0x00000005ff0e7819 */ /* 0x000fe4000001140e */
[----:B------:R-:W-:Y:S01]  /*11c0*/  LOP3.LUT R99, R99, 0xfffffe00, RZ, 0xc0, !PT ;  /* 0xfffffe0063637812 */ /* 0x000fe200078ec0ff */
[----:B------:R-:W-:-:S04]  /*11d0*/  DEPBAR.LE SB0, 0x0 ;  /* 0x000080000000791a */ /* 0x000fc80000000000 */
[----:B------:R-:W-:Y:S01]  /*11e0*/  BAR.SYNC.DEFER_BLOCKING 0x0 ;  /* 0x0000000000007b1d */ /* 0x000fe20000010000 */
[----:B---3--:R-:W-:Y:S02]  /*11f0*/  @!P4 LEA R16, P1, R8, c[0x0][0x170], 0x1 ;  /* 0x00005c000810ca11 */ /* 0x008fe400078208ff */
[----:B------:R-:W-:Y:S01]  /*1200*/  @!P3 LEA.HI.X R10, R10, R19, R9, 0x5, P0 ;  /* 0x000000130a0ab211 */ /* 0x000fe200000f2c09 */
[----:B------:R-:W-:Y:S01]  /*1210*/  IMAD R9, R14, 0x400, R99 ;  /* 0x000004000e097824 */ /* 0x000fe200078e0263 */
[----:B------:R-:W-:Y:S02]  /*1220*/  LOP3.LUT R12, R13, R12, RZ, 0x3c, !PT ;  /* 0x0000000c0d0c7212 */ /* 0x000fe400078e3cff */
[----:B------:R-:W-:Y:S02]  /*1230*/  LOP3.LUT R96, R11, R96, RZ, 0x3c, !PT ;  /* 0x000000600b607212 */ /* 0x000fe400078e3cff */
        /* <DEDUP_REMOVED lines=13> */
[----:B------:R-:W-:Y:S01]  /*1310*/  @P4 STS.128 [R212+0x12000], RZ ;  /* 0x012000ffd4004388 */ /* 0x000fe20000000c00 */
[----:B------:R-:W-:Y:S02]  /*1320*/  IMAD.IADD R200, R99, 0x1, R96 ;  /* 0x0000000163c87824 */ /* 0x000fe400078e0260 */
        /* <DEDUP_REMOVED lines=25> */
[C---:B------:R-:W-:Y:S01]  /*14c0*/  IADD3 R193, R203.reuse, 0x1800, RZ ;  /* 0x00001800cbc17810 */ /* 0x040fe20007ffe0ff */
[----:B------:R-:W-:Y:S01]  /*14d0*/  IMAD.IADD R192, R0, 0x1, R203 ;  /* 0x0000000100c07824 */ /* 0x000fe200078e02cb */
[----:B------:R-:W-:Y:S01]  /*14e0*/  @!PT LDS RZ, [RZ] ;  /* 0x00000000fffff984 */ /* 0x000fe20000000800 */
[----:B------:R-:W-:Y:S01]  /*14f0*/  @!PT LDS RZ, [RZ] ;  /* 0x00000000fffff984 */ /* 0x000fe20000000800 */
[----:B------:R-:W-:Y:S01]  /*1500*/  @!PT LDS RZ, [RZ] ;  /* 0x00000000fffff984 */ /* 0x000fe20000000800 */
[----:B------:R3:W-:Y:S01]  /*1510*/  @!P3 LDGSTS.E.BYPASS.LTC128B.128 [R212+0x13000], [R18.64] ;  /* 0x1300000012d4bfae */ /* 0x0007e2000b901d46 */
[----:B------:R-:W-:-:S02]  /*1520*/  IADD3 R191, R203, 0x2000, RZ ;  /* 0x00002000cbbf7810 */ /* 0x000fc40007ffe0ff */
[C---:B------:R-:W-:Y:S01]  /*1530*/  IADD3 R190, R203.reuse, 0x2800, RZ ;  /* 0x00002800cbbe7810 */ /* 0x040fe20007ffe0ff */
[----:B------:R3:W-:Y:S01]  /*1540*/  @!P3 LDGSTS.E.BYPASS.LTC128B.128 [R212+0x15000], [R18.64+0x80] ;  /* 0x1500008012d4bfae */ /* 0x0007e2000b901d46 */
[C---:B------:R-:W-:Y:S02]  /*1550*/  IADD3 R189, R203.reuse, 0x3000, RZ ;  /* 0x00003000cbbd7810 */ /* 0x040fe40007ffe0ff */
[C---:B------:R-:W-:Y:S01]  /*1560*/  IADD3 R188, R203.reuse, 0x3800, RZ ;  /* 0x00003800cbbc7810 */ /* 0x040fe20007ffe0ff */
[----:B------:R3:W-:Y:S01]  /*1570*/  @!P3 LDGSTS.E.BYPASS.LTC128B.128 [R212+0x17000], [R18.64+0x100] ;  /* 0x1700010012d4bfae */ /* 0x0007e2000b901d46 */
[C---:B------:R-:W-:Y:S02]  /*1580*/  IADD3 R187, R203.reuse, 0x4000, RZ ;  /* 0x00004000cbbb7810 */ /* 0x040fe40007ffe0ff */
[C---:B------:R-:W-:Y:S01]  /*1590*/  IADD3 R186, R203.reuse, 0x4800, RZ ;  /* 0x00004800cbba7810 */ /* 0x040fe20007ffe0ff */
[----:B------:R-:W-:Y:S01]  /*15a0*/  LDSM.16.M88.4 R12, [R206] ;  /* 0x00000000ce0c783b */ /* 0x000fe20000000200 */
[----:B------:R-:W-:-:S02]  /*15b0*/  IADD3 R185, R203, 0x5000, RZ ;  /* 0x00005000cbb97810 */ /* 0x000fc40007ffe0ff */
[----:B------:R-:W-:Y:S01]  /*15c0*/  IADD3 R184, R203, 0x5800, RZ ;  /* 0x00005800cbb87810 */ /* 0x000fe20007ffe0ff */
[----:B------:R-:W4:Y:S04]  /*15d0*/  LDSM.16.M88.4 R20, [R205+0xc000] ;  /* 0x00c00000cd14783b */ /* 0x000f280000000200 */
[----:B------:R-:W-:Y:S04]  /*15e0*/  LDSM.16.M88.4 R36, [R204] ;  /* 0x00000000cc24783b */ /* 0x000fe80000000200 */
[----:B------:R-:W5:Y:S04]  /*15f0*/  LDSM.16.M88.4 R44, [R205+0xc800] ;  /* 0x00c80000cd2c783b */ /* 0x000f680000000200 */
[----:B------:R-:W-:Y:S04]  /*1600*/  LDSM.16.M88.4 R56, [R205+0xd000] ;  /* 0x00d00000cd38783b */ /* 0x000fe80000000200 */
[----:B-1----:R-:W-:Y:S04]  /*1610*/  LDSM.16.M88.4 R28, [R205+0xd800] ;  /* 0x00d80000cd1c783b */ /* 0x002fe80000000200 */
[----:B---3--:R-:W1:Y:S04]  /*1620*/  LDSM.16.M88.4 R16, [R203] ;  /* 0x00000000cb10783b */ /* 0x008e680000000200 */
[----:B------:R-:W-:Y:S04]  /*1630*/  LDSM.16.M88.4 R72, [R202] ;  /* 0x00000000ca48783b */ /* 0x000fe80000000200 */
[----:B--2---:R-:W2:Y:S04]  /*1640*/  LDSM.16.M88.4 R24, [R199+0xc000] ;  /* 0x00c00000c718783b */ /* 0x004ea80000000200 */
[----:B------:R-:W3:Y:S04]  /*1650*/  LDSM.16.M88.4 R52, [R203+0x800] ;  /* 0x00080000cb34783b */ /* 0x000ee80000000200 */
[----:B------:R-:W2:Y:S01]  /*1660*/  LDSM.16.M88.4 R48, [R203+0x1000] ;  /* 0x00100000cb30783b */ /* 0x000ea20000000200 */
[C---:B----4-:R-:W-:Y:S03]  /*1670*/  HMMA.16816.F32 R8, R12.reuse, R20, RZ ;  /* 0x000000140c08723c */ /* 0x050fe600000018ff */
[----:B------:R-:W4:Y:S04]  /*1680*/  LDSM.16.M88.4 R40, [R203+0x1800] ;  /* 0x00180000cb28783b */ /* 0x000f280000000200 */
[----:B------:R-:W-:Y:S01]  /*1690*/  LDSM.16.M88.4 R80, [R199+0xc800] ;  /* 0x00c80000c750783b */ /* 0x000fe20000000200 */
[C---:B------:R-:W-:Y:S03]  /*16a0*/  HMMA.16816.F32 R20, R12.reuse, R22, RZ ;  /* 0x000000160c14723c */ /* 0x040fe600000018ff */
[----:B------:R-:W-:Y:S04]  /*16b0*/  LDSM.16.M88.4 R68, [R199+0xd000] ;  /* 0x00d00000c744783b */ /* 0x000fe80000000200 */
[----:B------:R-:W-:Y:S01]  /*16c0*/  LDSM.16.M88.4 R64, [R199+0xd800] ;  /* 0x00d80000c740783b */ /* 0x000fe20000000200 */
[----:B-----5:R-:W-:Y:S03]  /*16d0*/  HMMA.16816.F32 R32, R12, R44, RZ ;  /* 0x0000002c0c20723c */ /* 0x020fe600000018ff */
[----:B------:R-:W-:Y:S04]  /*16e0*/  LDSM.16.M88.4 R84, [R202+0x4000] ;  /* 0x00400000ca54783b */ /* 0x000fe80000000200 */
[----:B------:R-:W-:Y:S01]  /*16f0*/  LDSM.16.M88.4 R92, [R205+0x10800] ;  /* 0x01080000cd5c783b */ /* 0x000fe20000000200 */
[----:B-1----:R-:W-:Y:S03]  /*1700*/  HMMA.16816.F32 R8, R36, R16, R8 ;  /* 0x000000102408723c */ /* 0x002fe60000001808 */
[----:B------:R-:W-:Y:S04]  /*1710*/  LDSM.16.M88.4 R88, [R199+0x10000] ;  /* 0x01000000c758783b */ /* 0x000fe80000000200 */
[----:B------:R-:W0:Y:S01]  /*1720*/  LDGDEPBAR ;  /* 0x00000000000079af */ /* 0x000e220000000000 */
[C---:B------:R-:W-:Y:S08]  /*1730*/  HMMA.16816.F32 R60, R12.reuse, R56, RZ ;  /* 0x000000380c3c723c */ /* 0x040ff000000018ff */
[C---:B------:R-:W-:Y:S08]  /*1740*/  HMMA.16816.F32 R44, R12.reuse, R46, RZ ;  /* 0x0000002e0c2c723c */ /* 0x040ff000000018ff */
[C---:B------:R-:W-:Y:S08]  /*1750*/  HMMA.16816.F32 R56, R12.reuse, R58, RZ ;  /* 0x0000003a0c38723c */ /* 0x040ff000000018ff */
[----:B------:R-:W-:Y:S08]  /*1760*/  HMMA.16816.F32 R76, R12, R28, RZ ;  /* 0x0000001c0c4c723c */ /* 0x000ff000000018ff */
[----:B------:R-:W-:Y:S01]  /*1770*/  HMMA.16816.F32 R20, R36, R18, R20 ;  /* 0x000000122414723c */ /* 0x000fe20000001814 */
[----:B------:R-:W-:Y:S07]  /*1780*/  LDSM.16.M88.4 R16, [R192] ;  /* 0x00000000c010783b */ /* 0x000fee0000000200 */
[----:B------:R-:W-:Y:S01]  /*1790*/  HMMA.16816.F32 R12, R12, R30, RZ ;  /* 0x0000001e0c0c723c */ /* 0x000fe200000018ff */
[----:B------:R-:W1:Y:S07]  /*17a0*/  LDSM.16.M88.4 R28, [R201] ;  /* 0x00000000c91c783b */ /* 0x000e6e0000000200 */
[----:B--2---:R-:W-:Y:S08]  /*17b0*/  HMMA.16816.F32 R8, R72, R24, R8 ;  /* 0x000000184808723c */ /* 0x004ff00000001808 */
[C---:B---3--:R-:W-:Y:S08]  /*17c0*/  HMMA.16816.F32 R32, R36.reuse, R52, R32 ;  /* 0x000000342420723c */ /* 0x048ff00000001820 */
[C---:B------:R-:W-:Y:S01]  /*17d0*/  HMMA.16816.F32 R44, R36.reuse, R54, R44 ;  /* 0x00000036242c723c */ /* 0x040fe2000000182c */
[----:B------:R-:W-:Y:S07]  /*17e0*/  LDSM.16.M88.4 R52, [R192+0x800] ;  /* 0x00080000c034783b */ /* 0x000fee0000000200 */
[C---:B------:R-:W-:Y:S08]  /*17f0*/  HMMA.16816.F32 R60, R36.reuse, R48, R60 ;  /* 0x00000030243c723c */ /* 0x040ff0000000183c */
[C---:B------:R-:W-:Y:S01]  /*1800*/  HMMA.16816.F32 R56, R36.reuse, R50, R56 ;  /* 0x000000322438723c */ /* 0x040fe20000001838 */
[----:B------:R-:W-:Y:S07]  /*1810*/  LDSM.16.M88.4 R48, [R192+0x1000] ;  /* 0x00100000c030783b */ /* 0x000fee0000000200 */
[----:B----4-:R-:W-:Y:S08]  /*1820*/  HMMA.16816.F32 R76, R36, R40, R76 ;  /* 0x00000028244c723c */ /* 0x010ff0000000184c */
[----:B------:R-:W-:Y:S01]  /*1830*/  HMMA.16816.F32 R20, R72, R26, R20 ;  /* 0x0000001a4814723c */ /* 0x000fe20000001814 */
[----:B------:R-:W-:Y:S07]  /*1840*/  LDSM.16.M88.4 R24, [R205+0xe000] ;  /* 0x00e00000cd18783b */ /* 0x000fee0000000200 */
[----:B------:R-:W-:Y:S01]  /*1850*/  HMMA.16816.F32 R12, R36, R42, R12 ;  /* 0x0000002a240c723c */ /* 0x000fe2000000180c */
[----:B------:R-:W2:Y:S04]  /*1860*/  LDSM.16.M88.4 R36, [R206+0x4000] ;  /* 0x00400000ce24783b */ /* 0x000ea80000000200 */
[----:B------:R-:W-:Y:S03]  /*1870*/  LDSM.16.M88.4 R40, [R192+0x1800] ;  /* 0x00180000c028783b */ /* 0x000fe60000000200 */
[----:B-1----:R-:W-:Y:S08]  /*1880*/  HMMA.16816.F32 R8, R28, R16, R8 ;  /* 0x000000101c08723c */ /* 0x002ff00000001808 */
[C---:B------:R-:W-:Y:S08]  /*1890*/  HMMA.16816.F32 R32, R72.reuse, R80, R32 ;  /* 0x000000504820723c */ /* 0x040ff00000001820 */
[C---:B------:R-:W-:Y:S01]  /*18a0*/  HMMA.16816.F32 R44, R72.reuse, R82, R44 ;  /* 0x00000052482c723c */ /* 0x040fe2000000182c */
[----:B------:R-:W-:Y:S07]  /*18b0*/  LDSM.16.M88.4 R80, [R199+0xe800] ;  /* 0x00e80000c750783b */ /* 0x000fee0000000200 */
[C---:B------:R-:W-:Y:S08]  /*18c0*/  HMMA.16816.F32 R60, R72.reuse, R68, R60 ;  /* 0x00000044483c723c */ /* 0x040ff0000000183c */
[C---:B------:R-:W-:Y:S01]  /*18d0*/  HMMA.16816.F32 R56, R72.reuse, R70, R56 ;  /* 0x000000464838723c */ /* 0x040fe20000001838 */
[----:B------:R-:W-:Y:S07]  /*18e0*/  LDSM.16.M88.4 R68, [R201+0x4000] ;  /* 0x00400000c944783b */ /* 0x000fee0000000200 */
[----:B------:R-:W-:Y:S08]  /*18f0*/  HMMA.16816.F32 R76, R72, R64, R76 ;  /* 0x00000040484c723c */ /* 0x000ff0000000184c */
[----:B------:R-:W-:Y:S01]  /*1900*/  HMMA.16816.F32 R20, R28, R18, R20 ;  /* 0x000000121c14723c */ /* 0x000fe20000001814 */
[----:B------:R-:W-:Y:S07]  /*1910*/  LDSM.16.M88.4 R16, [R204+0x4000] ;  /* 0x00400000cc10783b */ /* 0x000fee0000000200 */
[----:B------:R-:W-:Y:S01]  /*1920*/  HMMA.16816.F32 R72, R72, R66, R12 ;  /* 0x000000424848723c */ /* 0x000fe2000000180c */
[----:B------:R-:W1:Y:S04]  /*1930*/  LDSM.16.M88.4 R64, [R203+0x2000] ;  /* 0x00200000cb40783b */ /* 0x000e680000000200 */
[----:B------:R-:W3:Y:S03]  /*1940*/  LDSM.16.M88.4 R12, [R205+0xe800] ;  /* 0x00e80000cd0c783b */ /* 0x000ee60000000200 */
[C---:B--2---:R-:W-:Y:S08]  /*1950*/  HMMA.16816.F32 R8, R36.reuse, R24, R8 ;  /* 0x000000182408723c */ /* 0x044ff00000001808 */
[----:B------:R-:W-:Y:S01]  /*1960*/  HMMA.16816.F32 R20, R36, R26, R20 ;  /* 0x0000001a2414723c */ /* 0x000fe20000001814 */
[----:B------:R-:W2:Y:S07]  /*1970*/  LDSM.16.M88.4 R24, [R199+0xe000] ;  /* 0x00e00000c718783b */ /* 0x000eae0000000200 */
[C---:B------:R-:W-:Y:S08]  /*1980*/  HMMA.16816.F32 R32, R28.reuse, R52, R32 ;  /* 0x000000341c20723c */ /* 0x040ff00000001820 */
[C---:B------:R-:W-:Y:S01]  /*1990*/  HMMA.16816.F32 R44, R28.reuse, R54, R44 ;  /* 0x000000361c2c723c */ /* 0x040fe2000000182c */
[----:B------:R-:W4:Y:S07]  /*19a0*/  LDSM.16.M88.4 R52, [R205+0xf000] ;  /* 0x00f00000cd34783b */ /* 0x000f2e0000000200 */
[C---:B------:R-:W-:Y:S08]  /*19b0*/  HMMA.16816.F32 R60, R28.reuse, R48, R60 ;  /* 0x000000301c3c723c */ /* 0x040ff0000000183c */
[----:B------:R-:W-:Y:S01]  /*19c0*/  HMMA.16816.F32 R56, R28, R50, R56 ;  /* 0x000000321c38723c */ /* 0x000fe20000001838 */
[----:B------:R-:W5:Y:S07]  /*19d0*/  LDSM.16.M88.4 R48, [R205+0xf800] ;  /* 0x00f80000cd30783b */ /* 0x000f6e0000000200 */
[C---:B-1----:R-:W-:Y:S08]  /*19e0*/  HMMA.16816.F32 R8, R16.reuse, R64, R8 ;  /* 0x000000401008723c */ /* 0x042ff00000001808 */
[----:B------:R-:W-:Y:S01]  /*19f0*/  HMMA.16816.F32 R20, R16, R66, R20 ;  /* 0x000000421014723c */ /* 0x000fe20000001814 */
[----:B------:R-:W-:Y:S07]  /*1a00*/  LDSM.16.M88.4 R64, [R203+0x3800] ;  /* 0x00380000cb40783b */ /* 0x000fee0000000200 */
[C---:B------:R-:W-:Y:S08]  /*1a10*/  HMMA.16816.F32 R76, R28.reuse, R40, R76 ;  /* 0x000000281c4c723c */ /* 0x040ff0000000184c */
[----:B------:R-:W-:Y:S01]  /*1a20*/  HMMA.16816.F32 R72, R28, R42, R72 ;  /* 0x0000002a1c48723c */ /* 0x000fe20000001848 */
[----:B------:R-:W1:Y:S04]  /*1a30*/  LDSM.16.M88.4 R40, [R203+0x2800] ;  /* 0x00280000cb28783b */ /* 0x000e680000000200 */
[----:B------:R-:W1:Y:S03]  /*1a40*/  LDSM.16.M88.4 R28, [R192+0x2000] ;  /* 0x00200000c01c783b */ /* 0x000e660000000200 */
[C---:B---3--:R-:W-:Y:S08]  /*1a50*/  HMMA.16816.F32 R32, R36.reuse, R12, R32 ;  /* 0x0000000c2420723c */ /* 0x048ff00000001820 */
[----:B------:R-:W-:Y:S01]  /*1a60*/  HMMA.16816.F32 R44, R36, R14, R44 ;  /* 0x0000000e242c723c */ /* 0x000fe2000000182c */
[----:B------:R-:W3:Y:S07]  /*1a70*/  LDSM.16.M88.4 R12, [R203+0x3000] ;  /* 0x00300000cb0c783b */ /* 0x000eee0000000200 */
[C---:B--2---:R-:W-:Y:S08]  /*1a80*/  HMMA.16816.F32 R8, R84.reuse, R24, R8 ;  /* 0x000000185408723c */ /* 0x044ff00000001808 */
[----:B------:R-:W-:Y:S01]  /*1a90*/  HMMA.16816.F32 R20, R84, R26, R20 ;  /* 0x0000001a5414723c */ /* 0x000fe20000001814 */
[----:B------:R-:W-:Y:S07]  /*1aa0*/  LDSM.16.M88.4 R24, [R199+0xf000] ;  /* 0x00f00000c718783b */ /* 0x000fee0000000200 */
[C---:B----4-:R-:W-:Y:S08]  /*1ab0*/  HMMA.16816.F32 R60, R36.reuse, R52, R60 ;  /* 0x00000034243c723c */ /* 0x050ff0000000183c */
[C---:B------:R-:W-:Y:S01]  /*1ac0*/  HMMA.16816.F32 R56, R36.reuse, R54, R56 ;  /* 0x000000362438723c */ /* 0x040fe20000001838 */
[----:B------:R-:W-:Y:S07]  /*1ad0*/  LDSM.16.M88.4 R52, [R206+0x8000] ;  /* 0x00800000ce34783b */ /* 0x000fee0000000200 */
[C---:B-----5:R-:W-:Y:S08]  /*1ae0*/  HMMA.16816.F32 R76, R36.reuse, R48, R76 ;  /* 0x00000030244c723c */ /* 0x060ff0000000184c */
[----:B------:R-:W-:Y:S01]  /*1af0*/  HMMA.16816.F32 R72, R36, R50, R72 ;  /* 0x000000322448723c */ /* 0x000fe20000001848 */
[----:B------:R-:W2:Y:S04]  /*1b00*/  LDSM.16.M88.4 R36, [R205+0x10000] ;  /* 0x01000000cd24783b */ /* 0x000ea80000000200 */
[----:B------:R-:W-:Y:S03]  /*1b10*/  LDSM.16.M88.4 R48, [R203+0x4000] ;  /* 0x00400000cb30783b */ /* 0x000fe60000000200 */
[C---:B-1----:R-:W-:Y:S08]  /*1b20*/  HMMA.16816.F32 R32, R16.reuse, R40, R32 ;  /* 0x000000281020723c */ /* 0x042ff00000001820 */
[----:B------:R-:W-:Y:S01]  /*1b30*/  HMMA.16816.F32 R44, R16, R42, R44 ;  /* 0x0000002a102c723c */ /* 0x000fe2000000182c */
[----:B------:R-:W-:Y:S07]  /*1b40*/  LDSM.16.M88.4 R40, [R204+0x8000] ;  /* 0x00800000cc28783b */ /* 0x000fee0000000200 */
[C---:B------:R-:W-:Y:S08]  /*1b50*/  HMMA.16816.F32 R8, R68.reuse, R28, R8 ;  /* 0x0000001c4408723c */ /* 0x040ff00000001808 */
[----:B------:R-:W-:Y:S01]  /*1b60*/  HMMA.16816.F32 R20, R68, R30, R20 ;  /* 0x0000001e4414723c */ /* 0x000fe20000001814 */
[----:B------:R-:W-:Y:S07]  /*1b70*/  LDSM.16.M88.4 R28, [R202+0x8000] ;  /* 0x00800000ca1c783b */ /* 0x000fee0000000200 */
[C---:B---3--:R-:W-:Y:S08]  /*1b80*/  HMMA.16816.F32 R60, R16.reuse, R12, R60 ;  /* 0x0000000c103c723c */ /* 0x048ff0000000183c */
[----:B------:R-:W-:Y:S01]  /*1b90*/  HMMA.16816.F32 R56, R16, R14, R56 ;  /* 0x0000000e1038723c */ /* 0x000fe20000001838 */
[----:B------:R-:W1:Y:S07]  /*1ba0*/  LDSM.16.M88.4 R12, [R192+0x2800] ;  /* 0x00280000c00c783b */ /* 0x000e6e0000000200 */
[----:B------:R-:W-:Y:S08]  /*1bb0*/  HMMA.16816.F32 R32, R84, R80, R32 ;  /* 0x000000505420723c */ /* 0x000ff00000001820 */
[----:B--2---:R-:W-:Y:S08]  /*1bc0*/  HMMA.16816.F32 R8, R52, R36, R8 ;  /* 0x000000243408723c */ /* 0x004ff00000001808 */
[----:B------:R-:W-:Y:S01]  /*1bd0*/  HMMA.16816.F32 R44, R84, R82, R44 ;  /* 0x00000052542c723c */ /* 0x000fe2000000182c */
[----:B------:R-:W-:Y:S07]  /*1be0*/  LDSM.16.M88.4 R80, [R199+0xf800] ;  /* 0x00f80000c750783b */ /* 0x000fee0000000200 */
[C---:B------:R-:W-:Y:S08]  /*1bf0*/  HMMA.16816.F32 R76, R16.reuse, R64, R76 ;  /* 0x00000040104c723c */ /* 0x040ff0000000184c */
[----:B------:R-:W-:Y:S01]  /*1c00*/  HMMA.16816.F32 R72, R16, R66, R72 ;  /* 0x000000421048723c */ /* 0x000fe20000001848 */
[----:B------:R-:W2:Y:S04]  /*1c10*/  LDSM.16.M88.4 R64, [R192+0x3000] ;  /* 0x00300000c040783b */ /* 0x000ea80000000200 */
[----:B------:R-:W-:Y:S03]  /*1c20*/  LDSM.16.M88.4 R16, [R201+0x8000] ;  /* 0x00800000c910783b */ /* 0x000fe60000000200 */
[----:B------:R-:W-:Y:S01]  /*1c30*/  HMMA.16816.F32 R20, R52, R38, R20 ;  /* 0x000000263414723c */ /* 0x000fe20000001814 */
[----:B------:R-:W-:Y:S07]  /*1c40*/  LDSM.16.M88.4 R36, [R203+0x4800] ;  /* 0x00480000cb24783b */ /* 0x000fee0000000200 */
[----:B------:R-:W-:Y:S08]  /*1c50*/  HMMA.16816.F32 R60, R84, R24, R60 ;  /* 0x00000018543c723c */ /* 0x000ff0000000183c */
[----:B-1----:R-:W-:Y:S08]  /*1c60*/  HMMA.16816.F32 R32, R68, R12, R32 ;  /* 0x0000000c4420723c */ /* 0x002ff00000001820 */
[----:B------:R-:W-:Y:S08]  /*1c70*/  HMMA.16816.F32 R8, R40, R48, R8 ;  /* 0x000000302808723c */ /* 0x000ff00000001808 */
[----:B------:R-:W-:Y:S01]  /*1c80*/  HMMA.16816.F32 R44, R68, R14, R44 ;  /* 0x0000000e442c723c */ /* 0x000fe2000000182c */
[----:B------:R-:W-:Y:S07]  /*1c90*/  LDSM.16.M88.4 R12, [R192+0x4000] ;  /* 0x00400000c00c783b */ /* 0x000fee0000000200 */
[----:B------:R-:W-:Y:S01]  /*1ca0*/  HMMA.16816.F32 R20, R40, R50, R20 ;  /* 0x000000322814723c */ /* 0x000fe20000001814 */
[----:B------:R-:W1:Y:S07]  /*1cb0*/  LDSM.16.M88.4 R48, [R205+0x11000] ;  /* 0x01100000cd30783b */ /* 0x000e6e0000000200 */
[----:B--2---:R-:W-:Y:S08]  /*1cc0*/  HMMA.16816.F32 R60, R68, R64, R60 ;  /* 0x00000040443c723c */ /* 0x004ff0000000183c */
[----:B------:R-:W-:Y:S08]  /*1cd0*/  HMMA.16816.F32 R32, R52, R92, R32 ;  /* 0x0000005c3420723c */ /* 0x000ff00000001820 */
[----:B------:R-:W-:Y:S08]  /*1ce0*/  HMMA.16816.F32 R8, R28, R88, R8 ;  /* 0x000000581c08723c */ /* 0x000ff00000001808 */
[----:B------:R-:W-:Y:S08]  /*1cf0*/  HMMA.16816.F32 R44, R52, R94, R44 ;  /* 0x0000005e342c723c */ /* 0x000ff0000000182c */
[----:B------:R-:W-:Y:S01]  /*1d00*/  HMMA.16816.F32 R20, R28, R90, R20 ;  /* 0x0000005a1c14723c */ /* 0x000fe20000001814 */
[----:B------:R-:W2:Y:S07]  /*1d10*/  LDSM.16.M88.4 R88, [R203+0x5000] ;  /* 0x00500000cb58783b */ /* 0x000eae0000000200 */
[----:B------:R-:W-:Y:S01]  /*1d20*/  HMMA.16816.F32 R56, R84, R26, R56 ;  /* 0x0000001a5438723c */ /* 0x000fe20000001838 */
[----:B------:R-:W3:Y:S07]  /*1d30*/  LDSM.16.M88.4 R24, [R199+0x10800] ;  /* 0x01080000c718783b */ /* 0x000eee0000000200 */
[----:B-1----:R-:W-:Y:S08]  /*1d40*/  HMMA.16816.F32 R60, R52, R48, R60 ;  /* 0x00000030343c723c */ /* 0x002ff0000000183c */
[----:B------:R-:W-:Y:S08]  /*1d50*/  HMMA.16816.F32 R32, R40, R36, R32 ;  /* 0x000000242820723c */ /* 0x000ff00000001820 */
[----:B------:R-:W-:Y:S08]  /*1d60*/  HMMA.16816.F32 R8, R16, R12, R8 ;  /* 0x0000000c1008723c */ /* 0x000ff00000001808 */
[----:B------:R-:W-:Y:S01]  /*1d70*/  HMMA.16816.F32 R44, R40, R38, R44 ;  /* 0x00000026282c723c */ /* 0x000fe2000000182c */
[----:B------:R-:W1:Y:S07]  /*1d80*/  LDSM.16.M88.4 R36, [R192+0x3800] ;  /* 0x00380000c024783b */ /* 0x000e6e0000000200 */
[----:B------:R-:W-:Y:S08]  /*1d90*/  HMMA.16816.F32 R76, R84, R80, R76 ;  /* 0x00000050544c723c */ /* 0x000ff0000000184c */
[----:B------:R-:W-:Y:S01]  /*1da0*/  HMMA.16816.F32 R20, R16, R14, R20 ;  /* 0x0000000e1014723c */ /* 0x000fe20000001814 */
[----:B------:R-:W4:Y:S01]  /*1db0*/  LDSM.16.M88.4 R12, [R199+0x11000] ;  /* 0x01100000c70c783b */ /* 0x000f220000000200 */
[----:B------:R-:W-:-:S02]  /*1dc0*/  FMUL.FTZ R0, R8, c[0x0][0x2ec] ;  /* 0x0000bb0008007a20 */ /* 0x000fc40000410000 */
[----:B------:R-:W-:Y:S02]  /*1dd0*/  FMUL.FTZ R48, R9, c[0x0][0x2ec] ;  /* 0x0000bb0009307a20 */ /* 0x000fe40000410000 */
[----:B------:R-:W-:Y:S02]  /*1de0*/  FMUL.FTZ R49, R10, c[0x0][0x2ec] ;  /* 0x0000bb000a317a20 */ /* 0x000fe40000410000 */
[----:B------:R-:W-:Y:S01]  /*1df0*/  HMMA.16816.F32 R80, R84, R82, R72 ;  /* 0x000000525450723c */ /* 0x000fe20000001848 */
[----:B------:R-:W5:Y:S01]  /*1e00*/  LDSM.16.M88.4 R72, [R192+0x4800] ;  /* 0x00480000c048783b */ /* 0x000f620000000200 */
[----:B------:R-:W-:Y:S01]  /*1e10*/  FMUL.FTZ R64, R11, c[0x0][0x2ec] ;  /* 0x0000bb000b407a20 */ /* 0x000fe20000410000 */
[----:B------:R-:W-:Y:S02]  /*1e20*/  MUFU.TANH R0, R0 ;  /* 0x0000000000007308 */ /* 0x000fe40000002400 */
[----:B------:R-:W4:Y:S03]  /*1e30*/  LDSM.16.M88.4 R8, [R205+0x11800] ;  /* 0x01180000cd08783b */ /* 0x000f260000000200 */
[----:B------:R-:W-:Y:S03]  /*1e40*/  HMMA.16816.F32 R56, R68, R66, R56 ;  /* 0x000000424438723c */ /* 0x000fe60000001838 */
[----:B------:R-:W1:Y:S05]  /*1e50*/  MUFU.TANH R49, R49 ;  /* 0x0000003100317308 */ /* 0x000e6a0000002400 */
[----:B--2---:R-:W-:Y:S01]  /*1e60*/  HMMA.16816.F32 R60, R40, R88, R60 ;  /* 0x00000058283c723c */ /* 0x004fe2000000183c */
[----:B------:R-:W-:-:S02]  /*1e70*/  FMUL.FTZ R65, R20, c[0x0][0x2ec] ;  /* 0x0000bb0014417a20 */ /* 0x000fc40000410000 */
[----:B------:R-:W-:Y:S05]  /*1e80*/  MUFU.TANH R48, R48 ;  /* 0x0000003000307308 */ /* 0x000fea0000002400 */
[----:B---3--:R-:W-:Y:S03]  /*1e90*/  HMMA.16816.F32 R32, R28, R24, R32 ;  /* 0x000000181c20723c */ /* 0x008fe60000001820 */
[----:B------:R-:W-:Y:S01]  /*1ea0*/  MUFU.TANH R64, R64 ;  /* 0x0000004000407308 */ /* 0x000fe20000002400 */
[----:B-1----:R-:W-:-:S04]  /*1eb0*/  FSEL R49, R49, -INF , !P2 ;  /* 0xff80000031317808 */ /* 0x002fc80005000000 */
[----:B------:R-:W-:Y:S03]  /*1ec0*/  HMMA.16816.F32 R76, R68, R36, R76 ;  /* 0x00000024444c723c */ /* 0x000fe6000000184c */
[----:B------:R-:W-:Y:S04]  /*1ed0*/  MUFU.TANH R65, R65 ;  /* 0x0000004100417308 */ /* 0x000fe80000002400 */
[----:B------:R-:W-:Y:S01]  /*1ee0*/  FMUL.FTZ R36, R22, c[0x0][0x2ec] ;  /* 0x0000bb0016247a20 */ /* 0x000fe20000410000 */
[----:B------:R-:W-:Y:S05]  /*1ef0*/  HMMA.16816.F32 R56, R52, R50, R56 ;  /* 0x000000323438723c */ /* 0x000fea0000001838 */
[----:B------:R-:W-:Y:S02]  /*1f00*/  MUFU.TANH R36, R36 ;  /* 0x0000002400247308 */ /* 0x000fe40000002400 */
[----:B------:R-:W-:Y:S01]  /*1f10*/  FMUL.FTZ R50, R21, c[0x0][0x2ec] ;  /* 0x0000bb0015327a20 */ /* 0x000fe20000410000 */
[----:B----4-:R-:W-:Y:S05]  /*1f20*/  HMMA.16816.F32 R60, R28, R12, R60 ;  /* 0x0000000c1c3c723c */ /* 0x010fea000000183c */
[----:B------:R-:W-:Y:S02]  /*1f30*/  MUFU.TANH R50, R50 ;  /* 0x0000003200327308 */ /* 0x000fe40000002400 */
[----:B------:R-:W-:Y:S01]  /*1f40*/  FMUL.FTZ R12, R23, c[0x0][0x2ec] ;  /* 0x0000bb00170c7a20 */ /* 0x000fe20000410000 */
[----:B-----5:R-:W-:Y:S01]  /*1f50*/  HMMA.16816.F32 R32, R16, R72, R32 ;  /* 0x000000481020723c */ /* 0x020fe20000001820 */
[----:B------:R-:W1:Y:S04]  /*1f60*/  LDSM.16.M88.4 R20, [R203+0x5800] ;  /* 0x00580000cb14783b */ /* 0x000e680000000200 */
[----:B------:R-:W2:Y:S03]  /*1f70*/  MUFU.TANH R12, R12 ;  /* 0x0000000c000c7308 */ /* 0x000ea60000002400 */
[----:B------:R-:W-:Y:S08]  /*1f80*/  HMMA.16816.F32 R80, R68, R38, R80 ;  /* 0x000000264450723c */ /* 0x000ff00000001850 */
[----:B------:R-:W-:Y:S08]  /*1f90*/  HMMA.16816.F32 R76, R52, R8, R76 ;  /* 0x00000008344c723c */ /* 0x000ff0000000184c */
[----:B------:R-:W-:Y:S01]  /*1fa0*/  FMUL.FTZ R13, R32, c[0x0][0x2ec] ;  /* 0x0000bb00200d7a20 */ /* 0x000fe20000410000 */
[----:B------:R-:W-:Y:S01]  /*1fb0*/  HMMA.16816.F32 R44, R28, R26, R44 ;  /* 0x0000001a1c2c723c */ /* 0x000fe2000000182c */
[----:B------:R-:W-:Y:S01]  /*1fc0*/  FMUL.FTZ R37, R33, c[0x0][0x2ec] ;  /* 0x0000bb0021257a20 */ /* 0x000fe20000410000 */
[----:B------:R-:W-:Y:S01]  /*1fd0*/  LDSM.16.M88.4 R24, [R192+0x5000] ;  /* 0x00500000c018783b */ /* 0x000fe20000000200 */
[----:B------:R-:W-:-:S02]  /*1fe0*/  FMUL.FTZ R51, R34, c[0x0][0x2ec] ;  /* 0x0000bb0022337a20 */ /* 0x000fc40000410000 */
[----:B------:R-:W-:Y:S01]  /*1ff0*/  FMUL.FTZ R38, R35, c[0x0][0x2ec] ;  /* 0x0000bb0023267a20 */ /* 0x000fe20000410000 */
[----:B------:R-:W-:Y:S01]  /*2000*/  MUFU.TANH R13, R13 ;  /* 0x0000000d000d7308 */ /* 0x000fe20000002400 */
[----:B------:R-:W3:Y:S01]  /*2010*/  LDSM.16.M88.4 R32, [R199+0x11800] ;  /* 0x01180000c720783b */ /* 0x000ee20000000200 */
[----:B------:R-:W-:Y:S03]  /*2020*/  HMMA.16816.F32 R80, R52, R10, R80 ;  /* 0x0000000a3450723c */ /* 0x000fe60000001850 */
[----:B------:R-:W4:Y:S01]  /*2030*/  LDSM.16.M88.4 R8, [R192+0x5800] ;  /* 0x00580000c008783b */ /* 0x000f220000000200 */
[----:B------:R-:W-:-:S04]  /*2040*/  DEPBAR.LE SB0, 0x0 ;  /* 0x000080000000791a */ /* 0x000fc80000000000 */
[C---:B-1----:R-:W-:Y:S01]  /*2050*/  HMMA.16816.F32 R76, R40.reuse, R20, R76 ;  /* 0x00000014284c723c */ /* 0x042fe2000000184c */
[----:B------:R-:W1:Y:S07]  /*2060*/  MUFU.TANH R51, R51 ;  /* 0x0000003300337308 */ /* 0x000e6e0000002400 */
[C---:B------:R-:W-:Y:S01]  /*2070*/  HMMA.16816.F32 R56, R40.reuse, R90, R56 ;  /* 0x0000005a2838723c */ /* 0x040fe20000001838 */
[----:B------:R-:W-:Y:S07]  /*2080*/  MUFU.TANH R37, R37 ;  /* 0x0000002500257308 */ /* 0x000fee0000002400 */
[----:B------:R-:W-:Y:S01]  /*2090*/  HMMA.16816.F32 R80, R40, R22, R80 ;  /* 0x000000162850723c */ /* 0x000fe20000001850 */
[----:B------:R-:W-:Y:S06]  /*20a0*/  MUFU.TANH R38, R38 ;  /* 0x0000002600267308 */ /* 0x000fec0000002400 */
[----:B------:R-:W-:Y:S01]  /*20b0*/  FSEL R23, R0, -INF , !P2 ;  /* 0xff80000000177808 */ /* 0x000fe20005000000 */
[----:B------:R-:W-:Y:S08]  /*20c0*/  HMMA.16816.F32 R44, R16, R74, R44 ;  /* 0x0000004a102c723c */ /* 0x000ff0000000182c */
[C---:B---3--:R-:W-:Y:S08]  /*20d0*/  HMMA.16816.F32 R76, R28.reuse, R32, R76 ;  /* 0x000000201c4c723c */ /* 0x048ff0000000184c */
[C---:B------:R-:W-:Y:S07]  /*20e0*/  HMMA.16816.F32 R56, R28.reuse, R14, R56 ;  /* 0x0000000e1c38723c */ /* 0x040fee0000001838 */
[----:B------:R-:W-:Y:S01]  /*20f0*/  IADD3 R15, R97, 0x9, RZ ;  /* 0x00000009610f7810 */ /* 0x000fe20007ffe0ff */
[----:B------:R-:W-:Y:S01]  /*2100*/  HMMA.16816.F32 R80, R28, R34, R80 ;  /* 0x000000221c50723c */ /* 0x000fe20000001850 */
[----:B------:R-:W-:-:S02]  /*2110*/  FMUL.FTZ R20, R46, c[0x0][0x2ec] ;  /* 0x0000bb002e147a20 */ /* 0x000fc40000410000 */
[----:B------:R-:W-:Y:S01]  /*2120*/  FMUL.FTZ R14, R45, c[0x0][0x2ec] ;  /* 0x0000bb002d0e7a20 */ /* 0x000fe20000410000 */
[-C--:B------:R-:W-:Y:S01]  /*2130*/  ISETP.GE.AND P6, PT, R15, R98.reuse, PT ;  /* 0x000000620f00720c */ /* 0x080fe20003fc6270 */
[----:B------:R-:W-:Y:S01]  /*2140*/  FMUL.FTZ R21, R47, c[0x0][0x2ec] ;  /* 0x0000bb002f157a20 */ /* 0x000fe20000410000 */
[----:B------:R-:W-:Y:S01]  /*2150*/  IADD3 R15, R97, 0x11, RZ ;  /* 0x00000011610f7810 */ /* 0x000fe20007ffe0ff */
[----:B------:R-:W-:Y:S01]  /*2160*/  MUFU.TANH R20, R20 ;  /* 0x0000001400147308 */ /* 0x000fe20000002400 */
[----:B----4-:R-:W-:Y:S01]  /*2170*/  HMMA.16816.F32 R76, R16, R8, R76 ;  /* 0x00000008104c723c */ /* 0x010fe2000000184c */
[----:B--2---:R-:W-:Y:S02]  /*2180*/  FSEL R6, R12, -INF , !P6 ;  /* 0xff8000000c067808 */ /* 0x004fe40007000000 */
[----:B------:R-:W-:-:S04]  /*2190*/  ISETP.GE.AND P4, PT, R15, R98, PT ;  /* 0x000000620f00720c */ /* 0x000fc80003f86270 */
[----:B------:R-:W-:Y:S01]  /*21a0*/  IADD3 R9, R97, 0x1, RZ ;  /* 0x0000000161097810 */ /* 0x000fe20007ffe0ff */
[C---:B------:R-:W-:Y:S01]  /*21b0*/  HMMA.16816.F32 R60, R16.reuse, R24, R60 ;  /* 0x00000018103c723c */ /* 0x040fe2000000183c */
[----:B------:R-:W-:Y:S02]  /*21c0*/  MUFU.TANH R14, R14 ;  /* 0x0000000e000e7308 */ /* 0x000fe40000002400 */
[-C--:B------:R-:W-:Y:S02]  /*21d0*/  ISETP.GE.AND P0, PT, R9, R98.reuse, PT ;  /* 0x000000620900720c */ /* 0x080fe40003f06270 */
[----:B------:R-:W-:Y:S02]  /*21e0*/  IADD3 R9, R97, 0x8, RZ ;  /* 0x0000000861097810 */ /* 0x000fe40007ffe0ff */
[----:B------:R-:W-:Y:S01]  /*21f0*/  FSEL R64, R64, -INF , !P0 ;  /* 0xff80000040407808 */ /* 0x000fe20004000000 */
[----:B------:R-:W-:Y:S01]  /*2200*/  HMMA.16816.F32 R56, R16, R26, R56 ;  /* 0x0000001a1038723c */ /* 0x000fe20000001838 */
[----:B------:R-:W-:Y:S01]  /*2210*/  ISETP.GE.AND P1, PT, R9, R98, PT ;  /* 0x000000620900720c */ /* 0x000fe20003f26270 */
[----:B------:R-:W-:Y:S01]  /*2220*/  FMUL.FTZ R24, R44, c[0x0][0x2ec] ;  /* 0x0000bb002c187a20 */ /* 0x000fe20000410000 */
[----:B------:R-:W-:Y:S01]  /*2230*/  IADD3 R9, R97, 0x10, RZ ;  /* 0x0000001061097810 */ /* 0x000fe20007ffe0ff */
[----:B------:R-:W-:Y:S01]  /*2240*/  MUFU.TANH R21, R21 ;  /* 0x0000001500157308 */ /* 0x000fe20000002400 */
[----:B------:R-:W-:-:S02]  /*2250*/  FSEL R48, R48, -INF , !P0 ;  /* 0xff80000030307808 */ /* 0x000fc40004000000 */
[-C--:B------:R-:W-:Y:S01]  /*2260*/  ISETP.GE.AND P5, PT, R9, R98.reuse, PT ;  /* 0x000000620900720c */ /* 0x080fe20003fa6270 */
[----:B------:R-:W-:Y:S01]  /*2270*/  HMMA.16816.F32 R80, R16, R10, R80 ;  /* 0x0000000a1050723c */ /* 0x000fe20000001850 */
[----:B------:R-:W-:Y:S01]  /*2280*/  IADD3 R9, R97, 0x18, RZ ;  /* 0x0000001861097810 */ /* 0x000fe20007ffe0ff */
[----:B------:R-:W-:Y:S01]  /*2290*/  FMUL.FTZ R76, R76, c[0x0][0x2ec] ;  /* 0x0000bb004c4c7a20 */ /* 0x000fe20000410000 */
[----:B------:R-:W-:Y:S01]  /*22a0*/  FSEL R36, R36, -INF , !P1 ;  /* 0xff80000024247808 */ /* 0x000fe20004800000 */
[----:B------:R-:W-:Y:S01]  /*22b0*/  MUFU.TANH R24, R24 ;  /* 0x0000001800187308 */ /* 0x000fe20000002400 */
[-C--:B------:R-:W-:Y:S01]  /*22c0*/  ISETP.GE.AND P3, PT, R9, R98.reuse, PT ;  /* 0x000000620900720c */ /* 0x080fe20003f66270 */
[----:B------:R-:W-:Y:S01]  /*22d0*/  FMUL.FTZ R78, R78, c[0x0][0x2ec] ;  /* 0x0000bb004e4e7a20 */ /* 0x000fe20000410000 */
[----:B------:R-:W-:Y:S01]  /*22e0*/  IADD3 R9, R97, 0x19, RZ ;  /* 0x0000001961097810 */ /* 0x000fe20007ffe0ff */
[----:B------:R-:W-:Y:S01]  /*22f0*/  FMUL.FTZ R60, R60, c[0x0][0x2ec] ;  /* 0x0000bb003c3c7a20 */ /* 0x000fe20000410000 */
[----:B------:R-:W-:Y:S01]  /*2300*/  FSEL R65, R65, -INF , !P1 ;  /* 0xff80000041417808 */ /* 0x000fe20004800000 */
[----:B------:R-:W-:Y:S01]  /*2310*/  FMUL.FTZ R62, R62, c[0x0][0x2ec] ;  /* 0x0000bb003e3e7a20 */ /* 0x000fe20000410000 */
[-C--:B------:R-:W-:Y:S01]  /*2320*/  ISETP.GE.AND P2, PT, R9, R98.reuse, PT ;  /* 0x000000620900720c */ /* 0x080fe20003f46270 */
[----:B------:R-:W-:Y:S01]  /*2330*/  MUFU.TANH R165, R60 ;  /* 0x0000003c00a57308 */ /* 0x000fe20000002400 */
[----:B------:R-:W-:Y:S01]  /*2340*/  IADD3 R9, R97, 0x20, RZ ;  /* 0x0000002061097810 */ /* 0x000fe20007ffe0ff */
[----:B------:R-:W-:Y:S01]  /*2350*/  FMUL.FTZ R61, R61, c[0x0][0x2ec] ;  /* 0x0000bb003d3d7a20 */ /* 0x000fe20000410000 */
[----:B------:R-:W-:Y:S01]  /*2360*/  FSEL R17, R50, -INF , !P6 ;  /* 0xff80000032117808 */ /* 0x000fe20007000000 */
[----:B------:R-:W-:Y:S01]  /*2370*/  FMUL.FTZ R63, R63, c[0x0][0x2ec] ;  /* 0x0000bb003f3f7a20 */ /* 0x000fe20000410000 */
[-C--:B------:R-:W-:Y:S01]  /*2380*/  ISETP.GE.AND P0, PT, R9, R98.reuse, PT ;  /* 0x000000620900720c */ /* 0x080fe20003f06270 */
[----:B------:R-:W-:Y:S01]  /*2390*/  FMUL.FTZ R56, R56, c[0x0][0x2ec] ;  /* 0x0000bb0038387a20 */ /* 0x000fe20000410000 */
[----:B------:R-:W-:Y:S01]  /*23a0*/  IADD3 R9, R97, 0x21, RZ ;  /* 0x0000002161097810 */ /* 0x000fe20007ffe0ff */
[----:B------:R-:W2:Y:S01]  /*23b0*/  MUFU.TANH R162, R62 ;  /* 0x0000003e00a27308 */ /* 0x000ea20000002400 */
[----:B------:R-:W-:Y:S01]  /*23c0*/  FMUL.FTZ R57, R57, c[0x0][0x2ec] ;  /* 0x0000bb0039397a20 */ /* 0x000fe20000410000 */
[----:B-1----:R-:W-:Y:S01]  /*23d0*/  FSEL R12, R51, -INF , !P5 ;  /* 0xff800000330c7808 */ /* 0x002fe20006800000 */
[----:B------:R-:W-:Y:S01]  /*23e0*/  FMUL.FTZ R58, R58, c[0x0][0x2ec] ;  /* 0x0000bb003a3a7a20 */ /* 0x000fe20000410000 */
[-C--:B------:R-:W-:Y:S01]  /*23f0*/  ISETP.GE.AND P1, PT, R9, R98.reuse, PT ;  /* 0x000000620900720c */ /* 0x080fe20003f26270 */
[----:B------:R-:W-:Y:S01]  /*2400*/  FMUL.FTZ R59, R59, c[0x0][0x2ec] ;  /* 0x0000bb003b3b7a20 */ /* 0x000fe20000410000 */
[----:B------:R-:W-:Y:S01]  /*2410*/  IADD3 R9, R97, 0x28, RZ ;  /* 0x0000002861097810 */ /* 0x000fe20007ffe0ff */
[----:B------:R-:W-:Y:S01]  /*2420*/  FMUL.FTZ R77, R77, c[0x0][0x2ec] ;  /* 0x0000bb004d4d7a20 */ /* 0x000fe20000410000 */
[----:B------:R-:W-:Y:S01]  /*2430*/  MUFU.TANH R159, R61 ;  /* 0x0000003d009f7308 */ /* 0x000fe20000002400 */
[----:B------:R-:W-:Y:S01]  /*2440*/  FMUL.FTZ R79, R79, c[0x0][0x2ec] ;  /* 0x0000bb004f4f7a20 */ /* 0x000fe20000410000 */
[-C--:B------:R-:W-:Y:S01]  /*2450*/  ISETP.GE.AND P6, PT, R9, R98.reuse, PT ;  /* 0x000000620900720c */ /* 0x080fe20003fc6270 */
[----:B------:R-:W-:Y:S01]  /*2460*/  FMUL.FTZ R80, R80, c[0x0][0x2ec] ;  /* 0x0000bb0050507a20 */ /* 0x000fe20000410000 */
[----:B------:R-:W-:Y:S01]  /*2470*/  IADD3 R9, R97, 0x29, RZ ;  /* 0x0000002961097810 */ /* 0x000fe20007ffe0ff */
[----:B------:R-:W-:Y:S01]  /*2480*/  FMUL.FTZ R82, R82, c[0x0][0x2ec] ;  /* 0x0000bb0052527a20 */ /* 0x000fe20000410000 */
[----:B------:R-:W-:Y:S01]  /*2490*/  FSEL R15, R13, -INF , !P5 ;  /* 0xff8000000d0f7808 */ /* 0x000fe20006800000 */
[----:B------:R-:W-:Y:S01]  /*24a0*/  FMUL.FTZ R81, R81, c[0x0][0x2ec] ;  /* 0x0000bb0051517a20 */ /* 0x000fe20000410000 */
[----:B------:R-:W1:Y:S01]  /*24b0*/  MUFU.TANH R172, R63 ;  /* 0x0000003f00ac7308 */ /* 0x000e620000002400 */
[----:B------:R-:W-:Y:S01]  /*24c0*/  FMUL.FTZ R83, R83, c[0x0][0x2ec] ;  /* 0x0000bb0053537a20 */ /* 0x000fe20000410000 */
[----:B------:R-:W-:-:S02]  /*24d0*/  ISETP.GE.AND P5, PT, R9, R98, PT ;  /* 0x000000620900720c */ /* 0x000fc40003fa6270 */
[----:B--2---:R-:W-:Y:S02]  /*24e0*/  FSEL R162, R162, -INF , !P0 ;  /* 0xff800000a2a27808 */ /* 0x004fe40004000000 */
[----:B------:R-:W-:Y:S02]  /*24f0*/  FSEL R165, R165, -INF , !P0 ;  /* 0xff800000a5a57808 */ /* 0x000fe40004000000 */
[----:B------:R-:W-:Y:S01]  /*2500*/  MUFU.TANH R157, R56 ;  /* 0x00000038009d7308 */ /* 0x000fe20000002400 */
[----:B------:R-:W-:Y:S02]  /*2510*/  IADD3 R9, R97, 0x30, RZ ;  /* 0x0000003061097810 */ /* 0x000fe40007ffe0ff */
[----:B------:R-:W-:Y:S02]  /*2520*/  ISETP.GE.AND P0, PT, R98, 0x41, PT ;  /* 0x000000416200780c */ /* 0x000fe40003f06270 */
[----:B------:R-:W-:Y:S02]  /*2530*/  FSEL R10, R38, -INF , !P4 ;  /* 0xff800000260a7808 */ /* 0x000fe40006000000 */
[----:B------:R-:W-:Y:S01]  /*2540*/  FSEL R13, R37, -INF , !P4 ;  /* 0xff800000250d7808 */ /* 0x000fe20006000000 */
[----:B------:R-:W-:Y:S01]  /*2550*/  MUFU.TANH R163, R57 ;  /* 0x0000003900a37308 */ /* 0x000fe20000002400 */
[----:B------:R-:W-:-:S02]  /*2560*/  ISETP.GE.AND P4, PT, R9, R98, PT ;  /* 0x000000620900720c */ /* 0x000fc40003f86270 */
[C---:B------:R-:W-:Y:S02]  /*2570*/  IADD3 R9, R97.reuse, 0x31, RZ ;  /* 0x0000003161097810 */ /* 0x040fe40007ffe0ff */
[C---:B------:R-:W-:Y:S02]  /*2580*/  IADD3 R19, R97.reuse, 0x38, RZ ;  /* 0x0000003861137810 */ /* 0x040fe40007ffe0ff */
[----:B------:R-:W-:Y:S01]  /*2590*/  IADD3 R97, R97, 0x39, RZ ;  /* 0x0000003961617810 */ /* 0x000fe20007ffe0ff */
[----:B------:R-:W2:Y:S01]  /*25a0*/  MUFU.TANH R164, R58 ;  /* 0x0000003a00a47308 */ /* 0x000ea20000002400 */
[----:B------:R-:W-:Y:S02]  /*25b0*/  FSEL R8, R20, -INF , !P3 ;  /* 0xff80000014087808 */ /* 0x000fe40005800000 */
[----:B------:R-:W-:Y:S02]  /*25c0*/  FSEL R11, R24, -INF , !P3 ;  /* 0xff800000180b7808 */ /* 0x000fe40005800000 */
[----:B------:R-:W-:-:S02]  /*25d0*/  ISETP.GE.AND P3, PT, R9, R98, PT ;  /* 0x000000620900720c */ /* 0x000fc40003f66270 */
[----:B------:R-:W-:Y:S01]  /*25e0*/  FSEL R0, R21, -INF , !P2 ;  /* 0xff80000015007808 */ /* 0x000fe20005000000 */
[----:B------:R-:W3:Y:S01]  /*25f0*/  MUFU.TANH R170, R59 ;  /* 0x0000003b00aa7308 */ /* 0x000ee20000002400 */
[----:B------:R-:W-:Y:S02]  /*2600*/  FSEL R9, R14, -INF , !P2 ;  /* 0xff8000000e097808 */ /* 0x000fe40005000000 */
[----:B-1----:R-:W-:Y:S02]  /*2610*/  FSEL R172, R172, -INF , !P1 ;  /* 0xff800000acac7808 */ /* 0x002fe40004800000 */
[----:B------:R-:W-:Y:S02]  /*2620*/  FSEL R159, R159, -INF , !P1 ;  /* 0xff8000009f9f7808 */ /* 0x000fe40004800000 */
[-C--:B------:R-:W-:Y:S01]  /*2630*/  ISETP.GE.AND P2, PT, R19, R98.reuse, PT ;  /* 0x000000621300720c */ /* 0x080fe20003f46270 */
[----:B------:R-:W1:Y:S01]  /*2640*/  MUFU.TANH R169, R76 ;  /* 0x0000004c00a97308 */ /* 0x000e620000002400 */
[----:B------:R-:W-:-:S02]  /*2650*/  ISETP.GE.AND P1, PT, R97, R98, PT ;  /* 0x000000626100720c */ /* 0x000fc40003f26270 */
[----:B--2---:R-:W-:Y:S02]  /*2660*/  FSEL R164, R164, -INF , !P6 ;  /* 0xff800000a4a47808 */ /* 0x004fe40007000000 */
[----:B------:R-:W-:Y:S02]  /*2670*/  FSEL R157, R157, -INF , !P6 ;  /* 0xff8000009d9d7808 */ /* 0x000fe40007000000 */
[----:B------:R-:W-:Y:S01]  /*2680*/  FSEL R163, R163, -INF , !P5 ;  /* 0xff800000a3a37808 */ /* 0x000fe20006800000 */
[----:B------:R-:W2:Y:S01]  /*2690*/  MUFU.TANH R166, R78 ;  /* 0x0000004e00a67308 */ /* 0x000ea20000002400 */
[----:B---3--:R-:W-:-:S07]  /*26a0*/  FSEL R170, R170, -INF , !P5 ;  /* 0xff800000aaaa7808 */ /* 0x008fce0006800000 */
[----:B------:R-:W3:Y:S01]  /*26b0*/  MUFU.TANH R167, R77 ;  /* 0x0000004d00a77308 */ /* 0x000ee20000002400 */
[----:B-1----:R-:W-:-:S07]  /*26c0*/  FSEL R169, R169, -INF , !P4 ;  /* 0xff800000a9a97808 */ /* 0x002fce0006000000 */
[----:B------:R-:W1:Y:S01]  /*26d0*/  MUFU.TANH R142, R79 ;  /* 0x0000004f008e7308 */ /* 0x000e620000002400 */
[----:B--2---:R-:W-:-:S07]  /*26e0*/  FSEL R166, R166, -INF , !P4 ;  /* 0xff800000a6a67808 */ /* 0x004fce0006000000 */
[----:B------:R-:W2:Y:S01]  /*26f0*/  MUFU.TANH R143, R80 ;  /* 0x00000050008f7308 */ /* 0x000ea20000002400 */
[----:B---3--:R-:W-:-:S07]  /*2700*/  FSEL R167, R167, -INF , !P3 ;  /* 0xff800000a7a77808 */ /* 0x008fce0005800000 */
[----:B------:R-:W3:Y:S01]  /*2710*/  MUFU.TANH R140, R82 ;  /* 0x00000052008c7308 */ /* 0x000ee20000002400 */
[----:B-1----:R-:W-:-:S07]  /*2720*/  FSEL R142, R142, -INF , !P3 ;  /* 0xff8000008e8e7808 */ /* 0x002fce0005800000 */
[----:B------:R-:W1:Y:S01]  /*2730*/  MUFU.TANH R160, R83 ;  /* 0x0000005300a07308 */ /* 0x000e620000002400 */
[----:B--2---:R-:W-:-:S07]  /*2740*/  FSEL R143, R143, -INF , !P2 ;  /* 0xff8000008f8f7808 */ /* 0x004fce0005000000 */
[----:B------:R-:W2:Y:S01]  /*2750*/  MUFU.TANH R141, R81 ;  /* 0x00000051008d7308 */ /* 0x000ea20000002400 */
[----:B---3--:R-:W-:Y:S02]  /*2760*/  FSEL R140, R140, -INF , !P2 ;  /* 0xff8000008c8c7808 */ /* 0x008fe40005000000 */
[----:B-1----:R-:W-:Y:S02]  /*2770*/  FSEL R160, R160, -INF , !P1 ;  /* 0xff800000a0a07808 */ /* 0x002fe40004800000 */
[----:B--2---:R-:W-:Y:S01]  /*2780*/  FSEL R141, R141, -INF , !P1 ;  /* 0xff8000008d8d7808 */ /* 0x004fe20004800000 */
        /* <DEDUP_REMOVED lines=22> */
.L_x_32:
        /* <DEDUP_REMOVED lines=31> */
[----:B-1----:R-:W1:Y:S03]  /*2ae0*/  SHFL.BFLY PT, R19, R14, 0x2, 0x1f ;  /* 0x0c401f000e137f89 */ /* 0x002e6600000e0000 */
[-C--:B------:R-:W-:Y:S01]  /*2af0*/  LEA R197, R5, R200.reuse, 0x1 ;  /* 0x000000c805c57211 */ /* 0x080fe200078e08ff */
[----:B------:R-:W2:Y:S01]  /*2b00*/  SHFL.BFLY PT, R4, R21, 0x2, 0x1f ;  /* 0x0c401f0015047f89 */ /* 0x000ea200000e0000 */
[----:B------:R-:W-:-:S03]  /*2b10*/  LEA R198, R7, R200, 0x1 ;  /* 0x000000c807c67211 */ /* 0x000fc600078e08ff */
[----:B------:R-:W-:Y:S01]  /*2b20*/  LDSM.16.MT88.4 R40, [R200+0x14000] ;  /* 0x01400000c828783b */ /* 0x000fe20000004200 */
[----:B------:R-:W-:-:S03]  /*2b30*/  LEA R196, R5, R198, 0x1 ;  /* 0x000000c605c47211 */ /* 0x000fc600078e08ff */
[----:B------:R-:W-:Y:S04]  /*2b40*/  LDSM.16.MT88.4 R56, [R197+0x14000] ;  /* 0x01400000c538783b */ /* 0x000fe80000004200 */
[----:B------:R-:W-:Y:S04]  /*2b50*/  LDSM.16.MT88.4 R124, [R200+0x12000] ;  /* 0x01200000c87c783b */ /* 0x000fe80000004200 */
[----:B------:R-:W-:Y:S01]  /*2b60*/  LDSM.16.MT88.4 R116, [R198+0x12000] ;  /* 0x01200000c674783b */ /* 0x000fe20000004200 */
[----:B-1----:R-:W-:-:S03]  /*2b70*/  FMNMX.FTZ R19, R14, R19, !PT ;  /* 0x000000130e137209 */ /* 0x002fc60007810000 */
[----:B------:R-:W-:Y:S01]  /*2b80*/  LDSM.16.MT88.4 R108, [R197+0x12000] ;  /* 0x01200000c56c783b */ /* 0x000fe20000004200 */
[----:B--2---:R-:W-:-:S03]  /*2b90*/  FMNMX.FTZ R4, R21, R4, !PT ;  /* 0x0000000415047209 */ /* 0x004fc60007810000 */
[----:B------:R-:W1:Y:S04]  /*2ba0*/  SHFL.BFLY PT, R132, R19, 0x1, 0x1f ;  /* 0x0c201f0013847f89 */ /* 0x000e6800000e0000 */
[----:B------:R-:W2:Y:S04]  /*2bb0*/  SHFL.BFLY PT, R3, R4, 0x1, 0x1f ;  /* 0x0c201f0004037f89 */ /* 0x000ea800000e0000 */
[----:B------:R-:W3:Y:S04]  /*2bc0*/  LDSM.16.MT88.4 R100, [R196+0x12000] ;  /* 0x01200000c464783b */ /* 0x000ee80000004200 */
[----:B------:R-:W-:Y:S04]  /*2bd0*/  LDSM.16.MT88.4 R72, [R200+0x16000] ;  /* 0x01600000c848783b */ /* 0x000fe80000004200 */
[----:B------:R-:W-:Y:S04]  /*2be0*/  LDSM.16.MT88.4 R80, [R198+0x16000] ;  /* 0x01600000c650783b */ /* 0x000fe80000004200 */
[----:B------:R-:W-:Y:S01]  /*2bf0*/  LDSM.16.MT88.4 R88, [R197+0x16000] ;  /* 0x01600000c558783b */ /* 0x000fe20000004200 */
[----:B-1----:R-:W-:-:S03]  /*2c00*/  FMNMX.FTZ R132, R19, R132, !PT ;  /* 0x0000008413847209 */ /* 0x002fc60007810000 */
[----:B------:R-:W-:Y:S01]  /*2c10*/  LDSM.16.MT88.4 R136, [R198+0x12800] ;  /* 0x01280000c688783b */ /* 0x000fe20000004200 */
[----:B--2---:R-:W-:Y:S01]  /*2c20*/  FMNMX.FTZ R3, R4, R3, !PT ;  /* 0x0000000304037209 */ /* 0x004fe20007810000 */
[C---:B------:R-:W-:Y:S01]  /*2c30*/  FMUL.FTZ R168, R132.reuse, c[0x0][0x23c] ;  /* 0x00008f0084a87a20 */ /* 0x040fe20000410000 */
[----:B------:R-:W-:Y:S01]  /*2c40*/  FSETP.NEU.FTZ.AND P1, PT, R132, -INF , PT ;  /* 0xff8000008400780b */ /* 0x000fe20003f3d000 */
[----:B------:R-:W-:Y:S02]  /*2c50*/  LDSM.16.MT88.4 R32, [R197+0x12800] ;  /* 0x01280000c520783b */ /* 0x000fe40000004200 */
        /* <DEDUP_REMOVED lines=19> */
[----:B------:R-:W4:Y:S01]  /*2d90*/  LDSM.16.MT88.4 R64, [R196+0x14000] ;  /* 0x01400000c440783b */ /* 0x000f220000004200 */
[--C-:B------:R-:W-:Y:S02]  /*2da0*/  FFMA.FTZ R133, R9, c[0x0][0x23c], -R168.reuse ;  /* 0x00008f0009857a23 */ /* 0x100fe400000108a8 */
[--C-:B------:R-:W-:Y:S01]  /*2db0*/  FFMA.FTZ R134, R10, c[0x0][0x23c], -R161.reuse ;  /* 0x00008f000a867a23 */ /* 0x100fe200000108a1 */
[----:B------:R-:W5:Y:S01]  /*2dc0*/  LDSM.16.MT88.4 R4, [R196+0x16000] ;  /* 0x01600000c404783b */ /* 0x000f620000004200 */
[----:B------:R-:W-:Y:S01]  /*2dd0*/  FFMA.FTZ R135, R8, c[0x0][0x23c], -R161 ;  /* 0x00008f0008877a23 */ /* 0x000fe200000108a1 */
[----:B------:R-:W-:Y:S01]  /*2de0*/  MUFU.EX2 R149, R149 ;  /* 0x0000009500957308 */ /* 0x000fe20000000800 */
[--C-:B------:R-:W-:Y:S01]  /*2df0*/  FFMA.FTZ R150, R15, c[0x0][0x23c], -R168.reuse ;  /* 0x00008f000f967a23 */ /* 0x100fe200000108a8 */
[----:B------:R-:W1:Y:S01]  /*2e00*/  LDSM.16.MT88.4 R8, [R200+0x14800] ;  /* 0x01480000c808783b */ /* 0x000e620000004200 */
[----:B------:R-:W-:-:S02]  /*2e10*/  FFMA.FTZ R145, R13, c[0x0][0x23c], -R168 ;  /* 0x00008f000d917a23 */ /* 0x000fc400000108a8 */
[--C-:B------:R-:W-:Y:S01]  /*2e20*/  FFMA.FTZ R147, R12, c[0x0][0x23c], -R161.reuse ;  /* 0x00008f000c937a23 */ /* 0x100fe200000108a1 */
[----:B------:R-:W-:Y:S01]  /*2e30*/  LDSM.16.MT88.4 R24, [R198+0x14800] ;  /* 0x01480000c618783b */ /* 0x000fe20000004200 */
[----:B------:R-:W-:Y:S01]  /*2e40*/  FFMA.FTZ R0, R0, c[0x0][0x23c], -R161 ;  /* 0x00008f0000007a23 */ /* 0x000fe200000108a1 */
[----:B------:R-:W3:Y:S01]  /*2e50*/  MUFU.EX2 R146, R146 ;  /* 0x0000009200927308 */ /* 0x000ee20000000800 */
[----:B--2---:R-:W-:Y:S01]  /*2e60*/  F2FP.PACK_AB R96, R151, R152 ;  /* 0x000000989760723e */ /* 0x004fe200000000ff */
[----:B------:R-:W2:Y:S01]  /*2e70*/  LDSM.16.MT88.4 R12, [R196+0x14800] ;  /* 0x01480000c40c783b */ /* 0x000ea20000004200 */
[--C-:B------:R-:W-:Y:S02]  /*2e80*/  FFMA.FTZ R156, R165, c[0x0][0x23c], -R168.reuse ;  /* 0x00008f00a59c7a23 */ /* 0x100fe400000108a8 */
[--C-:B------:R-:W-:Y:S02]  /*2e90*/  FFMA.FTZ R158, R163, c[0x0][0x23c], -R168.reuse ;  /* 0x00008f00a39e7a23 */ /* 0x100fe400000108a8 */
[--C-:B------:R-:W-:Y:S01]  /*2ea0*/  FFMA.FTZ R159, R159, c[0x0][0x23c], -R168.reuse ;  /* 0x00008f009f9f7a23 */ /* 0x100fe200000108a8 */
[----:B------:R-:W-:Y:S01]  /*2eb0*/  MUFU.EX2 R153, R153 ;  /* 0x0000009900997308 */ /* 0x000fe20000000800 */
[----:B------:R-:W-:-:S02]  /*2ec0*/  FFMA.FTZ R157, R157, c[0x0][0x23c], -R168 ;  /* 0x00008f009d9d7a23 */ /* 0x000fc400000108a8 */
[--C-:B------:R-:W-:Y:S02]  /*2ed0*/  FFMA.FTZ R162, R162, c[0x0][0x23c], -R161.reuse ;  /* 0x00008f00a2a27a23 */ /* 0x100fe400000108a1 */
[--C-:B------:R-:W-:Y:S02]  /*2ee0*/  FFMA.FTZ R163, R172, c[0x0][0x23c], -R161.reuse ;  /* 0x00008f00aca37a23 */ /* 0x100fe400000108a1 */
[--C-:B------:R-:W-:Y:S01]  /*2ef0*/  FFMA.FTZ R164, R164, c[0x0][0x23c], -R161.reuse ;  /* 0x00008f00a4a47a23 */ /* 0x100fe200000108a1 */
[----:B------:R-:W4:Y:S01]  /*2f00*/  MUFU.EX2 R154, R154 ;  /* 0x0000009a009a7308 */ /* 0x000f220000000800 */
[----:B---3--:R-:W-:Y:S01]  /*2f10*/  F2FP.PACK_AB R98, R146, R149 ;  /* 0x000000959262723e */ /* 0x008fe200000000ff */
[----:B------:R-:W-:Y:S02]  /*2f20*/  FFMA.FTZ R165, R170, c[0x0][0x23c], -R161 ;  /* 0x00008f00aaa57a23 */ /* 0x000fe400000108a1 */
[--C-:B------:R-:W-:Y:S02]  /*2f30*/  FFMA.FTZ R170, R167, c[0x0][0x23c], -R168.reuse ;  /* 0x00008f00a7aa7a23 */ /* 0x100fe400000108a8 */
[----:B------:R-:W-:-:S02]  /*2f40*/  FFMA.FTZ R169, R169, c[0x0][0x23c], -R168 ;  /* 0x00008f00a9a97a23 */ /* 0x000fc400000108a8 */
[----:B------:R-:W-:Y:S01]  /*2f50*/  MUFU.EX2 R155, R155 ;  /* 0x0000009b009b7308 */ /* 0x000fe20000000800 */
[--C-:B------:R-:W-:Y:S02]  /*2f60*/  FFMA.FTZ R167, R143, c[0x0][0x23c], -R168.reuse ;  /* 0x00008f008fa77a23 */ /* 0x100fe400000108a8 */
[----:B------:R-:W-:Y:S02]  /*2f70*/  FFMA.FTZ R168, R141, c[0x0][0x23c], -R168 ;  /* 0x00008f008da87a23 */ /* 0x000fe400000108a8 */
[--C-:B------:R-:W-:Y:S02]  /*2f80*/  FFMA.FTZ R166, R166, c[0x0][0x23c], -R161.reuse ;  /* 0x00008f00a6a67a23 */ /* 0x100fe400000108a1 */
[--C-:B------:R-:W-:Y:S01]  /*2f90*/  FFMA.FTZ R171, R142, c[0x0][0x23c], -R161.reuse ;  /* 0x00008f008eab7a23 */ /* 0x100fe200000108a1 */
[----:B------:R-:W3:Y:S01]  /*2fa0*/  MUFU.EX2 R148, R148 ;  /* 0x0000009400947308 */ /* 0x000ee20000000800 */
[----:B----4-:R-:W-:Y:S01]  /*2fb0*/  F2FP.PACK_AB R97, R154, R153 ;  /* 0x000000999a61723e */ /* 0x010fe200000000ff */
[----:B------:R-:W-:-:S02]  /*2fc0*/  FFMA.FTZ R172, R140, c[0x0][0x23c], -R161 ;  /* 0x00008f008cac7a23 */ /* 0x000fc400000108a1 */
[----:B------:R-:W-:Y:S01]  /*2fd0*/  FFMA.FTZ R227, R160, c[0x0][0x23c], -R161 ;  /* 0x00008f00a0e37a23 */ /* 0x000fe200000108a1 */
[----:B------:R-:W-:Y:S01]  /*2fe0*/  LDSM.16.MT88.4 R140, [R198+0x13800] ;  /* 0x01380000c68c783b */ /* 0x000fe20000004200 */
[----:B------:R-:W-:Y:S02]  /*2ff0*/  FADD.FTZ R152, R152, R151 ;  /* 0x0000009798987221 */ /* 0x000fe40000010000 */
[----:B------:R-:W-:Y:S01]  /*3000*/  MUFU.EX2 R150, R150 ;  /* 0x0000009600967308 */ /* 0x000fe20000000800 */
[----:B------:R-:W-:Y:S02]  /*3010*/  FADD.FTZ R154, R153, R154 ;  /* 0x0000009a999a7221 */ /* 0x000fe40000010000 */
[----:B------:R-:W-:-:S04]  /*3020*/  FADD.FTZ R149, R149, R152 ;  /* 0x0000009895957221 */ /* 0x000fc80000010000 */
[----:B------:R-:W-:Y:S01]  /*3030*/  FADD.FTZ R149, R146, R149 ;  /* 0x0000009592957221 */ /* 0x000fe20000010000 */
[----:B---3--:R-:W-:Y:S01]  /*3040*/  F2FP.PACK_AB R99, R148, R155 ;  /* 0x0000009b9463723e */ /* 0x008fe200000000ff */
[----:B------:R-:W3:Y:S01]  /*3050*/  MUFU.EX2 R145, R145 ;  /* 0x0000009100917308 */ /* 0x000ee20000000800 */
[----:B------:R-:W-:-:S04]  /*3060*/  FADD.FTZ R155, R155, R154 ;  /* 0x0000009a9b9b7221 */ /* 0x000fc80000010000 */
        /* <DEDUP_REMOVED lines=17> */
[C---:B-1----:R-:W-:Y:S02]  /*3180*/  HMMA.16816.F32 R44, R96.reuse, R48, RZ ;  /* 0x00000030602c723c */ /* 0x042fe400000018ff */
        /* <DEDUP_REMOVED lines=27> */
[C---:B-----5:R-:W-:Y:S07]  /*3340*/  HMMA.16816.F32 R92, R96.reuse, R4, RZ ;  /* 0x00000004605c723c */ /* 0x060fee00000018ff */
[----:B---3--:R-:W-:Y:S01]  /*3350*/  F2FP.PACK_AB R4, R145, R150 ;  /* 0x000000969104723e */ /* 0x008fe200000000ff */
        /* <DEDUP_REMOVED lines=11> */
[----:B------:R-:W-:Y:S01]  /*3410*/  HMMA.16816.F32 R36, R4, R8, R36 ;  /* 0x000000080424723c */ /* 0x000fe20000001824 */
[----:B------:R-:W-:-:S07]  /*3420*/  FADD.FTZ R135, R0, R135 ;  /* 0x0000008700877221 */ /* 0x000fce0000010000 */
        /* <DEDUP_REMOVED lines=8> */
[C---:B--2---:R-:W-:Y:S08]  /*34b0*/  HMMA.16816.F32 R60, R4.reuse, R12, R60 ;  /* 0x0000000c043c723c */ /* 0x044ff0000000183c */
[C---:B------:R-:W-:Y:S01]  /*34c0*/  HMMA.16816.F32 R64, R4.reuse, R14, R64 ;  /* 0x0000000e0440723c */ /* 0x040fe20000001840 */
[----:B------:R-:W2:Y:S07]  /*34d0*/  LDSM.16.MT88.4 R12, [R196+0x16800] ;  /* 0x01680000c40c783b */ /* 0x000eae0000004200 */
[C---:B---3--:R-:W-:Y:S08]  /*34e0*/  HMMA.16816.F32 R76, R4.reuse, R8, R76 ;  /* 0x00000008044c723c */ /* 0x048ff0000000184c */
[C---:B------:R-:W-:Y:S01]  /*34f0*/  HMMA.16816.F32 R80, R4.reuse, R10, R80 ;  /* 0x0000000a0450723c */ /* 0x040fe20000001850 */
[----:B------:R-:W3:Y:S07]  /*3500*/  LDSM.16.MT88.4 R8, [R200+0x13000] ;  /* 0x01300000c808783b */ /* 0x000eee0000004200 */
[C---:B----4-:R-:W-:Y:S08]  /*3510*/  HMMA.16816.F32 R84, R4.reuse, R16, R84 ;  /* 0x000000100454723c */ /* 0x050ff00000001854 */
[C---:B------:R-:W-:Y:S01]  /*3520*/  HMMA.16816.F32 R88, R4.reuse, R18, R88 ;  /* 0x000000120458723c */ /* 0x040fe20000001858 */
[----:B------:R-:W4:Y:S07]  /*3530*/  LDSM.16.MT88.4 R16, [R198+0x13000] ;  /* 0x01300000c610783b */ /* 0x000f2e0000004200 */
        /* <DEDUP_REMOVED lines=16> */
[----:B------:R-:W-:Y:S01]  /*3640*/  HMMA.16816.F32 R96, R4, R14, R96 ;  /* 0x0000000e0460723c */ /* 0x000fe20000001860 */
[----:B------:R-:W2:Y:S06]  /*3650*/  LDSM.16.MT88.4 R12, [R200+0x15000] ;  /* 0x01500000c80c783b */ /* 0x000eac0000004200 */
[----:B------:R-:W-:Y:S01]  /*3660*/  F2FP.PACK_AB R4, R159, R156 ;  /* 0x0000009c9f04723e */ /* 0x000fe200000000ff */
[----:B------:R-:W-:Y:S01]  /*3670*/  FADD.FTZ R156, R156, R133 ;  /* 0x000000859c9c7221 */ /* 0x000fe20000010000 */
[----:B-1----:R-:W-:Y:S01]  /*3680*/  F2FP.PACK_AB R5, R163, R162 ;  /* 0x000000a2a305723e */ /* 0x002fe200000000ff */
[----:B------:R-:W-:Y:S01]  /*3690*/  FADD.FTZ R162, R162, R135 ;  /* 0x00000087a2a27221 */ /* 0x000fe20000010000 */
[----:B------:R-:W-:Y:S01]  /*36a0*/  F2FP.PACK_AB R6, R158, R157 ;  /* 0x0000009d9e06723e */ /* 0x000fe200000000ff */
[----:B------:R-:W-:Y:S01]  /*36b0*/  FADD.FTZ R156, R159, R156 ;  /* 0x0000009c9f9c7221 */ /* 0x000fe20000010000 */
[----:B------:R-:W-:Y:S01]  /*36c0*/  F2FP.PACK_AB R7, R165, R164 ;  /* 0x000000a4a507723e */ /* 0x000fe200000000ff */
[----:B------:R-:W-:-:S02]  /*36d0*/  FADD.FTZ R163, R163, R162 ;  /* 0x000000a2a3a37221 */ /* 0x000fc40000010000 */
[----:B------:R-:W-:Y:S02]  /*36e0*/  FADD.FTZ R157, R157, R156 ;  /* 0x0000009c9d9d7221 */ /* 0x000fe40000010000 */
[----:B------:R-:W-:Y:S02]  /*36f0*/  FADD.FTZ R164, R164, R163 ;  /* 0x000000a3a4a47221 */ /* 0x000fe40000010000 */
[----:B---3--:R-:W-:Y:S01]  /*3700*/  HMMA.16816.F32 R128, R4, R8, R128 ;  /* 0x000000080480723c */ /* 0x008fe20000001880 */
[----:B------:R-:W-:Y:S02]  /*3710*/  FADD.FTZ R158, R158, R157 ;  /* 0x0000009d9e9e7221 */ /* 0x000fe40000010000 */
[----:B------:R-:W-:-:S05]  /*3720*/  FADD.FTZ R165, R165, R164 ;  /* 0x000000a4a5a57221 */ /* 0x000fca0000010000 */
[C---:B------:R-:W-:Y:S01]  /*3730*/  HMMA.16816.F32 R124, R4.reuse, R10, R124 ;  /* 0x0000000a047c723c */ /* 0x040fe2000000187c */
[----:B------:R-:W1:Y:S07]  /*3740*/  LDSM.16.MT88.4 R8, [R197+0x15000] ;  /* 0x01500000c508783b */ /* 0x000e6e0000004200 */
[C---:B----4-:R-:W-:Y:S08]  /*3750*/  HMMA.16816.F32 R120, R4.reuse, R16, R120 ;  /* 0x000000100478723c */ /* 0x050ff00000001878 */
        /* <DEDUP_REMOVED lines=79> */
.L_x_36:
        /* <DEDUP_REMOVED lines=23> */
.L_x_34:
[----:B------:R-:W-:Y:S01]  /*3dc0*/  SHF.R.S32.HI R2, RZ, 0x1f, R215 ;  /* 0x0000001fff027819 */ /* 0x000fe200000114d7 */
[----:B------:R-:W-:Y:S04]  /*3dd0*/  DEPBAR.LE SB0, 0x0 ;  /* 0x000080000000791a */ /* 0x000fe80000000000 */
[----:B------:R-:W-:Y:S01]  /*3de0*/  BAR.SYNC.DEFER_BLOCKING 0x0 ;  /* 0x0000000000007b1d */ /* 0x000fe20000010000 */
[----:B------:R-:W-:Y:S02]  /*3df0*/  IMAD R2, R2, c[0x0][0x1a0], RZ ;  /* 0x0000680002027a24 */ /* 0x000fe400078e02ff */
[C---:B------:R-:W-:Y:S04]  /*3e00*/  IMAD.WIDE.U32 R132, R215.reuse, c[0x0][0x1a0], RZ ;  /* 0x00006800d7847a25 */ /* 0x040fe800078e00ff */
[----:B------:R-:W-:Y:S01]  /*3e10*/  IMAD R2, R215, c[0x0][0x1a4], R2 ;  /* 0x00006900d7027a24 */ /* 0x000fe200078e0202 */
[C---:B------:R-:W-:Y:S04]  /*3e20*/  LEA R3, P0, R132.reuse, R216, 0x6 ;  /* 0x000000d884037211 */ /* 0x040fe800078030ff */
[----:B------:R-:W-:Y:S02]  /*3e30*/  IADD3 R2, R133, R2, RZ ;  /* 0x0000000285027210 */ /* 0x000fe40007ffe0ff */
[C---:B------:R-:W-:Y:S02]  /*3e40*/  LEA R230, P1, R3.reuse, c[0x0][0x170], 0x1 ;  /* 0x00005c0003e67a11 */ /* 0x040fe400078208ff */
        /* <DEDUP_REMOVED lines=8> */
[----:B------:R-:W-:Y:S06]  /*3ed0*/  ISETP.GT.AND P0, PT, R215, RZ, PT ;  /* 0x000000ffd700720c */ /* 0x000fec0003f04270 */
[----:B------:R1:W-:Y:S07]  /*3ee0*/  LDGSTS.E.BYPASS.LTC128B.128 [R212+0x14000], [R230.64+0x80] ;  /* 0x14000080e6d47fae */ /* 0x0003ee000b901d46 */
[----:B------:R1:W-:Y:S07]  /*3ef0*/  LDGSTS.E.BYPASS.LTC128B.128 [R212+0x16000], [R230.64+0x100] ;  /* 0x16000100e6d47fae */ /* 0x0003ee000b901d46 */
[----:B------:R2:W-:Y:S07]  /*3f00*/  LDGSTS.E.BYPASS.LTC128B.128 [R212+0x13000], [R132.64] ;  /* 0x1300000084d47fae */ /* 0x0005ee000b901d46 */
[----:B------:R2:W-:Y:S07]  /*3f10*/  LDGSTS.E.BYPASS.LTC128B.128 [R212+0x15000], [R132.64+0x80] ;  /* 0x1500008084d47fae */ /* 0x0005ee000b901d46 */
[----:B------:R2:W-:Y:S07]  /*3f20*/  LDGSTS.E.BYPASS.LTC128B.128 [R212+0x17000], [R132.64+0x100] ;  /* 0x1700010084d47fae */ /* 0x0005ee000b901d46 */
[----:B------:R-:W-:Y:S07]  /*3f30*/  LDSM.16.M88.4 R136, [R206] ;  /* 0x00000000ce88783b */ /* 0x000fee0000000200 */
[----:B------:R-:W3:Y:S07]  /*3f40*/  LDSM.16.M88.4 R140, [R205+0xc000] ;  /* 0x00c00000cd8c783b */ /* 0x000eee0000000200 */
[----:B------:R-:W4:Y:S07]  /*3f50*/  LDSM.16.M88.4 R144, [R205+0xc800] ;  /* 0x00c80000cd90783b */ /* 0x000f2e0000000200 */
[----:B------:R-:W5:Y:S07]  /*3f60*/  LDSM.16.M88.4 R148, [R205+0xd000] ;  /* 0x00d00000cd94783b */ /* 0x000f6e0000000200 */
[----:B------:R-:W0:Y:S07]  /*3f70*/  LDGDEPBAR ;  /* 0x00000000000079af */ /* 0x000e2e0000000000 */
[----:B------:R-:W1:Y:S07]  /*3f80*/  LDSM.16.M88.4 R152, [R205+0xd800] ;  /* 0x00d80000cd98783b */ /* 0x000e6e0000000200 */
[----:B------:R-:W-:Y:S01]  /*3f90*/  LDSM.16.M88.4 R156, [R204] ;  /* 0x00000000cc9c783b */ /* 0x000fe20000000200 */
[C---:B---3--:R-:W-:Y:S06]  /*3fa0*/  HMMA.16816.F32 R4, R136.reuse, R140, RZ ;  /* 0x0000008c8804723c */ /* 0x048fec00000018ff */
[----:B------:R-:W3:Y:S02]  /*3fb0*/  LDSM.16.M88.4 R160, [R203] ;  /* 0x00000000cba0783b */ /* 0x000ee40000000200 */
[C---:B------:R-:W-:Y:S05]  /*3fc0*/  HMMA.16816.F32 R8, R136.reuse, R142, RZ ;  /* 0x0000008e8808723c */ /* 0x040fea00000018ff */
[----:B------:R-:W2:Y:S03]  /*3fd0*/  LDSM.16.M88.4 R164, [R195] ;  /* 0x00000000c3a4783b */ /* 0x000ea60000000200 */
[C---:B----4-:R-:W-:Y:S04]  /*3fe0*/  HMMA.16816.F32 R12, R136.reuse, R144, RZ ;  /* 0x00000090880c723c */ /* 0x050fe800000018ff */
[----:B------:R-:W4:Y:S04]  /*3ff0*/  LDSM.16.M88.4 R168, [R194] ;  /* 0x00000000c2a8783b */ /* 0x000f280000000200 */
[C---:B------:R-:W-:Y:S03]  /*4000*/  HMMA.16816.F32 R16, R136.reuse, R146, RZ ;  /* 0x000000928810723c */ /* 0x040fe600000018ff */
[----:B------:R-:W2:Y:S05]  /*4010*/  LDSM.16.M88.4 R172, [R193] ;  /* 0x00000000c1ac783b */ /* 0x000eaa0000000200 */
[C---:B-----5:R-:W-:Y:S02]  /*4020*/  HMMA.16816.F32 R20, R136.reuse, R148, RZ ;  /* 0x000000948814723c */ /* 0x060fe400000018ff */
[----:B------:R-:W-:Y:S06]  /*4030*/  LDSM.16.M88.4 R176, [R202] ;  /* 0x00000000cab0783b */ /* 0x000fec0000000200 */
[C---:B------:R-:W-:Y:S01]  /*4040*/  HMMA.16816.F32 R24, R136.reuse, R150, RZ ;  /* 0x000000968818723c */ /* 0x040fe200000018ff */
[----:B------:R-:W5:Y:S07]  /*4050*/  LDSM.16.M88.4 R180, [R199+0xc000] ;  /* 0x00c00000c7b4783b */ /* 0x000f6e0000000200 */
[C---:B-1----:R-:W-:Y:S01]  /*4060*/  HMMA.16816.F32 R28, R136.reuse, R152, RZ ;  /* 0x00000098881c723c */ /* 0x042fe200000018ff */
[----:B------:R-:W-:Y:S07]  /*4070*/  LDSM.16.M88.4 R140, [R199+0xd000] ;  /* 0x00d00000c78c783b */ /* 0x000fee0000000200 */
[----:B------:R-:W-:Y:S01]  /*4080*/  HMMA.16816.F32 R32, R136, R154, RZ ;  /* 0x0000009a8820723c */ /* 0x000fe200000018ff */
[----:B------:R-:W1:Y:S07]  /*4090*/  LDSM.16.M88.4 R136, [R199+0xc800] ;  /* 0x00c80000c788783b */ /* 0x000e6e0000000200 */
[C---:B---3--:R-:W-:Y:S01]  /*40a0*/  HMMA.16816.F32 R4, R156.reuse, R160, R4 ;  /* 0x000000a09c04723c */ /* 0x048fe20000001804 */
[----:B------:R-:W3:Y:S07]  /*40b0*/  LDSM.16.M88.4 R144, [R199+0xd800] ;  /* 0x00d80000c790783b */ /* 0x000eee0000000200 */
[C---:B------:R-:W-:Y:S01]  /*40c0*/  HMMA.16816.F32 R8, R156.reuse, R162, R8 ;  /* 0x000000a29c08723c */ /* 0x040fe20000001808 */
[----:B------:R-:W-:Y:S07]  /*40d0*/  LDSM.16.M88.4 R148, [R201] ;  /* 0x00000000c994783b */ /* 0x000fee0000000200 */
[C---:B--2---:R-:W-:Y:S01]  /*40e0*/  HMMA.16816.F32 R12, R156.reuse, R164, R12 ;  /* 0x000000a49c0c723c */ /* 0x044fe2000000180c */
[----:B------:R-:W2:Y:S07]  /*40f0*/  LDSM.16.M88.4 R152, [R192] ;  /* 0x00000000c098783b */ /* 0x000eae0000000200 */
[C---:B------:R-:W-:Y:S01]  /*4100*/  HMMA.16816.F32 R16, R156.reuse, R166, R16 ;  /* 0x000000a69c10723c */ /* 0x040fe20000001810 */
[----:B------:R-:W-:Y:S07]  /*4110*/  LDSM.16.M88.4 R160, [R192+0x1000] ;  /* 0x00100000c0a0783b */ /* 0x000fee0000000200 */
[C---:B----4-:R-:W-:Y:S01]  /*4120*/  HMMA.16816.F32 R20, R156.reuse, R168, R20 ;  /* 0x000000a89c14723c */ /* 0x050fe20000001814 */
[----:B------:R-:W-:Y:S07]  /*4130*/  LDSM.16.M88.4 R164, [R192+0x1800] ;  /* 0x00180000c0a4783b */ /* 0x000fee0000000200 */
[C---:B------:R-:W-:Y:S01]  /*4140*/  HMMA.16816.F32 R24, R156.reuse, R170, R24 ;  /* 0x000000aa9c18723c */ /* 0x040fe20000001818 */
[----:B------:R-:W-:Y:S07]  /*4150*/  LDSM.16.M88.4 R168, [R206+0x4000] ;  /* 0x00400000cea8783b */ /* 0x000fee0000000200 */
[C---:B------:R-:W-:Y:S08]  /*4160*/  HMMA.16816.F32 R28, R156.reuse, R172, R28 ;  /* 0x000000ac9c1c723c */ /* 0x040ff0000000181c */
[----:B------:R-:W-:Y:S01]  /*4170*/  HMMA.16816.F32 R32, R156, R174, R32 ;  /* 0x000000ae9c20723c */ /* 0x000fe20000001820 */
[----:B------:R-:W4:Y:S07]  /*4180*/  LDSM.16.M88.4 R156, [R192+0x800] ;  /* 0x00080000c09c783b */ /* 0x000f2e0000000200 */
[C---:B-----5:R-:W-:Y:S01]  /*4190*/  HMMA.16816.F32 R4, R176.reuse, R180, R4 ;  /* 0x000000b4b004723c */ /* 0x060fe20000001804 */
[----:B------:R-:W5:Y:S07]  /*41a0*/  LDSM.16.M88.4 R172, [R205+0xe000] ;  /* 0x00e00000cdac783b */ /* 0x000f6e0000000200 */
[C---:B------:R-:W-:Y:S01]  /*41b0*/  HMMA.16816.F32 R8, R176.reuse, R182, R8 ;  /* 0x000000b6b008723c */ /* 0x040fe20000001808 */
[----:B------:R-:W-:Y:S07]  /*41c0*/  LDSM.16.M88.4 R180, [R191] ;  /* 0x00000000bfb4783b */ /* 0x000fee0000000200 */
[C---:B-1----:R-:W-:Y:S08]  /*41d0*/  HMMA.16816.F32 R12, R176.reuse, R136, R12 ;  /* 0x00000088b00c723c */ /* 0x042ff0000000180c */
[C---:B------:R-:W-:Y:S01]  /*41e0*/  HMMA.16816.F32 R16, R176.reuse, R138, R16 ;  /* 0x0000008ab010723c */ /* 0x040fe20000001810 */
[----:B------:R-:W1:Y:S07]  /*41f0*/  LDSM.16.M88.4 R136, [R205+0xe800] ;  /* 0x00e80000cd88783b */ /* 0x000e6e0000000200 */
[C---:B------:R-:W-:Y:S08]  /*4200*/  HMMA.16816.F32 R20, R176.reuse, R140, R20 ;  /* 0x0000008cb014723c */ /* 0x040ff00000001814 */
[C---:B------:R-:W-:Y:S01]  /*4210*/  HMMA.16816.F32 R24, R176.reuse, R142, R24 ;  /* 0x0000008eb018723c */ /* 0x040fe20000001818 */
[----:B------:R-:W1:Y:S07]  /*4220*/  LDSM.16.M88.4 R140, [R205+0xf000] ;  /* 0x00f00000cd8c783b */ /* 0x000e6e0000000200 */
[C---:B---3--:R-:W-:Y:S08]  /*4230*/  HMMA.16816.F32 R28, R176.reuse, R144, R28 ;  /* 0x00000090b01c723c */ /* 0x048ff0000000181c */
[----:B------:R-:W-:Y:S01]  /*4240*/  HMMA.16816.F32 R32, R176, R146, R32 ;  /* 0x00000092b020723c */ /* 0x000fe20000001820 */
[----:B------:R-:W3:Y:S07]  /*4250*/  LDSM.16.M88.4 R144, [R205+0xf800] ;  /* 0x00f80000cd90783b */ /* 0x000eee0000000200 */
[C---:B--2---:R-:W-:Y:S01]  /*4260*/  HMMA.16816.F32 R4, R148.reuse, R152, R4 ;  /* 0x000000989404723c */ /* 0x044fe20000001804 */
[----:B------:R-:W2:Y:S07]  /*4270*/  LDSM.16.M88.4 R176, [R204+0x4000] ;  /* 0x00400000ccb0783b */ /* 0x000eae0000000200 */
[C---:B------:R-:W-:Y:S01]  /*4280*/  HMMA.16816.F32 R8, R148.reuse, R154, R8 ;  /* 0x0000009a9408723c */ /* 0x040fe20000001808 */
[----:B------:R-:W-:Y:S07]  /*4290*/  LDSM.16.M88.4 R152, [R189] ;  /* 0x00000000bd98783b */ /* 0x000fee0000000200 */
[C---:B----4-:R-:W-:Y:S08]  /*42a0*/  HMMA.16816.F32 R12, R148.reuse, R156, R12 ;  /* 0x0000009c940c723c */ /* 0x050ff0000000180c */
[C---:B------:R-:W-:Y:S01]  /*42b0*/  HMMA.16816.F32 R16, R148.reuse, R158, R16 ;  /* 0x0000009e9410723c */ /* 0x040fe20000001810 */
[----:B------:R-:W-:Y:S07]  /*42c0*/  LDSM.16.M88.4 R156, [R188] ;  /* 0x00000000bc9c783b */ /* 0x000fee0000000200 */
[C---:B------:R-:W-:Y:S08]  /*42d0*/  HMMA.16816.F32 R20, R148.reuse, R160, R20 ;  /* 0x000000a09414723c */ /* 0x040ff00000001814 */
[C---:B------:R-:W-:Y:S01]  /*42e0*/  HMMA.16816.F32 R24, R148.reuse, R162, R24 ;  /* 0x000000a29418723c */ /* 0x040fe20000001818 */
[----:B------:R-:W-:Y:S07]  /*42f0*/  LDSM.16.M88.4 R160, [R202+0x4000] ;  /* 0x00400000caa0783b */ /* 0x000fee0000000200 */
[C---:B------:R-:W-:Y:S08]  /*4300*/  HMMA.16816.F32 R28, R148.reuse, R164, R28 ;  /* 0x000000a4941c723c */ /* 0x040ff0000000181c */
[----:B------:R-:W-:Y:S01]  /*4310*/  HMMA.16816.F32 R32, R148, R166, R32 ;  /* 0x000000a69420723c */ /* 0x000fe20000001820 */
[----:B------:R-:W4:Y:S07]  /*4320*/  LDSM.16.M88.4 R148, [R190] ;  /* 0x00000000be94783b */ /* 0x000f2e0000000200 */
[C---:B-----5:R-:W-:Y:S01]  /*4330*/  HMMA.16816.F32 R4, R168.reuse, R172, R4 ;  /* 0x000000aca804723c */ /* 0x060fe20000001804 */
[----:B------:R-:W5:Y:S07]  /*4340*/  LDSM.16.M88.4 R164, [R199+0xe000] ;  /* 0x00e00000c7a4783b */ /* 0x000f6e0000000200 */
[C---:B------:R-:W-:Y:S01]  /*4350*/  HMMA.16816.F32 R8, R168.reuse, R174, R8 ;  /* 0x000000aea808723c */ /* 0x040fe20000001808 */
[----:B------:R-:W-:Y:S07]  /*4360*/  LDSM.16.M88.4 R172, [R192+0x2000] ;  /* 0x00200000c0ac783b */ /* 0x000fee0000000200 */
        /* <DEDUP_REMOVED lines=12> */
[----:B------:R-:W-:Y:S07]  /*4430*/  LDSM.16.M88.4 R180, [R205+0x10000] ;  /* 0x01000000cdb4783b */ /* 0x000fee0000000200 */
[C---:B----4-:R-:W-:Y:S08]  /*4440*/  HMMA.16816.F32 R12, R176.reuse, R148, R12 ;  /* 0x00000094b00c723c */ /* 0x050ff0000000180c */
[C---:B------:R-:W-:Y:S01]  /*4450*/  HMMA.16816.F32 R16, R176.reuse, R150, R16 ;  /* 0x00000096b010723c */ /* 0x040fe20000001810 */
[----:B------:R-:W4:Y:S07]  /*4460*/  LDSM.16.M88.4 R148, [R192+0x2800] ;  /* 0x00280000c094783b */ /* 0x000f2e0000000200 */
[C---:B------:R-:W-:Y:S08]  /*4470*/  HMMA.16816.F32 R20, R176.reuse, R152, R20 ;  /* 0x00000098b014723c */ /* 0x040ff00000001814 */
[C---:B------:R-:W-:Y:S01]  /*4480*/  HMMA.16816.F32 R24, R176.reuse, R154, R24 ;  /* 0x0000009ab018723c */ /* 0x040fe20000001818 */
[----:B------:R-:W2:Y:S07]  /*4490*/  LDSM.16.M88.4 R152, [R192+0x3000] ;  /* 0x00300000c098783b */ /* 0x000eae0000000200 */
[C---:B------:R-:W-:Y:S08]  /*44a0*/  HMMA.16816.F32 R28, R176.reuse, R156, R28 ;  /* 0x0000009cb01c723c */ /* 0x040ff0000000181c */
[----:B------:R-:W-:Y:S01]  /*44b0*/  HMMA.16816.F32 R32, R176, R158, R32 ;  /* 0x0000009eb020723c */ /* 0x000fe20000001820 */
[----:B------:R-:W2:Y:S07]  /*44c0*/  LDSM.16.M88.4 R156, [R192+0x3800] ;  /* 0x00380000c09c783b */ /* 0x000eae0000000200 */
        /* <DEDUP_REMOVED lines=19> */
[----:B------:R-:W4:Y:S07]  /*4600*/  LDSM.16.M88.4 R148, [R186] ;  /* 0x00000000ba94783b */ /* 0x000f2e0000000200 */
[C---:B------:R-:W-:Y:S08]  /*4610*/  HMMA.16816.F32 R20, R168.reuse, R152, R20 ;  /* 0x00000098a814723c */ /* 0x040ff00000001814 */
[C---:B------:R-:W-:Y:S01]  /*4620*/  HMMA.16816.F32 R24, R168.reuse, R154, R24 ;  /* 0x0000009aa818723c */ /* 0x040fe20000001818 */
[----:B------:R-:W1:Y:S07]  /*4630*/  LDSM.16.M88.4 R152, [R185] ;  /* 0x00000000b998783b */ /* 0x000e6e0000000200 */
[C---:B------:R-:W-:Y:S08]  /*4640*/  HMMA.16816.F32 R28, R168.reuse, R156, R28 ;  /* 0x0000009ca81c723c */ /* 0x040ff0000000181c */
[----:B------:R-:W-:Y:S01]  /*4650*/  HMMA.16816.F32 R32, R168, R158, R32 ;  /* 0x0000009ea820723c */ /* 0x000fe20000001820 */
[----:B------:R-:W2:Y:S07]  /*4660*/  LDSM.16.M88.4 R156, [R184] ;  /* 0x00000000b89c783b */ /* 0x000eae0000000200 */
[----:B------:R-:W2:Y:S01]  /*4670*/  LDSM.16.M88.4 R168, [R202+0x8000] ;  /* 0x00800000caa8783b */ /* 0x000ea20000000200 */
[C---:B-----5:R-:W-:Y:S08]  /*4680*/  HMMA.16816.F32 R4, R176.reuse, R180, R4 ;  /* 0x000000b4b004723c */ /* 0x060ff00000001804 */
[C---:B------:R-:W-:Y:S01]  /*4690*/  HMMA.16816.F32 R8, R176.reuse, R182, R8 ;  /* 0x000000b6b008723c */ /* 0x040fe20000001808 */
[----:B------:R-:W-:Y:S07]  /*46a0*/  LDSM.16.M88.4 R180, [R192+0x4000] ;  /* 0x00400000c0b4783b */ /* 0x000fee0000000200 */
[C---:B-1----:R-:W-:Y:S08]  /*46b0*/  HMMA.16816.F32 R12, R176.reuse, R136, R12 ;  /* 0x00000088b00c723c */ /* 0x042ff0000000180c */
[C---:B------:R-:W-:Y:S01]  /*46c0*/  HMMA.16816.F32 R16, R176.reuse, R138, R16 ;  /* 0x0000008ab010723c */ /* 0x040fe20000001810 */
[----:B------:R-:W1:Y:S07]  /*46d0*/  LDSM.16.M88.4 R136, [R199+0x10800] ;  /* 0x01080000c788783b */ /* 0x000e6e0000000200 */
[C---:B------:R-:W-:Y:S08]  /*46e0*/  HMMA.16816.F32 R20, R176.reuse, R140, R20 ;  /* 0x0000008cb014723c */ /* 0x040ff00000001814 */
[C---:B------:R-:W-:Y:S01]  /*46f0*/  HMMA.16816.F32 R24, R176.reuse, R142, R24 ;  /* 0x0000008eb018723c */ /* 0x040fe20000001818 */
[----:B------:R-:W5:Y:S07]  /*4700*/  LDSM.16.M88.4 R140, [R199+0x11000] ;  /* 0x01100000c78c783b */ /* 0x000f6e0000000200 */
[C---:B---3--:R-:W-:Y:S08]  /*4710*/  HMMA.16816.F32 R28, R176.reuse, R144, R28 ;  /* 0x00000090b01c723c */ /* 0x048ff0000000181c */
[----:B------:R-:W-:Y:S01]  /*4720*/  HMMA.16816.F32 R32, R176, R146, R32 ;  /* 0x00000092b020723c */ /* 0x000fe20000001820 */
[----:B------:R-:W3:Y:S07]  /*4730*/  LDSM.16.M88.4 R144, [R199+0x11800] ;  /* 0x01180000c790783b */ /* 0x000eee0000000200 */
[----:B------:R-:W1:Y:S01]  /*4740*/  LDSM.16.M88.4 R176, [R201+0x8000] ;  /* 0x00800000c9b0783b */ /* 0x000e620000000200 */
[C---:B--2---:R-:W-:Y:S08]  /*4750*/  HMMA.16816.F32 R4, R160.reuse, R164, R4 ;  /* 0x000000a4a004723c */ /* 0x044ff00000001804 */
[C---:B------:R-:W-:Y:S08]  /*4760*/  HMMA.16816.F32 R8, R160.reuse, R166, R8 ;  /* 0x000000a6a008723c */ /* 0x040ff00000001808 */
[C---:B----4-:R-:W-:Y:S08]  /*4770*/  HMMA.16816.F32 R12, R160.reuse, R148, R12 ;  /* 0x00000094a00c723c */ /* 0x050ff0000000180c */
[C---:B------:R-:W-:Y:S08]  /*4780*/  HMMA.16816.F32 R16, R160.reuse, R150, R16 ;  /* 0x00000096a010723c */ /* 0x040ff00000001810 */
[C---:B------:R-:W-:Y:S08]  /*4790*/  HMMA.16816.F32 R20, R160.reuse, R152, R20 ;  /* 0x00000098a014723c */ /* 0x040ff00000001814 */
[C---:B------:R-:W-:Y:S08]  /*47a0*/  HMMA.16816.F32 R24, R160.reuse, R154, R24 ;  /* 0x0000009aa018723c */ /* 0x040ff00000001818 */
[C---:B------:R-:W-:Y:S08]  /*47b0*/  HMMA.16816.F32 R28, R160.reuse, R156, R28 ;  /* 0x0000009ca01c723c */ /* 0x040ff0000000181c */
[----:B------:R-:W-:Y:S08]  /*47c0*/  HMMA.16816.F32 R32, R160, R158, R32 ;  /* 0x0000009ea020723c */ /* 0x000ff00000001820 */
[C---:B------:R-:W-:Y:S08]  /*47d0*/  HMMA.16816.F32 R4, R168.reuse, R172, R4 ;  /* 0x000000aca804723c */ /* 0x040ff00000001804 */
[C---:B------:R-:W-:Y:S08]  /*47e0*/  HMMA.16816.F32 R8, R168.reuse, R174, R8 ;  /* 0x000000aea808723c */ /* 0x040ff00000001808 */
[C---:B-1----:R-:W-:Y:S08]  /*47f0*/  HMMA.16816.F32 R12, R168.reuse, R136, R12 ;  /* 0x00000088a80c723c */ /* 0x042ff0000000180c */
[C---:B------:R-:W-:Y:S01]  /*4800*/  HMMA.16816.F32 R16, R168.reuse, R138, R16 ;  /* 0x0000008aa810723c */ /* 0x040fe20000001810 */
[----:B------:R-:W1:Y:S07]  /*4810*/  LDSM.16.M88.4 R136, [R192+0x4800] ;  /* 0x00480000c088783b */ /* 0x000e6e0000000200 */
[C---:B-----5:R-:W-:Y:S08]  /*4820*/  HMMA.16816.F32 R20, R168.reuse, R140, R20 ;  /* 0x0000008ca814723c */ /* 0x060ff00000001814 */
[C---:B------:R-:W-:Y:S01]  /*4830*/  HMMA.16816.F32 R24, R168.reuse, R142, R24 ;  /* 0x0000008ea818723c */ /* 0x040fe20000001818 */
[----:B------:R-:W2:Y:S07]  /*4840*/  LDSM.16.M88.4 R140, [R192+0x5000] ;  /* 0x00500000c08c783b */ /* 0x000eae0000000200 */
[C---:B---3--:R-:W-:Y:S08]  /*4850*/  HMMA.16816.F32 R28, R168.reuse, R144, R28 ;  /* 0x00000090a81c723c */ /* 0x048ff0000000181c */
[----:B------:R-:W-:Y:S08]  /*4860*/  HMMA.16816.F32 R32, R168, R146, R32 ;  /* 0x00000092a820723c */ /* 0x000ff00000001820 */
[C---:B------:R-:W-:Y:S08]  /*4870*/  HMMA.16816.F32 R4, R176.reuse, R180, R4 ;  /* 0x000000b4b004723c */ /* 0x040ff00000001804 */
[C---:B------:R-:W-:Y:S08]  /*4880*/  HMMA.16816.F32 R8, R176.reuse, R182, R8 ;  /* 0x000000b6b008723c */ /* 0x040ff00000001808 */
[C---:B-1----:R-:W-:Y:S08]  /*4890*/  HMMA.16816.F32 R12, R176.reuse, R136, R12 ;  /* 0x00000088b00c723c */ /* 0x042ff0000000180c */
[C---:B------:R-:W-:Y:S01]  /*48a0*/  HMMA.16816.F32 R16, R176.reuse, R138, R16 ;  /* 0x0000008ab010723c */ /* 0x040fe20000001810 */
[----:B------:R-:W1:Y:S01]  /*48b0*/  LDSM.16.M88.4 R136, [R192+0x5800] ;  /* 0x00580000c088783b */ /* 0x000e620000000200 */
[----:B------:R-:W-:Y:S04]  /*48c0*/  DEPBAR.LE SB0, 0x0 ;  /* 0x000080000000791a */ /* 0x000fe80000000000 */
[----:B------:R-:W-:Y:S02]  /*48d0*/  FMUL.FTZ R3, R4, c[0x0][0x2ec] ;  /* 0x0000bb0004037a20 */ /* 0x000fe40000410000 */
[C---:B--2---:R-:W-:Y:S02]  /*48e0*/  HMMA.16816.F32 R20, R176.reuse, R140, R20 ;  /* 0x0000008cb014723c */ /* 0x044fe40000001814 */
[----:B------:R2:W3:Y:S01]  /*48f0*/  MUFU.TANH R170, R3 ;  /* 0x0000000300aa7308 */ /* 0x0004e20000002400 */
[----:B------:R-:W-:Y:S02]  /*4900*/  BAR.SYNC.DEFER_BLOCKING 0x0 ;  /* 0x0000000000007b1d */ /* 0x000fe40000010000 */
[----:B------:R-:W-:Y:S02]  /*4910*/  FMUL.FTZ R2, R6, c[0x0][0x2ec] ;  /* 0x0000bb0006027a20 */ /* 0x000fe40000410000 */
[----:B------:R-:W-:Y:S01]  /*4920*/  FMUL.FTZ R252, R5, c[0x0][0x2ec] ;  /* 0x0000bb0005fc7a20 */ /* 0x000fe20000410000 */
[C---:B------:R-:W-:Y:S04]  /*4930*/  HMMA.16816.F32 R24, R176.reuse, R142, R24 ;  /* 0x0000008eb018723c */ /* 0x040fe80000001818 */
[----:B------:R4:W2:Y:S01]  /*4940*/  MUFU.TANH R169, R2 ;  /* 0x0000000200a97308 */ /* 0x0008a20000002400 */
[----:B------:R-:W-:Y:S02]  /*4950*/  FMUL.FTZ R251, R7, c[0x0][0x2ec] ;  /* 0x0000bb0007fb7a20 */ /* 0x000fe40000410000 */
[----:B------:R-:W-:Y:S02]  /*4960*/  FMUL.FTZ R250, R8, c[0x0][0x2ec] ;  /* 0x0000bb0008fa7a20 */ /* 0x000fe40000410000 */
[----:B------:R-:W-:Y:S03]  /*4970*/  FMUL.FTZ R248, R12, c[0x0][0x2ec] ;  /* 0x0000bb000cf87a20 */ /* 0x000fe60000410000 */
[----:B------:R-:W-:Y:S02]  /*4980*/  FMUL.FTZ R246, R13, c[0x0][0x2ec] ;  /* 0x0000bb000df67a20 */ /* 0x000fe40000410000 */
[----:B------:R-:W2:Y:S01]  /*4990*/  MUFU.TANH R252, R252 ;  /* 0x000000fc00fc7308 */ /* 0x000ea20000002400 */
[----:B------:R-:W-:Y:S02]  /*49a0*/  FMUL.FTZ R249, R14, c[0x0][0x2ec] ;  /* 0x0000bb000ef97a20 */ /* 0x000fe40000410000 */
[----:B------:R-:W-:Y:S02]  /*49b0*/  FMUL.FTZ R247, R15, c[0x0][0x2ec] ;  /* 0x0000bb000ff77a20 */ /* 0x000fe40000410000 */
[----:B------:R-:W-:Y:S02]  /*49c0*/  FMUL.FTZ R244, R16, c[0x0][0x2ec] ;  /* 0x0000bb0010f47a20 */ /* 0x000fe40000410000 */
[----:B------:R-:W-:Y:S02]  /*49d0*/  FMUL.FTZ R242, R17, c[0x0][0x2ec] ;  /* 0x0000bb0011f27a20 */ /* 0x000fe40000410000 */
[----:B------:R-:W-:Y:S01]  /*49e0*/  FMUL.FTZ R245, R18, c[0x0][0x2ec] ;  /* 0x0000bb0012f57a20 */ /* 0x000fe20000410000 */
[----:B------:R-:W2:Y:S01]  /*49f0*/  MUFU.TANH R251, R251 ;  /* 0x000000fb00fb7308 */ /* 0x000ea20000002400 */
[C---:B-1----:R-:W-:Y:S03]  /*4a00*/  HMMA.16816.F32 R28, R176.reuse, R136, R28 ;  /* 0x00000088b01c723c */ /* 0x042fe6000000181c */
[----:B------:R-:W-:Y:S02]  /*4a10*/  FMUL.FTZ R243, R19, c[0x0][0x2ec] ;  /* 0x0000bb0013f37a20 */ /* 0x000fe40000410000 */
[----:B------:R-:W-:Y:S02]  /*4a20*/  FMUL.FTZ R240, R20, c[0x0][0x2ec] ;  /* 0x0000bb0014f07a20 */ /* 0x000fe40000410000 */
[----:B------:R-:W-:Y:S01]  /*4a30*/  FMUL.FTZ R238, R21, c[0x0][0x2ec] ;  /* 0x0000bb0015ee7a20 */ /* 0x000fe20000410000 */
[----:B------:R-:W-:Y:S01]  /*4a40*/  HMMA.16816.F32 R32, R176, R138, R32 ;  /* 0x0000008ab020723c */ /* 0x000fe20000001820 */
[----:B------:R-:W1:Y:S03]  /*4a50*/  MUFU.TANH R250, R250 ;  /* 0x000000fa00fa7308 */ /* 0x000e660000002400 */
[----:B------:R-:W-:Y:S02]  /*4a60*/  FMUL.FTZ R241, R22, c[0x0][0x2ec] ;  /* 0x0000bb0016f17a20 */ /* 0x000fe40000410000 */
[----:B------:R-:W-:Y:S02]  /*4a70*/  FMUL.FTZ R239, R23, c[0x0][0x2ec] ;  /* 0x0000bb0017ef7a20 */ /* 0x000fe40000410000 */
[----:B------:R-:W-:Y:S03]  /*4a80*/  FMUL.FTZ R236, R24, c[0x0][0x2ec] ;  /* 0x0000bb0018ec7a20 */ /* 0x000fe60000410000 */
[----:B------:R-:W1:Y:S01]  /*4a90*/  MUFU.TANH R248, R248 ;  /* 0x000000f800f87308 */ /* 0x000e620000002400 */
[----:B------:R-:W-:Y:S02]  /*4aa0*/  FMUL.FTZ R234, R25, c[0x0][0x2ec] ;  /* 0x0000bb0019ea7a20 */ /* 0x000fe40000410000 */
[----:B------:R-:W-:Y:S02]  /*4ab0*/  FMUL.FTZ R237, R26, c[0x0][0x2ec] ;  /* 0x0000bb001aed7a20 */ /* 0x000fe40000410000 */
[----:B------:R-:W-:Y:S02]  /*4ac0*/  FMUL.FTZ R235, R27, c[0x0][0x2ec] ;  /* 0x0000bb001beb7a20 */ /* 0x000fe40000410000 */
[----:B------:R-:W-:Y:S02]  /*4ad0*/  FMUL.FTZ R230, R28, c[0x0][0x2ec] ;  /* 0x0000bb001ce67a20 */ /* 0x000fe40000410000 */
[----:B------:R-:W-:Y:S01]  /*4ae0*/  FMUL.FTZ R232, R29, c[0x0][0x2ec] ;  /* 0x0000bb001de87a20 */ /* 0x000fe20000410000 */
        /* <DEDUP_REMOVED lines=8> */
[----:B--2---:R-:W-:Y:S02]  /*4b70*/  FMUL.FTZ R3, R10, c[0x0][0x2ec] ;  /* 0x0000bb000a037a20 */ /* 0x004fe40000410000 */
[----:B----4-:R-:W-:Y:S02]  /*4b80*/  FMUL.FTZ R2, R11, c[0x0][0x2ec] ;  /* 0x0000bb000b027a20 */ /* 0x010fe40000410000 */
[----:B------:R-:W-:Y:S03]  /*4b90*/  FMUL.FTZ R35, R35, c[0x0][0x2ec] ;  /* 0x0000bb0023237a20 */ /* 0x000fe60000410000 */
[----:B------:R2:W4:Y:S10]  /*4ba0*/  MUFU.TANH R182, R132 ;  /* 0x0000008400b67308 */ /* 0x0005340000002400 */
[----:B------:R2:W1:Y:S10]  /*4bb0*/  MUFU.TANH R183, R3 ;  /* 0x0000000300b77308 */ /* 0x0004740000002400 */
[----:B------:R2:W1:Y:S10]  /*4bc0*/  MUFU.TANH R181, R2 ;  /* 0x0000000200b57308 */ /* 0x0004740000002400 */
[----:B------:R-:W1:Y:S10]  /*4bd0*/  MUFU.TANH R247, R247 ;  /* 0x000000f700f77308 */ /* 0x000e740000002400 */
        /* <DEDUP_REMOVED lines=19> */
[----:B------:R2:W1:Y:S02]  /*4d10*/  MUFU.TANH R133, R35 ;  /* 0x0000002300857308 */ /* 0x0004640000002400 */
[----:B-1234-:R-:W-:-:S05]  /*4d20*/  @P0 BRA `(.L_x_36) ;  /* 0xffffef2000000947 */ /* 0x01efca000383ffff */
.L_x_35:
        /* <DEDUP_REMOVED lines=39> */
[----:B-1----:R-:W-:Y:S02]  /*4fa0*/  FMNMX.FTZ R7, R133, R2, !PT ;  /* 0x0000000285077209 */ /* 0x002fe40007810000 */
[----:B------:R-:W-:Y:S01]  /*4fb0*/  IADD3 R215, R215, -0x1, RZ ;  /* 0xffffffffd7d77810 */ /* 0x000fe20007ffe0ff */
[----:B------:R-:W1:Y:S08]  /*4fc0*/  SHFL.BFLY PT, R6, R5, 0x2, 0x1f ;  /* 0x0c401f0005067f89 */ /* 0x000e7000000e0000 */
[----:B------:R-:W2:Y:S08]  /*4fd0*/  SHFL.BFLY PT, R2, R7, 0x2, 0x1f ;  /* 0x0c401f0007027f89 */ /* 0x000eb000000e0000 */
[----:B------:R-:W-:Y:S08]  /*4fe0*/  LDSM.16.MT88.4 R160, [R196+0x15800] ;  /* 0x01580000c4a0783b */ /* 0x000ff00000004200 */
[----:B------:R-:W-:Y:S01]  /*4ff0*/  LDSM.16.MT88.4 R164, [R200+0x17800] ;  /* 0x01780000c8a4783b */ /* 0x000fe20000004200 */
[----:B-1----:R-:W-:Y:S02]  /*5000*/  FMNMX.FTZ R9, R5, R6, !PT ;  /* 0x0000000605097209 */ /* 0x002fe40007810000 */
[----:B--2---:R-:W-:Y:S05]  /*5010*/  FMNMX.FTZ R4, R7, R2, !PT ;  /* 0x0000000207047209 */ /* 0x004fea0007810000 */
[----:B------:R-:W1:Y:S08]  /*5020*/  SHFL.BFLY PT, R132, R9, 0x1, 0x1f ;  /* 0x0c201f0009847f89 */ /* 0x000e7000000e0000 */
[----:B------:R-:W2:Y:S01]  /*5030*/  SHFL.BFLY PT, R3, R4, 0x1, 0x1f ;  /* 0x0c201f0004037f89 */ /* 0x000ea200000e0000 */
[----:B-1----:R-:W-:Y:S04]  /*5040*/  FMNMX.FTZ R132, R9, R132, !PT ;  /* 0x0000008409847209 */ /* 0x002fe80007810000 */
[C---:B------:R-:W-:Y:S01]  /*5050*/  FSETP.NEU.FTZ.AND P1, PT, R132.reuse, -INF , PT ;  /* 0xff8000008400780b */ /* 0x040fe20003f3d000 */
[C---:B------:R-:W-:Y:S02]  /*5060*/  FMUL.FTZ R145, R132.reuse, c[0x0][0x23c] ;  /* 0x00008f0084917a20 */ /* 0x040fe40000410000 */
[----:B------:R-:W-:Y:S01]  /*5070*/  FADD.FTZ R2, -R132, R135 ;  /* 0x0000008784027221 */ /* 0x000fe20000010100 */
[----:B--2---:R-:W-:Y:S02]  /*5080*/  FMNMX.FTZ R3, R4, R3, !PT ;  /* 0x0000000304037209 */ /* 0x004fe40007810000 */
[----:B------:R-:W-:Y:S01]  /*5090*/  FSEL R145, R145, RZ, P1 ;  /* 0x000000ff91917208 */ /* 0x000fe20000800000 */
[----:B------:R-:W-:Y:S01]  /*50a0*/  FMUL.FTZ R6, R2, c[0x0][0x23c] ;  /* 0x00008f0002067a20 */ /* 0x000fe20000410000 */
[C---:B------:R-:W-:Y:S01]  /*50b0*/  FSETP.NEU.FTZ.AND P1, PT, R3.reuse, -INF , PT ;  /* 0xff8000000300780b */ /* 0x040fe20003f3d000 */
[C---:B------:R-:W-:Y:S01]  /*50c0*/  FMUL.FTZ R144, R3.reuse, c[0x0][0x23c] ;  /* 0x00008f0003907a20 */ /* 0x040fe20000410000 */
[----:B------:R-:W-:Y:S01]  /*50d0*/  MOV R135, R132 ;  /* 0x0000008400877202 */ /* 0x000fe20000000f00 */
[----:B------:R-:W-:Y:S01]  /*50e0*/  FADD.FTZ R5, -R3, R0 ;  /* 0x0000000003057221 */ /* 0x000fe20000010100 */
[----:B------:R-:W1:Y:S01]  /*50f0*/  MUFU.EX2 R2, R6 ;  /* 0x0000000600027308 */ /* 0x000e620000000800 */
[--C-:B------:R-:W-:Y:S01]  /*5100*/  FFMA.FTZ R175, R170, c[0x0][0x23c], -R145.reuse ;  /* 0x00008f00aaaf7a23 */ /* 0x100fe20000010891 */
[----:B------:R-:W-:Y:S01]  /*5110*/  FSEL R144, R144, RZ, P1 ;  /* 0x000000ff90907208 */ /* 0x000fe20000800000 */
[--C-:B------:R-:W-:Y:S02]  /*5120*/  FFMA.FTZ R174, R252, c[0x0][0x23c], -R145.reuse ;  /* 0x00008f00fcae7a23 */ /* 0x100fe40000010891 */
[--C-:B------:R-:W-:Y:S02]  /*5130*/  FFMA.FTZ R173, R250, c[0x0][0x23c], -R145.reuse ;  /* 0x00008f00faad7a23 */ /* 0x100fe40000010891 */
[--C-:B------:R-:W-:Y:S02]  /*5140*/  FFMA.FTZ R171, R169, c[0x0][0x23c], -R144.reuse ;  /* 0x00008f00a9ab7a23 */ /* 0x100fe40000010890 */
[--C-:B------:R-:W-:Y:S01]  /*5150*/  FFMA.FTZ R170, R251, c[0x0][0x23c], -R144.reuse ;  /* 0x00008f00fbaa7a23 */ /* 0x100fe20000010890 */
[----:B------:R-:W-:Y:S01]  /*5160*/  MUFU.EX2 R175, R175 ;  /* 0x000000af00af7308 */ /* 0x000fe20000000800 */
[--C-:B------:R-:W-:Y:S02]  /*5170*/  FFMA.FTZ R172, R182, c[0x0][0x23c], -R145.reuse ;  /* 0x00008f00b6ac7a23 */ /* 0x100fe40000010891 */
[--C-:B------:R-:W-:Y:S02]  /*5180*/  FFMA.FTZ R169, R183, c[0x0][0x23c], -R144.reuse ;  /* 0x00008f00b7a97a23 */ /* 0x100fe40000010890 */
[--C-:B------:R-:W-:Y:S02]  /*5190*/  FFMA.FTZ R168, R181, c[0x0][0x23c], -R144.reuse ;  /* 0x00008f00b5a87a23 */ /* 0x100fe40000010890 */
[----:B------:R-:W-:Y:S02]  /*51a0*/  FMUL.FTZ R0, R5, c[0x0][0x23c] ;  /* 0x00008f0005007a20 */ /* 0x000fe40000410000 */
[--C-:B------:R-:W-:Y:S01]  /*51b0*/  FFMA.FTZ R176, R248, c[0x0][0x23c], -R145.reuse ;  /* 0x00008f00f8b07a23 */ /* 0x100fe20000010891 */
[----:B------:R-:W2:Y:S01]  /*51c0*/  MUFU.EX2 R174, R174 ;  /* 0x000000ae00ae7308 */ /* 0x000ea20000000800 */
[--C-:B------:R-:W-:Y:S02]  /*51d0*/  FFMA.FTZ R177, R246, c[0x0][0x23c], -R145.reuse ;  /* 0x00008f00f6b17a23 */ /* 0x100fe40000010891 */
[--C-:B------:R-:W-:Y:S02]  /*51e0*/  FFMA.FTZ R178, R249, c[0x0][0x23c], -R144.reuse ;  /* 0x00008f00f9b27a23 */ /* 0x100fe40000010890 */
[C---:B-1----:R-:W-:Y:S02]  /*51f0*/  FMUL.FTZ R4, R2.reuse, R128 ;  /* 0x0000008002047220 */ /* 0x042fe40000410000 */
[C---:B------:R-:W-:Y:S02]  /*5200*/  FMUL.FTZ R5, R2.reuse, R129 ;  /* 0x0000008102057220 */ /* 0x040fe40000410000 */
[C---:B------:R-:W-:Y:S01]  /*5210*/  FMUL.FTZ R8, R2.reuse, R124 ;  /* 0x0000007c02087220 */ /* 0x040fe20000410000 */
[----:B------:R-:W1:Y:S01]  /*5220*/  MUFU.EX2 R0, R0 ;  /* 0x0000000000007308 */ /* 0x000e620000000800 */
[C---:B------:R-:W-:Y:S02]  /*5230*/  FMUL.FTZ R9, R2.reuse, R125 ;  /* 0x0000007d02097220 */ /* 0x040fe40000410000 */
[C---:B------:R-:W-:Y:S02]  /*5240*/  FMUL.FTZ R16, R2.reuse, R116 ;  /* 0x0000007402107220 */ /* 0x040fe40000410000 */
[C---:B------:R-:W-:Y:S02]  /*5250*/  FMUL.FTZ R17, R2.reuse, R117 ;  /* 0x0000007502117220 */ /* 0x040fe40000410000 */
[C---:B------:R-:W-:Y:S02]  /*5260*/  FMUL.FTZ R24, R2.reuse, R108 ;  /* 0x0000006c02187220 */ /* 0x040fe40000410000 */
[C---:B------:R-:W-:Y:S01]  /*5270*/  FMUL.FTZ R25, R2.reuse, R109 ;  /* 0x0000006d02197220 */ /* 0x040fe20000410000 */
[----:B------:R-:W-:Y:S01]  /*5280*/  MUFU.EX2 R171, R171 ;  /* 0x000000ab00ab7308 */ /* 0x000fe20000000800 */
[C---:B------:R-:W-:Y:S02]  /*5290*/  FMUL.FTZ R32, R2.reuse, R100 ;  /* 0x0000006402207220 */ /* 0x040fe40000410000 */
[----:B------:R-:W-:Y:S01]  /*52a0*/  FMUL.FTZ R33, R2, R101 ;  /* 0x0000006502217220 */ /* 0x000fe20000410000 */
[----:B--2---:R-:W-:Y:S01]  /*52b0*/  F2FP.PACK_AB R128, R174, R175 ;  /* 0x000000afae80723e */ /* 0x004fe200000000ff */
[C---:B------:R-:W-:Y:S02]  /*52c0*/  FMUL.FTZ R36, R2.reuse, R36 ;  /* 0x0000002402247220 */ /* 0x040fe40000410000 */
[C---:B------:R-:W-:Y:S02]  /*52d0*/  FMUL.FTZ R37, R2.reuse, R37 ;  /* 0x0000002502257220 */ /* 0x040fe40000410000 */
[C---:B------:R-:W-:Y:S01]  /*52e0*/  FMUL.FTZ R40, R2.reuse, R40 ;  /* 0x0000002802287220 */ /* 0x040fe20000410000 */
[----:B------:R-:W2:Y:S01]  /*52f0*/  MUFU.EX2 R170, R170 ;  /* 0x000000aa00aa7308 */ /* 0x000ea20000000800 */
[C---:B------:R-:W-:Y:S02]  /*5300*/  FMUL.FTZ R41, R2.reuse, R41 ;  /* 0x0000002902297220 */ /* 0x040fe40000410000 */
[----:B------:R-:W-:Y:S02]  /*5310*/  FMUL.FTZ R44, R2, R44 ;  /* 0x0000002c022c7220 */ /* 0x000fe40000410000 */
[C---:B-1----:R-:W-:Y:S02]  /*5320*/  FMUL.FTZ R6, R0.reuse, R130 ;  /* 0x0000008200067220 */ /* 0x042fe40000410000 */
[C---:B------:R-:W-:Y:S02]  /*5330*/  FMUL.FTZ R7, R0.reuse, R131 ;  /* 0x0000008300077220 */ /* 0x040fe40000410000 */
[C---:B------:R-:W-:Y:S01]  /*5340*/  FMUL.FTZ R10, R0.reuse, R126 ;  /* 0x0000007e000a7220 */ /* 0x040fe20000410000 */
[----:B------:R-:W-:Y:S01]  /*5350*/  MUFU.EX2 R173, R173 ;  /* 0x000000ad00ad7308 */ /* 0x000fe20000000800 */
[C---:B------:R-:W-:Y:S02]  /*5360*/  FMUL.FTZ R11, R0.reuse, R127 ;  /* 0x0000007f000b7220 */ /* 0x040fe40000410000 */
[C---:B------:R-:W-:Y:S01]  /*5370*/  FMUL.FTZ R18, R0.reuse, R118 ;  /* 0x0000007600127220 */ /* 0x040fe20000410000 */
[----:B------:R-:W-:Y:S01]  /*5380*/  LDSM.16.MT88.4 R124, [R200+0x14800] ;  /* 0x01480000c87c783b */ /* 0x000fe20000004200 */
[C---:B------:R-:W-:Y:S02]  /*5390*/  FMUL.FTZ R19, R0.reuse, R119 ;  /* 0x0000007700137220 */ /* 0x040fe40000410000 */
[C---:B------:R-:W-:Y:S02]  /*53a0*/  FMUL.FTZ R26, R0.reuse, R110 ;  /* 0x0000006e001a7220 */ /* 0x040fe40000410000 */
[C---:B------:R-:W-:Y:S01]  /*53b0*/  FMUL.FTZ R27, R0.reuse, R111 ;  /* 0x0000006f001b7220 */ /* 0x040fe20000410000 */
[----:B------:R-:W1:Y:S01]  /*53c0*/  MUFU.EX2 R172, R172 ;  /* 0x000000ac00ac7308 */ /* 0x000e620000000800 */
[C---:B------:R-:W-:Y:S01]  /*53d0*/  FMUL.FTZ R34, R0.reuse, R102 ;  /* 0x0000006600227220 */ /* 0x040fe20000410000 */
[----:B------:R-:W-:Y:S01]  /*53e0*/  LDSM.16.MT88.4 R108, [R196+0x14000] ;  /* 0x01400000c46c783b */ /* 0x000fe20000004200 */
[----:B------:R-:W-:Y:S01]  /*53f0*/  FMUL.FTZ R35, R0, R103 ;  /* 0x0000006700237220 */ /* 0x000fe20000410000 */
[----:B--2---:R-:W-:Y:S01]  /*5400*/  F2FP.PACK_AB R129, R170, R171 ;  /* 0x000000abaa81723e */ /* 0x004fe200000000ff */
[C---:B------:R-:W-:Y:S02]  /*5410*/  FMUL.FTZ R38, R0.reuse, R38 ;  /* 0x0000002600267220 */ /* 0x040fe40000410000 */
[C---:B------:R-:W-:Y:S02]  /*5420*/  FMUL.FTZ R39, R0.reuse, R39 ;  /* 0x0000002700277220 */ /* 0x040fe40000410000 */
[C---:B------:R-:W-:Y:S01]  /*5430*/  FMUL.FTZ R42, R0.reuse, R42 ;  /* 0x0000002a002a7220 */ /* 0x040fe20000410000 */
[----:B------:R-:W-:Y:S01]  /*5440*/  MUFU.EX2 R169, R169 ;  /* 0x000000a900a97308 */ /* 0x000fe20000000800 */
[----:B------:R-:W-:Y:S01]  /*5450*/  LDSM.16.MT88.4 R100, [R197+0x14000] ;  /* 0x01400000c564783b */ /* 0x000fe20000004200 */
[----:B------:R-:W-:Y:S02]  /*5460*/  FMUL.FTZ R43, R0, R43 ;  /* 0x0000002b002b7220 */ /* 0x000fe40000410000 */
[----:B------:R-:W-:Y:S02]  /*5470*/  FMUL.FTZ R45, R2, R45 ;  /* 0x0000002d022d7220 */ /* 0x000fe40000410000 */
[C---:B------:R-:W-:Y:S02]  /*5480*/  FMUL.FTZ R46, R0.reuse, R46 ;  /* 0x0000002e002e7220 */ /* 0x040fe40000410000 */
[----:B------:R-:W-:Y:S01]  /*5490*/  FMUL.FTZ R47, R0, R47 ;  /* 0x0000002f002f7220 */ /* 0x000fe20000410000 */
[----:B------:R-:W-:Y:S01]  /*54a0*/  LDSM.16.MT88.4 R116, [R198+0x12800] ;  /* 0x01280000c674783b */ /* 0x000fe20000004200 */
[----:B------:R-:W2:Y:S01]  /*54b0*/  MUFU.EX2 R168, R168 ;  /* 0x000000a800a87308 */ /* 0x000ea20000000800 */
[C---:B------:R-:W-:Y:S02]  /*54c0*/  FMUL.FTZ R48, R2.reuse, R48 ;  /* 0x0000003002307220 */ /* 0x040fe40000410000 */
[----:B------:R-:W-:Y:S01]  /*54d0*/  FMUL.FTZ R49, R2, R49 ;  /* 0x0000003102317220 */ /* 0x000fe20000410000 */
[----:B-1----:R-:W-:Y:S01]  /*54e0*/  F2FP.PACK_AB R130, R172, R173 ;  /* 0x000000adac82723e */ /* 0x002fe200000000ff */
        /* <DEDUP_REMOVED lines=9> */
[----:B------:R-:W1:Y:S01]  /*5580*/  MUFU.EX2 R177, R177 ;  /* 0x000000b100b17308 */ /* 0x000e620000000800 */
[C---:B------:R-:W-:Y:S02]  /*5590*/  FMUL.FTZ R58, R0.reuse, R58 ;  /* 0x0000003a003a7220 */ /* 0x040fe40000410000 */
[----:B------:R-:W-:Y:S01]  /*55a0*/  FMUL.FTZ R59, R0, R59 ;  /* 0x0000003b003b7220 */ /* 0x000fe20000410000 */
[----:B--2---:R-:W-:Y:S01]  /*55b0*/  F2FP.PACK_AB R131, R168, R169 ;  /* 0x000000a9a883723e */ /* 0x004fe200000000ff */
[C---:B------:R-:W-:Y:S02]  /*55c0*/  FMUL.FTZ R60, R2.reuse, R60 ;  /* 0x0000003c023c7220 */ /* 0x040fe40000410000 */
[----:B------:R-:W-:Y:S02]  /*55d0*/  FMUL.FTZ R61, R2, R61 ;  /* 0x0000003d023d7220 */ /* 0x000fe40000410000 */
[C---:B------:R-:W-:Y:S01]  /*55e0*/  FMUL.FTZ R62, R0.reuse, R62 ;  /* 0x0000003e003e7220 */ /* 0x040fe20000410000 */
[----:B------:R-:W-:Y:S01]  /*55f0*/  MUFU.EX2 R178, R178 ;  /* 0x000000b200b27308 */ /* 0x000fe20000000800 */
[C---:B------:R-:W-:Y:S05]  /*5600*/  HMMA.16816.F32 R4, R128.reuse, R12, R4 ;  /* 0x0000000c8004723c */ /* 0x040fea0000001804 */
[----:B------:R-:W-:Y:S02]  /*5610*/  FMUL.FTZ R63, R0, R63 ;  /* 0x0000003f003f7220 */ /* 0x000fe40000410000 */
[C---:B------:R-:W-:Y:S01]  /*5620*/  FMUL.FTZ R12, R2.reuse, R120 ;  /* 0x00000078020c7220 */ /* 0x040fe20000410000 */
[C---:B------:R-:W-:Y:S04]  /*5630*/  HMMA.16816.F32 R8, R128.reuse, R14, R8 ;  /* 0x0000000e8008723c */ /* 0x040fe80000001808 */
[C---:B------:R-:W-:Y:S02]  /*5640*/  FMUL.FTZ R13, R2.reuse, R121 ;  /* 0x00000079020d7220 */ /* 0x040fe40000410000 */
[----:B------:R-:W-:Y:S02]  /*5650*/  FMUL.FTZ R64, R2, R64 ;  /* 0x0000004002407220 */ /* 0x000fe40000410000 */
[C---:B------:R-:W-:Y:S04]  /*5660*/  FMUL.FTZ R14, R0.reuse, R122 ;  /* 0x0000007a000e7220 */ /* 0x040fe80000410000 */
[----:B------:R-:W-:Y:S02]  /*5670*/  FMUL.FTZ R15, R0, R123 ;  /* 0x0000007b000f7220 */ /* 0x000fe40000410000 */
[----:B------:R-:W2:Y:S01]  /*5680*/  LDSM.16.MT88.4 R120, [R196+0x12000] ;  /* 0x01200000c478783b */ /* 0x000ea20000004200 */
[----:B------:R-:W-:Y:S02]  /*5690*/  FMUL.FTZ R65, R2, R65 ;  /* 0x0000004102417220 */ /* 0x000fe40000410000 */
[C---:B------:R-:W-:Y:S02]  /*56a0*/  FMUL.FTZ R66, R0.reuse, R66 ;  /* 0x0000004200427220 */ /* 0x040fe40000410000 */
[C---:B------:R-:W-:Y:S03]  /*56b0*/  HMMA.16816.F32 R12, R128.reuse, R20, R12 ;  /* 0x00000014800c723c */ /* 0x040fe6000000180c */
[----:B------:R-:W-:Y:S02]  /*56c0*/  FMUL.FTZ R67, R0, R67 ;  /* 0x0000004300437220 */ /* 0x000fe40000410000 */
[C---:B------:R-:W-:Y:S02]  /*56d0*/  FMUL.FTZ R68, R2.reuse, R68 ;  /* 0x0000004402447220 */ /* 0x040fe40000410000 */
[C---:B------:R-:W-:Y:S01]  /*56e0*/  FMUL.FTZ R20, R2.reuse, R112 ;  /* 0x0000007002147220 */ /* 0x040fe20000410000 */
[C---:B------:R-:W-:Y:S04]  /*56f0*/  HMMA.16816.F32 R16, R128.reuse, R22, R16 ;  /* 0x000000168010723c */ /* 0x040fe80000001810 */
[C---:B------:R-:W-:Y:S02]  /*5700*/  FMUL.FTZ R21, R2.reuse, R113 ;  /* 0x0000007102157220 */ /* 0x040fe40000410000 */
[----:B------:R-:W-:Y:S02]  /*5710*/  FMUL.FTZ R69, R2, R69 ;  /* 0x0000004502457220 */ /* 0x000fe40000410000 */
[C---:B------:R-:W-:Y:S04]  /*5720*/  FMUL.FTZ R22, R0.reuse, R114 ;  /* 0x0000007200167220 */ /* 0x040fe80000410000 */
[C---:B------:R-:W-:Y:S02]  /*5730*/  FMUL.FTZ R23, R0.reuse, R115 ;  /* 0x0000007300177220 */ /* 0x040fe40000410000 */
[----:B------:R-:W3:Y:S01]  /*5740*/  LDSM.16.MT88.4 R112, [R200+0x14000] ;  /* 0x01400000c870783b */ /* 0x000ee20000004200 */
[C---:B------:R-:W-:Y:S02]  /*5750*/  FMUL.FTZ R70, R0.reuse, R70 ;  /* 0x0000004600467220 */ /* 0x040fe40000410000 */
[----:B------:R-:W-:Y:S02]  /*5760*/  FMUL.FTZ R71, R0, R71 ;  /* 0x0000004700477220 */ /* 0x000fe40000410000 */
[C---:B------:R-:W-:Y:S03]  /*5770*/  HMMA.16816.F32 R20, R128.reuse, R28, R20 ;  /* 0x0000001c8014723c */ /* 0x040fe60000001814 */
[C---:B------:R-:W-:Y:S02]  /*5780*/  FMUL.FTZ R72, R2.reuse, R72 ;  /* 0x0000004802487220 */ /* 0x040fe40000410000 */
[C---:B------:R-:W-:Y:S02]  /*5790*/  FMUL.FTZ R73, R2.reuse, R73 ;  /* 0x0000004902497220 */ /* 0x040fe40000410000 */
[C---:B------:R-:W-:Y:S01]  /*57a0*/  FMUL.FTZ R28, R2.reuse, R104 ;  /* 0x00000068021c7220 */ /* 0x040fe20000410000 */
[C---:B------:R-:W-:Y:S04]  /*57b0*/  HMMA.16816.F32 R24, R128.reuse, R30, R24 ;  /* 0x0000001e8018723c */ /* 0x040fe80000001818 */
[----:B------:R-:W-:Y:S02]  /*57c0*/  FMUL.FTZ R29, R2, R105 ;  /* 0x00000069021d7220 */ /* 0x000fe40000410000 */
[C---:B------:R-:W-:Y:S02]  /*57d0*/  FMUL.FTZ R74, R0.reuse, R74 ;  /* 0x0000004a004a7220 */ /* 0x040fe40000410000 */
[C---:B------:R-:W-:Y:S04]  /*57e0*/  FMUL.FTZ R30, R0.reuse, R106 ;  /* 0x0000006a001e7220 */ /* 0x040fe80000410000 */
[C---:B------:R-:W-:Y:S02]  /*57f0*/  FMUL.FTZ R31, R0.reuse, R107 ;  /* 0x0000006b001f7220 */ /* 0x040fe40000410000 */
[----:B------:R-:W4:Y:S01]  /*5800*/  LDSM.16.MT88.4 R104, [R198+0x14000] ;  /* 0x01400000c668783b */ /* 0x000f220000004200 */
[----:B------:R-:W-:Y:S02]  /*5810*/  FMUL.FTZ R75, R0, R75 ;  /* 0x0000004b004b7220 */ /* 0x000fe40000410000 */
[C---:B------:R-:W-:Y:S02]  /*5820*/  FMUL.FTZ R76, R2.reuse, R76 ;  /* 0x0000004c024c7220 */ /* 0x040fe40000410000 */
[C---:B--2---:R-:W-:Y:S03]  /*5830*/  HMMA.16816.F32 R28, R128.reuse, R120, R28 ;  /* 0x00000078801c723c */ /* 0x044fe6000000181c */
[----:B------:R-:W-:Y:S02]  /*5840*/  FMUL.FTZ R77, R2, R77 ;  /* 0x0000004d024d7220 */ /* 0x000fe40000410000 */
[C---:B------:R-:W-:Y:S02]  /*5850*/  FMUL.FTZ R78, R0.reuse, R78 ;  /* 0x0000004e004e7220 */ /* 0x040fe40000410000 */
[----:B------:R-:W-:Y:S01]  /*5860*/  FMUL.FTZ R79, R0, R79 ;  /* 0x0000004f004f7220 */ /* 0x000fe20000410000 */
[C---:B------:R-:W-:Y:S01]  /*5870*/  HMMA.16816.F32 R32, R128.reuse, R122, R32 ;  /* 0x0000007a8020723c */ /* 0x040fe20000001820 */
[----:B------:R-:W-:Y:S03]  /*5880*/  LDSM.16.MT88.4 R120, [R196+0x12800] ;  /* 0x01280000c478783b */ /* 0x000fe60000004200 */
[C---:B------:R-:W-:Y:S02]  /*5890*/  FMUL.FTZ R80, R2.reuse, R80 ;  /* 0x0000005002507220 */ /* 0x040fe40000410000 */
[----:B------:R-:W-:Y:S02]  /*58a0*/  FMUL.FTZ R81, R2, R81 ;  /* 0x0000005102517220 */ /* 0x000fe40000410000 */
[C---:B---3--:R-:W-:Y:S04]  /*58b0*/  HMMA.16816.F32 R36, R128.reuse, R112, R36 ;  /* 0x000000708024723c */ /* 0x048fe80000001824 */
[C---:B------:R-:W-:Y:S02]  /*58c0*/  FMUL.FTZ R82, R0.reuse, R82 ;  /* 0x0000005200527220 */ /* 0x040fe40000410000 */
[----:B------:R-:W-:Y:S02]  /*58d0*/  FMUL.FTZ R83, R0, R83 ;  /* 0x0000005300537220 */ /* 0x000fe40000410000 */
[C---:B------:R-:W-:Y:S01]  /*58e0*/  HMMA.16816.F32 R40, R128.reuse, R114, R40 ;  /* 0x000000728028723c */ /* 0x040fe20000001828 */
[----:B------:R-:W-:Y:S03]  /*58f0*/  LDSM.16.MT88.4 R112, [R200+0x12800] ;  /* 0x01280000c870783b */ /* 0x000fe60000004200 */
[C---:B------:R-:W-:Y:S02]  /*5900*/  FMUL.FTZ R84, R2.reuse, R84 ;  /* 0x0000005402547220 */ /* 0x040fe40000410000 */
[----:B------:R-:W-:Y:S02]  /*5910*/  FMUL.FTZ R85, R2, R85 ;  /* 0x0000005502557220 */ /* 0x000fe40000410000 */
[C---:B------:R-:W-:Y:S01]  /*5920*/  FMUL.FTZ R86, R0.reuse, R86 ;  /* 0x0000005600567220 */ /* 0x040fe20000410000 */
[C---:B----4-:R-:W-:Y:S03]  /*5930*/  HMMA.16816.F32 R44, R128.reuse, R104, R44 ;  /* 0x00000068802c723c */ /* 0x050fe6000000182c */
[----:B------:R-:W-:Y:S02]  /*5940*/  FMUL.FTZ R87, R0, R87 ;  /* 0x0000005700577220 */ /* 0x000fe40000410000 */
[--C-:B------:R-:W-:Y:S02]  /*5950*/  FFMA.FTZ R179, R247, c[0x0][0x23c], -R144.reuse ;  /* 0x00008f00f7b37a23 */ /* 0x100fe40000010890 */
[--C-:B------:R-:W-:Y:S01]  /*5960*/  FFMA.FTZ R181, R244, c[0x0][0x23c], -R145.reuse ;  /* 0x00008f00f4b57a23 */ /* 0x100fe20000010891 */
[C---:B------:R-:W-:Y:S01]  /*5970*/  HMMA.16816.F32 R48, R128.reuse, R106, R48 ;  /* 0x0000006a8030723c */ /* 0x040fe20000001830 */
[----:B------:R-:W2:Y:S02]  /*5980*/  LDSM.16.MT88.4 R104, [R200+0x16000] ;  /* 0x01600000c868783b */ /* 0x000ea40000004200 */
[----:B------:R-:W3:Y:S01]  /*5990*/  MUFU.EX2 R179, R179 ;  /* 0x000000b300b37308 */ /* 0x000ee20000000800 */
[--C-:B------:R-:W-:Y:S02]  /*59a0*/  FFMA.FTZ R180, R242, c[0x0][0x23c], -R145.reuse ;  /* 0x00008f00f2b47a23 */ /* 0x100fe40000010891 */
[--C-:B------:R-:W-:Y:S02]  /*59b0*/  FFMA.FTZ R182, R245, c[0x0][0x23c], -R144.reuse ;  /* 0x00008f00f5b67a23 */ /* 0x100fe40000010890 */
[C---:B------:R-:W-:Y:S04]  /*59c0*/  HMMA.16816.F32 R52, R128.reuse, R100, R52 ;  /* 0x000000648034723c */ /* 0x040fe80000001834 */
[--C-:B------:R-:W-:Y:S01]  /*59d0*/  FFMA.FTZ R183, R243, c[0x0][0x23c], -R144.reuse ;  /* 0x00008f00f3b77a23 */ /* 0x100fe20000010890 */
[----:B------:R-:W-:Y:S01]  /*59e0*/  MUFU.EX2 R181, R181 ;  /* 0x000000b500b57308 */ /* 0x000fe20000000800 */
[C---:B------:R-:W-:Y:S02]  /*59f0*/  FMUL.FTZ R88, R2.reuse, R88 ;  /* 0x0000005802587220 */ /* 0x040fe40000410000 */
[C---:B------:R-:W-:Y:S01]  /*5a00*/  HMMA.16816.F32 R56, R128.reuse, R102, R56 ;  /* 0x000000668038723c */ /* 0x040fe20000001838 */
[----:B------:R-:W4:Y:S03]  /*5a10*/  LDSM.16.MT88.4 R100, [R198+0x16000] ;  /* 0x01600000c664783b */ /* 0x000f260000004200 */
[----:B------:R-:W-:Y:S02]  /*5a20*/  FMUL.FTZ R89, R2, R89 ;  /* 0x0000005902597220 */ /* 0x000fe40000410000 */
[C---:B------:R-:W-:Y:S01]  /*5a30*/  FMUL.FTZ R90, R0.reuse, R90 ;  /* 0x0000005a005a7220 */ /* 0x040fe20000410000 */
[----:B------:R-:W5:Y:S01]  /*5a40*/  MUFU.EX2 R180, R180 ;  /* 0x000000b400b47308 */ /* 0x000f620000000800 */
[C---:B------:R-:W-:Y:S04]  /*5a50*/  HMMA.16816.F32 R60, R128.reuse, R108, R60 ;  /* 0x0000006c803c723c */ /* 0x040fe8000000183c */
[----:B------:R-:W-:Y:S02]  /*5a60*/  FMUL.FTZ R91, R0, R91 ;  /* 0x0000005b005b7220 */ /* 0x000fe40000410000 */
[C---:B------:R-:W-:Y:S02]  /*5a70*/  FMUL.FTZ R92, R2.reuse, R92 ;  /* 0x0000005c025c7220 */ /* 0x040fe40000410000 */
[C---:B------:R-:W-:Y:S01]  /*5a80*/  HMMA.16816.F32 R64, R128.reuse, R110, R64 ;  /* 0x0000006e8040723c */ /* 0x040fe20000001840 */
[----:B------:R-:W5:Y:S01]  /*5a90*/  LDSM.16.MT88.4 R108, [R197+0x16000] ;  /* 0x01600000c56c783b */ /* 0x000f620000004200 */
[----:B------:R-:W-:Y:S02]  /*5aa0*/  MUFU.EX2 R182, R182 ;  /* 0x000000b600b67308 */ /* 0x000fe40000000800 */
[----:B------:R-:W-:Y:S02]  /*5ab0*/  FMUL.FTZ R93, R2, R93 ;  /* 0x0000005d025d7220 */ /* 0x000fe40000410000 */
[C---:B------:R-:W-:Y:S02]  /*5ac0*/  FMUL.FTZ R94, R0.reuse, R94 ;  /* 0x0000005e005e7220 */ /* 0x040fe40000410000 */
[----:B------:R-:W-:Y:S01]  /*5ad0*/  FMUL.FTZ R95, R0, R95 ;  /* 0x0000005f005f7220 */ /* 0x000fe20000410000 */
[C---:B--2---:R-:W-:Y:S03]  /*5ae0*/  HMMA.16816.F32 R68, R128.reuse, R104, R68 ;  /* 0x000000688044723c */ /* 0x044fe60000001844 */
[C---:B------:R-:W-:Y:S01]  /*5af0*/  FMUL.FTZ R96, R2.reuse, R96 ;  /* 0x0000006002607220 */ /* 0x040fe20000410000 */
[----:B------:R-:W2:Y:S01]  /*5b00*/  MUFU.EX2 R183, R183 ;  /* 0x000000b700b77308 */ /* 0x000ea20000000800 */
[----:B------:R-:W-:Y:S02]  /*5b10*/  FMUL.FTZ R97, R2, R97 ;  /* 0x0000006102617220 */ /* 0x000fe40000410000 */
[C---:B------:R-:W-:Y:S01]  /*5b20*/  FMUL.FTZ R98, R0.reuse, R98 ;  /* 0x0000006200627220 */ /* 0x040fe20000410000 */
[C---:B------:R-:W-:Y:S01]  /*5b30*/  HMMA.16816.F32 R72, R128.reuse, R106, R72 ;  /* 0x0000006a8048723c */ /* 0x040fe20000001848 */
[----:B------:R-:W2:Y:S03]  /*5b40*/  LDSM.16.MT88.4 R104, [R196+0x16000] ;  /* 0x01600000c468783b */ /* 0x000ea60000004200 */
[----:B------:R-:W-:Y:S02]  /*5b50*/  FMUL.FTZ R99, R0, R99 ;  /* 0x0000006300637220 */ /* 0x000fe40000410000 */
[--C-:B------:R-:W-:Y:S02]  /*5b60*/  FFMA.FTZ R240, R240, c[0x0][0x23c], -R145.reuse ;  /* 0x00008f00f0f07a23 */ /* 0x100fe40000010891 */
[C---:B----4-:R-:W-:Y:S04]  /*5b70*/  HMMA.16816.F32 R76, R128.reuse, R100, R76 ;  /* 0x00000064804c723c */ /* 0x050fe8000000184c */
[--C-:B------:R-:W-:Y:S01]  /*5b80*/  FFMA.FTZ R243, R238, c[0x0][0x23c], -R145.reuse ;  /* 0x00008f00eef37a23 */ /* 0x100fe20000010891 */
[----:B------:R-:W-:Y:S01]  /*5b90*/  MUFU.EX2 R240, R240 ;  /* 0x000000f000f07308 */ /* 0x000fe20000000800 */
[--C-:B------:R-:W-:Y:S01]  /*5ba0*/  FFMA.FTZ R238, R241, c[0x0][0x23c], -R144.reuse ;  /* 0x00008f00f1ee7a23 */ /* 0x100fe20000010890 */
[----:B-1----:R-:W-:Y:S01]  /*5bb0*/  F2FP.PACK_AB R100, R177, R176 ;  /* 0x000000b0b164723e */ /* 0x002fe200000000ff */
[C---:B------:R-:W-:Y:S04]  /*5bc0*/  HMMA.16816.F32 R80, R128.reuse, R102, R80 ;  /* 0x000000668050723c */ /* 0x040fe80000001850 */
[----:B---3--:R-:W-:Y:S01]  /*5bd0*/  F2FP.PACK_AB R101, R179, R178 ;  /* 0x000000b2b365723e */ /* 0x008fe200000000ff */
[--C-:B------:R-:W-:Y:S02]  /*5be0*/  FFMA.FTZ R239, R239, c[0x0][0x23c], -R144.reuse ;  /* 0x00008f00efef7a23 */ /* 0x100fe40000010890 */
[----:B-----5:R-:W-:Y:S01]  /*5bf0*/  F2FP.PACK_AB R102, R180, R181 ;  /* 0x000000b5b466723e */ /* 0x020fe200000000ff */
[C---:B------:R-:W-:Y:S01]  /*5c00*/  HMMA.16816.F32 R84, R128.reuse, R108, R84 ;  /* 0x0000006c8054723c */ /* 0x040fe20000001854 */
[----:B------:R-:W1:Y:S03]  /*5c10*/  MUFU.EX2 R243, R243 ;  /* 0x000000f300f37308 */ /* 0x000e660000000800 */
[----:B--2---:R-:W-:Y:S01]  /*5c20*/  F2FP.PACK_AB R103, R183, R182 ;  /* 0x000000b6b767723e */ /* 0x004fe200000000ff */
[--C-:B------:R-:W-:Y:S02]  /*5c30*/  FFMA.FTZ R236, R236, c[0x0][0x23c], -R145.reuse ;  /* 0x00008f00ecec7a23 */ /* 0x100fe40000010891 */
[--C-:B------:R-:W-:Y:S01]  /*5c40*/  FFMA.FTZ R241, R234, c[0x0][0x23c], -R145.reuse ;  /* 0x00008f00eaf17a23 */ /* 0x100fe20000010891 */
[C---:B------:R-:W-:Y:S01]  /*5c50*/  HMMA.16816.F32 R88, R128.reuse, R110, R88 ;  /* 0x0000006e8058723c */ /* 0x040fe20000001858 */
[----:B------:R-:W2:Y:S02]  /*5c60*/  LDSM.16.MT88.4 R108, [R197+0x12800] ;  /* 0x01280000c56c783b */ /* 0x000ea40000004200 */
[----:B------:R-:W-:Y:S01]  /*5c70*/  MUFU.EX2 R238, R238 ;  /* 0x000000ee00ee7308 */ /* 0x000fe20000000800 */
[--C-:B------:R-:W-:Y:S02]  /*5c80*/  FFMA.FTZ R234, R237, c[0x0][0x23c], -R144.reuse ;  /* 0x00008f00edea7a23 */ /* 0x100fe40000010890 */
[--C-:B------:R-:W-:Y:S02]  /*5c90*/  FFMA.FTZ R235, R235, c[0x0][0x23c], -R144.reuse ;  /* 0x00008f00ebeb7a23 */ /* 0x100fe40000010890 */
[--C-:B------:R-:W-:Y:S01]  /*5ca0*/  FFMA.FTZ R230, R230, c[0x0][0x23c], -R145.reuse ;  /* 0x00008f00e6e67a23 */ /* 0x100fe20000010891 */
[C---:B------:R-:W-:Y:S03]  /*5cb0*/  HMMA.16816.F32 R92, R128.reuse, R104, R92 ;  /* 0x00000068805c723c */ /* 0x040fe6000000185c */
[--C-:B------:R-:W-:Y:S01]  /*5cc0*/  FFMA.FTZ R237, R232, c[0x0][0x23c], -R145.reuse ;  /* 0x00008f00e8ed7a23 */ /* 0x100fe20000010891 */
[----:B------:R-:W3:Y:S01]  /*5cd0*/  MUFU.EX2 R239, R239 ;  /* 0x000000ef00ef7308 */ /* 0x000ee20000000800 */
[--C-:B------:R-:W-:Y:S02]  /*5ce0*/  FFMA.FTZ R232, R233, c[0x0][0x23c], -R144.reuse ;  /* 0x00008f00e9e87a23 */ /* 0x100fe40000010890 */
[--C-:B------:R-:W-:Y:S01]  /*5cf0*/  FFMA.FTZ R231, R231, c[0x0][0x23c], -R144.reuse ;  /* 0x00008f00e7e77a23 */ /* 0x100fe20000010890 */
[----:B------:R-:W-:Y:S01]  /*5d00*/  HMMA.16816.F32 R96, R128, R106, R96 ;  /* 0x0000006a8060723c */ /* 0x000fe20000001860 */
[----:B------:R-:W4:Y:S03]  /*5d10*/  LDSM.16.MT88.4 R104, [R196+0x14800] ;  /* 0x01480000c468783b */ /* 0x000f260000004200 */
[--C-:B------:R-:W-:Y:S02]  /*5d20*/  FFMA.FTZ R228, R228, c[0x0][0x23c], -R145.reuse ;  /* 0x00008f00e4e47a23 */ /* 0x100fe40000010891 */
[----:B------:R-:W-:Y:S01]  /*5d30*/  FFMA.FTZ R145, R226, c[0x0][0x23c], -R145 ;  /* 0x00008f00e2917a23 */ /* 0x000fe20000010891 */
[----:B------:R-:W-:Y:S01]  /*5d40*/  MUFU.EX2 R236, R236 ;  /* 0x000000ec00ec7308 */ /* 0x000fe20000000800 */
[C---:B------:R-:W-:Y:S01]  /*5d50*/  HMMA.16816.F32 R4, R100.reuse, R112, R4 ;  /* 0x000000706404723c */ /* 0x040fe20000001804 */
[----:B------:R-:W-:Y:S04]  /*5d60*/  LDSM.16.MT88.4 R128, [R198+0x15000] ;  /* 0x01500000c680783b */ /* 0x000fe80000004200 */
[--C-:B------:R-:W-:Y:S02]  /*5d70*/  FFMA.FTZ R134, R134, c[0x0][0x23c], -R144.reuse ;  /* 0x00008f0086867a23 */ /* 0x100fe40000010890 */
[----:B------:R-:W-:Y:S01]  /*5d80*/  FFMA.FTZ R144, R133, c[0x0][0x23c], -R144 ;  /* 0x00008f0085907a23 */ /* 0x000fe20000010890 */
[C---:B------:R-:W-:Y:S01]  /*5d90*/  HMMA.16816.F32 R8, R100.reuse, R114, R8 ;  /* 0x000000726408723c */ /* 0x040fe20000001808 */
[----:B------:R-:W-:Y:S01]  /*5da0*/  LDSM.16.MT88.4 R112, [R198+0x16800] ;  /* 0x01680000c670783b */ /* 0x000fe20000004200 */
[----:B------:R-:W-:Y:S02]  /*5db0*/  MUFU.EX2 R233, R145 ;  /* 0x0000009100e97308 */ /* 0x000fe40000000800 */
[----:B------:R-:W-:Y:S02]  /*5dc0*/  FFMA.FTZ R175, R2, R229, R175 ;  /* 0x000000e502af7223 */ /* 0x000fe400000100af */
[----:B------:R-:W-:Y:S01]  /*5dd0*/  FFMA.FTZ R171, R0, R227, R171 ;  /* 0x000000e300ab7223 */ /* 0x000fe200000100ab */
[----:B------:R-:W-:Y:S01]  /*5de0*/  MOV R0, R3 ;  /* 0x0000000300007202 */ /* 0x000fe20000000f00 */
[C---:B------:R-:W-:Y:S04]  /*5df0*/  HMMA.16816.F32 R12, R100.reuse, R116, R12 ;  /* 0x00000074640c723c */ /* 0x040fe8000000180c */
[----:B------:R5:W-:Y:S01]  /*5e00*/  MUFU.EX2 R133, R144 ;  /* 0x0000009000857308 */ /* 0x000be20000000800 */
[----:B------:R-:W-:Y:S02]  /*5e10*/  FADD.FTZ R174, R174, R175 ;  /* 0x000000afaeae7221 */ /* 0x000fe40000010000 */
[----:B------:R-:W-:Y:S01]  /*5e20*/  FADD.FTZ R170, R170, R171 ;  /* 0x000000abaaaa7221 */ /* 0x000fe20000010000 */
[C---:B------:R-:W-:Y:S01]  /*5e30*/  HMMA.16816.F32 R16, R100.reuse, R118, R16 ;  /* 0x000000766410723c */ /* 0x040fe20000001810 */
[----:B------:R-:W-:Y:S03]  /*5e40*/  LDSM.16.MT88.4 R116, [R197+0x16800] ;  /* 0x01680000c574783b */ /* 0x000fe60000004200 */
[----:B------:R-:W-:Y:S02]  /*5e50*/  FADD.FTZ R173, R173, R174 ;  /* 0x000000aeadad7221 */ /* 0x000fe40000010000 */
[----:B------:R-:W1:Y:S02]  /*5e60*/  MUFU.EX2 R241, R241 ;  /* 0x000000f100f17308 */ /* 0x000e640000000800 */
[C---:B--2---:R-:W-:Y:S04]  /*5e70*/  HMMA.16816.F32 R20, R100.reuse, R108, R20 ;  /* 0x0000006c6414723c */ /* 0x044fe80000001814 */
[----:B------:R-:W-:Y:S04]  /*5e80*/  FADD.FTZ R173, R172, R173 ;  /* 0x000000adacad7221 */ /* 0x000fe80000010000 */
[C---:B------:R-:W-:Y:S01]  /*5e90*/  HMMA.16816.F32 R24, R100.reuse, R110, R24 ;  /* 0x0000006e6418723c */ /* 0x040fe20000001818 */
[----:B------:R-:W2:Y:S01]  /*5ea0*/  LDSM.16.MT88.4 R108, [R200+0x16800] ;  /* 0x01680000c86c783b */ /* 0x000ea20000004200 */
[----:B------:R-:W-:Y:S02]  /*5eb0*/  MUFU.EX2 R234, R234 ;  /* 0x000000ea00ea7308 */ /* 0x000fe40000000800 */
[----:B------:R-:W-:Y:S04]  /*5ec0*/  FADD.FTZ R176, R176, R173 ;  /* 0x000000adb0b07221 */ /* 0x000fe80000010000 */
[C---:B------:R-:W-:Y:S01]  /*5ed0*/  HMMA.16816.F32 R28, R100.reuse, R120, R28 ;  /* 0x00000078641c723c */ /* 0x040fe2000000181c */
[----:B-----5:R-:W-:Y:S03]  /*5ee0*/  LDSM.16.MT88.4 R144, [R196+0x13800] ;  /* 0x01380000c490783b */ /* 0x020fe60000004200 */
[----:B------:R-:W5:Y:S01]  /*5ef0*/  MUFU.EX2 R235, R235 ;  /* 0x000000eb00eb7308 */ /* 0x000f620000000800 */
[----:B------:R-:W-:Y:S03]  /*5f00*/  FADD.FTZ R176, R177, R176 ;  /* 0x000000b0b1b07221 */ /* 0x000fe60000010000 */
[C---:B------:R-:W-:Y:S01]  /*5f10*/  HMMA.16816.F32 R32, R100.reuse, R122, R32 ;  /* 0x0000007a6420723c */ /* 0x040fe20000001820 */
[----:B------:R-:W-:Y:S03]  /*5f20*/  LDSM.16.MT88.4 R120, [R198+0x13000] ;  /* 0x01300000c678783b */ /* 0x000fe60000004200 */
[----:B------:R-:W-:Y:S02]  /*5f30*/  FADD.FTZ R181, R181, R176 ;  /* 0x000000b0b5b57221 */ /* 0x000fe40000010000 */
[----:B------:R-:W-:Y:S02]  /*5f40*/  MUFU.EX2 R230, R230 ;  /* 0x000000e600e67308 */ /* 0x000fe40000000800 */
[C---:B------:R-:W-:Y:S04]  /*5f50*/  HMMA.16816.F32 R36, R100.reuse, R124, R36 ;  /* 0x0000007c6424723c */ /* 0x040fe80000001824 */
[----:B------:R-:W-:Y:S04]  /*5f60*/  FADD.FTZ R181, R180, R181 ;  /* 0x000000b5b4b57221 */ /* 0x000fe80000010000 */
[C---:B------:R-:W-:Y:S01]  /*5f70*/  HMMA.16816.F32 R40, R100.reuse, R126, R40 ;  /* 0x0000007e6428723c */ /* 0x040fe20000001828 */
[----:B------:R-:W-:Y:S01]  /*5f80*/  LDSM.16.MT88.4 R124, [R196+0x13000] ;  /* 0x01300000c47c783b */ /* 0x000fe20000004200 */
[----:B------:R-:W1:Y:S06]  /*5f90*/  MUFU.EX2 R237, R237 ;  /* 0x000000ed00ed7308 */ /* 0x000e6c0000000800 */
[C---:B------:R-:W-:Y:S04]  /*5fa0*/  HMMA.16816.F32 R44, R100.reuse, R136, R44 ;  /* 0x00000088642c723c */ /* 0x040fe8000000182c */
[----:B------:R-:W-:Y:S04]  /*5fb0*/  MUFU.EX2 R232, R232 ;  /* 0x000000e800e87308 */ /* 0x000fe80000000800 */
[C---:B------:R-:W-:Y:S01]  /*5fc0*/  HMMA.16816.F32 R48, R100.reuse, R138, R48 ;  /* 0x0000008a6430723c */ /* 0x040fe20000001830 */
[----:B------:R-:W-:Y:S05]  /*5fd0*/  LDSM.16.MT88.4 R136, [R197+0x15000] ;  /* 0x01500000c588783b */ /* 0x000fea0000004200 */
[----:B------:R-:W1:Y:S02]  /*5fe0*/  MUFU.EX2 R231, R231 ;  /* 0x000000e700e77308 */ /* 0x000e640000000800 */
[C---:B------:R-:W-:Y:S08]  /*5ff0*/  HMMA.16816.F32 R52, R100.reuse, R140, R52 ;  /* 0x0000008c6434723c */ /* 0x040ff00000001834 */
[C---:B------:R-:W-:Y:S01]  /*6000*/  HMMA.16816.F32 R56, R100.reuse, R142, R56 ;  /* 0x0000008e6438723c */ /* 0x040fe20000001838 */
[----:B------:R-:W-:Y:S01]  /*6010*/  LDSM.16.MT88.4 R140, [R197+0x13800] ;  /* 0x01380000c58c783b */ /* 0x000fe20000004200 */
[----:B------:R-:W1:Y:S06]  /*6020*/  MUFU.EX2 R228, R228 ;  /* 0x000000e400e47308 */ /* 0x000e6c0000000800 */
[C---:B----4-:R-:W-:Y:S04]  /*6030*/  HMMA.16816.F32 R60, R100.reuse, R104, R60 ;  /* 0x00000068643c723c */ /* 0x050fe8000000183c */
[----:B------:R-:W4:Y:S04]  /*6040*/  MUFU.EX2 R134, R134 ;  /* 0x0000008600867308 */ /* 0x000f280000000800 */
[C---:B------:R-:W-:Y:S01]  /*6050*/  HMMA.16816.F32 R64, R100.reuse, R106, R64 ;  /* 0x0000006a6440723c */ /* 0x040fe20000001840 */
[----:B------:R-:W1:Y:S07]  /*6060*/  LDSM.16.MT88.4 R104, [R196+0x16800] ;  /* 0x01680000c468783b */ /* 0x000e6e0000004200 */
[C---:B--2---:R-:W-:Y:S08]  /*6070*/  HMMA.16816.F32 R68, R100.reuse, R108, R68 ;  /* 0x0000006c6444723c */ /* 0x044ff00000001844 */
[C---:B------:R-:W-:Y:S01]  /*6080*/  HMMA.16816.F32 R72, R100.reuse, R110, R72 ;  /* 0x0000006e6448723c */ /* 0x040fe20000001848 */
[----:B------:R-:W2:Y:S07]  /*6090*/  LDSM.16.MT88.4 R108, [R200+0x13000] ;  /* 0x01300000c86c783b */ /* 0x000eae0000004200 */
[C---:B------:R-:W-:Y:S08]  /*60a0*/  HMMA.16816.F32 R76, R100.reuse, R112, R76 ;  /* 0x00000070644c723c */ /* 0x040ff0000000184c */
[C---:B------:R-:W-:Y:S01]  /*60b0*/  HMMA.16816.F32 R80, R100.reuse, R114, R80 ;  /* 0x000000726450723c */ /* 0x040fe20000001850 */
[----:B------:R-:W2:Y:S07]  /*60c0*/  LDSM.16.MT88.4 R112, [R197+0x13000] ;  /* 0x01300000c570783b */ /* 0x000eae0000004200 */
[C---:B------:R-:W-:Y:S08]  /*60d0*/  HMMA.16816.F32 R84, R100.reuse, R116, R84 ;  /* 0x000000746454723c */ /* 0x040ff00000001854 */
[C---:B------:R-:W-:Y:S01]  /*60e0*/  HMMA.16816.F32 R88, R100.reuse, R118, R88 ;  /* 0x000000766458723c */ /* 0x040fe20000001858 */
[----:B------:R-:W4:Y:S07]  /*60f0*/  LDSM.16.MT88.4 R116, [R200+0x15000] ;  /* 0x01500000c874783b */ /* 0x000f2e0000004200 */
[C---:B-1----:R-:W-:Y:S08]  /*6100*/  HMMA.16816.F32 R92, R100.reuse, R104, R92 ;  /* 0x00000068645c723c */ /* 0x042ff0000000185c */
[----:B------:R-:W-:Y:S01]  /*6110*/  HMMA.16816.F32 R96, R100, R106, R96 ;  /* 0x0000006a6460723c */ /* 0x000fe20000001860 */
[----:B------:R-:W1:Y:S06]  /*6120*/  LDSM.16.MT88.4 R104, [R196+0x15000] ;  /* 0x01500000c468783b */ /* 0x000e6c0000004200 */
[----:B------:R-:W-:Y:S01]  /*6130*/  F2FP.PACK_AB R100, R243, R240 ;  /* 0x000000f0f364723e */ /* 0x000fe200000000ff */
[----:B------:R-:W-:Y:S01]  /*6140*/  FADD.FTZ R240, R240, R181 ;  /* 0x000000b5f0f07221 */ /* 0x000fe20000010000 */
[----:B---3--:R-:W-:Y:S03]  /*6150*/  F2FP.PACK_AB R101, R239, R238 ;  /* 0x000000eeef65723e */ /* 0x008fe600000000ff */
[----:B------:R-:W-:Y:S01]  /*6160*/  F2FP.PACK_AB R102, R241, R236 ;  /* 0x000000ecf166723e */ /* 0x000fe200000000ff */
[----:B------:R-:W-:Y:S01]  /*6170*/  FADD.FTZ R243, R243, R240 ;  /* 0x000000f0f3f37221 */ /* 0x000fe20000010000 */
[----:B-----5:R-:W-:Y:S03]  /*6180*/  F2FP.PACK_AB R103, R235, R234 ;  /* 0x000000eaeb67723e */ /* 0x020fe600000000ff */
[----:B------:R-:W-:Y:S04]  /*6190*/  FADD.FTZ R236, R236, R243 ;  /* 0x000000f3ecec7221 */ /* 0x000fe80000010000 */
[C---:B--2---:R-:W-:Y:S03]  /*61a0*/  HMMA.16816.F32 R4, R100.reuse, R108, R4 ;  /* 0x0000006c6404723c */ /* 0x044fe60000001804 */
[----:B------:R-:W-:Y:S05]  /*61b0*/  FADD.FTZ R241, R241, R236 ;  /* 0x000000ecf1f17221 */ /* 0x000fea0000010000 */
[C---:B------:R-:W-:Y:S01]  /*61c0*/  HMMA.16816.F32 R8, R100.reuse, R110, R8 ;  /* 0x0000006e6408723c */ /* 0x040fe20000001808 */
[----:B------:R-:W2:Y:S07]  /*61d0*/  LDSM.16.MT88.4 R108, [R200+0x17000] ;  /* 0x01700000c86c783b */ /* 0x000eae0000004200 */
[C---:B------:R-:W-:Y:S08]  /*61e0*/  HMMA.16816.F32 R12, R100.reuse, R120, R12 ;  /* 0x00000078640c723c */ /* 0x040ff0000000180c */
[C---:B------:R-:W-:Y:S08]  /*61f0*/  HMMA.16816.F32 R16, R100.reuse, R122, R16 ;  /* 0x0000007a6410723c */ /* 0x040ff00000001810 */
[C---:B------:R-:W-:Y:S08]  /*6200*/  HMMA.16816.F32 R20, R100.reuse, R112, R20 ;  /* 0x000000706414723c */ /* 0x040ff00000001814 */
[C---:B------:R-:W-:Y:S01]  /*6210*/  HMMA.16816.F32 R24, R100.reuse, R114, R24 ;  /* 0x000000726418723c */ /* 0x040fe20000001818 */
[----:B------:R-:W3:Y:S07]  /*6220*/  LDSM.16.MT88.4 R112, [R198+0x17000] ;  /* 0x01700000c670783b */ /* 0x000eee0000004200 */
[C---:B------:R-:W-:Y:S08]  /*6230*/  HMMA.16816.F32 R28, R100.reuse, R124, R28 ;  /* 0x0000007c641c723c */ /* 0x040ff0000000181c */
[C---:B------:R-:W-:Y:S01]  /*6240*/  HMMA.16816.F32 R32, R100.reuse, R126, R32 ;  /* 0x0000007e6420723c */ /* 0x040fe20000001820 */
[----:B------:R-:W-:Y:S07]  /*6250*/  LDSM.16.MT88.4 R124, [R200+0x13800] ;  /* 0x01380000c87c783b */ /* 0x000fee0000004200 */
[C---:B----4-:R-:W-:Y:S08]  /*6260*/  HMMA.16816.F32 R36, R100.reuse, R116, R36 ;  /* 0x000000746424723c */ /* 0x050ff00000001824 */
[C---:B------:R-:W-:Y:S01]  /*6270*/  HMMA.16816.F32 R40, R100.reuse, R118, R40 ;  /* 0x000000766428723c */ /* 0x040fe20000001828 */
[----:B------:R-:W4:Y:S07]  /*6280*/  LDSM.16.MT88.4 R116, [R197+0x17000] ;  /* 0x01700000c574783b */ /* 0x000f2e0000004200 */
[C---:B------:R-:W-:Y:S08]  /*6290*/  HMMA.16816.F32 R44, R100.reuse, R128, R44 ;  /* 0x00000080642c723c */ /* 0x040ff0000000182c */
[C---:B------:R-:W-:Y:S08]  /*62a0*/  HMMA.16816.F32 R48, R100.reuse, R130, R48 ;  /* 0x000000826430723c */ /* 0x040ff00000001830 */
[C---:B------:R-:W-:Y:S07]  /*62b0*/  HMMA.16816.F32 R52, R100.reuse, R136, R52 ;  /* 0x000000886434723c */ /* 0x040fee0000001834 */
[----:B------:R-:W-:Y:S01]  /*62c0*/  F2FP.PACK_AB R136, R237, R230 ;  /* 0x000000e6ed88723e */ /* 0x000fe200000000ff */
[C---:B------:R-:W-:Y:S04]  /*62d0*/  HMMA.16816.F32 R56, R100.reuse, R138, R56 ;  /* 0x0000008a6438723c */ /* 0x040fe80000001838 */
[----:B------:R-:W-:Y:S01]  /*62e0*/  F2FP.PACK_AB R137, R231, R232 ;  /* 0x000000e8e789723e */ /* 0x000fe200000000ff */
[----:B------:R-:W-:Y:S02]  /*62f0*/  FADD.FTZ R230, R230, R241 ;  /* 0x000000f1e6e67221 */ /* 0x000fe40000010000 */
[----:B------:R-:W-:Y:S01]  /*6300*/  F2FP.PACK_AB R138, R233, R228 ;  /* 0x000000e4e98a723e */ /* 0x000fe200000000ff */
[C---:B-1----:R-:W-:Y:S04]  /*6310*/  HMMA.16816.F32 R60, R100.reuse, R104, R60 ;  /* 0x00000068643c723c */ /* 0x042fe8000000183c */
[----:B------:R-:W-:Y:S01]  /*6320*/  F2FP.PACK_AB R139, R133, R134 ;  /* 0x00000086858b723e */ /* 0x000fe200000000ff */
[----:B------:R-:W-:Y:S03]  /*6330*/  FADD.FTZ R237, R237, R230 ;  /* 0x000000e6eded7221 */ /* 0x000fe60000010000 */
[C---:B------:R-:W-:Y:S01]  /*6340*/  HMMA.16816.F32 R64, R100.reuse, R106, R64 ;  /* 0x0000006a6440723c */ /* 0x040fe20000001840 */
[----:B------:R-:W1:Y:S03]  /*6350*/  LDSM.16.MT88.4 R104, [R196+0x17000] ;  /* 0x01700000c468783b */ /* 0x000e660000004200 */
[----:B------:R-:W-:Y:S04]  /*6360*/  FADD.FTZ R228, R228, R237 ;  /* 0x000000ede4e47221 */ /* 0x000fe80000010000 */
[C---:B--2---:R-:W-:Y:S04]  /*6370*/  HMMA.16816.F32 R68, R100.reuse, R108, R68 ;  /* 0x0000006c6444723c */ /* 0x044fe80000001844 */
[----:B------:R-:W-:Y:S04]  /*6380*/  FADD.FTZ R229, R233, R228 ;  /* 0x000000e4e9e57221 */ /* 0x000fe80000010000 */
[C---:B------:R-:W-:Y:S01]  /*6390*/  HMMA.16816.F32 R72, R100.reuse, R110, R72 ;  /* 0x0000006e6448723c */ /* 0x040fe20000001848 */
[----:B------:R-:W2:Y:S07]  /*63a0*/  LDSM.16.MT88.4 R108, [R198+0x13800] ;  /* 0x01380000c66c783b */ /* 0x000eae0000004200 */
[C---:B---3--:R-:W-:Y:S08]  /*63b0*/  HMMA.16816.F32 R76, R100.reuse, R112, R76 ;  /* 0x00000070644c723c */ /* 0x048ff0000000184c */
[C---:B------:R-:W-:Y:S08]  /*63c0*/  HMMA.16816.F32 R80, R100.reuse, R114, R80 ;  /* 0x000000726450723c */ /* 0x040ff00000001850 */
[C---:B----4-:R-:W-:Y:S08]  /*63d0*/  HMMA.16816.F32 R84, R100.reuse, R116, R84 ;  /* 0x000000746454723c */ /* 0x050ff00000001854 */
[C---:B------:R-:W-:Y:S08]  /*63e0*/  HMMA.16816.F32 R88, R100.reuse, R118, R88 ;  /* 0x000000766458723c */ /* 0x040ff00000001858 */
[C---:B-1----:R-:W-:Y:S08]  /*63f0*/  HMMA.16816.F32 R92, R100.reuse, R104, R92 ;  /* 0x00000068645c723c */ /* 0x042ff0000000185c */
[----:B------:R-:W-:Y:S08]  /*6400*/  HMMA.16816.F32 R96, R100, R106, R96 ;  /* 0x0000006a6460723c */ /* 0x000ff00000001860 */
[C---:B------:R-:W-:Y:S01]  /*6410*/  HMMA.16816.F32 R128, R136.reuse, R124, R4 ;  /* 0x0000007c8880723c */ /* 0x040fe20000001804 */
[----:B------:R-:W1:Y:S07]  /*6420*/  LDSM.16.MT88.4 R4, [R198+0x17800] ;  /* 0x01780000c604783b */ /* 0x000e6e0000004200 */
[C---:B------:R-:W-:Y:S01]  /*6430*/  HMMA.16816.F32 R124, R136.reuse, R126, R8 ;  /* 0x0000007e887c723c */ /* 0x040fe20000001808 */
[----:B------:R-:W3:Y:S07]  /*6440*/  LDSM.16.MT88.4 R8, [R197+0x17800] ;  /* 0x01780000c508783b */ /* 0x000eee0000004200 */
[C---:B--2---:R-:W-:Y:S01]  /*6450*/  HMMA.16816.F32 R120, R136.reuse, R108, R12 ;  /* 0x0000006c8878723c */ /* 0x044fe2000000180c */
[----:B------:R-:W2:Y:S07]  /*6460*/  LDSM.16.MT88.4 R12, [R196+0x17800] ;  /* 0x01780000c40c783b */ /* 0x000eae0000004200 */
[C---:B------:R-:W-:Y:S08]  /*6470*/  HMMA.16816.F32 R116, R136.reuse, R110, R16 ;  /* 0x0000006e8874723c */ /* 0x040ff00000001810 */
        /* <DEDUP_REMOVED lines=14> */
[C---:B-1----:R-:W-:Y:S07]  /*6560*/  HMMA.16816.F32 R76, R136.reuse, R4, R76 ;  /* 0x00000004884c723c */ /* 0x042fee000000184c */
[----:B------:R-:W-:Y:S01]  /*6570*/  FADD.FTZ R5, R169, R170 ;  /* 0x000000aaa9057221 */ /* 0x000fe20000010000 */
[C---:B------:R-:W-:Y:S04]  /*6580*/  HMMA.16816.F32 R80, R136.reuse, R6, R80 ;  /* 0x000000068850723c */ /* 0x040fe80000001850 */
[----:B------:R-:W-:Y:S04]  /*6590*/  FADD.FTZ R5, R168, R5 ;  /* 0x00000005a8057221 */ /* 0x000fe80000010000 */
[C---:B---3--:R-:W-:Y:S04]  /*65a0*/  HMMA.16816.F32 R84, R136.reuse, R8, R84 ;  /* 0x000000088854723c */ /* 0x048fe80000001854 */
[----:B------:R-:W-:Y:S04]  /*65b0*/  FADD.FTZ R178, R178, R5 ;  /* 0x00000005b2b27221 */ /* 0x000fe80000010000 */
[C---:B------:R-:W-:Y:S04]  /*65c0*/  HMMA.16816.F32 R88, R136.reuse, R10, R88 ;  /* 0x0000000a8858723c */ /* 0x040fe80000001858 */
[----:B------:R-:W-:Y:S04]  /*65d0*/  FADD.FTZ R179, R179, R178 ;  /* 0x000000b2b3b37221 */ /* 0x000fe80000010000 */
[----:B------:R-:W-:Y:S01]  /*65e0*/  FADD.FTZ R182, R182, R179 ;  /* 0x000000b3b6b67221 */ /* 0x000fe20000010000 */
[C---:B--2---:R-:W-:Y:S03]  /*65f0*/  HMMA.16816.F32 R92, R136.reuse, R12, R92 ;  /* 0x0000000c885c723c */ /* 0x044fe6000000185c */
[----:B------:R-:W-:Y:S04]  /*6600*/  FADD.FTZ R183, R183, R182 ;  /* 0x000000b6b7b77221 */ /* 0x000fe80000010000 */
[----:B------:R-:W-:Y:S01]  /*6610*/  FADD.FTZ R238, R238, R183 ;  /* 0x000000b7eeee7221 */ /* 0x000fe20000010000 */
[----:B------:R-:W-:Y:S04]  /*6620*/  HMMA.16816.F32 R96, R136, R14, R96 ;  /* 0x0000000e8860723c */ /* 0x000fe80000001860 */
[----:B------:R-:W-:Y:S04]  /*6630*/  FADD.FTZ R239, R239, R238 ;  /* 0x000000eeefef7221 */ /* 0x000fe80000010000 */
[----:B------:R-:W-:Y:S04]  /*6640*/  FADD.FTZ R234, R234, R239 ;  /* 0x000000efeaea7221 */ /* 0x000fe80000010000 */
[----:B------:R-:W-:Y:S04]  /*6650*/  FADD.FTZ R235, R235, R234 ;  /* 0x000000eaebeb7221 */ /* 0x000fe80000010000 */
[----:B------:R-:W-:Y:S04]  /*6660*/  FADD.FTZ R232, R232, R235 ;  /* 0x000000ebe8e87221 */ /* 0x000fe80000010000 */
[----:B------:R-:W-:Y:S04]  /*6670*/  FADD.FTZ R231, R231, R232 ;  /* 0x000000e8e7e77221 */ /* 0x000fe80000010000 */
[----:B------:R-:W-:Y:S04]  /*6680*/  FADD.FTZ R134, R134, R231 ;  /* 0x000000e786867221 */ /* 0x000fe80000010000 */
[----:B------:R-:W-:Y:S01]  /*6690*/  FADD.FTZ R227, R133, R134 ;  /* 0x0000008685e37221 */ /* 0x000fe20000010000 */
[----:B------:R-:W-:-:S05]  /*66a0*/  @P0 BRA `(.L_x_34) ;  /* 0xffffd71000000947 */ /* 0x000fca000383ffff */
.L_x_33:
        /* <DEDUP_REMOVED lines=230> */
[----:B------:R-:W-:Y:S01]  /*7510*/  STS [R25], R100 ;  /* 0x0000006419007388 */ /* 0x000fe20000000800 */
[----:B------:R-:W-:Y:S02]  /*7520*/  @P1 MOV R63, 0x1 ;  /* 0x00000001003f1802 */ /* 0x000fe40000000f00 */
[----:B-1----:R-:W-:Y:S01]  /*7530*/  ISETP.NE.AND P2, PT, R8, RZ, PT ;  /* 0x000000ff0800720c */ /* 0x002fe20003f45270 */
[----:B------:R-:W-:Y:S01]  /*7540*/  STS [R25+0x400], R102 ;  /* 0x0004006619007388 */ /* 0x000fe20000000800 */
[----:B------:R-:W-:Y:S02]  /*7550*/  @P1 IMAD R61, R61, c[0x0][0x214], RZ ;  /* 0x000085003d3d1a24 */ /* 0x000fe400078e02ff */
[----:B------:R-:W-:Y:S01]  /*7560*/  ISETP.NE.OR P3, PT, R12, RZ, !P2 ;  /* 0x000000ff0c00720c */ /* 0x000fe20005765670 */
        /* <DEDUP_REMOVED lines=13> */
[----:B------:R-:W-:Y:S04]  /*7640*/  STS [R21+0x4400], R62 ;  /* 0x0044003e15007388 */ /* 0x000fe80000000800 */
[----:B------:R-:W-:Y:S04]  /*7650*/  STS [R25+0x4000], R64 ;  /* 0x0040004019007388 */ /* 0x000fe80000000800 */
[----:B------:R2:W-:Y:S04]  /*7660*/  STS [R25+0x4400], R66 ;  /* 0x0044004219007388 */ /* 0x0005e80000000800 */
[----:B------:R-:W-:Y:S04]  /*7670*/  STS [R13+0x8000], R68 ;  /* 0x008000440d007388 */ /* 0x000fe80000000800 */
[----:B------:R-:W-:Y:S04]  /*7680*/  STS [R13+0x8400], R70 ;  /* 0x008400460d007388 */ /* 0x000fe80000000800 */
[----:B------:R-:W-:Y:S01]  /*7690*/  STS [R15+0x8000], R72 ;  /* 0x008000480f007388 */ /* 0x000fe20000000800 */
[----:B-1----:R-:W-:-:S03]  /*76a0*/  @!P3 IMAD R60, R0, c[0x0][0x214], RZ ;  /* 0x00008500003cba24 */ /* 0x002fc600078e02ff */
[----:B------:R-:W-:Y:S02]  /*76b0*/  STS [R15+0x8400], R74 ;  /* 0x0084004a0f007388 */ /* 0x000fe40000000800 */
[----:B------:R-:W-:Y:S02]  /*76c0*/  @!P3 SEL R211, R60, R211, !P0 ;  /* 0x000000d33cd3b207 */ /* 0x000fe40004000000 */
[----:B------:R-:W-:Y:S01]  /*76d0*/  STS [R7+0x8000], R76 ;  /* 0x0080004c07007388 */ /* 0x000fe20000000800 */
[----:B------:R-:W-:Y:S02]  /*76e0*/  @P1 MOV R60, c[0x0][0x210] ;  /* 0x00008400003c1a02 */ /* 0x000fe40000000f00 */
[----:B------:R-:W-:Y:S01]  /*76f0*/  @!P1 MOV R60, 0x1 ;  /* 0x00000001003c9802 */ /* 0x000fe20000000f00 */
[----:B------:R1:W-:Y:S01]  /*7700*/  STS [R7+0x8400], R78 ;  /* 0x0084004e07007388 */ /* 0x0003e20000000800 */
[----:B------:R-:W-:Y:S01]  /*7710*/  LOP3.LUT P0, RZ, R10, 0x3, RZ, 0xc0, !PT ;  /* 0x000000030aff7812 */ /* 0x000fe2000780c0ff */
[----:B--2---:R-:W-:-:S02]  /*7720*/  CS2R R66, SRZ ;  /* 0x0000000000427805 */ /* 0x004fc4000001ff00 */
[----:B------:R2:W-:Y:S01]  /*7730*/  STS [R17+0x8000], R80 ;  /* 0x0080005011007388 */ /* 0x0005e20000000800 */
[----:B------:R-:W-:Y:S02]  /*7740*/  @!P3 MOV R66, R211 ;  /* 0x000000d30042b202 */ /* 0x000fe40000000f00 */
[----:B------:R-:W-:Y:S01]  /*7750*/  @!P3 SHF.R.S32.HI R67, RZ, 0x1f, R211 ;  /* 0x0000001fff43b819 */ /* 0x000fe200000114d3 */
        /* <DEDUP_REMOVED lines=62> */
.L_x_38:
[----:B--2-4-:R-:W-:Y:S05]  /*7b40*/  BSYNC B0 ;  /* 0x0000000000007941 */ /* 0x014fea0003800000 */
.L_x_37:
        /* <DEDUP_REMOVED lines=24> */
.L_x_40:
[----:B------:R-:W-:Y:S05]  /*7cd0*/  BSYNC B0 ;  /* 0x0000000000007941 */ /* 0x000fea0003800000 */
.L_x_39:
[----:B--2---:R-:W-:Y:S01]  /*7ce0*/  IADD3 R3, R5, 0x20, RZ ;  /* 0x0000002005037810 */ /* 0x004fe20007ffe0ff */
[----:B------:R-:W-:Y:S03]  /*7cf0*/  BSSY B0, `(.L_x_41) ;  /* 0x0000010000007945 */ /* 0x000fe60003800000 */
[----:B------:R-:W-:-:S13]  /*7d00*/  ISETP.GE.AND P0, PT, R3, R208, PT ;  /* 0x000000d00300720c */ /* 0x000fda0003f06270 */
[----:B------:R-:W-:Y:S05]  /*7d10*/  @P0 BRA `(.L_x_42) ;  /* 0x000000d000000947 */ /* 0x000fea0003800000 */
[----:B------:R-:W-:Y:S01]  /*7d20*/  IADD3 R2, P0, R224, 0x20, RZ ;  /* 0x00000020e0027810 */ /* 0x000fe20007f1e0ff */
        /* <DEDUP_REMOVED lines=12> */
.L_x_42:
[----:B------:R-:W-:Y:S05]  /*7df0*/  BSYNC B0 ;  /* 0x0000000000007941 */ /* 0x000fea0003800000 */
.L_x_41:
        /* <DEDUP_REMOVED lines=17> */
.L_x_44:
[----:B------:R-:W-:Y:S05]  /*7f10*/  BSYNC B0 ;  /* 0x0000000000007941 */ /* 0x000fea0003800000 */
.L_x_43:
        /* <DEDUP_REMOVED lines=16> */
.L_x_29:
        /* <DEDUP_REMOVED lines=64> */
.L_x_46:
[----:B------:R-:W-:Y:S05]  /*8420*/  BSYNC B0 ;  /* 0x0000000000007941 */ /* 0x000fea0003800000 */
.L_x_45:
        /* <DEDUP_REMOVED lines=17> */
.L_x_48:
[----:B------:R-:W-:Y:S05]  /*8540*/  BSYNC B0 ;  /* 0x0000000000007941 */ /* 0x000fea0003800000 */
.L_x_47:
        /* <DEDUP_REMOVED lines=17> */
.L_x_50:
[----:B------:R-:W-:Y:S05]  /*8660*/  BSYNC B0 ;  /* 0x0000000000007941 */ /* 0x000fea0003800000 */
.L_x_49:
        /* <DEDUP_REMOVED lines=17> */
.L_x_52:
[----:B------:R-:W-:Y:S05]  /*8780*/  BSYNC B0 ;  /* 0x0000000000007941 */ /* 0x000fea0003800000 */
.L_x_51:
        /* <DEDUP_REMOVED lines=35> */
.L_x_53:
        /* <DEDUP_REMOVED lines=12> */
.L_x_1275:


//--------------------- .text._ZN5flash16flash_fwd_kernelI23Flash_fwd_kernel_traitsILi192ELi128ELi64ELi8ELb0ELb0EN7cutlass6half_tE19Flash_kernel_traitsILi192ELi128ELi64ELi8ES3_EELb0ELb0ELb0ELb0ELb0ELb0ELb0ELb0EEEvNS_16Flash_fwd_paramsE --------------------------
	.section	.text._ZN5flash16flash_fwd_kernelI23Flash_fwd_kernel_traitsILi192ELi128ELi64ELi8ELb0ELb0EN7cutlass6half_tE19Flash_kernel_traitsILi192ELi128ELi64ELi8ES3_EELb0ELb0ELb0ELb0ELb0ELb0ELb0ELb0EEEvNS_16Flash_fwd_paramsE,"ax",@progbits
	.sectioninfo	@"SHI_REGISTERS=234"
	.align	128
        .global         _ZN5flash16flash_fwd_kernelI23Flash_fwd_kernel_traitsILi192ELi128ELi64ELi8ELb0ELb0EN7cutlass6half_tE19Flash_kernel_traitsILi192ELi128ELi64ELi8ES3_EELb0ELb0ELb0ELb0ELb0ELb0ELb0ELb0EEEvNS_16Flash_fwd_paramsE
        .type           _ZN5flash16flash_fwd_kernelI23Flash_fwd_kernel_traitsILi192ELi128ELi64ELi8ELb0ELb0EN7cutlass6half_tE19Flash_kernel_traitsILi192ELi128ELi64ELi8ES3_EELb0ELb0ELb0ELb0ELb0ELb0ELb0ELb0EEEvNS_16Flash_fwd_paramsE,@function
        .size           _ZN5flash16flash_fwd_kernelI23Flash_fwd_kernel_traitsILi192ELi128ELi64ELi8ELb0ELb0EN7cutlass6half_tE19Flash_kernel_traitsILi192ELi128ELi64ELi8ES3_EELb0ELb0ELb0ELb0ELb0ELb0ELb0ELb0EEEvNS_16Flash_fwd_paramsE,(.L_x_1276 - _ZN5flash16flash_fwd_kernelI23Flash_fwd_kernel_traitsILi192ELi128ELi64ELi8ELb0ELb0EN7cutlass6half_tE19Flash_kernel_traitsILi192ELi128ELi64ELi8ES3_EELb0ELb0ELb0ELb0ELb0ELb0ELb0ELb0EEEvNS_16Flash_fwd_paramsE)
        .other          _ZN5flash16flash_fwd_kernelI23Flash_fwd_kernel_traitsILi192ELi128ELi64ELi8ELb0ELb0EN7cutlass6half_tE19Flash_kernel_traitsILi192ELi128ELi64ELi8ES3_EELb0ELb0ELb0ELb0ELb0ELb0ELb0ELb0EEEvNS_16Flash_fwd_paramsE,@"STO_CUDA_ENTRY STV_DEFAULT"
_ZN5flash16flash_fwd_kernelI23Flash_fwd_kernel_traitsILi192ELi128ELi64ELi8ELb0ELb0EN7cutlass6half_tE19Flash_kernel_traitsILi192ELi128ELi64ELi8ES3_EELb0ELb0ELb0ELb0ELb0ELb0ELb0ELb0EEEvNS_16Flash_fwd_paramsE:
.text._ZN5flash16flash_fwd_kernelI23Flash_fwd_kernel_traitsILi192ELi128ELi64ELi8ELb0ELb0EN7cutlass6half_tE19Flash_kernel_traitsILi192ELi128ELi64ELi8ES3_EELb0ELb0ELb0ELb0ELb0ELb0ELb0ELb0EEEvNS_16Flash_fwd_paramsE:
        /* <DEDUP_REMOVED lines=34> */
.L_x_54:
[----:B-1-34-:R-:W-:Y:S02]  /*0220*/  MOV R5, c[0x0][0x218] ;  /* 0x0000860000057a02 */ /* 0x01afe40000000f00 */
.L_x_55:
        /* <DEDUP_REMOVED lines=22> */
[----:B------:R-:W-:Y:S02]  /*0390*/  @!P1 IMAD R5, R5, c[0x0][0x178], RZ ;  /* 0x00005e0005059a24 */ /* 0x000fe400078e02ff */
[----:B------:R-:W-:-:S04]  /*03a0*/  @!P1 IMAD.WIDE.U32 R10, R0, c[0x0][0x178], RZ ;  /* 0x00005e00000a9a25 */ /* 0x000fc800078e00ff */
[----:B------:R-:W-:Y:S01]  /*03b0*/  @!P1 IMAD R5, R0, c[0x0][0x17c], R5 ;  /* 0x00005f0000059a24 */ /* 0x000fe200078e0205 */
[----:B------:R-:W-:Y:S01]  /*03c0*/  @!P1 MOV R12, R10 ;  /* 0x0000000a000c9202 */ /* 0x000fe20000000f00 */
[----:B------:R-:W-:-:S04]  /*03d0*/  @P0 IMAD.WIDE.U32 R210, R3, c[0x0][0x198], RZ ;  /* 0x0000660003d20a25 */ /* 0x000fc800078e00ff */
[----:B------:R-:W-:Y:S01]  /*03e0*/  @P1 IMAD R13, R201, c[0x0][0x194], R13 ;  /* 0x00006500c90d1a24 */ /* 0x000fe200078e020d */
        /* <DEDUP_REMOVED lines=13> */
.L_x_57:
[----:B------:R-:W-:Y:S01]  /*04c0*/  IABS R8, c[0x0][0x1c8] ;  /* 0x0000720000087a13 */ /* 0x000fe20000000000 */
[----:B------:R-:W-:Y:S01]  /*04d0*/  IMAD.MOV.U32 R10, RZ, RZ, RZ ;  /* 0x000000ffff0a7224 */ /* 0x000fe200078e00ff */
[----:B------:R-:W-:Y:S02]  /*04e0*/  SHF.R.S32.HI R19, RZ, 0x1f, R16 ;  /* 0x0000001fff137819 */ /* 0x000fe40000011410 */
[----:B------:R-:W1:Y:S08]  /*04f0*/  I2F.RP R14, R8 ;  /* 0x00000008000e7306 */ /* 0x000e700000209400 */
        /* <DEDUP_REMOVED lines=8> */
[----:B------:R-:W-:-:S05]  /*0580*/  IMAD.HI.U32 R208, R10, R7, RZ ;  /* 0x000000070ad07227 */ /* 0x000fca00078e00ff */
[----:B------:R-:W-:-:S05]  /*0590*/  IADD3 R5, -R208, RZ, RZ ;  /* 0x000000ffd0057210 */ /* 0x000fca0007ffe1ff */
[----:B------:R-:W-:Y:S02]  /*05a0*/  IMAD R5, R8, R5, R7 ;  /* 0x0000000508057224 */ /* 0x000fe400078e0207 */
[----:B------:R-:W-:-:S03]  /*05b0*/  @P0 IMAD.IADD R7, R2, 0x1, R9 ;  /* 0x0000000102070824 */ /* 0x000fc600078e0209 */
[----:B------:R-:W-:Y:S01]  /*05c0*/  ISETP.GT.U32.AND P2, PT, R8, R5, PT ;  /* 0x000000050800720c */ /* 0x000fe20003f44070 */
[----:B------:R-:W-:-:S04]  /*05d0*/  @P0 IMAD.WIDE.U32 R10, R7, c[0x0][0x1a0], RZ ;  /* 0x00006800070a0a25 */ /* 0x000fc800078e00ff */
[----:B------:R-:W-:-:S08]  /*05e0*/  @P0 IMAD R7, R7, c[0x0][0x1a4], R11 ;  /* 0x0000690007070a24 */ /* 0x000fd000078e020b */
[----:B------:R-:W-:Y:S01]  /*05f0*/  @!P2 IMAD.IADD R5, R5, 0x1, -R8 ;  /* 0x000000010505a824 */ /* 0x000fe200078e0a08 */
[----:B------:R-:W-:Y:S02]  /*0600*/  @!P2 IADD3 R208, R208, 0x1, RZ ;  /* 0x00000001d0d0a810 */ /* 0x000fe40007ffe0ff */
[----:B------:R-:W-:Y:S02]  /*0610*/  ISETP.NE.AND P2, PT, RZ, c[0x0][0x1c8], PT ;  /* 0x00007200ff007a0c */ /* 0x000fe40003f45270 */
[----:B------:R-:W-:Y:S02]  /*0620*/  ISETP.GE.U32.AND P3, PT, R5, R8, PT ;  /* 0x000000080500720c */ /* 0x000fe40003f66070 */
[----:B------:R-:W-:-:S04]  /*0630*/  LOP3.LUT R5, R16, c[0x0][0x1c8], RZ, 0x3c, !PT ;  /* 0x0000720010057a12 */ /* 0x000fc800078e3cff */
[----:B------:R-:W-:-:S07]  /*0640*/  ISETP.GE.AND P1, PT, R5, RZ, PT ;  /* 0x000000ff0500720c */ /* 0x000fce0003f26270 */
        /* <DEDUP_REMOVED lines=14> */
.L_x_58:
[----:B------:R-:W-:Y:S01]  /*0730*/  SHF.R.S32.HI R9, RZ, 0x1f, R4 ;  /* 0x0000001fff097819 */ /* 0x000fe20000011404 */
[----:B------:R-:W-:Y:S01]  /*0740*/  IMAD R19, R19, c[0x0][0x1a8], RZ ;  /* 0x00006a0013137a24 */ /* 0x000fe200078e02ff */
[----:B------:R-:W-:Y:S01]  /*0750*/  BSSY B0, `(.L_x_59) ;  /* 0x0000066000007945 */ /* 0x000fe20003800000 */
[----:B------:R-:W-:Y:S01]  /*0760*/  IMAD.IADD R199, R206, 0x1, -R199 ;  /* 0x00000001cec77824 */ /* 0x000fe200078e0ac7 */
[CC--:B------:R-:W-:Y:S01]  /*0770*/  LEA.HI R5, R9.reuse, R4.reuse, RZ, 0x3 ;  /* 0x0000000409057211 */ /* 0x0c0fe200078f18ff */
[----:B------:R-:W-:Y:S01]  /*0780*/  IMAD R19, R16, c[0x0][0x1ac], R19 ;  /* 0x00006b0010137a24 */ /* 0x000fe200078e0213 */
[----:B------:R-:W-:Y:S02]  /*0790*/  LEA.HI R197, R9, R4, RZ, 0x4 ;  /* 0x0000000409c57211 */ /* 0x000fe400078f20ff */
[----:B------:R-:W-:Y:S02]  /*07a0*/  SHF.R.S32.HI R14, RZ, 0x3, R5 ;  /* 0x00000003ff0e7819 */ /* 0x000fe40000011405 */
[----:B------:R-:W-:-:S02]  /*07b0*/  LOP3.LUT R5, R5, 0xfffffff8, RZ, 0xc0, !PT ;  /* 0xfffffff805057812 */ /* 0x000fc400078ec0ff */
[----:B------:R-:W-:Y:S01]  /*07c0*/  SHF.R.S32.HI R8, RZ, 0x4, R197 ;  /* 0x00000004ff087819 */ /* 0x000fe200000114c5 */
[----:B------:R-:W-:Y:S01]  /*07d0*/  IMAD.SHL.U32 R203, R14, 0x40, RZ ;  /* 0x000000400ecb7824 */ /* 0x000fe200078e00ff */
[C---:B------:R-:W-:Y:S01]  /*07e0*/  LOP3.LUT R17, R197.reuse, 0xfffffff0, RZ, 0xc0, !PT ;  /* 0xfffffff0c5117812 */ /* 0x040fe200078ec0ff */
[----:B------:R-:W-:Y:S01]  /*07f0*/  IMAD.IADD R2, R4, 0x1, -R5 ;  /* 0x0000000104027824 */ /* 0x000fe200078e0a05 */
[----:B------:R-:W-:Y:S02]  /*0800*/  LEA.HI R197, R197, R8, RZ, 0x1 ;  /* 0x00000008c5c57211 */ /* 0x000fe400078f08ff */
[----:B------:R-:W-:Y:S01]  /*0810*/  LOP3.LUT R203, R203, 0x1c0, RZ, 0xc0, !PT ;  /* 0x000001c0cbcb7812 */ /* 0x000fe200078ec0ff */
[----:B------:R-:W-:Y:S01]  /*0820*/  IMAD.SHL.U32 R214, R2, 0x8, RZ ;  /* 0x0000000802d67824 */ /* 0x000fe200078e00ff */
[----:B------:R-:W-:Y:S01]  /*0830*/  LOP3.LUT R197, R197, 0xfffffffe, RZ, 0xc0, !PT ;  /* 0xfffffffec5c57812 */ /* 0x000fe200078ec0ff */
[----:B------:R-:W-:Y:S01]  /*0840*/  IMAD.IADD R17, R4, 0x1, -R17 ;  /* 0x0000000104117824 */ /* 0x000fe200078e0a11 */
[----:B------:R-:W-:-:S02]  /*0850*/  SHF.R.S32.HI R15, RZ, 0x1f, R14 ;  /* 0x0000001fff0f7819 */ /* 0x000fc4000001140e */
[--C-:B------:R-:W-:Y:S01]  /*0860*/  LOP3.LUT R0, R203, 0x38, R214.reuse, 0xf8, !PT ;  /* 0x00000038cb007812 */ /* 0x100fe200078ef8d6 */
[----:B------:R-:W-:Y:S01]  /*0870*/  IMAD.IADD R197, R8, 0x1, -R197 ;  /* 0x0000000108c57824 */ /* 0x000fe200078e0ac5 */
[----:B------:R-:W-:Y:S01]  /*0880*/  SHF.R.U32.HI R203, RZ, 0x3, R203 ;  /* 0x00000003ffcb7819 */ /* 0x000fe200000116cb */
[----:B------:R-:W-:Y:S01]  /*0890*/  IMAD R11, R15, c[0x0][0x198], RZ ;  /* 0x000066000f0b7a24 */ /* 0x000fe200078e02ff */
[--C-:B------:R-:W-:Y:S02]  /*08a0*/  SHF.R.S32.HI R215, RZ, 0x1f, R214.reuse ;  /* 0x0000001fffd77819 */ /* 0x100fe400000114d6 */
[----:B------:R-:W-:Y:S02]  /*08b0*/  LOP3.LUT R203, R0, R203, RZ, 0x3c, !PT ;  /* 0x000000cb00cb7212 */ /* 0x000fe400078e3cff */
[----:B------:R-:W-:Y:S01]  /*08c0*/  LEA.HI R0, R9, R4, RZ, 0x6 ;  /* 0x0000000409007211 */ /* 0x000fe200078f30ff */
[----:B------:R-:W-:Y:S01]  /*08d0*/  IMAD.WIDE.U32 R20, R14, c[0x0][0x198], R214 ;  /* 0x000066000e147a25 */ /* 0x000fe200078e00d6 */
[----:B------:R-:W-:-:S02]  /*08e0*/  SHF.R.S32.HI R8, RZ, 0x1f, R17 ;  /* 0x0000001fff087819 */ /* 0x000fc40000011411 */
[----:B------:R-:W-:Y:S01]  /*08f0*/  IADD3 R12, P0, R214, R12, RZ ;  /* 0x0000000cd60c7210 */ /* 0x000fe20007f1e0ff */
[----:B------:R-:W-:Y:S01]  /*0900*/  IMAD.SHL.U32 R0, R0, 0x8, RZ ;  /* 0x0000000800007824 */ /* 0x000fe200078e00ff */
[----:B------:R-:W-:Y:S02]  /*0910*/  LEA.HI R5, R8, R17, RZ, 0x3 ;  /* 0x0000001108057211 */ /* 0x000fe400078f18ff */
[----:B------:R-:W-:Y:S01]  /*0920*/  IADD3 R205, R214, 0x40, RZ ;  /* 0x00000040d6cd7810 */ /* 0x000fe20007ffe0ff */
[----:B------:R-:W-:Y:S01]  /*0930*/  IMAD.X R13, R215, 0x1, R13, P0 ;  /* 0x00000001d70d7824 */ /* 0x000fe200000e060d */
[----:B------:R-:W-:Y:S01]  /*0940*/  LOP3.LUT R203, R203, 0xfffffe00, R0, 0xf8, !PT ;  /* 0xfffffe00cbcb7812 */ /* 0x000fe200078ef800 */
[----:B------:R-:W-:Y:S01]  /*0950*/  IMAD R0, R14, c[0x0][0x19c], R11 ;  /* 0x000067000e007a24 */ /* 0x000fe200078e020b */
[----:B------:R-:W-:Y:S01]  /*0960*/  LOP3.LUT R8, R5, 0xfffffff8, RZ, 0xc0, !PT ;  /* 0xfffffff805087812 */ /* 0x000fe200078ec0ff */
[----:B------:R-:W-:Y:S01]  /*0970*/  IMAD R11, R15, c[0x0][0x1a0], RZ ;  /* 0x000068000f0b7a24 */ /* 0x000fe200078e02ff */
[----:B------:R-:W-:Y:S01]  /*0980*/  IADD3 R210, P0, R210, R20, RZ ;  /* 0x00000014d2d27210 */ /* 0x000fe20007f1e0ff */
[----:B------:R-:W-:Y:S01]  /*0990*/  IMAD.SHL.U32 R5, R5, 0x40, RZ ;  /* 0x0000004005057824 */ /* 0x000fe200078e00ff */
[----:B------:R-:W-:Y:S01]  /*09a0*/  IADD3 R204, R214, 0x80, RZ ;  /* 0x00000080d6cc7810 */ /* 0x000fe20007ffe0ff */
[----:B------:R-:W-:Y:S01]  /*09b0*/  IMAD.IADD R8, R17, 0x1, -R8 ;  /* 0x0000000111087824 */ /* 0x000fe200078e0a08 */
[----:B------:R-:W-:Y:S01]  /*09c0*/  IADD3.X R211, R3, R21, R0, P0, !PT ;  /* 0x0000001503d37210 */ /* 0x000fe200007fe400 */
[----:B------:R-:W-:Y:S01]  /*09d0*/  IMAD.WIDE.U32 R20, R14, c[0x0][0x1a0], R214 ;  /* 0x000068000e147a25 */ /* 0x000fe200078e00d6 */
[----:B------:R-:W-:-:S02]  /*09e0*/  SHF.R.S32.HI R3, RZ, 0x1f, R208 ;  /* 0x0000001fff037819 */ /* 0x000fc400000114d0 */
[----:B------:R-:W-:Y:S01]  /*09f0*/  LOP3.LUT P2, RZ, R8, 0x4, RZ, 0xc0, !PT ;  /* 0x0000000408ff7812 */ /* 0x000fe2000784c0ff */
[----:B------:R-:W-:Y:S01]  /*0a00*/  IMAD R0, R14, c[0x0][0x1a4], R11 ;  /* 0x000069000e007a24 */ /* 0x000fe200078e020b */
[C---:B------:R-:W-:Y:S01]  /*0a10*/  LOP3.LUT P1, RZ, R8.reuse, 0x2, RZ, 0xc0, !PT ;  /* 0x0000000208ff7812 */ /* 0x040fe2000782c0ff */
[----:B------:R-:W-:Y:S01]  /*0a20*/  IMAD.SHL.U32 R8, R8, 0x40, RZ ;  /* 0x0000004008087824 */ /* 0x000fe200078e00ff */
[----:B------:R-:W-:Y:S01]  /*0a30*/  IADD3 R10, P0, R10, R20, RZ ;  /* 0x000000140a0a7210 */ /* 0x000fe20007f1e0ff */
[----:B------:R-:W-:-:S03]  /*0a40*/  IMAD.WIDE.U32 R16, R16, c[0x0][0x1a8], R12 ;  /* 0x00006a0010107a25 */ /* 0x000fc600078e000c */
[----:B------:R-:W-:Y:S01]  /*0a50*/  IADD3.X R11, R7, R21, R0, P0, !PT ;  /* 0x00000015070b7210 */ /* 0x000fe200007fe400 */
[----:B------:R-:W-:Y:S01]  /*0a60*/  IMAD.SHL.U32 R13, R197, 0x8, RZ ;  /* 0x00000008c50d7824 */ /* 0x000fe200078e00ff */
[----:B------:R-:W-:Y:S01]  /*0a70*/  LOP3.LUT R8, R8, 0x1c0, RZ, 0xc0, !PT ;  /* 0x000001c008087812 */ /* 0x000fe200078ec0ff */
[C---:B------:R-:W-:Y:S01]  /*0a80*/  IMAD R213, R3.reuse, c[0x0][0x1b0], RZ ;  /* 0x00006c0003d57a24 */ /* 0x040fe200078e02ff */
[----:B------:R-:W-:Y:S01]  /*0a90*/  ISETP.GE.AND P0, PT, R14, R199, PT ;  /* 0x000000c70e00720c */ /* 0x000fe20003f06270 */
[----:B------:R-:W-:Y:S01]  /*0aa0*/  IMAD R3, R3, c[0x0][0x1b8], RZ ;  /* 0x00006e0003037a24 */ /* 0x000fe200078e02ff */
[----:B------:R-:W-:Y:S01]  /*0ab0*/  LOP3.LUT R13, R8, 0x8, R13, 0xf8, !PT ;  /* 0x00000008080d7812 */ /* 0x000fe200078ef80d */
[C---:B------:R-:W-:Y:S01]  /*0ac0*/  IMAD R213, R208.reuse, c[0x0][0x1b4], R213 ;  /* 0x00006d00d0d57a24 */ /* 0x040fe200078e02d5 */
[----:B------:R-:W-:Y:S01]  /*0ad0*/  SHF.R.U32.HI R8, RZ, 0x3, R8 ;  /* 0x00000003ff087819 */ /* 0x000fe20000011608 */
[C---:B------:R-:W-:Y:S02]  /*0ae0*/  IMAD R3, R208.reuse, c[0x0][0x1bc], R3 ;  /* 0x00006f00d0037a24 */ /* 0x040fe400078e0203 */
[----:B------:R-:W-:Y:S01]  /*0af0*/  IMAD.WIDE.U32 R210, R208, c[0x0][0x1b0], R210 ;  /* 0x00006c00d0d27a25 */ /* 0x000fe200078e00d2 */
[----:B------:R-:W-:-:S03]  /*0b00*/  LOP3.LUT R0, R13, R8, RZ, 0x3c, !PT ;  /* 0x000000080d007212 */ /* 0x000fc600078e3cff */
[----:B------:R-:W-:Y:S01]  /*0b10*/  IMAD.MOV.U32 R7, RZ, RZ, 0x10 ;  /* 0x00000010ff077424 */ /* 0x000fe200078e00ff */
[----:B------:R-:W-:Y:S01]  /*0b20*/  LOP3.LUT R0, R0, 0xfffffe00, R5, 0xf8, !PT ;  /* 0xfffffe0000007812 */ /* 0x000fe200078ef805 */
[----:B------:R-:W-:Y:S02]  /*0b30*/  IMAD.MOV.U32 R8, RZ, RZ, 0x20 ;  /* 0x00000020ff087424 */ /* 0x000fe400078e00ff */
[----:B------:R-:W-:Y:S01]  /*0b40*/  IMAD.WIDE.U32 R208, R208, c[0x0][0x1b8], R10 ;  /* 0x00006e00d0d07a25 */ /* 0x000fe200078e000a */
[----:B------:R-:W-:Y:S02]  /*0b50*/  SEL R7, R7, 0xfffffff0, !P1 ;  /* 0xfffffff007077807 */ /* 0x000fe40004800000 */
[----:B------:R-:W-:Y:S01]  /*0b60*/  SEL R5, R8, 0xffffffe0, !P2 ;  /* 0xffffffe008057807 */ /* 0x000fe20005000000 */
[----:B------:R-:W-:-:S04]  /*0b70*/  IMAD.WIDE R20, R202, 0x80, R14 ;  /* 0x00000080ca147825 */ /* 0x000fc800078e020e */
[----:B------:R-:W-:Y:S02]  /*0b80*/  IMAD.SHL.U32 R203, R203, 0x2, RZ ;  /* 0x00000002cbcb7824 */ /* 0x000fe400078e00ff */
[----:B------:R-:W-:Y:S02]  /*0b90*/  IMAD.IADD R19, R17, 0x1, R19 ;  /* 0x0000000111137824 */ /* 0x000fe400078e0213 */
[----:B------:R-:W-:Y:S02]  /*0ba0*/  IMAD.IADD R213, R211, 0x1, R213 ;  /* 0x00000001d3d57824 */ /* 0x000fe400078e02d5 */
[----:B------:R-:W-:Y:S01]  /*0bb0*/  IMAD.IADD R200, R209, 0x1, R3 ;  /* 0x00000001d1c87824 */ /* 0x000fe200078e0203 */
[----:B------:R-:W-:Y:S05]  /*0bc0*/  @P0 BRA `(.L_x_60) ;  /* 0x000001e000000947 */ /* 0x000fea0003800000 */
[----:B------:R-:W-:Y:S01]  /*0bd0*/  ISETP.GE.AND P4, PT, R214, c[0x0][0x220], PT ;  /* 0x00008800d6007a0c */ /* 0x000fe20003f86270 */
[----:B------:R-:W-:Y:S01]  /*0be0*/  IMAD R3, R21, c[0x0][0x190], RZ ;  /* 0x0000640015037a24 */ /* 0x000fe200078e02ff */
[----:B------:R-:W-:Y:S01]  /*0bf0*/  ISETP.GE.AND P3, PT, R205, c[0x0][0x220], PT ;  /* 0x00008800cd007a0c */ /* 0x000fe20003f66270 */
[----:B------:R-:W-:Y:S01]  /*0c00*/  IMAD.MOV.U32 R18, RZ, RZ, R16 ;  /* 0x000000ffff127224 */ /* 0x000fe200078e0010 */
[----:B------:R-:W-:Y:S01]  /*0c10*/  ISETP.GE.AND P2, PT, R204, c[0x0][0x220], PT ;  /* 0x00008800cc007a0c */ /* 0x000fe20003f46270 */
[----:B------:R-:W-:-:S02]  /*0c20*/  IMAD R3, R20, c[0x0][0x194], R3 ;  /* 0x0000650014037a24 */ /* 0x000fc400078e0203 */
[----:B------:R-:W-:-:S04]  /*0c30*/  IMAD.WIDE.U32 R10, R20, c[0x0][0x190], R18 ;  /* 0x00006400140a7a25 */ /* 0x000fc800078e0012 */
[----:B------:R-:W-:Y:S02]  /*0c40*/  IMAD.IADD R3, R11, 0x1, R3 ;  /* 0x000000010b037824 */ /* 0x000fe400078e0203 */
[C---:B------:R-:W-:Y:S01]  /*0c50*/  @!P4 LEA R22, P1, R10.reuse, c[0x0][0x160], 0x1 ;  /* 0x000058000a16ca11 */ /* 0x040fe200078208ff */
[----:B------:R1:W-:Y:S01]  /*0c60*/  @P4 STS.128 [R203], RZ ;  /* 0x000000ffcb004388 */ /* 0x0003e20000000c00 */
[C---:B------:R-:W-:Y:S02]  /*0c70*/  @!P3 LEA R12, P0, R10.reuse, c[0x0][0x160], 0x1 ;  /* 0x000058000a0cba11 */ /* 0x040fe400078008ff */
[C-C-:B------:R-:W-:Y:S02]  /*0c80*/  @!P4 LEA.HI.X R23, R10.reuse, c[0x0][0x164], R3.reuse, 0x1, P1 ;  /* 0x000059000a17ca11 */ /* 0x140fe400008f0c03 */
[----:B------:R-:W-:-:S03]  /*0c90*/  @!P3 LEA.HI.X R13, R10, c[0x0][0x164], R3, 0x1, P0 ;  /* 0x000059000a0dba11 */ /* 0x000fc600000f0c03 */
[----:B------:R-:W-:Y:S01]  /*0ca0*/  @!PT LDS RZ, [RZ] ;  /* 0x00000000fffff984 */ /* 0x000fe20000000800 */
[----:B------:R-:W-:Y:S01]  /*0cb0*/  @!PT LDS RZ, [RZ] ;  /* 0x00000000fffff984 */ /* 0x000fe20000000800 */
[----:B------:R-:W-:Y:S01]  /*0cc0*/  @!PT LDS RZ, [RZ] ;  /* 0x00000000fffff984 */ /* 0x000fe20000000800 */
[----:B------:R1:W-:Y:S04]  /*0cd0*/  @!P4 LDGSTS.E.BYPASS.LTC128B.128 [R203], [R22.64] ;  /* 0x0000000016cbcfae */ /* 0x0003e8000b901d4a */
[----:B------:R1:W-:Y:S04]  /*0ce0*/  @P3 STS.128 [R203+0x4000], RZ ;  /* 0x004000ffcb003388 */ /* 0x0003e80000000c00 */
[----:B------:R-:W-:Y:S01]  /*0cf0*/  @!PT LDS RZ, [RZ] ;  /* 0x00000000fffff984 */ /* 0x000fe20000000800 */
[----:B------:R-:W-:Y:S01]  /*0d00*/  @!PT LDS RZ, [RZ] ;  /* 0x00000000fffff984 */ /* 0x000fe20000000800 */
[----:B------:R-:W-:Y:S01]  /*0d10*/  @!PT LDS RZ, [RZ] ;  /* 0x00000000fffff984 */ /* 0x000fe20000000800 */
[----:B------:R1:W-:Y:S04]  /*0d20*/  @!P3 LDGSTS.E.BYPASS.LTC128B.128 [R203+0x4000], [R12.64+0x80] ;  /* 0x040000800ccbbfae */ /* 0x0003e8000b901d4a */
[----:B------:R1:W-:Y:S01]  /*0d30*/  @P2 STS.128 [R203+0x8000], RZ ;  /* 0x008000ffcb002388 */ /* 0x0003e20000000c00 */
[----:B------:R-:W-:Y:S05]  /*0d40*/  @P2 BRA `(.L_x_60) ;  /* 0x0000006000002947 */ /* 0x000fea0003800000 */
[----:B-1----:R-:W-:-:S04]  /*0d50*/  LEA R12, P0, R10, c[0x0][0x160], 0x1 ;  /* 0x000058000a0c7a11 */ /* 0x002fc800078008ff */
[----:B------:R-:W-:-:S05]  /*0d60*/  LEA.HI.X R13, R10, c[0x0][0x164], R3, 0x1, P0 ;  /* 0x000059000a0d7a11 */ /* 0x000fca00000f0c03 */
[----:B------:R-:W-:Y:S01]  /*0d70*/  @!PT LDS RZ, [RZ] ;  /* 0x00000000fffff984 */ /* 0x000fe20000000800 */
[----:B------:R-:W-:Y:S01]  /*0d80*/  @!PT LDS RZ, [RZ] ;  /* 0x00000000fffff984 */ /* 0x000fe20000000800 */
[----:B------:R-:W-:Y:S01]  /*0d90*/  @!PT LDS RZ, [RZ] ;  /* 0x00000000fffff984 */ /* 0x000fe20000000800 */
[----:B------:R1:W-:Y:S04]  /*0da0*/  LDGSTS.E.BYPASS.LTC128B.128 [R203+0x8000], [R12.64+0x100] ;  /* 0x080001000ccb7fae */ /* 0x0003e8000b901d4a */
.L_x_60:
[----:B------:R-:W-:Y:S05]  /*0db0*/  BSYNC B0 ;  /* 0x0000000000007941 */ /* 0x000fea0003800000 */
.L_x_59:
[----:B------:R-:W-:Y:S01]  /*0dc0*/  IADD3 R10, R14, 0x20, RZ ;  /* 0x000000200e0a7810 */ /* 0x000fe20007ffe0ff */
[----:B------:R-:W-:Y:S03]  /*0dd0*/  BSSY B0, `(.L_x_61) ;  /* 0x0000024000007945 */ /* 0x000fe60003800000 */
[----:B------:R-:W-:-:S13]  /*0de0*/  ISETP.GE.AND P0, PT, R10, R199, PT ;  /* 0x000000c70a00720c */ /* 0x000fda0003f06270 */
[----:B------:R-:W-:Y:S05]  /*0df0*/  @P0 BRA `(.L_x_62) ;  /* 0x0000021000000947 */ /* 0x000fea0003800000 */
[----:B-1----:R-:W-:Y:S01]  /*0e00*/  IADD3 R12, P0, R20, 0x20, RZ ;  /* 0x00000020140c7810 */ /* 0x002fe20007f1e0ff */
[----:B------:R-:W-:Y:S01]  /*0e10*/  IMAD.MOV.U32 R22, RZ, RZ, R16 ;  /* 0x000000ffff167224 */ /* 0x000fe200078e0010 */
[----:B------:R-:W-:Y:S01]  /*0e20*/  ISETP.GE.AND P3, PT, R214, c[0x0][0x220], PT ;  /* 0x00008800d6007a0c */ /* 0x000fe20003f66270 */
[----:B------:R-:W-:Y:S01]  /*0e30*/  IMAD.MOV.U32 R23, RZ, RZ, R19 ;  /* 0x000000ffff177224 */ /* 0x000fe200078e0013 */
[----:B------:R-:W-:Y:S01]  /*0e40*/  ISETP.GE.AND P2, PT, R205, c[0x0][0x220], PT ;  /* 0x00008800cd007a0c */ /* 0x000fe20003f46270 */
[----:B------:R-:W-:Y:S01]  /*0e50*/  IMAD.X R3, RZ, RZ, R21, P0 ;  /* 0x000000ffff037224 */ /* 0x000fe200000e0615 */
[----:B------:R-:W-:Y:S01]  /*0e60*/  ISETP.GE.AND P0, PT, R204, c[0x0][0x220], PT ;  /* 0x00008800cc007a0c */ /* 0x000fe20003f06270 */
[----:B------:R-:W-:-:S04]  /*0e70*/  IMAD.WIDE.U32 R22, R12, c[0x0][0x190], R22 ;  /* 0x000064000c167a25 */ /* 0x000fc800078e0016 */
[----:B------:R-:W-:-:S04]  /*0e80*/  IMAD R3, R3, c[0x0][0x190], RZ ;  /* 0x0000640003037a24 */ /* 0x000fc800078e02ff */
[----:B------:R-:W-:Y:S01]  /*0e90*/  IMAD R3, R12, c[0x0][0x194], R3 ;  /* 0x000065000c037a24 */ /* 0x000fe200078e0203 */
[C---:B------:R-:W-:Y:S01]  /*0ea0*/  @!P3 LEA R12, P4, R22.reuse, c[0x0][0x160], 0x1 ;  /* 0x00005800160cba11 */ /* 0x040fe200078808ff */
[----:B------:R1:W-:Y:S01]  /*0eb0*/  @P3 STS.128 [R203+0x1000], RZ ;  /* 0x001000ffcb003388 */ /* 0x0003e20000000c00 */
[----:B------:R-:W-:Y:S01]  /*0ec0*/  @!P2 LEA R24, P1, R22, c[0x0][0x160], 0x1 ;  /* 0x000058001618aa11 */ /* 0x000fe200078208ff */
[----:B------:R-:W-:-:S05]  /*0ed0*/  IMAD.IADD R3, R23, 0x1, R3 ;  /* 0x0000000117037824 */ /* 0x000fca00078e0203 */
[C-C-:B------:R-:W-:Y:S02]  /*0ee0*/  @!P3 LEA.HI.X R13, R22.reuse, c[0x0][0x164], R3.reuse, 0x1, P4 ;  /* 0x00005900160dba11 */ /* 0x140fe400020f0c03 */
[----:B------:R-:W-:-:S03]  /*0ef0*/  @!P2 LEA.HI.X R25, R22, c[0x0][0x164], R3, 0x1, P1 ;  /* 0x000059001619aa11 */ /* 0x000fc600008f0c03 */
[----:B------:R-:W-:Y:S01]  /*0f00*/  @!PT LDS RZ, [RZ] ;  /* 0x00000000fffff984 */ /* 0x000fe20000000800 */
[----:B------:R-:W-:Y:S01]  /*0f10*/  @!PT LDS RZ, [RZ] ;  /* 0x00000000fffff984 */ /* 0x000fe20000000800 */
[----:B------:R-:W-:Y:S01]  /*0f20*/  @!PT LDS RZ, [RZ] ;  /* 0x00000000fffff984 */ /* 0x000fe20000000800 */
[----:B------:R1:W-:Y:S04]  /*0f30*/  @!P3 LDGSTS.E.BYPASS.LTC128B.128 [R203+0x1000], [R12.64] ;  /* 0x010000000ccbbfae */ /* 0x0003e8000b901d4a */
        /* <DEDUP_REMOVED lines=13> */
.L_x_62:
[----:B------:R-:W-:Y:S05]  /*1010*/  BSYNC B0 ;  /* 0x0000000000007941 */ /* 0x000fea0003800000 */
.L_x_61:
[----:B-1----:R-:W-:Y:S01]  /*1020*/  IADD3 R12, R14, 0x40, RZ ;  /* 0x000000400e0c7810 */ /* 0x002fe20007ffe0ff */
[----:B------:R-:W-:Y:S03]  /*1030*/  BSSY B0, `(.L_x_63) ;  /* 0x0000024000007945 */ /* 0x000fe60003800000 */
[----:B------:R-:W-:-:S13]  /*1040*/  ISETP.GE.AND P0, PT, R12, R199, PT ;  /* 0x000000c70c00720c */ /* 0x000fda0003f06270 */
[----:B------:R-:W-:Y:S05]  /*1050*/  @P0 BRA `(.L_x_64) ;  /* 0x0000021000000947 */ /* 0x000fea0003800000 */
[----:B------:R-:W-:Y:S01]  /*1060*/  IADD3 R12, P0, R20, 0x40, RZ ;  /* 0x00000040140c7810 */ /* 0x000fe20007f1e0ff */
        /* <DEDUP_REMOVED lines=32> */
.L_x_64:
[----:B------:R-:W-:Y:S05]  /*1270*/  BSYNC B0 ;  /* 0x0000000000007941 */ /* 0x000fea0003800000 */
.L_x_63:
[----:B-1----:R-:W-:Y:S01]  /*1280*/  IADD3 R12, R14, 0x60, RZ ;  /* 0x000000600e0c7810 */ /* 0x002fe20007ffe0ff */
[----:B------:R-:W-:Y:S01]  /*1290*/  UMOV UR7, 0x6 ;  /* 0x0000000600077882 */ /* 0x000fe20000000000 */
[----:B------:R-:W-:Y:S01]  /*12a0*/  BSSY B0, `(.L_x_65) ;  /* 0x0000026000007945 */ /* 0x000fe20003800000 */
[----:B------:R-:W-:Y:S01]  /*12b0*/  ULDC.64 UR4, c[0x0][0x198] ;  /* 0x0000660000047ab9 */ /* 0x000fe20000000a00 */
[----:B------:R-:W-:Y:S01]  /*12c0*/  ISETP.GE.AND P0, PT, R12, R199, PT ;  /* 0x000000c70c00720c */ /* 0x000fe20003f06270 */
[----:B------:R-:W-:Y:S02]  /*12d0*/  USHF.L.U64.HI UR7, UR4, UR7, UR5 ;  /* 0x0000000704077299 */ /* 0x000fe40008010205 */
[----:B------:R-:W-:-:S10]  /*12e0*/  USHF.L.U32 UR8, UR4, 0x6, URZ ;  /* 0x0000000604087899 */ /* 0x000fd4000800063f */
[----:B------:R-:W-:Y:S05]  /*12f0*/  @P0 BRA `(.L_x_66) ;  /* 0x0000020000000947 */ /* 0x000fea0003800000 */
[----:B------:R-:W-:Y:S01]  /*1300*/  IADD3 R3, P0, R20, 0x60, RZ ;  /* 0x0000006014037810 */ /* 0x000fe20007f1e0ff */
[----:B------:R-:W-:Y:S01]  /*1310*/  IMAD.MOV.U32 R17, RZ, RZ, R19 ;  /* 0x000000ffff117224 */ /* 0x000fe200078e0013 */
[----:B------:R-:W-:Y:S02]  /*1320*/  ISETP.GE.AND P3, PT, R214, c[0x0][0x220], PT ;  /* 0x00008800d6007a0c */ /* 0x000fe40003f66270 */
        /* <DEDUP_REMOVED lines=29> */
.L_x_66:
[----:B------:R-:W-:Y:S05]  /*1500*/  BSYNC B0 ;  /* 0x0000000000007941 */ /* 0x000fea0003800000 */
.L_x_65:
[----:B------:R-:W-:Y:S01]  /*1510*/  LEA.HI.SX32 R3, R133, 0xffffffff, 0x1a ;  /* 0xffffffff85037811 */ /* 0x000fe200078fd2ff */
[----:B------:R-:W-:Y:S01]  /*1520*/  BSSY B0, `(.L_x_67) ;  /* 0x0000023000007945 */ /* 0x000fe20003800000 */
[----:B------:R-:W-:Y:S02]  /*1530*/  MOV R212, R210 ;  /* 0x000000d200d47202 */ /* 0x000fe40000000f00 */
[----:B------:R-:W-:Y:S01]  /*1540*/  SHF.R.S32.HI R16, RZ, 0x1f, R3 ;  /* 0x0000001fff107819 */ /* 0x000fe20000011403 */
[C---:B-1----:R-:W-:Y:S02]  /*1550*/  IMAD R13, R3.reuse, -0x40, R6 ;  /* 0xffffffc0030d7824 */ /* 0x042fe400078e0206 */
[C---:B------:R-:W-:Y:S02]  /*1560*/  IMAD R11, R3.reuse, UR7, RZ ;  /* 0x00000007030b7c24 */ /* 0x040fe4000f8e02ff */
[----:B------:R-:W-:Y:S01]  /*1570*/  IMAD.WIDE.U32 R18, R3, UR8, R212 ;  /* 0x0000000803127c25 */ /* 0x000fe2000f8e00d4 */
[----:B------:R-:W-:-:S03]  /*1580*/  ISETP.GE.AND P0, PT, R14, R13, PT ;  /* 0x0000000d0e00720c */ /* 0x000fc60003f06270 */
[----:B------:R-:W-:-:S05]  /*1590*/  IMAD R11, R16, UR8, R11 ;  /* 0x00000008100b7c24 */ /* 0x000fca000f8e020b */
[----:B------:R-:W-:-:S05]  /*15a0*/  IADD3 R11, R19, R11, RZ ;  /* 0x0000000b130b7210 */ /* 0x000fca0007ffe0ff */
[----:B------:R-:W-:Y:S05]  /*15b0*/  @P0 BRA `(.L_x_68) ;  /* 0x0000019000000947 */ /* 0x000fea0003800000 */
[----:B------:R-:W-:Y:S02]  /*15c0*/  ISETP.GE.AND P3, PT, R214, c[0x0][0x220], PT ;  /* 0x00008800d6007a0c */ /* 0x000fe40003f66270 */
[----:B------:R-:W-:Y:S02]  /*15d0*/  ISETP.GE.AND P2, PT, R205, c[0x0][0x220], PT ;  /* 0x00008800cd007a0c */ /* 0x000fe40003f46270 */
[----:B------:R-:W-:-:S09]  /*15e0*/  ISETP.GE.AND P0, PT, R204, c[0x0][0x220], PT ;  /* 0x00008800cc007a0c */ /* 0x000fd20003f06270 */
[C---:B------:R-:W-:Y:S01]  /*15f0*/  @!P3 LEA R22, P4, R18.reuse, c[0x0][0x168], 0x1 ;  /* 0x00005a001216ba11 */ /* 0x040fe200078808ff */
[----:B------:R1:W-:Y:S01]  /*1600*/  @P3 STS.128 [R203+0xc000], RZ ;  /* 0x00c000ffcb003388 */ /* 0x0003e20000000c00 */
[C---:B------:R-:W-:Y:S02]  /*1610*/  @!P2 LEA R20, P1, R18.reuse, c[0x0][0x168], 0x1 ;  /* 0x00005a001214aa11 */ /* 0x040fe400078208ff */
        /* <DEDUP_REMOVED lines=19> */
.L_x_68:
[----:B------:R-:W-:Y:S05]  /*1750*/  BSYNC B0 ;  /* 0x0000000000007941 */ /* 0x000fea0003800000 */
.L_x_67:
[----:B------:R-:W-:Y:S01]  /*1760*/  ISETP.GE.AND P0, PT, R10, R13, PT ;  /* 0x0000000d0a00720c */ /* 0x000fe20003f06270 */
[----:B------:R-:W-:Y:S01]  /*1770*/  UMOV UR6, 0x5 ;  /* 0x0000000500067882 */ /* 0x000fe20000000000 */
[----:B------:R-:W-:Y:S01]  /*1780*/  BSSY B0, `(.L_x_69) ;  /* 0x0000020000007945 */ /* 0x000fe20003800000 */
[----:B------:R-:W-:Y:S02]  /*1790*/  ULDC UR5, c[0x0][0x19c] ;  /* 0x0000670000057ab9 */ /* 0x000fe40000000800 */
[----:B------:R-:W-:Y:S02]  /*17a0*/  USHF.L.U32 UR9, UR4, 0x5, URZ ;  /* 0x0000000504097899 */ /* 0x000fe4000800063f */
[----:B------:R-:W-:-:S06]  /*17b0*/  USHF.L.U64.HI UR5, UR4, UR6, UR5 ;  /* 0x0000000604057299 */ /* 0x000fcc0008010205 */
[----:B------:R-:W-:Y:S05]  /*17c0*/  @P0 BRA `(.L_x_70) ;  /* 0x000001b000000947 */ /* 0x000fea0003800000 */
[----:B------:R-:W-:Y:S02]  /*17d0*/  ISETP.GE.AND P3, PT, R214, c[0x0][0x220], PT ;  /* 0x00008800d6007a0c */ /* 0x000fe40003f66270 */
[----:B------:R-:W-:Y:S02]  /*17e0*/  ISETP.GE.AND P2, PT, R205, c[0x0][0x220], PT ;  /* 0x00008800cd007a0c */ /* 0x000fe40003f46270 */
[----:B------:R-:W-:Y:S02]  /*17f0*/  IADD3 R12, P1, R18, UR9, RZ ;  /* 0x00000009120c7c10 */ /* 0x000fe4000ff3e0ff */
[----:B------:R-:W-:Y:S02]  /*1800*/  ISETP.GE.AND P0, PT, R204, c[0x0][0x220], PT ;  /* 0x00008800cc007a0c */ /* 0x000fe40003f06270 */
[----:B------:R-:W-:-:S05]  /*1810*/  IADD3.X R11, R11, UR5, RZ, P1, !PT ;  /* 0x000000050b0b7c10 */ /* 0x000fca0008ffe4ff */
[C---:B-1----:R-:W-:Y:S01]  /*1820*/  @!P3 LEA R20, P4, R12.reuse, c[0x0][0x168], 0x1 ;  /* 0x00005a000c14ba11 */ /* 0x042fe200078808ff */
        /* <DEDUP_REMOVED lines=21> */
.L_x_70:
[----:B------:R-:W-:Y:S05]  /*1980*/  BSYNC B0 ;  /* 0x0000000000007941 */ /* 0x000fea0003800000 */
.L_x_69:
[----:B------:R-:W0:Y:S01]  /*1990*/  LDGDEPBAR ;  /* 0x00000000000079af */ /* 0x000e220000000000 */
[----:B------:R-:W-:Y:S01]  /*19a0*/  ISETP.GE.AND P1, PT, R14, R13, PT ;  /* 0x0000000d0e00720c */ /* 0x000fe20003f26270 */
[----:B------:R-:W-:Y:S01]  /*19b0*/  IMAD R16, R16, c[0x0][0x1a0], RZ ;  /* 0x0000680010107a24 */ /* 0x000fe200078e02ff */
[----:B------:R-:W-:Y:S01]  /*19c0*/  BSSY B0, `(.L_x_71) ;  /* 0x0000025000007945 */ /* 0x000fe20003800000 */
[----:B-1----:R-:W-:-:S04]  /*19d0*/  IMAD.WIDE.U32 R18, R3, c[0x0][0x1a0], RZ ;  /* 0x0000680003127a25 */ /* 0x002fc800078e00ff */
[----:B------:R-:W-:Y:S01]  /*19e0*/  IMAD R11, R3, c[0x0][0x1a4], R16 ;  /* 0x00006900030b7a24 */ /* 0x000fe200078e0210 */
[----:B------:R-:W-:-:S04]  /*19f0*/  LEA R12, P0, R18, R208, 0x6 ;  /* 0x000000d0120c7211 */ /* 0x000fc800078030ff */
[----:B------:R-:W-:-:S04]  /*1a00*/  IADD3 R11, R19, R11, RZ ;  /* 0x0000000b130b7210 */ /* 0x000fc80007ffe0ff */
[----:B------:R-:W-:Y:S01]  /*1a10*/  LEA.HI.X R11, R18, R200, R11, 0x6, P0 ;  /* 0x000000c8120b7211 */ /* 0x000fe200000f340b */
[----:B------:R-:W-:-:S04]  /*1a20*/  DEPBAR.LE SB0, 0x0 ;  /* 0x000080000000791a */ /* 0x000fc80000000000 */
[----:B------:R-:W-:Y:S06]  /*1a30*/  BAR.SYNC.DEFER_BLOCKING 0x0 ;  /* 0x0000000000007b1d */ /* 0x000fec0000010000 */
[----:B------:R1:W-:Y:S04]  /*1a40*/  @P1 STS.128 [R203+0x12000], RZ ;  /* 0x012000ffcb001388 */ /* 0x0003e80000000c00 */
[----:B------:R1:W-:Y:S04]  /*1a50*/  @P1 STS.128 [R203+0x14000], RZ ;  /* 0x014000ffcb001388 */ /* 0x0003e80000000c00 */
[----:B------:R1:W-:Y:S01]  /*1a60*/  @P1 STS.128 [R203+0x16000], RZ ;  /* 0x016000ffcb001388 */ /* 0x0003e20000000c00 */
[----:B------:R-:W-:Y:S05]  /*1a70*/  @P1 BRA `(.L_x_72) ;  /* 0x0000019000001947 */ /* 0x000fea0003800000 */
[----:B------:R-:W-:Y:S02]  /*1a80*/  ISETP.GE.AND P3, PT, R214, c[0x0][0x220], PT ;  /* 0x00008800d6007a0c */ /* 0x000fe40003f66270 */
[----:B------:R-:W-:-:S02]  /*1a90*/  ISETP.GE.AND P2, PT, R205, c[0x0][0x220], PT ;  /* 0x00008800cd007a0c */ /* 0x000fc40003f46270 */
        /* <DEDUP_REMOVED lines=17> */
[----:B--2---:R-:W-:-:S04]  /*1bb0*/  LEA R16, P0, R12, c[0x0][0x170], 0x1 ;  /* 0x00005c000c107a11 */ /* 0x004fc800078008ff */
[----:B------:R-:W-:-:S05]  /*1bc0*/  LEA.HI.X R17, R12, c[0x0][0x174], R11, 0x1, P0 ;  /* 0x00005d000c117a11 */ /* 0x000fca00000f0c0b */
[----:B------:R-:W-:Y:S01]  /*1bd0*/  @!PT LDS RZ, [RZ] ;  /* 0x00000000fffff984 */ /* 0x000fe20000000800 */
[----:B------:R-:W-:Y:S01]  /*1be0*/  @!PT LDS RZ, [RZ] ;  /* 0x00000000fffff984 */ /* 0x000fe20000000800 */
[----:B------:R-:W-:Y:S01]  /*1bf0*/  @!PT LDS RZ, [RZ] ;  /* 0x00000000fffff984 */ /* 0x000fe20000000800 */
[----:B------:R2:W-:Y:S04]  /*1c00*/  LDGSTS.E.BYPASS.LTC128B.128 [R203+0x16000], [R16.64+0x100] ;  /* 0x1600010010cb7fae */ /* 0x0005e8000b901d4a */
.L_x_72:
[----:B------:R-:W-:Y:S05]  /*1c10*/  BSYNC B0 ;  /* 0x0000000000007941 */ /* 0x000fea0003800000 */
.L_x_71:
[----:B------:R-:W-:Y:S01]  /*1c20*/  ISETP.GE.AND P0, PT, R10, R13, PT ;  /* 0x0000000d0a00720c */ /* 0x000fe20003f06270 */
[----:B------:R-:W-:Y:S01]  /*1c30*/  BSSY B0, `(.L_x_73) ;  /* 0x0000024000007945 */ /* 0x000fe20003800000 */
[----:B------:R-:W-:-:S04]  /*1c40*/  LEA.HI R9, R9, R4, RZ, 0x5 ;  /* 0x0000000409097211 */ /* 0x000fc800078f28ff */
[----:B------:R-:W-:-:S07]  /*1c50*/  SHF.R.S32.HI R9, RZ, 0x5, R9 ;  /* 0x00000005ff097819 */ /* 0x000fce0000011409 */
[----:B------:R3:W-:Y:S04]  /*1c60*/  @P0 STS.128 [R203+0x13000], RZ ;  /* 0x013000ffcb000388 */ /* 0x0007e80000000c00 */
[----:B------:R3:W-:Y:S04]  /*1c70*/  @P0 STS.128 [R203+0x15000], RZ ;  /* 0x015000ffcb000388 */ /* 0x0007e80000000c00 */
[----:B------:R3:W-:Y:S01]  /*1c80*/  @P0 STS.128 [R203+0x17000], RZ ;  /* 0x017000ffcb000388 */ /* 0x0007e20000000c00 */
[----:B------:R-:W-:Y:S05]  /*1c90*/  @P0 BRA `(.L_x_74) ;  /* 0x000001d000000947 */ /* 0x000fea0003800000 */
[----:B------:R-:W-:Y:S01]  /*1ca0*/  ISETP.GE.AND P3, PT, R214, c[0x0][0x220], PT ;  /* 0x00008800d6007a0c */ /* 0x000fe20003f66270 */
[----:B--2---:R-:W-:Y:S01]  /*1cb0*/  IMAD.WIDE.U32 R16, R8, c[0x0][0x1a0], RZ ;  /* 0x0000680008107a25 */ /* 0x004fe200078e00ff */
[----:B------:R-:W-:-:S03]  /*1cc0*/  ISETP.GE.AND P2, PT, R205, c[0x0][0x220], PT ;  /* 0x00008800cd007a0c */ /* 0x000fc60003f46270 */
[----:B------:R-:W-:Y:S01]  /*1cd0*/  IMAD R8, R8, c[0x0][0x1a4], RZ ;  /* 0x0000690008087a24 */ /* 0x000fe200078e02ff */
[----:B------:R-:W-:-:S04]  /*1ce0*/  IADD3 R12, P0, R12, R16, RZ ;  /* 0x000000100c0c7210 */ /* 0x000fc80007f1e0ff */
[----:B------:R-:W-:Y:S02]  /*1cf0*/  IADD3.X R11, R11, R17, R8, P0, !PT ;  /* 0x000000110b0b7210 */ /* 0x000fe400007fe408 */
[----:B------:R-:W-:Y:S01]  /*1d00*/  ISETP.GE.AND P0, PT, R204, c[0x0][0x220], PT ;  /* 0x00008800cc007a0c */ /* 0x000fe20003f06270 */
[----:B------:R2:W-:Y:S01]  /*1d10*/  @P3 STS.128 [R203+0x13000], RZ ;  /* 0x013000ffcb003388 */ /* 0x0005e20000000c00 */
[C---:B------:R-:W-:Y:S02]  /*1d20*/  @!P3 LEA R18, P4, R12.reuse, c[0x0][0x170], 0x1 ;  /* 0x00005c000c12ba11 */ /* 0x040fe400078808ff */
        /* <DEDUP_REMOVED lines=14> */
[----:B------:R-:W-:-:S04]  /*1e10*/  LEA R10, P0, R12, c[0x0][0x170], 0x1 ;  /* 0x00005c000c0a7a11 */ /* 0x000fc800078008ff */
[----:B------:R-:W-:-:S05]  /*1e20*/  LEA.HI.X R11, R12, c[0x0][0x174], R11, 0x1, P0 ;  /* 0x00005d000c0b7a11 */ /* 0x000fca00000f0c0b */
[----:B------:R-:W-:Y:S01]  /*1e30*/  @!PT LDS RZ, [RZ] ;  /* 0x00000000fffff984 */ /* 0x000fe20000000800 */
[----:B------:R-:W-:Y:S01]  /*1e40*/  @!PT LDS RZ, [RZ] ;  /* 0x00000000fffff984 */ /* 0x000fe20000000800 */
[----:B------:R-:W-:Y:S01]  /*1e50*/  @!PT LDS RZ, [RZ] ;  /* 0x00000000fffff984 */ /* 0x000fe20000000800 */
[----:B------:R4:W-:Y:S04]  /*1e60*/  LDGSTS.E.BYPASS.LTC128B.128 [R203+0x17000], [R10.64+0x100] ;  /* 0x170001000acb7fae */ /* 0x0009e8000b901d4a */
.L_x_74:
[----:B------:R-:W-:Y:S05]  /*1e70*/  BSYNC B0 ;  /* 0x0000000000007941 */ /* 0x000fea0003800000 */
.L_x_73:
[C---:B------:R-:W-:Y:S01]  /*1e80*/  IMAD.SHL.U32 R8, R2.reuse, 0x40, RZ ;  /* 0x0000004002087824 */ /* 0x040fe200078e00ff */
[----:B------:R-:W-:Y:S01]  /*1e90*/  R2P PR, R2, 0x6 ;  /* 0x0000000602007804 */ /* 0x000fe20000000000 */
[----:B------:R-:W-:Y:S01]  /*1ea0*/  IMAD.SHL.U32 R14, R14, 0x8, RZ ;  /* 0x000000080e0e7824 */ /* 0x000fe200078e00ff */
[----:B------:R-:W0:Y:S01]  /*1eb0*/  LDGDEPBAR ;  /* 0x00000000000079af */ /* 0x000e220000000000 */
[----:B------:R-:W-:Y:S01]  /*1ec0*/  IMAD R198, R9, 0x400, R0 ;  /* 0x0000040009c67824 */ /* 0x000fe200078e0200 */
[----:B----4-:R-:W-:Y:S01]  /*1ed0*/  LOP3.LUT R11, R8, 0x1c0, RZ, 0xc0, !PT ;  /* 0x000001c0080b7812 */ /* 0x010fe200078ec0ff */
[----:B------:R-:W-:Y:S02]  /*1ee0*/  IMAD.SHL.U32 R4, R4, 0x2, RZ ;  /* 0x0000000204047824 */ /* 0x000fe400078e00ff */
[----:B------:R-:W-:Y:S01]  /*1ef0*/  IMAD.SHL.U32 R198, R198, 0x2, RZ ;  /* 0x00000002c6c67824 */ /* 0x000fe200078e00ff */
[----:B------:R-:W-:Y:S02]  /*1f00*/  LOP3.LUT R8, R11, 0x8, R14, 0xf8, !PT ;  /* 0x000000080b087812 */ /* 0x000fe400078ef80e */
[----:B------:R-:W-:Y:S01]  /*1f10*/  SHF.R.U32.HI R11, RZ, 0x3, R11 ;  /* 0x00000003ff0b7819 */ /* 0x000fe2000001160b */
[--C-:B------:R-:W-:Y:S01]  /*1f20*/  IMAD R196, R7, 0x2, R198.reuse ;  /* 0x0000000207c47824 */ /* 0x100fe200078e02c6 */
[----:B------:R-:W-:Y:S01]  /*1f30*/  LDSM.16.M88.4 R48, [R198] ;  /* 0x00000000c630783b */ /* 0x000fe20000000200 */
[C---:B------:R-:W-:Y:S01]  /*1f40*/  IMAD R194, R5.reuse, 0x2, R198 ;  /* 0x0000000205c27824 */ /* 0x040fe200078e02c6 */
[----:B------:R-:W-:Y:S01]  /*1f50*/  LOP3.LUT R8, R8, R11, RZ, 0x3c, !PT ;  /* 0x0000000b08087212 */ /* 0x000fe200078e3cff */
[----:B------:R-:W-:Y:S01]  /*1f60*/  IMAD R193, R5, 0x2, R196 ;  /* 0x0000000205c17824 */ /* 0x000fe200078e02c4 */
[----:B------:R-:W-:Y:S01]  /*1f70*/  LDSM.16.M88.4 R76, [R198+0x4000] ;  /* 0x00400000c64c783b */ /* 0x000fe20000000200 */
[----:B------:R-:W-:-:S02]  /*1f80*/  LOP3.LUT R4, R4, 0x6, RZ, 0xc0, !PT ;  /* 0x0000000604047812 */ /* 0x000fc400078ec0ff */
[----:B------:R-:W-:Y:S01]  /*1f90*/  IMAD R197, R197, 0x200, R8 ;  /* 0x00000200c5c57824 */ /* 0x000fe200078e0208 */
[----:B------:R-:W-:Y:S03]  /*1fa0*/  LDSM.16.M88.4 R52, [R194] ;  /* 0x00000000c234783b */ /* 0x000fe60000000200 */
[----:B------:R-:W-:Y:S01]  /*1fb0*/  IMAD.SHL.U32 R197, R197, 0x2, RZ ;  /* 0x00000002c5c57824 */ /* 0x000fe200078e00ff */
[----:B------:R-:W-:Y:S04]  /*1fc0*/  LDSM.16.M88.4 R8, [R196] ;  /* 0x00000000c408783b */ /* 0x000fe80000000200 */
[----:B------:R-:W4:Y:S01]  /*1fd0*/  LDSM.16.M88.4 R24, [R197+0xc000] ;  /* 0x00c00000c518783b */ /* 0x000f220000000200 */
[----:B------:R-:W-:-:S02]  /*1fe0*/  IADD3 R2, R197, 0xc000, RZ ;  /* 0x0000c000c5027810 */ /* 0x000fc40007ffe0ff */
[----:B------:R-:W-:Y:S01]  /*1ff0*/  IADD3 R195, R197, 0xc020, RZ ;  /* 0x0000c020c5c37810 */ /* 0x000fe20007ffe0ff */
[----:B--2---:R-:W2:Y:S01]  /*2000*/  LDSM.16.M88.4 R16, [R197+0xc800] ;  /* 0x00c80000c510783b */ /* 0x004ea20000000200 */
[----:B------:R-:W-:Y:S01]  /*2010*/  @P1 IADD3 R195, R2, -0x20, RZ ;  /* 0xffffffe002c31810 */ /* 0x000fe20007ffe0ff */
[----:B------:R-:W-:Y:S02]  /*2020*/  IMAD.MOV.U32 R2, RZ, RZ, 0x40 ;  /* 0x00000040ff027424 */ /* 0x000fe400078e00ff */
[----:B------:R-:W5:Y:S01]  /*2030*/  LDSM.16.M88.4 R60, [R197+0xd000] ;  /* 0x00d00000c53c783b */ /* 0x000f620000000200 */
[C---:B------:R-:W-:Y:S02]  /*2040*/  IADD3 R187, R195.reuse, 0x800, RZ ;  /* 0x00000800c3bb7810 */ /* 0x040fe40007ffe0ff */
[----:B------:R-:W-:Y:S01]  /*2050*/  SEL R2, R2, 0xffffffc0, !P2 ;  /* 0xffffffc002027807 */ /* 0x000fe20005000000 */
[----:B------:R-:W1:Y:S01]  /*2060*/  LDSM.16.M88.4 R32, [R197+0xd800] ;  /* 0x00d80000c520783b */ /* 0x000e620000000200 */
[----:B------:R-:W-:-:S02]  /*2070*/  IADD3 R186, R195, 0x1000, RZ ;  /* 0x00001000c3ba7810 */ /* 0x000fc40007ffe0ff */
[----:B------:R-:W-:Y:S01]  /*2080*/  IADD3 R185, R195, 0x1800, RZ ;  /* 0x00001800c3b97810 */ /* 0x000fe20007ffe0ff */
[----:B------:R-:W3:Y:S01]  /*2090*/  LDSM.16.M88.4 R36, [R195] ;  /* 0x00000000c324783b */ /* 0x000ee20000000200 */
[----:B------:R-:W-:Y:S01]  /*20a0*/  IMAD.IADD R191, R197, 0x1, R2 ;  /* 0x00000001c5bf7824 */ /* 0x000fe200078e0202 */
[C---:B------:R-:W-:Y:S01]  /*20b0*/  IADD3 R183, R195.reuse, 0x2000, RZ ;  /* 0x00002000c3b77810 */ /* 0x040fe20007ffe0ff */
[----:B------:R-:W-:Y:S01]  /*20c0*/  IMAD.IADD R184, R2, 0x1, R195 ;  /* 0x0000000102b87824 */ /* 0x000fe200078e02c3 */
[----:B------:R-:W1:Y:S01]  /*20d0*/  LDSM.16.M88.4 R12, [R195+0x800] ;  /* 0x00080000c30c783b */ /* 0x000e620000000200 */
[C---:B------:R-:W-:Y:S02]  /*20e0*/  IADD3 R182, R195.reuse, 0x2800, RZ ;  /* 0x00002800c3b67810 */ /* 0x040fe40007ffe0ff */
[C---:B------:R-:W-:Y:S01]  /*20f0*/  IADD3 R181, R195.reuse, 0x3000, RZ ;  /* 0x00003000c3b57810 */ /* 0x040fe20007ffe0ff */
[----:B------:R-:W1:Y:S01]  /*2100*/  LDSM.16.M88.4 R40, [R195+0x1000] ;  /* 0x00100000c328783b */ /* 0x000e620000000200 */
[----:B------:R-:W-:-:S02]  /*2110*/  IADD3 R180, R195, 0x3800, RZ ;  /* 0x00003800c3b47810 */ /* 0x000fc40007ffe0ff */
[C---:B------:R-:W-:Y:S01]  /*2120*/  IADD3 R179, R195.reuse, 0x4000, RZ ;  /* 0x00004000c3b37810 */ /* 0x040fe20007ffe0ff */
[----:B------:R-:W-:Y:S01]  /*2130*/  LDSM.16.M88.4 R72, [R191+0xc800] ;  /* 0x00c80000bf48783b */ /* 0x000fe20000000200 */
[C---:B------:R-:W-:Y:S02]  /*2140*/  IADD3 R178, R195.reuse, 0x4800, RZ ;  /* 0x00004800c3b27810 */ /* 0x040fe40007ffe0ff */
[C---:B------:R-:W-:Y:S01]  /*2150*/  IADD3 R177, R195.reuse, 0x5000, RZ ;  /* 0x00005000c3b17810 */ /* 0x040fe20007ffe0ff */
[----:B------:R-:W-:Y:S01]  /*2160*/  LDSM.16.M88.4 R68, [R191+0xd800] ;  /* 0x00d80000bf44783b */ /* 0x000fe20000000200 */
[----:B------:R-:W-:-:S03]  /*2170*/  IADD3 R176, R195, 0x5800, RZ ;  /* 0x00005800c3b07810 */ /* 0x000fc60007ffe0ff */
[----:B------:R-:W-:Y:S01]  /*2180*/  LDSM.16.M88.4 R44, [R184+0x800] ;  /* 0x00080000b82c783b */ /* 0x000fe20000000200 */
[C---:B----4-:R-:W-:Y:S08]  /*2190*/  HMMA.16816.F32 R28, R48.reuse, R24, RZ ;  /* 0x00000018301c723c */ /* 0x050ff000000018ff */
[C---:B------:R-:W-:Y:S08]  /*21a0*/  HMMA.16816.F32 R24, R48.reuse, R26, RZ ;  /* 0x0000001a3018723c */ /* 0x040ff000000018ff */
[C---:B--2---:R-:W-:Y:S08]  /*21b0*/  HMMA.16816.F32 R20, R48.reuse, R16, RZ ;  /* 0x000000103014723c */ /* 0x044ff000000018ff */
[C---:B-----5:R-:W-:Y:S08]  /*21c0*/  HMMA.16816.F32 R64, R48.reuse, R60, RZ ;  /* 0x0000003c3040723c */ /* 0x060ff000000018ff */
[C---:B------:R-:W-:Y:S08]  /*21d0*/  HMMA.16816.F32 R16, R48.reuse, R18, RZ ;  /* 0x000000123010723c */ /* 0x040ff000000018ff */
[C---:B------:R-:W-:Y:S08]  /*21e0*/  HMMA.16816.F32 R60, R48.reuse, R62, RZ ;  /* 0x0000003e303c723c */ /* 0x040ff000000018ff */
[C---:B-1----:R-:W-:Y:S08]  /*21f0*/  HMMA.16816.F32 R56, R48.reuse, R32, RZ ;  /* 0x000000203038723c */ /* 0x042ff000000018ff */
[----:B------:R-:W-:Y:S01]  /*2200*/  HMMA.16816.F32 R48, R48, R34, RZ ;  /* 0x000000223030723c */ /* 0x000fe200000018ff */
[----:B------:R-:W1:Y:S07]  /*2210*/  LDSM.16.M88.4 R32, [R195+0x1800] ;  /* 0x00180000c320783b */ /* 0x000e6e0000000200 */
[C---:B---3--:R-:W-:Y:S08]  /*2220*/  HMMA.16816.F32 R28, R8.reuse, R36, R28 ;  /* 0x00000024081c723c */ /* 0x048ff0000000181c */
[C---:B------:R-:W-:Y:S01]  /*2230*/  HMMA.16816.F32 R24, R8.reuse, R38, R24 ;  /* 0x000000260818723c */ /* 0x040fe20000001818 */
[----:B------:R-:W2:Y:S07]  /*2240*/  LDSM.16.M88.4 R36, [R191+0xc000] ;  /* 0x00c00000bf24783b */ /* 0x000eae0000000200 */
[C---:B------:R-:W-:Y:S08]  /*2250*/  HMMA.16816.F32 R20, R8.reuse, R12, R20 ;  /* 0x0000000c0814723c */ /* 0x040ff00000001814 */
[C---:B------:R-:W-:Y:S01]  /*2260*/  HMMA.16816.F32 R16, R8.reuse, R14, R16 ;  /* 0x0000000e0810723c */ /* 0x040fe20000001810 */
[----:B------:R-:W3:Y:S07]  /*2270*/  LDSM.16.M88.4 R12, [R191+0xd000] ;  /* 0x00d00000bf0c783b */ /* 0x000eee0000000200 */
[C---:B------:R-:W-:Y:S08]  /*2280*/  HMMA.16816.F32 R64, R8.reuse, R40, R64 ;  /* 0x000000280840723c */ /* 0x040ff00000001840 */
[C---:B------:R-:W-:Y:S01]  /*2290*/  HMMA.16816.F32 R60, R8.reuse, R42, R60 ;  /* 0x0000002a083c723c */ /* 0x040fe2000000183c */
[----:B------:R-:W-:Y:S07]  /*22a0*/  LDSM.16.M88.4 R40, [R184+0x1000] ;  /* 0x00100000b828783b */ /* 0x000fee0000000200 */
[C---:B-1----:R-:W-:Y:S08]  /*22b0*/  HMMA.16816.F32 R56, R8.reuse, R32, R56 ;  /* 0x000000200838723c */ /* 0x042ff00000001838 */
[----:B------:R-:W-:Y:S01]  /*22c0*/  HMMA.16816.F32 R48, R8, R34, R48 ;  /* 0x000000220830723c */ /* 0x000fe20000001830 */
[----:B------:R-:W-:Y:S04]  /*22d0*/  LDSM.16.M88.4 R32, [R193] ;  /* 0x00000000c120783b */ /* 0x000fe80000000200 */
[----:B------:R-:W1:Y:S03]  /*22e0*/  LDSM.16.M88.4 R8, [R184] ;  /* 0x00000000b808783b */ /* 0x000e660000000200 */
[C---:B--2---:R-:W-:Y:S08]  /*22f0*/  HMMA.16816.F32 R28, R52.reuse, R36, R28 ;  /* 0x00000024341c723c */ /* 0x044ff0000000181c */
[C---:B------:R-:W-:Y:S01]  /*2300*/  HMMA.16816.F32 R24, R52.reuse, R38, R24 ;  /* 0x000000263418723c */ /* 0x040fe20000001818 */
[----:B------:R-:W2:Y:S07]  /*2310*/  LDSM.16.M88.4 R36, [R184+0x1800] ;  /* 0x00180000b824783b */ /* 0x000eae0000000200 */
[C---:B------:R-:W-:Y:S08]  /*2320*/  HMMA.16816.F32 R20, R52.reuse, R72, R20 ;  /* 0x000000483414723c */ /* 0x040ff00000001814 */
[C---:B------:R-:W-:Y:S01]  /*2330*/  HMMA.16816.F32 R16, R52.reuse, R74, R16 ;  /* 0x0000004a3410723c */ /* 0x040fe20000001810 */
[----:B------:R-:W-:Y:S07]  /*2340*/  LDSM.16.M88.4 R72, [R197+0xf000] ;  /* 0x00f00000c548783b */ /* 0x000fee0000000200 */
[C---:B---3--:R-:W-:Y:S08]  /*2350*/  HMMA.16816.F32 R64, R52.reuse, R12, R64 ;  /* 0x0000000c3440723c */ /* 0x048ff00000001840 */
[----:B------:R-:W-:Y:S01]  /*2360*/  HMMA.16816.F32 R60, R52, R14, R60 ;  /* 0x0000000e343c723c */ /* 0x000fe2000000183c */
[----:B------:R-:W3:Y:S07]  /*2370*/  LDSM.16.M88.4 R12, [R197+0xe000] ;  /* 0x00e00000c50c783b */ /* 0x000eee0000000200 */
[C---:B-1----:R-:W-:Y:S08]  /*2380*/  HMMA.16816.F32 R28, R32.reuse, R8, R28 ;  /* 0x00000008201c723c */ /* 0x042ff0000000181c */
[----:B------:R-:W-:Y:S01]  /*2390*/  HMMA.16816.F32 R24, R32, R10, R24 ;  /* 0x0000000a2018723c */ /* 0x000fe20000001818 */
[----:B------:R-:W1:Y:S07]  /*23a0*/  LDSM.16.M88.4 R8, [R197+0xe800] ;  /* 0x00e80000c508783b */ /* 0x000e6e0000000200 */
[C---:B------:R-:W-:Y:S08]  /*23b0*/  HMMA.16816.F32 R56, R52.reuse, R68, R56 ;  /* 0x000000443438723c */ /* 0x040ff00000001838 */
[----:B------:R-:W-:Y:S01]  /*23c0*/  HMMA.16816.F32 R52, R52, R70, R48 ;  /* 0x000000463434723c */ /* 0x000fe20000001830 */
[----:B------:R-:W4:Y:S04]  /*23d0*/  LDSM.16.M88.4 R68, [R197+0xf800] ;  /* 0x00f80000c544783b */ /* 0x000f280000000200 */
[----:B------:R-:W-:Y:S03]  /*23e0*/  LDSM.16.M88.4 R48, [R196+0x4000] ;  /* 0x00400000c430783b */ /* 0x000fe60000000200 */
[C---:B------:R-:W-:Y:S08]  /*23f0*/  HMMA.16816.F32 R20, R32.reuse, R44, R20 ;  /* 0x0000002c2014723c */ /* 0x040ff00000001814 */
[C---:B------:R-:W-:Y:S01]  /*2400*/  HMMA.16816.F32 R16, R32.reuse, R46, R16 ;  /* 0x0000002e2010723c */ /* 0x040fe20000001810 */
[----:B------:R-:W5:Y:S07]  /*2410*/  LDSM.16.M88.4 R44, [R195+0x2000] ;  /* 0x00200000c32c783b */ /* 0x000f6e0000000200 */
[C---:B------:R-:W-:Y:S08]  /*2420*/  HMMA.16816.F32 R64, R32.reuse, R40, R64 ;  /* 0x000000282040723c */ /* 0x040ff00000001840 */
[C---:B------:R-:W-:Y:S01]  /*2430*/  HMMA.16816.F32 R60, R32.reuse, R42, R60 ;  /* 0x0000002a203c723c */ /* 0x040fe2000000183c */
[----:B------:R-:W4:Y:S07]  /*2440*/  LDSM.16.M88.4 R40, [R195+0x2800] ;  /* 0x00280000c328783b */ /* 0x000f2e0000000200 */
[C---:B--2---:R-:W-:Y:S08]  /*2450*/  HMMA.16816.F32 R56, R32.reuse, R36, R56 ;  /* 0x000000242038723c */ /* 0x044ff00000001838 */
[----:B------:R-:W-:Y:S01]  /*2460*/  HMMA.16816.F32 R52, R32, R38, R52 ;  /* 0x000000262034723c */ /* 0x000fe20000001834 */
[----:B------:R-:W2:Y:S04]  /*2470*/  LDSM.16.M88.4 R36, [R195+0x3000] ;  /* 0x00300000c324783b */ /* 0x000ea80000000200 */
[----:B------:R-:W2:Y:S03]  /*2480*/  LDSM.16.M88.4 R32, [R195+0x3800] ;  /* 0x00380000c320783b */ /* 0x000ea60000000200 */
[C---:B---3--:R-:W-:Y:S08]  /*2490*/  HMMA.16816.F32 R28, R76.reuse, R12, R28 ;  /* 0x0000000c4c1c723c */ /* 0x048ff0000000181c */
[C---:B------:R-:W-:Y:S01]  /*24a0*/  HMMA.16816.F32 R24, R76.reuse, R14, R24 ;  /* 0x0000000e4c18723c */ /* 0x040fe20000001818 */
[----:B------:R-:W-:Y:S07]  /*24b0*/  LDSM.16.M88.4 R12, [R194+0x4000] ;  /* 0x00400000c20c783b */ /* 0x000fee0000000200 */
[C---:B-1----:R-:W-:Y:S08]  /*24c0*/  HMMA.16816.F32 R20, R76.reuse, R8, R20 ;  /* 0x000000084c14723c */ /* 0x042ff00000001814 */
[C---:B------:R-:W-:Y:S01]  /*24d0*/  HMMA.16816.F32 R16, R76.reuse, R10, R16 ;  /* 0x0000000a4c10723c */ /* 0x040fe20000001810 */
[----:B------:R-:W1:Y:S07]  /*24e0*/  LDSM.16.M88.4 R8, [R191+0xe000] ;  /* 0x00e00000bf08783b */ /* 0x000e6e0000000200 */
[C---:B------:R-:W-:Y:S08]  /*24f0*/  HMMA.16816.F32 R64, R76.reuse, R72, R64 ;  /* 0x000000484c40723c */ /* 0x040ff00000001840 */
[C---:B------:R-:W-:Y:S01]  /*2500*/  HMMA.16816.F32 R60, R76.reuse, R74, R60 ;  /* 0x0000004a4c3c723c */ /* 0x040fe2000000183c */
[----:B------:R-:W-:Y:S07]  /*2510*/  LDSM.16.M88.4 R72, [R198+0x8000] ;  /* 0x00800000c648783b */ /* 0x000fee0000000200 */
[C---:B----4-:R-:W-:Y:S08]  /*2520*/  HMMA.16816.F32 R56, R76.reuse, R68, R56 ;  /* 0x000000444c38723c */ /* 0x050ff00000001838 */
[----:B------:R-:W-:Y:S01]  /*2530*/  HMMA.16816.F32 R52, R76, R70, R52 ;  /* 0x000000464c34723c */ /* 0x000fe20000001834 */
[----:B------:R-:W-:Y:S07]  /*2540*/  LDSM.16.M88.4 R68, [R191+0xf000] ;  /* 0x00f00000bf44783b */ /* 0x000fee0000000200 */
[C---:B-----5:R-:W-:Y:S08]  /*2550*/  HMMA.16816.F32 R28, R48.reuse, R44, R28 ;  /* 0x0000002c301c723c */ /* 0x060ff0000000181c */
[C---:B------:R-:W-:Y:S01]  /*2560*/  HMMA.16816.F32 R24, R48.reuse, R46, R24 ;  /* 0x0000002e3018723c */ /* 0x040fe20000001818 */
[----:B------:R-:W3:Y:S07]  /*2570*/  LDSM.16.M88.4 R44, [R191+0xe800] ;  /* 0x00e80000bf2c783b */ /* 0x000eee0000000200 */
[C---:B------:R-:W-:Y:S08]  /*2580*/  HMMA.16816.F32 R20, R48.reuse, R40, R20 ;  /* 0x000000283014723c */ /* 0x040ff00000001814 */
[C---:B------:R-:W-:Y:S01]  /*2590*/  HMMA.16816.F32 R16, R48.reuse, R42, R16 ;  /* 0x0000002a3010723c */ /* 0x040fe20000001810 */
[----:B------:R-:W4:Y:S07]  /*25a0*/  LDSM.16.M88.4 R40, [R191+0xf800] ;  /* 0x00f80000bf28783b */ /* 0x000f2e0000000200 */
[C---:B--2---:R-:W-:Y:S08]  /*25b0*/  HMMA.16816.F32 R64, R48.reuse, R36, R64 ;  /* 0x000000243040723c */ /* 0x044ff00000001840 */
[C---:B------:R-:W-:Y:S01]  /*25c0*/  HMMA.16816.F32 R60, R48.reuse, R38, R60 ;  /* 0x00000026303c723c */ /* 0x040fe2000000183c */
[----:B------:R-:W-:Y:S07]  /*25d0*/  LDSM.16.M88.4 R36, [R184+0x2000] ;  /* 0x00200000b824783b */ /* 0x000fee0000000200 */
[C---:B------:R-:W-:Y:S08]  /*25e0*/  HMMA.16816.F32 R56, R48.reuse, R32, R56 ;  /* 0x000000203038723c */ /* 0x040ff00000001838 */
[----:B------:R-:W-:Y:S01]  /*25f0*/  HMMA.16816.F32 R52, R48, R34, R52 ;  /* 0x000000223034723c */ /* 0x000fe20000001834 */
[----:B------:R-:W-:Y:S04]  /*2600*/  LDSM.16.M88.4 R48, [R193+0x4000] ;  /* 0x00400000c130783b */ /* 0x000fe80000000200 */
[----:B------:R-:W2:Y:S03]  /*2610*/  LDSM.16.M88.4 R32, [R184+0x2800] ;  /* 0x00280000b820783b */ /* 0x000ea60000000200 */
[C---:B-1----:R-:W-:Y:S08]  /*2620*/  HMMA.16816.F32 R28, R12.reuse, R8, R28 ;  /* 0x000000080c1c723c */ /* 0x042ff0000000181c */
[C---:B------:R-:W-:Y:S01]  /*2630*/  HMMA.16816.F32 R24, R12.reuse, R10, R24 ;  /* 0x0000000a0c18723c */ /* 0x040fe20000001818 */
[----:B------:R-:W1:Y:S07]  /*2640*/  LDSM.16.M88.4 R8, [R184+0x3000] ;  /* 0x00300000b808783b */ /* 0x000e6e0000000200 */
[C---:B---3--:R-:W-:Y:S08]  /*2650*/  HMMA.16816.F32 R20, R12.reuse, R44, R20 ;  /* 0x0000002c0c14723c */ /* 0x048ff00000001814 */
[C---:B------:R-:W-:Y:S01]  /*2660*/  HMMA.16816.F32 R16, R12.reuse, R46, R16 ;  /* 0x0000002e0c10723c */ /* 0x040fe20000001810 */
[----:B------:R-:W3:Y:S07]  /*2670*/  LDSM.16.M88.4 R44, [R184+0x3800] ;  /* 0x00380000b82c783b */ /* 0x000eee0000000200 */
[C---:B------:R-:W-:Y:S08]  /*2680*/  HMMA.16816.F32 R64, R12.reuse, R68, R64 ;  /* 0x000000440c40723c */ /* 0x040ff00000001840 */
[C---:B------:R-:W-:Y:S01]  /*2690*/  HMMA.16816.F32 R60, R12.reuse, R70, R60 ;  /* 0x000000460c3c723c */ /* 0x040fe2000000183c */
[----:B------:R-:W-:Y:S07]  /*26a0*/  LDSM.16.M88.4 R68, [R197+0x10000] ;  /* 0x01000000c544783b */ /* 0x000fee0000000200 */
[C---:B----4-:R-:W-:Y:S01]  /*26b0*/  HMMA.16816.F32 R76, R12.reuse, R40, R56 ;  /* 0x000000280c4c723c */ /* 0x050fe20000001838 */
[----:B------:R-:W4:Y:S07]  /*26c0*/  LDSM.16.M88.4 R56, [R197+0x10800] ;  /* 0x01080000c538783b */ /* 0x000f2e0000000200 */
[----:B------:R-:W-:Y:S01]  /*26d0*/  HMMA.16816.F32 R52, R12, R42, R52 ;  /* 0x0000002a0c34723c */ /* 0x000fe20000001834 */
[----:B------:R-:W5:Y:S04]  /*26e0*/  LDSM.16.M88.4 R12, [R197+0x11000] ;  /* 0x01100000c50c783b */ /* 0x000f680000000200 */
[----:B------:R-:W-:Y:S03]  /*26f0*/  LDSM.16.M88.4 R40, [R196+0x8000] ;  /* 0x00800000c428783b */ /* 0x000fe60000000200 */
[C---:B--2---:R-:W-:Y:S08]  /*2700*/  HMMA.16816.F32 R20, R48.reuse, R32, R20 ;  /* 0x000000203014723c */ /* 0x044ff00000001814 */
[C---:B------:R-:W-:Y:S01]  /*2710*/  HMMA.16816.F32 R16, R48.reuse, R34, R16 ;  /* 0x000000223010723c */ /* 0x040fe20000001810 */
[----:B------:R-:W-:Y:S07]  /*2720*/  LDSM.16.M88.4 R32, [R197+0x11800] ;  /* 0x01180000c520783b */ /* 0x000fee0000000200 */
[C---:B-1----:R-:W-:Y:S08]  /*2730*/  HMMA.16816.F32 R64, R48.reuse, R8, R64 ;  /* 0x000000083040723c */ /* 0x042ff00000001840 */
[C---:B------:R-:W-:Y:S01]  /*2740*/  HMMA.16816.F32 R60, R48.reuse, R10, R60 ;  /* 0x0000000a303c723c */ /* 0x040fe2000000183c */
[----:B------:R-:W1:Y:S07]  /*2750*/  LDSM.16.M88.4 R8, [R195+0x4800] ;  /* 0x00480000c308783b */ /* 0x000e6e0000000200 */
[C---:B------:R-:W-:Y:S08]  /*2760*/  HMMA.16816.F32 R28, R48.reuse, R36, R28 ;  /* 0x00000024301c723c */ /* 0x040ff0000000181c */
[C---:B---3--:R-:W-:Y:S08]  /*2770*/  HMMA.16816.F32 R76, R48.reuse, R44, R76 ;  /* 0x0000002c304c723c */ /* 0x048ff0000000184c */
[----:B------:R-:W-:Y:S01]  /*2780*/  HMMA.16816.F32 R52, R48, R46, R52 ;  /* 0x0000002e3034723c */ /* 0x000fe20000001834 */
[----:B------:R-:W2:Y:S07]  /*2790*/  LDSM.16.M88.4 R44, [R195+0x5000] ;  /* 0x00500000c32c783b */ /* 0x000eae0000000200 */
[C---:B----4-:R-:W-:Y:S08]  /*27a0*/  HMMA.16816.F32 R20, R72.reuse, R56, R20 ;  /* 0x000000384814723c */ /* 0x050ff00000001814 */
[----:B------:R-:W-:Y:S01]  /*27b0*/  HMMA.16816.F32 R16, R72, R58, R16 ;  /* 0x0000003a4810723c */ /* 0x000fe20000001810 */
[----:B------:R-:W-:Y:S07]  /*27c0*/  LDSM.16.M88.4 R56, [R194+0x8000] ;  /* 0x00800000c238783b */ /* 0x000fee0000000200 */
[----:B------:R-:W-:Y:S01]  /*27d0*/  HMMA.16816.F32 R24, R48, R38, R24 ;  /* 0x000000263018723c */ /* 0x000fe20000001818 */
[----:B------:R-:W3:Y:S04]  /*27e0*/  LDSM.16.M88.4 R36, [R195+0x4000] ;  /* 0x00400000c324783b */ /* 0x000ee80000000200 */
[----:B------:R-:W4:Y:S03]  /*27f0*/  LDSM.16.M88.4 R48, [R195+0x5800] ;  /* 0x00580000c330783b */ /* 0x000f260000000200 */
[C---:B-----5:R-:W-:Y:S08]  /*2800*/  HMMA.16816.F32 R64, R72.reuse, R12, R64 ;  /* 0x0000000c4840723c */ /* 0x060ff00000001840 */
[C---:B------:R-:W-:Y:S01]  /*2810*/  HMMA.16816.F32 R60, R72.reuse, R14, R60 ;  /* 0x0000000e483c723c */ /* 0x040fe2000000183c */
[----:B------:R-:W-:Y:S07]  /*2820*/  LDSM.16.M88.4 R12, [R191+0x10000] ;  /* 0x01000000bf0c783b */ /* 0x000fee0000000200 */
[----:B------:R-:W-:Y:S08]  /*2830*/  HMMA.16816.F32 R28, R72, R68, R28 ;  /* 0x00000044481c723c */ /* 0x000ff0000000181c */
[C---:B-1----:R-:W-:Y:S08]  /*2840*/  HMMA.16816.F32 R20, R40.reuse, R8, R20 ;  /* 0x000000082814723c */ /* 0x042ff00000001814 */
[----:B------:R-:W-:Y:S01]  /*2850*/  HMMA.16816.F32 R16, R40, R10, R16 ;  /* 0x0000000a2810723c */ /* 0x000fe20000001810 */
[----:B------:R-:W1:Y:S07]  /*2860*/  LDSM.16.M88.4 R8, [R191+0x11000] ;  /* 0x01100000bf08783b */ /* 0x000e6e0000000200 */
[C---:B------:R-:W-:Y:S01]  /*2870*/  HMMA.16816.F32 R24, R72.reuse, R70, R24 ;  /* 0x000000464818723c */ /* 0x040fe20000001818 */
[----:B------:R-:W-:Y:S07]  /*2880*/  LDSM.16.M88.4 R68, [R193+0x8000] ;  /* 0x00800000c144783b */ /* 0x000fee0000000200 */
[C---:B------:R-:W-:Y:S08]  /*2890*/  HMMA.16816.F32 R76, R72.reuse, R32, R76 ;  /* 0x00000020484c723c */ /* 0x040ff0000000184c */
[----:B------:R-:W-:Y:S01]  /*28a0*/  HMMA.16816.F32 R52, R72, R34, R52 ;  /* 0x000000224834723c */ /* 0x000fe20000001834 */
[----:B------:R-:W5:Y:S07]  /*28b0*/  LDSM.16.M88.4 R32, [R191+0x10800] ;  /* 0x01080000bf20783b */ /* 0x000f6e0000000200 */
[C---:B--2---:R-:W-:Y:S08]  /*28c0*/  HMMA.16816.F32 R64, R40.reuse, R44, R64 ;  /* 0x0000002c2840723c */ /* 0x044ff00000001840 */
[C---:B------:R-:W-:Y:S01]  /*28d0*/  HMMA.16816.F32 R60, R40.reuse, R46, R60 ;  /* 0x0000002e283c723c */ /* 0x040fe2000000183c */
[----:B------:R-:W2:Y:S07]  /*28e0*/  LDSM.16.M88.4 R44, [R184+0x4000] ;  /* 0x00400000b82c783b */ /* 0x000eae0000000200 */
[C---:B---3--:R-:W-:Y:S08]  /*28f0*/  HMMA.16816.F32 R28, R40.reuse, R36, R28 ;  /* 0x00000024281c723c */ /* 0x048ff0000000181c */
[C---:B------:R-:W-:Y:S01]  /*2900*/  HMMA.16816.F32 R24, R40.reuse, R38, R24 ;  /* 0x000000262818723c */ /* 0x040fe20000001818 */
[----:B------:R-:W3:Y:S07]  /*2910*/  LDSM.16.M88.4 R36, [R191+0x11800] ;  /* 0x01180000bf24783b */ /* 0x000eee0000000200 */
[C---:B----4-:R-:W-:Y:S08]  /*2920*/  HMMA.16816.F32 R76, R40.reuse, R48, R76 ;  /* 0x00000030284c723c */ /* 0x050ff0000000184c */
[----:B------:R-:W-:Y:S01]  /*2930*/  HMMA.16816.F32 R52, R40, R50, R52 ;  /* 0x000000322834723c */ /* 0x000fe20000001834 */
[----:B------:R-:W4:Y:S07]  /*2940*/  LDSM.16.M88.4 R40, [R184+0x4800] ;  /* 0x00480000b828783b */ /* 0x000f2e0000000200 */
[C---:B-1----:R-:W-:Y:S08]  /*2950*/  HMMA.16816.F32 R64, R56.reuse, R8, R64 ;  /* 0x000000083840723c */ /* 0x042ff00000001840 */
[C---:B------:R-:W-:Y:S01]  /*2960*/  HMMA.16816.F32 R60, R56.reuse, R10, R60 ;  /* 0x0000000a383c723c */ /* 0x040fe2000000183c */
[----:B------:R-:W1:Y:S07]  /*2970*/  LDSM.16.M88.4 R8, [R184+0x5000] ;  /* 0x00500000b808783b */ /* 0x000e6e0000000200 */
[C---:B------:R-:W-:Y:S08]  /*2980*/  HMMA.16816.F32 R28, R56.reuse, R12, R28 ;  /* 0x0000000c381c723c */ /* 0x040ff0000000181c */
[----:B------:R-:W-:Y:S01]  /*2990*/  HMMA.16816.F32 R24, R56, R14, R24 ;  /* 0x0000000e3818723c */ /* 0x000fe20000001818 */
[----:B------:R-:W1:Y:S01]  /*29a0*/  LDSM.16.M88.4 R12, [R184+0x5800] ;  /* 0x00580000b80c783b */ /* 0x000e620000000200 */
[----:B------:R-:W-:-:S06]  /*29b0*/  DEPBAR.LE SB0, 0x0 ;  /* 0x000080000000791a */ /* 0x000fcc0000000000 */
[C---:B-----5:R-:W-:Y:S08]  /*29c0*/  HMMA.16816.F32 R20, R56.reuse, R32, R20 ;  /* 0x000000203814723c */ /* 0x060ff00000001814 */
[----:B------:R-:W-:Y:S07]  /*29d0*/  HMMA.16816.F32 R16, R56, R34, R16 ;  /* 0x000000223810723c */ /* 0x000fee0000001810 */
[----:B------:R-:W-:Y:S01]  /*29e0*/  IMAD R35, R3, 0x40, R4 ;  /* 0x0000004003237824 */ /* 0x000fe200078e0204 */
[----:B--2---:R-:W-:Y:S04]  /*29f0*/  HMMA.16816.F32 R28, R68, R44, R28 ;  /* 0x0000002c441c723c */ /* 0x004fe8000000181c */
[----:B------:R-:W-:-:S02]  /*2a00*/  IADD3 R3, R35, 0x10, RZ ;  /* 0x0000001023037810 */ /* 0x000fc40007ffe0ff */
[----:B------:R-:W-:Y:S02]  /*2a10*/  IADD3 R33, R35, 0x9, RZ ;  /* 0x0000000923217810 */ /* 0x000fe40007ffe0ff */
[C---:B---3--:R-:W-:Y:S01]  /*2a20*/  HMMA.16816.F32 R76, R56.reuse, R36, R76 ;  /* 0x00000024384c723c */ /* 0x048fe2000000184c */
[-C--:B------:R-:W-:Y:S02]  /*2a30*/  ISETP.GE.AND P4, PT, R3, R6.reuse, PT ;  /* 0x000000060300720c */ /* 0x080fe40003f86270 */
[----:B------:R-:W-:Y:S02]  /*2a40*/  IADD3 R3, R35, 0x11, RZ ;  /* 0x0000001123037810 */ /* 0x000fe40007ffe0ff */
[-C--:B------:R-:W-:Y:S02]  /*2a50*/  ISETP.GE.AND P6, PT, R33, R6.reuse, PT ;  /* 0x000000062100720c */ /* 0x080fe40003fc6270 */
[C---:B------:R-:W-:Y:S01]  /*2a60*/  ISETP.GE.AND P1, PT, R35.reuse, R6, PT ;  /* 0x000000062300720c */ /* 0x040fe20003f26270 */
[----:B------:R-:W-:Y:S01]  /*2a70*/  HMMA.16816.F32 R52, R56, R38, R52 ;  /* 0x000000263834723c */ /* 0x000fe20000001834 */
[----:B------:R-:W-:-:S02]  /*2a80*/  IADD3 R33, R35, 0x19, RZ ;  /* 0x0000001923217810 */ /* 0x000fc40007ffe0ff */
[----:B------:R-:W-:Y:S02]  /*2a90*/  IADD3 R37, R35, 0x8, RZ ;  /* 0x0000000823257810 */ /* 0x000fe40007ffe0ff */
[-C--:B------:R-:W-:Y:S02]  /*2aa0*/  ISETP.GE.AND P3, PT, R3, R6.reuse, PT ;  /* 0x000000060300720c */ /* 0x080fe40003f66270 */
[----:B------:R-:W-:Y:S01]  /*2ab0*/  IADD3 R39, R35, 0x1, RZ ;  /* 0x0000000123277810 */ /* 0x000fe20007ffe0ff */
[----:B------:R-:W-:Y:S01]  /*2ac0*/  HMMA.16816.F32 R24, R68, R46, R24 ;  /* 0x0000002e4418723c */ /* 0x000fe20000001818 */
[----:B------:R-:W-:Y:S02]  /*2ad0*/  FSEL R30, R30, -INF , !P1 ;  /* 0xff8000001e1e7808 */ /* 0x000fe40004800000 */
[----:B------:R-:W-:Y:S02]  /*2ae0*/  FSEL R3, R28, -INF , !P1 ;  /* 0xff8000001c037808 */ /* 0x000fe40004800000 */
[----:B------:R-:W-:-:S02]  /*2af0*/  ISETP.GE.AND P5, PT, R39, R6, PT ;  /* 0x000000062700720c */ /* 0x000fc40003fa6270 */
[-C--:B------:R-:W-:Y:S01]  /*2b00*/  ISETP.GE.AND P1, PT, R33, R6.reuse, PT ;  /* 0x000000062100720c */ /* 0x080fe20003f26270 */
[C---:B----4-:R-:W-:Y:S01]  /*2b10*/  HMMA.16816.F32 R20, R68.reuse, R40, R20 ;  /* 0x000000284414723c */ /* 0x050fe20000001814 */
[----:B------:R-:W-:Y:S02]  /*2b20*/  IADD3 R33, R35, 0x20, RZ ;  /* 0x0000002023217810 */ /* 0x000fe40007ffe0ff */
[-C--:B------:R-:W-:Y:S02]  /*2b30*/  ISETP.GE.AND P0, PT, R37, R6.reuse, PT ;  /* 0x000000062500720c */ /* 0x080fe40003f06270 */
[----:B------:R-:W-:Y:S02]  /*2b40*/  FSEL R31, R31, -INF , !P5 ;  /* 0xff8000001f1f7808 */ /* 0x000fe40006800000 */
[----:B------:R-:W-:Y:S01]  /*2b50*/  FSEL R29, R29, -INF , !P5 ;  /* 0xff8000001d1d7808 */ /* 0x000fe20006800000 */
[----:B-1----:R-:W-:Y:S01]  /*2b60*/  HMMA.16816.F32 R64, R68, R8, R64 ;  /* 0x000000084440723c */ /* 0x002fe20000001840 */
[----:B------:R-:W-:-:S02]  /*2b70*/  ISETP.GE.AND P5, PT, R33, R6, PT ;  /* 0x000000062100720c */ /* 0x000fc40003fa6270 */
[----:B------:R-:W-:-:S04]  /*2b80*/  IADD3 R37, R35, 0x18, RZ ;  /* 0x0000001823257810 */ /* 0x000fc80007ffe0ff */
[----:B------:R-:W-:Y:S01]  /*2b90*/  IADD3 R9, R35, 0x21, RZ ;  /* 0x0000002123097810 */ /* 0x000fe20007ffe0ff */
[C---:B------:R-:W-:Y:S01]  /*2ba0*/  HMMA.16816.F32 R16, R68.reuse, R42, R16 ;  /* 0x0000002a4410723c */ /* 0x040fe20000001810 */
[----:B------:R-:W-:Y:S02]  /*2bb0*/  FSEL R26, R26, -INF , !P0 ;  /* 0xff8000001a1a7808 */ /* 0x000fe40004000000 */
[----:B------:R-:W-:Y:S02]  /*2bc0*/  FSEL R33, R24, -INF , !P0 ;  /* 0xff80000018217808 */ /* 0x000fe40004000000 */
[----:B------:R-:W-:Y:S02]  /*2bd0*/  ISETP.GE.AND P0, PT, R9, R6, PT ;  /* 0x000000060900720c */ /* 0x000fe40003f06270 */
[----:B------:R-:W-:Y:S01]  /*2be0*/  IADD3 R9, R35, 0x29, RZ ;  /* 0x0000002923097810 */ /* 0x000fe20007ffe0ff */
[----:B------:R-:W-:Y:S01]  /*2bf0*/  HMMA.16816.F32 R60, R68, R10, R60 ;  /* 0x0000000a443c723c */ /* 0x000fe2000000183c */
[----:B------:R-:W-:-:S02]  /*2c00*/  FSEL R2, R27, -INF , !P6 ;  /* 0xff8000001b027808 */ /* 0x000fc40007000000 */
[----:B------:R-:W-:Y:S02]  /*2c10*/  FSEL R25, R25, -INF , !P6 ;  /* 0xff80000019197808 */ /* 0x000fe40007000000 */
[----:B------:R-:W-:Y:S02]  /*2c20*/  FSEL R22, R22, -INF , !P4 ;  /* 0xff80000016167808 */ /* 0x000fe40006000000 */
[----:B------:R-:W-:Y:S01]  /*2c30*/  IADD3 R11, R35, 0x28, RZ ;  /* 0x00000028230b7810 */ /* 0x000fe20007ffe0ff */
[----:B------:R-:W-:Y:S01]  /*2c40*/  HMMA.16816.F32 R76, R68, R12, R76 ;  /* 0x0000000c444c723c */ /* 0x000fe2000000184c */
[----:B------:R-:W-:Y:S02]  /*2c50*/  FSEL R160, R66, -INF , !P5 ;  /* 0xff80000042a07808 */ /* 0x000fe40006800000 */
[----:B------:R-:W-:Y:S02]  /*2c60*/  ISETP.GE.AND P6, PT, R11, R6, PT ;  /* 0x000000060b00720c */ /* 0x000fe40003fc6270 */
[----:B------:R-:W-:-:S02]  /*2c70*/  FSEL R11, R20, -INF , !P4 ;  /* 0xff800000140b7808 */ /* 0x000fc40006000000 */
[-C--:B------:R-:W-:Y:S01]  /*2c80*/  ISETP.GE.AND P4, PT, R9, R6.reuse, PT ;  /* 0x000000060900720c */ /* 0x080fe20003f86270 */
[----:B------:R-:W-:Y:S01]  /*2c90*/  HMMA.16816.F32 R52, R68, R14, R52 ;  /* 0x0000000e4434723c */ /* 0x000fe20000001834 */
[----:B------:R-:W-:Y:S02]  /*2ca0*/  IADD3 R9, R35, 0x30, RZ ;  /* 0x0000003023097810 */ /* 0x000fe40007ffe0ff */
[----:B------:R-:W-:Y:S02]  /*2cb0*/  FSEL R167, R64, -INF , !P5 ;  /* 0xff80000040a77808 */ /* 0x000fe40006800000 */
[----:B------:R-:W-:Y:S02]  /*2cc0*/  ISETP.GE.AND P2, PT, R37, R6, PT ;  /* 0x000000062500720c */ /* 0x000fe40003f46270 */
[----:B------:R-:W-:Y:S02]  /*2cd0*/  ISETP.GE.AND P5, PT, R6, 0x41, PT ;  /* 0x000000410600780c */ /* 0x000fe40003fa6270 */
[----:B------:R-:W-:-:S02]  /*2ce0*/  IADD3 R13, R35, 0x31, RZ ;  /* 0x00000031230d7810 */ /* 0x000fc40007ffe0ff */
[----:B------:R-:W-:Y:S02]  /*2cf0*/  FSEL R10, R23, -INF , !P3 ;  /* 0xff800000170a7808 */ /* 0x000fe40005800000 */
[----:B------:R-:W-:Y:S02]  /*2d00*/  FSEL R21, R21, -INF , !P3 ;  /* 0xff80000015157808 */ /* 0x000fe40005800000 */
[-C--:B------:R-:W-:Y:S02]  /*2d10*/  ISETP.GE.AND P3, PT, R9, R6.reuse, PT ;  /* 0x000000060900720c */ /* 0x080fe40003f66270 */
[----:B------:R-:W-:Y:S02]  /*2d20*/  FSEL R18, R18, -INF , !P2 ;  /* 0xff80000012127808 */ /* 0x000fe40005000000 */
[----:B------:R-:W-:Y:S02]  /*2d30*/  FSEL R9, R16, -INF , !P2 ;  /* 0xff80000010097808 */ /* 0x000fe40005000000 */
[----:B------:R-:W-:-:S02]  /*2d40*/  ISETP.GE.AND P2, PT, R13, R6, PT ;  /* 0x000000060d00720c */ /* 0x000fc40003f46270 */
[C---:B------:R-:W-:Y:S02]  /*2d50*/  IADD3 R13, R35.reuse, 0x38, RZ ;  /* 0x00000038230d7810 */ /* 0x040fe40007ffe0ff */
[----:B------:R-:W-:Y:S02]  /*2d60*/  IADD3 R35, R35, 0x39, RZ ;  /* 0x0000003923237810 */ /* 0x000fe40007ffe0ff */
[----:B------:R-:W-:Y:S02]  /*2d70*/  FSEL R8, R19, -INF , !P1 ;  /* 0xff80000013087808 */ /* 0x000fe40004800000 */
[----:B------:R-:W-:Y:S02]  /*2d80*/  FSEL R17, R17, -INF , !P1 ;  /* 0xff80000011117808 */ /* 0x000fe40004800000 */
[----:B------:R-:W-:Y:S02]  /*2d90*/  FSEL R170, R67, -INF , !P0 ;  /* 0xff80000043aa7808 */ /* 0x000fe40004000000 */
[----:B------:R-:W-:-:S02]  /*2da0*/  FSEL R159, R65, -INF , !P0 ;  /* 0xff800000419f7808 */ /* 0x000fc40004000000 */
[-C--:B------:R-:W-:Y:S02]  /*2db0*/  ISETP.GE.AND P1, PT, R13, R6.reuse, PT ;  /* 0x000000060d00720c */ /* 0x080fe40003f26270 */
[----:B------:R-:W-:Y:S02]  /*2dc0*/  ISETP.GE.AND P0, PT, R35, R6, PT ;  /* 0x000000062300720c */ /* 0x000fe40003f06270 */
[----:B------:R-:W-:Y:S02]  /*2dd0*/  FSEL R162, R62, -INF , !P6 ;  /* 0xff8000003ea27808 */ /* 0x000fe40007000000 */
[----:B------:R-:W-:Y:S02]  /*2de0*/  FSEL R165, R60, -INF , !P6 ;  /* 0xff8000003ca57808 */ /* 0x000fe40007000000 */
        /* <DEDUP_REMOVED lines=9> */
[----:B------:R-:W-:Y:S01]  /*2e80*/  FSEL R141, R53, -INF , !P0 ;  /* 0xff800000358d7808 */ /* 0x000fe20004000000 */
[----:B------:R-:W-:Y:S06]  /*2e90*/  BAR.SYNC.DEFER_BLOCKING 0x0 ;  /* 0x0000000000007b1d */ /* 0x000fec0000010000 */
[----:B------:R-:W-:Y:S05]  /*2ea0*/  @!P5 BRA `(.L_x_75) ;  /* 0x000003900000d947 */ /* 0x000fea0003800000 */
[----:B------:R-:W-:Y:S01]  /*2eb0*/  LEA.HI.SX32 R13, R133, 0xfffffffe, 0x1a ;  /* 0xfffffffe850d7811 */ /* 0x000fe200078fd2ff */
[----:B------:R-:W-:Y:S01]  /*2ec0*/  BSSY B0, `(.L_x_76) ;  /* 0x0000036000007945 */ /* 0x000fe20003800000 */
[----:B------:R-:W-:-:S02]  /*2ed0*/  ISETP.GE.AND P4, PT, R214, c[0x0][0x220], PT ;  /* 0x00008800d6007a0c */ /* 0x000fc40003f86270 */
[----:B------:R-:W-:Y:S01]  /*2ee0*/  SHF.R.S32.HI R15, RZ, 0x1f, R13 ;  /* 0x0000001fff0f7819 */ /* 0x000fe2000001140d */
[----:B------:R-:W-:Y:S01]  /*2ef0*/  IMAD R4, R13, UR7, RZ ;  /* 0x000000070d047c24 */ /* 0x000fe2000f8e02ff */
[----:B------:R-:W-:Y:S01]  /*2f00*/  ISETP.GE.AND P3, PT, R205, c[0x0][0x220], PT ;  /* 0x00008800cd007a0c */ /* 0x000fe20003f66270 */
[----:B------:R-:W-:Y:S01]  /*2f10*/  IMAD.WIDE.U32 R12, R13, UR8, R212 ;  /* 0x000000080d0c7c25 */ /* 0x000fe2000f8e00d4 */
[----:B------:R-:W-:-:S03]  /*2f20*/  ISETP.GE.AND P1, PT, R204, c[0x0][0x220], PT ;  /* 0x00008800cc007a0c */ /* 0x000fc60003f26270 */
[----:B------:R-:W-:-:S04]  /*2f30*/  IMAD R4, R15, UR8, R4 ;  /* 0x000000080f047c24 */ /* 0x000fc8000f8e0204 */
[----:B------:R-:W-:Y:S01]  /*2f40*/  IMAD.IADD R4, R13, 0x1, R4 ;  /* 0x000000010d047824 */ /* 0x000fe200078e0204 */
[C---:B------:R-:W-:Y:S01]  /*2f50*/  @!P4 LEA R40, P6, R12.reuse, c[0x0][0x168], 0x1 ;  /* 0x00005a000c28ca11 */ /* 0x040fe200078c08ff */
[----:B------:R1:W-:Y:S02]  /*2f60*/  @P4 STS.128 [R203+0xc000], RZ ;  /* 0x00c000ffcb004388 */ /* 0x0003e40000000c00 */
[C---:B------:R-:W-:Y:S02]  /*2f70*/  @!P3 LEA R36, P2, R12.reuse, c[0x0][0x168], 0x1 ;  /* 0x00005a000c24ba11 */ /* 0x040fe400078408ff */
[C---:B------:R-:W-:Y:S02]  /*2f80*/  @!P1 LEA R34, P0, R12.reuse, c[0x0][0x168], 0x1 ;  /* 0x00005a000c229a11 */ /* 0x040fe400078008ff */
[C---:B------:R-:W-:Y:S02]  /*2f90*/  @!P4 LEA.HI.X R41, R12.reuse, c[0x0][0x16c], R4, 0x1, P6 ;  /* 0x00005b000c29ca11 */ /* 0x040fe400030f0c04 */
[----:B------:R-:W-:-:S02]  /*2fa0*/  IADD3 R13, P6, R12, UR9, RZ ;  /* 0x000000090c0d7c10 */ /* 0x000fc4000ffde0ff */
[C-C-:B------:R-:W-:Y:S01]  /*2fb0*/  @!P3 LEA.HI.X R37, R12.reuse, c[0x0][0x16c], R4.reuse, 0x1, P2 ;  /* 0x00005b000c25ba11 */ /* 0x140fe200010f0c04 */
[----:B------:R-:W-:Y:S01]  /*2fc0*/  @!PT LDS RZ, [RZ] ;  /* 0x00000000fffff984 */ /* 0x000fe20000000800 */
[----:B------:R-:W-:Y:S01]  /*2fd0*/  @!PT LDS RZ, [RZ] ;  /* 0x00000000fffff984 */ /* 0x000fe20000000800 */
[----:B------:R-:W-:Y:S01]  /*2fe0*/  @!PT LDS RZ, [RZ] ;  /* 0x00000000fffff984 */ /* 0x000fe20000000800 */
[----:B------:R1:W-:Y:S01]  /*2ff0*/  @!P4 LDGSTS.E.BYPASS.LTC128B.128 [R203+0xc000], [R40.64] ;  /* 0x0c00000028cbcfae */ /* 0x0003e2000b901d4a */
[----:B------:R-:W-:Y:S02]  /*3000*/  @!P1 LEA.HI.X R35, R12, c[0x0][0x16c], R4, 0x1, P0 ;  /* 0x00005b000c239a11 */ /* 0x000fe400000f0c04 */
[C---:B------:R-:W-:Y:S01]  /*3010*/  @!P4 LEA R38, P2, R13.reuse, c[0x0][0x168], 0x1 ;  /* 0x00005a000d26ca11 */ /* 0x040fe200078408ff */
[----:B------:R1:W-:Y:S01]  /*3020*/  @P3 STS.128 [R203+0xe000], RZ ;  /* 0x00e000ffcb003388 */ /* 0x0003e20000000c00 */
[----:B------:R-:W-:Y:S02]  /*3030*/  IADD3.X R4, R4, UR5, RZ, P6, !PT ;  /* 0x0000000504047c10 */ /* 0x000fe4000b7fe4ff */
[C---:B------:R-:W-:Y:S01]  /*3040*/  @!P3 LEA R14, P0, R13.reuse, c[0x0][0x168], 0x1 ;  /* 0x00005a000d0eba11 */ /* 0x040fe200078008ff */
[----:B------:R-:W-:Y:S01]  /*3050*/  @!PT LDS RZ, [RZ] ;  /* 0x00000000fffff984 */ /* 0x000fe20000000800 */
[----:B------:R-:W-:Y:S01]  /*3060*/  @!PT LDS RZ, [RZ] ;  /* 0x00000000fffff984 */ /* 0x000fe20000000800 */
[----:B------:R-:W-:Y:S01]  /*3070*/  @!PT LDS RZ, [RZ] ;  /* 0x00000000fffff984 */ /* 0x000fe20000000800 */
[----:B------:R1:W-:Y:S01]  /*3080*/  @!P3 LDGSTS.E.BYPASS.LTC128B.128 [R203+0xe000], [R36.64+0x80] ;  /* 0x0e00008024cbbfae */ /* 0x0003e2000b901d4a */
[----:B------:R-:W-:-:S02]  /*3090*/  @!P4 LEA.HI.X R39, R13, c[0x0][0x16c], R4, 0x1, P2 ;  /* 0x00005b000d27ca11 */ /* 0x000fc400010f0c04 */
[----:B------:R-:W-:Y:S01]  /*30a0*/  @!P3 LEA.HI.X R15, R13, c[0x0][0x16c], R4, 0x1, P0 ;  /* 0x00005b000d0fba11 */ /* 0x000fe200000f0c04 */
[----:B------:R1:W-:Y:S04]  /*30b0*/  @P1 STS.128 [R203+0x10000], RZ ;  /* 0x010000ffcb001388 */ /* 0x0003e80000000c00 */
[----:B------:R-:W-:Y:S01]  /*30c0*/  @!PT LDS RZ, [RZ] ;  /* 0x00000000fffff984 */ /* 0x000fe20000000800 */
[----:B------:R-:W-:Y:S01]  /*30d0*/  @!PT LDS RZ, [RZ] ;  /* 0x00000000fffff984 */ /* 0x000fe20000000800 */
[----:B------:R-:W-:Y:S01]  /*30e0*/  @!PT LDS RZ, [RZ] ;  /* 0x00000000fffff984 */ /* 0x000fe20000000800 */
[----:B------:R1:W-:Y:S04]  /*30f0*/  @!P1 LDGSTS.E.BYPASS.LTC128B.128 [R203+0x10000], [R34.64+0x100] ;  /* 0x1000010022cb9fae */ /* 0x0003e8000b901d4a */
[----:B------:R1:W-:Y:S04]  /*3100*/  @P4 STS.128 [R203+0xd000], RZ ;  /* 0x00d000ffcb004388 */ /* 0x0003e80000000c00 */
        /* <DEDUP_REMOVED lines=17> */
.L_x_77:
[----:B------:R-:W-:Y:S05]  /*3220*/  BSYNC B0 ;  /* 0x0000000000007941 */ /* 0x000fea0003800000 */
.L_x_76:
[----:B------:R-:W0:Y:S02]  /*3230*/  LDGDEPBAR ;  /* 0x00000000000079af */ /* 0x000e240000000000 */
.L_x_75:
[----:B--2---:R-:W-:Y:S02]  /*3240*/  FMNMX.FTZ R12, R3, R29, !PT ;  /* 0x0000001d030c7209 */ /* 0x004fe40007810000 */
        /* <DEDUP_REMOVED lines=45> */
[----:B------:R-:W4:Y:S04]  /*3520*/  LDSM.16.MT88.4 R76, [R190+0x14000] ;  /* 0x01400000be4c783b */ /* 0x000f280000004200 */
[----:B------:R-:W5:Y:S04]  /*3530*/  LDSM.16.MT88.4 R92, [R188+0x14000] ;  /* 0x01400000bc5c783b */ /* 0x000f680000004200 */
[----:B------:R-:W3:Y:S01]  /*3540*/  LDSM.16.MT88.4 R100, [R192+0x16000] ;  /* 0x01600000c064783b */ /* 0x000ee20000004200 */
[----:B-1----:R-:W-:-:S03]  /*3550*/  FMNMX.FTZ R132, R15, R132, !PT ;  /* 0x000000840f847209 */ /* 0x002fc60007810000 */
[----:B------:R-:W1:Y:S01]  /*3560*/  LDSM.16.MT88.4 R124, [R190+0x16000] ;  /* 0x01600000be7c783b */ /* 0x000e620000004200 */
[C---:B------:R-:W-:Y:S01]  /*3570*/  FSETP.NEU.FTZ.AND P0, PT, R132.reuse, -INF , PT ;  /* 0xff8000008400780b */ /* 0x040fe20003f1d000 */
[----:B------:R-:W-:Y:S02]  /*3580*/  FMUL.FTZ R166, R132, c[0x0][0x23c] ;  /* 0x00008f0084a67a20 */ /* 0x000fe40000410000 */
[----:B------:R-:W1:Y:S03]  /*3590*/  LDSM.16.MT88.4 R112, [R189+0x16000] ;  /* 0x01600000bd70783b */ /* 0x000e660000004200 */
[----:B------:R-:W-:Y:S01]  /*35a0*/  FSEL R166, R166, RZ, P0 ;  /* 0x000000ffa6a67208 */ /* 0x000fe20000000000 */
[----:B------:R-:W-:Y:S04]  /*35b0*/  LDSM.16.MT88.4 R136, [R190+0x12800] ;  /* 0x01280000be88783b */ /* 0x000fe80000004200 */
[--C-:B------:R-:W-:Y:S01]  /*35c0*/  FFMA.FTZ R153, R3, c[0x0][0x23c], -R166.reuse ;  /* 0x00008f0003997a23 */ /* 0x100fe200000108a6 */
[----:B--2---:R-:W-:Y:S01]  /*35d0*/  FMNMX.FTZ R3, R13, R4, !PT ;  /* 0x000000040d037209 */ /* 0x004fe20007810000 */
[--C-:B------:R-:W-:Y:S01]  /*35e0*/  FFMA.FTZ R150, R29, c[0x0][0x23c], -R166.reuse ;  /* 0x00008f001d967a23 */ /* 0x100fe200000108a6 */
[----:B------:R-:W2:Y:S01]  /*35f0*/  LDSM.16.MT88.4 R4, [R188+0x16000] ;  /* 0x01600000bc04783b */ /* 0x000ea20000004200 */
[--C-:B------:R-:W-:Y:S01]  /*3600*/  FFMA.FTZ R151, R33, c[0x0][0x23c], -R166.reuse ;  /* 0x00008f0021977a23 */ /* 0x100fe200000108a6 */
[C---:B------:R-:W-:Y:S01]  /*3610*/  FSETP.NEU.FTZ.AND P0, PT, R3.reuse, -INF , PT ;  /* 0xff8000000300780b */ /* 0x040fe20003f1d000 */
[----:B------:R-:W-:Y:S01]  /*3620*/  FMUL.FTZ R163, R3, c[0x0][0x23c] ;  /* 0x00008f0003a37a20 */ /* 0x000fe20000410000 */
[----:B------:R-:W-:Y:S01]  /*3630*/  MUFU.EX2 R153, R153 ;  /* 0x0000009900997308 */ /* 0x000fe20000000800 */
[--C-:B------:R-:W-:Y:S01]  /*3640*/  FFMA.FTZ R146, R25, c[0x0][0x23c], -R166.reuse ;  /* 0x00008f0019927a23 */ /* 0x100fe200000108a6 */
[----:B------:R-:W-:Y:S01]  /*3650*/  LDSM.16.MT88.4 R12, [R188+0x14800] ;  /* 0x01480000bc0c783b */ /* 0x000fe20000004200 */
[--C-:B------:R-:W-:Y:S01]  /*3660*/  FFMA.FTZ R149, R11, c[0x0][0x23c], -R166.reuse ;  /* 0x00008f000b957a23 */ /* 0x100fe200000108a6 */
[----:B------:R-:W-:Y:S01]  /*3670*/  FSEL R163, R163, RZ, P0 ;  /* 0x000000ffa3a37208 */ /* 0x000fe20000000000 */
[--C-:B------:R-:W-:Y:S01]  /*3680*/  FFMA.FTZ R145, R9, c[0x0][0x23c], -R166.reuse ;  /* 0x00008f0009917a23 */ /* 0x100fe200000108a6 */
[----:B------:R-:W-:Y:S01]  /*3690*/  LDSM.16.MT88.4 R32, [R189+0x12800] ;  /* 0x01280000bd20783b */ /* 0x000fe20000004200 */
[----:B------:R-:W-:Y:S01]  /*36a0*/  FFMA.FTZ R144, R21, c[0x0][0x23c], -R166 ;  /* 0x00008f0015907a23 */ /* 0x000fe200000108a6 */
[----:B------:R-:W1:Y:S01]  /*36b0*/  MUFU.EX2 R150, R150 ;  /* 0x0000009600967308 */ /* 0x000e620000000800 */
[----:B------:R-:W-:-:S02]  /*36c0*/  FFMA.FTZ R152, R30, c[0x0][0x23c], -R163 ;  /* 0x00008f001e987a23 */ /* 0x000fc400000108a3 */
[--C-:B------:R-:W-:Y:S02]  /*36d0*/  FFMA.FTZ R155, R31, c[0x0][0x23c], -R163.reuse ;  /* 0x00008f001f9b7a23 */ /* 0x100fe400000108a3 */
[--C-:B------:R-:W-:Y:S01]  /*36e0*/  FFMA.FTZ R157, R26, c[0x0][0x23c], -R163.reuse ;  /* 0x00008f001a9d7a23 */ /* 0x100fe200000108a3 */
[----:B------:R-:W-:Y:S01]  /*36f0*/  LDSM.16.MT88.4 R28, [R188+0x12800] ;  /* 0x01280000bc1c783b */ /* 0x000fe20000004200 */
[--C-:B------:R-:W-:Y:S01]  /*3700*/  FFMA.FTZ R148, R2, c[0x0][0x23c], -R163.reuse ;  /* 0x00008f0002947a23 */ /* 0x100fe200000108a3 */
[----:B------:R-:W-:Y:S01]  /*3710*/  MUFU.EX2 R151, R151 ;  /* 0x0000009700977308 */ /* 0x000fe20000000800 */
[----:B------:R-:W-:Y:S01]  /*3720*/  FFMA.FTZ R2, R17, c[0x0][0x23c], -R166 ;  /* 0x00008f0011027a23 */ /* 0x000fe200000108a6 */
[----:B------:R-:W-:Y:S01]  /*3730*/  LDSM.16.MT88.4 R24, [R190+0x14800] ;  /* 0x01480000be18783b */ /* 0x000fe20000004200 */
[--C-:B------:R-:W-:Y:S02]  /*3740*/  FFMA.FTZ R134, R10, c[0x0][0x23c], -R163.reuse ;  /* 0x00008f000a867a23 */ /* 0x100fe400000108a3 */
[----:B------:R-:W-:-:S02]  /*3750*/  FFMA.FTZ R135, R18, c[0x0][0x23c], -R163 ;  /* 0x00008f0012877a23 */ /* 0x000fc400000108a3 */
[--C-:B------:R-:W-:Y:S01]  /*3760*/  FFMA.FTZ R0, R8, c[0x0][0x23c], -R163.reuse ;  /* 0x00008f0008007a23 */ /* 0x100fe200000108a3 */
[----:B------:R-:W2:Y:S01]  /*3770*/  MUFU.EX2 R146, R146 ;  /* 0x0000009200927308 */ /* 0x000ea20000000800 */
[----:B------:R-:W3:Y:S01]  /*3780*/  LDSM.16.MT88.4 R8, [R192+0x14800] ;  /* 0x01480000c008783b */ /* 0x000ee20000004200 */
[----:B-1----:R-:W-:Y:S01]  /*3790*/  F2FP.PACK_AB R116, R150, R153 ;  /* 0x000000999674723e */ /* 0x002fe200000000ff */
[----:B------:R-:W-:Y:S02]  /*37a0*/  FFMA.FTZ R147, R22, c[0x0][0x23c], -R163 ;  /* 0x00008f0016937a23 */ /* 0x000fe400000108a3 */
[----:B------:R-:W1:Y:S01]  /*37b0*/  LDSM.16.MT88.4 R16, [R189+0x14800] ;  /* 0x01480000bd10783b */ /* 0x000e620000004200 */
[--C-:B------:R-:W-:Y:S02]  /*37c0*/  FFMA.FTZ R154, R167, c[0x0][0x23c], -R166.reuse ;  /* 0x00008f00a79a7a23 */ /* 0x100fe400000108a6 */
[----:B------:R-:W-:Y:S01]  /*37d0*/  MUFU.EX2 R152, R152 ;  /* 0x0000009800987308 */ /* 0x000fe20000000800 */
[----:B------:R-:W1:Y:S01]  /*37e0*/  LDSM.16.MT88.4 R20, [R192+0x12800] ;  /* 0x01280000c014783b */ /* 0x000e620000004200 */
[----:B------:R-:W-:-:S02]  /*37f0*/  FFMA.FTZ R156, R165, c[0x0][0x23c], -R166 ;  /* 0x00008f00a59c7a23 */ /* 0x000fc400000108a6 */
[--C-:B------:R-:W-:Y:S02]  /*3800*/  FFMA.FTZ R159, R159, c[0x0][0x23c], -R166.reuse ;  /* 0x00008f009f9f7a23 */ /* 0x100fe400000108a6 */
[----:B------:R-:W-:Y:S02]  /*3810*/  FFMA.FTZ R161, R161, c[0x0][0x23c], -R166 ;  /* 0x00008f00a1a17a23 */ /* 0x000fe400000108a6 */
[----:B------:R-:W4:Y:S01]  /*3820*/  MUFU.EX2 R155, R155 ;  /* 0x0000009b009b7308 */ /* 0x000f220000000800 */
[----:B--2---:R-:W-:Y:S01]  /*3830*/  F2FP.PACK_AB R118, R146, R151 ;  /* 0x000000979276723e */ /* 0x004fe200000000ff */
[--C-:B------:R-:W-:Y:S02]  /*3840*/  FFMA.FTZ R160, R160, c[0x0][0x23c], -R163.reuse ;  /* 0x00008f00a0a07a23 */ /* 0x100fe400000108a3 */
[--C-:B------:R-:W-:Y:S02]  /*3850*/  FFMA.FTZ R165, R170, c[0x0][0x23c], -R163.reuse ;  /* 0x00008f00aaa57a23 */ /* 0x100fe400000108a3 */
[----:B------:R-:W-:-:S02]  /*3860*/  FFMA.FTZ R162, R162, c[0x0][0x23c], -R163 ;  /* 0x00008f00a2a27a23 */ /* 0x000fc400000108a3 */
[----:B------:R-:W-:Y:S01]  /*3870*/  MUFU.EX2 R157, R157 ;  /* 0x0000009d009d7308 */ /* 0x000fe20000000800 */
[----:B------:R-:W-:Y:S02]  /*3880*/  FFMA.FTZ R167, R168, c[0x0][0x23c], -R163 ;  /* 0x00008f00a8a77a23 */ /* 0x000fe400000108a3 */
[--C-:B------:R-:W-:Y:S02]  /*3890*/  FFMA.FTZ R168, R171, c[0x0][0x23c], -R166.reuse ;  /* 0x00008f00aba87a23 */ /* 0x100fe400000108a6 */
[--C-:B------:R-:W-:Y:S02]  /*38a0*/  FFMA.FTZ R169, R169, c[0x0][0x23c], -R166.reuse ;  /* 0x00008f00a9a97a23 */ /* 0x100fe400000108a6 */
[--C-:B------:R-:W-:Y:S01]  /*38b0*/  FFMA.FTZ R170, R143, c[0x0][0x23c], -R166.reuse ;  /* 0x00008f008faa7a23 */ /* 0x100fe200000108a6 */
[----:B------:R-:W2:Y:S01]  /*38c0*/  MUFU.EX2 R148, R148 ;  /* 0x0000009400947308 */ /* 0x000ea20000000800 */
[----:B----4-:R-:W-:Y:S01]  /*38d0*/  F2FP.PACK_AB R117, R155, R152 ;  /* 0x000000989b75723e */ /* 0x010fe200000000ff */
[----:B------:R-:W-:-:S02]  /*38e0*/  FFMA.FTZ R221, R141, c[0x0][0x23c], -R166 ;  /* 0x00008f008ddd7a23 */ /* 0x000fc400000108a6 */
[--C-:B------:R-:W-:Y:S02]  /*38f0*/  FFMA.FTZ R164, R164, c[0x0][0x23c], -R163.reuse ;  /* 0x00008f00a4a47a23 */ /* 0x100fe400000108a3 */
[--C-:B------:R-:W-:Y:S02]  /*3900*/  FFMA.FTZ R171, R142, c[0x0][0x23c], -R163.reuse ;  /* 0x00008f008eab7a23 */ /* 0x100fe400000108a3 */
[----:B------:R-:W-:Y:S01]  /*3910*/  MUFU.EX2 R149, R149 ;  /* 0x0000009500957308 */ /* 0x000fe20000000800 */
[--C-:B------:R-:W-:Y:S02]  /*3920*/  FFMA.FTZ R166, R140, c[0x0][0x23c], -R163.reuse ;  /* 0x00008f008ca67a23 */ /* 0x100fe400000108a3 */
[----:B------:R-:W-:Y:S01]  /*3930*/  FFMA.FTZ R219, R158, c[0x0][0x23c], -R163 ;  /* 0x00008f009edb7a23 */ /* 0x000fe200000108a3 */
[----:B------:R-:W-:Y:S01]  /*3940*/  LDSM.16.MT88.4 R140, [R190+0x13800] ;  /* 0x01380000be8c783b */ /* 0x000fe20000004200 */
[----:B------:R-:W-:Y:S02]  /*3950*/  FADD.FTZ R150, R153, R150 ;  /* 0x0000009699967221 */ /* 0x000fe40000010000 */
[----:B------:R-:W-:Y:S01]  /*3960*/  FADD.FTZ R152, R152, R155 ;  /* 0x0000009b98987221 */ /* 0x000fe20000010000 */
[----:B--2---:R-:W-:Y:S01]  /*3970*/  F2FP.PACK_AB R119, R148, R157 ;  /* 0x0000009d9477723e */ /* 0x004fe200000000ff */
[----:B------:R-:W2:Y:S01]  /*3980*/  MUFU.EX2 R144, R144 ;  /* 0x0000009000907308 */ /* 0x000ea20000000800 */
[----:B------:R-:W-:-:S02]  /*3990*/  FADD.FTZ R151, R151, R150 ;  /* 0x0000009697977221 */ /* 0x000fc40000010000 */
[----:B------:R-:W-:Y:S02]  /*39a0*/  FADD.FTZ R157, R157, R152 ;  /* 0x000000989d9d7221 */ /* 0x000fe40000010000 */
[----:B------:R-:W-:Y:S01]  /*39b0*/  FADD.FTZ R146, R146, R151 ;  /* 0x0000009792927221 */ /* 0x000fe20000010000 */
[C---:B------:R-:W-:Y:S01]  /*39c0*/  HMMA.16816.F32 R64, R116.reuse, R68, RZ ;  /* 0x000000447440723c */ /* 0x040fe200000018ff */
[----:B------:R-:W-:Y:S01]  /*39d0*/  FADD.FTZ R148, R148, R157 ;  /* 0x0000009d94947221 */ /* 0x000fe20000010000 */
        /* <DEDUP_REMOVED lines=13> */
[C---:B---3--:R-:W-:Y:S02]  /*3ab0*/  HMMA.16816.F32 R56, R116.reuse, R60, RZ ;  /* 0x0000003c7438723c */ /* 0x048fe400000018ff */
[----:B------:R-:W3:Y:S06]  /*3ac0*/  MUFU.EX2 R159, R159 ;  /* 0x0000009f009f7308 */ /* 0x000eec0000000800 */
[C---:B------:R-:W-:Y:S02]  /*3ad0*/  HMMA.16816.F32 R72, R116.reuse, R76, RZ ;  /* 0x0000004c7448723c */ /* 0x040fe400000018ff */
[----:B------:R-:W-:Y:S06]  /*3ae0*/  MUFU.EX2 R156, R156 ;  /* 0x0000009c009c7308 */ /* 0x000fec0000000800 */
[C---:B-----5:R-:W-:Y:S02]  /*3af0*/  HMMA.16816.F32 R88, R116.reuse, R92, RZ ;  /* 0x0000005c7458723c */ /* 0x060fe400000018ff */
[----:B------:R-:W-:Y:S06]  /*3b00*/  MUFU.EX2 R161, R161 ;  /* 0x000000a100a17308 */ /* 0x000fec0000000800 */
[C---:B------:R-:W-:Y:S02]  /*3b10*/  HMMA.16816.F32 R96, R116.reuse, R100, RZ ;  /* 0x000000647460723c */ /* 0x040fe400000018ff */
[----:B------:R-:W-:Y:S06]  /*3b20*/  MUFU.EX2 R160, R160 ;  /* 0x000000a000a07308 */ /* 0x000fec0000000800 */
[C---:B------:R-:W-:Y:S02]  /*3b30*/  HMMA.16816.F32 R104, R116.reuse, R124, RZ ;  /* 0x0000007c7468723c */ /* 0x040fe400000018ff */
[----:B------:R-:W5:Y:S06]  /*3b40*/  MUFU.EX2 R165, R165 ;  /* 0x000000a500a57308 */ /* 0x000f6c0000000800 */
        /* <DEDUP_REMOVED lines=20> */
[C---:B------:R-:W-:Y:S07]  /*3c90*/  HMMA.16816.F32 R120, R116.reuse, R4, RZ ;  /* 0x000000047478723c */ /* 0x040fee00000018ff */
[----:B--2---:R-:W-:Y:S01]  /*3ca0*/  F2FP.PACK_AB R4, R144, R149 ;  /* 0x000000959004723e */ /* 0x004fe200000000ff */
[----:B------:R-:W-:Y:S01]  /*3cb0*/  HMMA.16816.F32 R116, R116, R6, RZ ;  /* 0x000000067474723c */ /* 0x000fe200000018ff */
[----:B----4-:R-:W-:Y:S01]  /*3cc0*/  F2FP.PACK_AB R5, R134, R147 ;  /* 0x000000938605723e */ /* 0x010fe200000000ff */
[----:B------:R-:W-:-:S02]  /*3cd0*/  FADD.FTZ R149, R149, R146 ;  /* 0x0000009295957221 */ /* 0x000fc40000010000 */
[----:B------:R-:W-:Y:S02]  /*3ce0*/  FADD.FTZ R147, R147, R148 ;  /* 0x0000009493937221 */ /* 0x000fe40000010000 */
[----:B------:R-:W-:Y:S01]  /*3cf0*/  FADD.FTZ R144, R144, R149 ;  /* 0x0000009590907221 */ /* 0x000fe20000010000 */
[----:B------:R-:W-:Y:S01]  /*3d00*/  F2FP.PACK_AB R6, R2, R145 ;  /* 0x000000910206723e */ /* 0x000fe200000000ff */
[----:B------:R-:W-:Y:S01]  /*3d10*/  FADD.FTZ R134, R134, R147 ;  /* 0x0000009386867221 */ /* 0x000fe20000010000 */
[----:B-1----:R-:W-:Y:S01]  /*3d20*/  F2FP.PACK_AB R7, R0, R135 ;  /* 0x000000870007723e */ /* 0x002fe200000000ff */
[----:B------:R-:W-:Y:S02]  /*3d30*/  FADD.FTZ R145, R145, R144 ;  /* 0x0000009091917221 */ /* 0x000fe40000010000 */
[----:B------:R-:W-:Y:S02]  /*3d40*/  FADD.FTZ R135, R135, R134 ;  /* 0x0000008687877221 */ /* 0x000fe40000010000 */
[----:B------:R-:W-:-:S02]  /*3d50*/  FADD.FTZ R145, R2, R145 ;  /* 0x0000009102917221 */ /* 0x000fc40000010000 */
[----:B------:R-:W-:Y:S01]  /*3d60*/  HMMA.16816.F32 R64, R4, R8, R64 ;  /* 0x000000080440723c */ /* 0x000fe20000001840 */
[----:B------:R-:W-:-:S07]  /*3d70*/  FADD.FTZ R135, R0, R135 ;  /* 0x0000008700877221 */ /* 0x000fce0000010000 */
[C---:B------:R-:W-:Y:S01]  /*3d80*/  HMMA.16816.F32 R68, R4.reuse, R10, R68 ;  /* 0x0000000a0444723c */ /* 0x040fe20000001844 */
[----:B------:R-:W1:Y:S07]  /*3d90*/  LDSM.16.MT88.4 R8, [R190+0x16800] ;  /* 0x01680000be08783b */ /* 0x000e6e0000004200 */
[C---:B------:R-:W-:Y:S08]  /*3da0*/  HMMA.16816.F32 R80, R4.reuse, R16, R80 ;  /* 0x000000100450723c */ /* 0x040ff00000001850 */
[C---:B------:R-:W-:Y:S01]  /*3db0*/  HMMA.16816.F32 R84, R4.reuse, R18, R84 ;  /* 0x000000120454723c */ /* 0x040fe20000001854 */
[----:B------:R-:W2:Y:S07]  /*3dc0*/  LDSM.16.MT88.4 R16, [R189+0x16800] ;  /* 0x01680000bd10783b */ /* 0x000eae0000004200 */
[C---:B------:R-:W-:Y:S08]  /*3dd0*/  HMMA.16816.F32 R128, R4.reuse, R20, R128 ;  /* 0x000000140480723c */ /* 0x040ff00000001880 */
[C---:B------:R-:W-:Y:S01]  /*3de0*/  HMMA.16816.F32 R36, R4.reuse, R22, R36 ;  /* 0x000000160424723c */ /* 0x040fe20000001824 */
[----:B------:R-:W4:Y:S07]  /*3df0*/  LDSM.16.MT88.4 R20, [R192+0x16800] ;  /* 0x01680000c014783b */ /* 0x000f2e0000004200 */
[C---:B------:R-:W-:Y:S08]  /*3e00*/  HMMA.16816.F32 R88, R4.reuse, R12, R88 ;  /* 0x0000000c0458723c */ /* 0x040ff00000001858 */
[C---:B------:R-:W-:Y:S01]  /*3e10*/  HMMA.16816.F32 R92, R4.reuse, R14, R92 ;  /* 0x0000000e045c723c */ /* 0x040fe2000000185c */
[----:B------:R-:W3:Y:S07]  /*3e20*/  LDSM.16.MT88.4 R12, [R188+0x16800] ;  /* 0x01680000bc0c783b */ /* 0x000eee0000004200 */
[C---:B-1----:R-:W-:Y:S08]  /*3e30*/  HMMA.16816.F32 R104, R4.reuse, R8, R104 ;  /* 0x000000080468723c */ /* 0x042ff00000001868 */
[C---:B------:R-:W-:Y:S01]  /*3e40*/  HMMA.16816.F32 R124, R4.reuse, R10, R124 ;  /* 0x0000000a047c723c */ /* 0x040fe2000000187c */
[----:B------:R-:W1:Y:S07]  /*3e50*/  LDSM.16.MT88.4 R8, [R192+0x13000] ;  /* 0x01300000c008783b */ /* 0x000e6e0000004200 */
[C---:B--2---:R-:W-:Y:S08]  /*3e60*/  HMMA.16816.F32 R108, R4.reuse, R16, R108 ;  /* 0x00000010046c723c */ /* 0x044ff0000000186c */
[C---:B------:R-:W-:Y:S01]  /*3e70*/  HMMA.16816.F32 R112, R4.reuse, R18, R112 ;  /* 0x000000120470723c */ /* 0x040fe20000001870 */
[----:B------:R-:W2:Y:S07]  /*3e80*/  LDSM.16.MT88.4 R16, [R190+0x13000] ;  /* 0x01300000be10783b */ /* 0x000eae0000004200 */
        /* <DEDUP_REMOVED lines=15> */
[C---:B---3--:R-:W-:Y:S08]  /*3f80*/  HMMA.16816.F32 R120, R4.reuse, R12, R120 ;  /* 0x0000000c0478723c */ /* 0x048ff00000001878 */
[----:B------:R-:W-:Y:S01]  /*3f90*/  HMMA.16816.F32 R116, R4, R14, R116 ;  /* 0x0000000e0474723c */ /* 0x000fe20000001874 */
[----:B------:R-:W3:Y:S06]  /*3fa0*/  LDSM.16.MT88.4 R12, [R192+0x15000] ;  /* 0x01500000c00c783b */ /* 0x000eec0000004200 */
[----:B------:R-:W-:Y:S01]  /*3fb0*/  F2FP.PACK_AB R4, R159, R154 ;  /* 0x0000009a9f04723e */ /* 0x000fe200000000ff */
[----:B------:R-:W-:Y:S01]  /*3fc0*/  FADD.FTZ R154, R154, R145 ;  /* 0x000000919a9a7221 */ /* 0x000fe20000010000 */
[----:B-----5:R-:W-:Y:S01]  /*3fd0*/  F2FP.PACK_AB R5, R165, R160 ;  /* 0x000000a0a505723e */ /* 0x020fe200000000ff */
        /* <DEDUP_REMOVED lines=12> */
[C---:B--2---:R-:W-:Y:S08]  /*40a0*/  HMMA.16816.F32 R40, R4.reuse, R16, R40 ;  /* 0x000000100428723c */ /* 0x044ff00000001828 */
[C---:B------:R-:W-:Y:S01]  /*40b0*/  HMMA.16816.F32 R44, R4.reuse, R18, R44 ;  /* 0x00000012042c723c */ /* 0x040fe2000000182c */
[----:B------:R-:W2:Y:S07]  /*40c0*/  LDSM.16.MT88.4 R16, [R188+0x15000] ;  /* 0x01500000bc10783b */ /* 0x000eae0000004200 */
[C---:B---3--:R-:W-:Y:S08]  /*40d0*/  HMMA.16816.F32 R64, R4.reuse, R12, R64 ;  /* 0x0000000c0440723c */ /* 0x048ff00000001840 */
[C---:B------:R-:W-:Y:S01]  /*40e0*/  HMMA.16816.F32 R68, R4.reuse, R14, R68 ;  /* 0x0000000e0444723c */ /* 0x040fe20000001844 */
[----:B------:R-:W3:Y:S07]  /*40f0*/  LDSM.16.MT88.4 R12, [R190+0x17000] ;  /* 0x01700000be0c783b */ /* 0x000eee0000004200 */
[C---:B------:R-:W-:Y:S08]  /*4100*/  HMMA.16816.F32 R96, R4.reuse, R20, R96 ;  /* 0x000000140460723c */ /* 0x040ff00000001860 */
[C---:B-1----:R-:W-:Y:S08]  /*4110*/  HMMA.16816.F32 R80, R4.reuse, R8, R80 ;  /* 0x000000080450723c */ /* 0x042ff00000001850 */
        /* <DEDUP_REMOVED lines=8> */
[C---:B------:R-:W-:Y:S01]  /*41a0*/  HMMA.16816.F32 R100, R4.reuse, R22, R100 ;  /* 0x000000160464723c */ /* 0x040fe20000001864 */
[----:B------:R-:W-:Y:S07]  /*41b0*/  LDSM.16.MT88.4 R20, [R188+0x15800] ;  /* 0x01580000bc14783b */ /* 0x000fee0000004200 */
        /* <DEDUP_REMOVED lines=48> */
[C---:B---3--:R-:W-:Y:S08]  /*44c0*/  HMMA.16816.F32 R104, R4.reuse, R12, R104 ;  /* 0x0000000c0468723c */ /* 0x048ff00000001868 */
[C---:B------:R-:W-:Y:S08]  /*44d0*/  HMMA.16816.F32 R124, R4.reuse, R14, R124 ;  /* 0x0000000e047c723c */ /* 0x040ff0000000187c */
[C---:B-1----:R-:W-:Y:S08]  /*44e0*/  HMMA.16816.F32 R108, R4.reuse, R8, R108 ;  /* 0x00000008046c723c */ /* 0x042ff0000000186c */
[C---:B------:R-:W-:Y:S08]  /*44f0*/  HMMA.16816.F32 R112, R4.reuse, R10, R112 ;  /* 0x0000000a0470723c */ /* 0x040ff00000001870 */
[C---:B--2---:R-:W-:Y:S08]  /*4500*/  HMMA.16816.F32 R120, R4.reuse, R16, R120 ;  /* 0x000000100478723c */ /* 0x044ff00000001878 */
[----:B------:R-:W-:Y:S01]  /*4510*/  HMMA.16816.F32 R116, R4, R18, R116 ;  /* 0x000000120474723c */ /* 0x000fe20000001874 */
[----:B------:R-:W-:Y:S07]  /*4520*/  @!P5 BRA `(.L_x_78) ;  /* 0x00002ad00000d947 */ /* 0x000fee0003800000 */
[----:B------:R-:W-:Y:S01]  /*4530*/  LEA.HI.SX32 R217, R133, 0xfffffffe, 0x1a ;  /* 0xfffffffe85d97811 */ /* 0x000fe200078fd2ff */
[----:B------:R-:W-:Y:S01]  /*4540*/  IMAD.MOV.U32 R0, RZ, RZ, R3 ;  /* 0x000000ffff007224 */ /* 0x000fe200078e0003 */
[----:B------:R-:W-:Y:S01]  /*4550*/  ISETP.GE.AND P4, PT, R214, c[0x0][0x220], PT ;  /* 0x00008800d6007a0c */ /* 0x000fe20003f86270 */
[----:B------:R-:W-:Y:S01]  /*4560*/  IMAD.MOV.U32 R133, RZ, RZ, R132 ;  /* 0x000000ffff857224 */ /* 0x000fe200078e0084 */
[----:B------:R-:W-:Y:S01]  /*4570*/  ISETP.GE.AND P3, PT, R205, c[0x0][0x220], PT ;  /* 0x00008800cd007a0c */ /* 0x000fe20003f66270 */
[----:B------:R-:W-:Y:S01]  /*4580*/  IMAD.MOV.U32 R216, RZ, RZ, c[0x0][0x1a0] ;  /* 0x00006800ffd87624 */ /* 0x000fe200078e00ff */
[----:B------:R-:W-:Y:S01]  /*4590*/  ISETP.GE.AND P2, PT, R204, c[0x0][0x220], PT ;  /* 0x00008800cc007a0c */ /* 0x000fe20003f46270 */
[----:B------:R-:W-:Y:S01]  /*45a0*/  IMAD.MOV.U32 R207, RZ, RZ, c[0x0][0x1a4] ;  /* 0x00006900ffcf7624 */ /* 0x000fe200078e00ff */
[----:B------:R-:W-:Y:S08]  /*45b0*/  BRA `(.L_x_79) ;  /* 0x0000036000007947 */ /* 0x000ff00003800000 */
.L_x_81:
[----:B------:R1:W-:Y:S01]  /*45c0*/  @P4 STS.128 [R203+0xc000], RZ ;  /* 0x00c000ffcb004388 */ /* 0x0003e20000000c00 */
[----:B------:R-:W-:Y:S04]  /*45d0*/  IADD3 R2, R217, -0x1, RZ ;  /* 0xffffffffd9027810 */ /* 0x000fe80007ffe0ff */
[----:B------:R-:W-:Y:S01]  /*45e0*/  SHF.R.S32.HI R3, RZ, 0x1f, R2 ;  /* 0x0000001fff037819 */ /* 0x000fe20000011402 */
[----:B------:R-:W-:Y:S04]  /*45f0*/  IMAD.WIDE.U32 R134, R2, c[0x0][0x198], RZ ;  /* 0x0000660002867a25 */ /* 0x000fe800078e00ff */
[----:B------:R-:W-:Y:S01]  /*4600*/  IMAD R3, R3, c[0x0][0x198], RZ ;  /* 0x0000660003037a24 */ /* 0x000fe200078e02ff */
[----:B------:R-:W-:Y:S03]  /*4610*/  LEA R132, P1, R134, R210, 0x6 ;  /* 0x000000d286847211 */ /* 0x000fe600078230ff */
[----:B------:R-:W-:Y:S01]  /*4620*/  IMAD R3, R2, c[0x0][0x19c], R3 ;  /* 0x0000670002037a24 */ /* 0x000fe200078e0203 */
[C---:B------:R-:W-:Y:S02]  /*4630*/  @!P4 LEA R140, P0, R132.reuse, c[0x0][0x168], 0x1 ;  /* 0x00005a00848cca11 */ /* 0x040fe400078008ff */
[----:B------:R-:W-:Y:S01]  /*4640*/  @!P3 LEA R136, P6, R132, c[0x0][0x168], 0x1 ;  /* 0x00005a008488ba11 */ /* 0x000fe200078c08ff */
[----:B------:R-:W-:Y:S05]  /*4650*/  IMAD.IADD R3, R135, 0x1, R3 ;  /* 0x0000000187037824 */ /* 0x000fea00078e0203 */
[----:B------:R-:W-:Y:S02]  /*4660*/  LEA.HI.X R3, R134, R213, R3, 0x6, P1 ;  /* 0x000000d586037211 */ /* 0x000fe400008f3403 */
[C---:B------:R-:W-:Y:S02]  /*4670*/  IADD3 R2, P1, R132.reuse, UR9, RZ ;  /* 0x0000000984027c10 */ /* 0x040fe4000ff3e0ff */
[C-C-:B------:R-:W-:Y:S02]  /*4680*/  @!P4 LEA.HI.X R141, R132.reuse, c[0x0][0x16c], R3.reuse, 0x1, P0 ;  /* 0x00005b00848dca11 */ /* 0x140fe400000f0c03 */
[C-C-:B------:R-:W-:Y:S02]  /*4690*/  @!P3 LEA.HI.X R137, R132.reuse, c[0x0][0x16c], R3.reuse, 0x1, P6 ;  /* 0x00005b008489ba11 */ /* 0x140fe400030f0c03 */
[----:B------:R-:W-:Y:S01]  /*46a0*/  @!P2 LEA R134, P0, R132, c[0x0][0x168], 0x1 ;  /* 0x00005a008486aa11 */ /* 0x000fe200078008ff */
[----:B------:R-:W-:Y:S01]  /*46b0*/  @!PT LDS RZ, [RZ] ;  /* 0x00000000fffff984 */ /* 0x000fe20000000800 */
[----:B------:R-:W-:Y:S01]  /*46c0*/  @!PT LDS RZ, [RZ] ;  /* 0x00000000fffff984 */ /* 0x000fe20000000800 */
[----:B------:R-:W-:Y:S01]  /*46d0*/  @!PT LDS RZ, [RZ] ;  /* 0x00000000fffff984 */ /* 0x000fe20000000800 */
[----:B------:R1:W-:Y:S01]  /*46e0*/  @!P4 LDGSTS.E.BYPASS.LTC128B.128 [R203+0xc000], [R140.64] ;  /* 0x0c0000008ccbcfae */ /* 0x0003e2000b901d4a */
[----:B------:R-:W-:Y:S02]  /*46f0*/  @!P4 LEA R138, P6, R2, c[0x0][0x168], 0x1 ;  /* 0x00005a00028aca11 */ /* 0x000fe400078c08ff */
[----:B------:R-:W-:Y:S01]  /*4700*/  @!P2 LEA.HI.X R135, R132, c[0x0][0x16c], R3, 0x1, P0 ;  /* 0x00005b008487aa11 */ /* 0x000fe200000f0c03 */
[----:B------:R1:W-:Y:S01]  /*4710*/  @P3 STS.128 [R203+0xe000], RZ ;  /* 0x00e000ffcb003388 */ /* 0x0003e20000000c00 */
[C---:B------:R-:W-:Y:S02]  /*4720*/  @!P2 LEA R142, P0, R2.reuse, c[0x0][0x168], 0x1 ;  /* 0x00005a00028eaa11 */ /* 0x040fe400078008ff */
[----:B------:R-:W-:Y:S01]  /*4730*/  IADD3.X R3, R3, UR5, RZ, P1, !PT ;  /* 0x0000000503037c10 */ /* 0x000fe20008ffe4ff */
[----:B------:R-:W-:Y:S01]  /*4740*/  @!PT LDS RZ, [RZ] ;  /* 0x00000000fffff984 */ /* 0x000fe20000000800 */
[----:B------:R-:W-:Y:S01]  /*4750*/  @!PT LDS RZ, [RZ] ;  /* 0x00000000fffff984 */ /* 0x000fe20000000800 */
[----:B------:R-:W-:Y:S01]  /*4760*/  @!PT LDS RZ, [RZ] ;  /* 0x00000000fffff984 */ /* 0x000fe20000000800 */
[----:B------:R1:W-:Y:S01]  /*4770*/  @!P3 LDGSTS.E.BYPASS.LTC128B.128 [R203+0xe000], [R136.64+0x80] ;  /* 0x0e00008088cbbfae */ /* 0x0003e2000b901d4a */
[C---:B------:R-:W-:Y:S02]  /*4780*/  @!P3 LEA R144, P1, R2.reuse, c[0x0][0x168], 0x1 ;  /* 0x00005a000290ba11 */ /* 0x040fe400078208ff */
[C-C-:B------:R-:W-:Y:S01]  /*4790*/  @!P4 LEA.HI.X R139, R2.reuse, c[0x0][0x16c], R3.reuse, 0x1, P6 ;  /* 0x00005b00028bca11 */ /* 0x140fe200030f0c03 */
[----:B------:R1:W-:Y:S01]  /*47a0*/  @P2 STS.128 [R203+0x10000], RZ ;  /* 0x010000ffcb002388 */ /* 0x0003e20000000c00 */
[C-C-:B------:R-:W-:Y:S02]  /*47b0*/  @!P3 LEA.HI.X R145, R2.reuse, c[0x0][0x16c], R3.reuse, 0x1, P1 ;  /* 0x00005b000291ba11 */ /* 0x140fe400008f0c03 */
[----:B------:R-:W-:Y:S01]  /*47c0*/  @!P2 LEA.HI.X R143, R2, c[0x0][0x16c], R3, 0x1, P0 ;  /* 0x00005b00028faa11 */ /* 0x000fe200000f0c03 */
        /* <DEDUP_REMOVED lines=18> */
[----:B------:R1:W-:Y:S04]  /*48f0*/  @!P2 LDGSTS.E.BYPASS.LTC128B.128 [R203+0x11000], [R142.64+0x100] ;  /* 0x110001008ecbafae */ /* 0x0003e8000b901d4a */
[----:B------:R-:W0:Y:S01]  /*4900*/  LDGDEPBAR ;  /* 0x00000000000079af */ /* 0x000e220000000000 */
[----:B------:R-:W-:-:S05]  /*4910*/  BRA `(.L_x_80) ;  /* 0x00000d6000007947 */ /* 0x000fca0003800000 */
.L_x_79:
[----:B------:R-:W-:Y:S04]  /*4920*/  DEPBAR.LE SB0, 0x0 ;  /* 0x000080000000791a */ /* 0x000fe80000000000 */
[----:B------:R-:W-:Y:S01]  /*4930*/  BAR.SYNC.DEFER_BLOCKING 0x0 ;  /* 0x0000000000007b1d */ /* 0x000fe20000010000 */
[----:B------:R-:W-:Y:S01]  /*4940*/  SHF.R.S32.HI R223, RZ, 0x1f, R217 ;  /* 0x0000001fffdf7819 */ /* 0x000fe200000114d9 */
[----:B------:R-:W-:Y:S04]  /*4950*/  IMAD.WIDE.U32 R2, R217, c[0x0][0x1a0], RZ ;  /* 0x00006800d9027a25 */ /* 0x000fe800078e00ff */
[----:B------:R-:W-:Y:S01]  /*4960*/  IMAD R223, R223, c[0x0][0x1a0], RZ ;  /* 0x00006800dfdf7a24 */ /* 0x000fe200078e02ff */
[----:B------:R-:W-:Y:S03]  /*4970*/  LEA R135, P0, R2, R208, 0x6 ;  /* 0x000000d002877211 */ /* 0x000fe600078030ff */
[----:B------:R-:W-:Y:S01]  /*4980*/  IMAD R223, R217, c[0x0][0x1a4], R223 ;  /* 0x00006900d9df7a24 */ /* 0x000fe200078e02df */
[C---:B------:R-:W-:Y:S02]  /*4990*/  @!P4 LEA R230, P1, R135.reuse, c[0x0][0x170], 0x1 ;  /* 0x00005c0087e6ca11 */ /* 0x040fe400078208ff */
[----:B------:R-:W-:Y:S01]  /*49a0*/  @!P2 LEA R224, P5, R135, c[0x0][0x170], 0x1 ;  /* 0x00005c0087e0aa11 */ /* 0x000fe200078a08ff */
[----:B------:R-:W-:Y:S01]  /*49b0*/  IMAD.IADD R223, R3, 0x1, R223 ;  /* 0x0000000103df7824 */ /* 0x000fe200078e02df */
[----:B------:R-:W-:Y:S04]  /*49c0*/  LEA R3, P6, R216, R135, 0x5 ;  /* 0x00000087d8037211 */ /* 0x000fe800078c28ff */
[----:B------:R-:W-:Y:S02]  /*49d0*/  LEA.HI.X R132, R2, R200, R223, 0x6, P0 ;  /* 0x000000c802847211 */ /* 0x000fe400000f34df */
[C---:B------:R-:W-:Y:S02]  /*49e0*/  @!P3 LEA R226, P0, R135.reuse, c[0x0][0x170], 0x1 ;  /* 0x00005c0087e2ba11 */ /* 0x040fe400078008ff */
[C-C-:B------:R-:W-:Y:S01]  /*49f0*/  @!P4 LEA.HI.X R231, R135.reuse, c[0x0][0x174], R132.reuse, 0x1, P1 ;  /* 0x00005d0087e7ca11 */ /* 0x140fe200008f0c84 */
[----:B------:R-:W-:Y:S01]  /*4a00*/  @P4 STS.128 [R203+0x12000], RZ ;  /* 0x012000ffcb004388 */ /* 0x000fe20000000c00 */
[C-C-:B------:R-:W-:Y:S02]  /*4a10*/  @!P3 LEA.HI.X R227, R135.reuse, c[0x0][0x174], R132.reuse, 0x1, P0 ;  /* 0x00005d0087e3ba11 */ /* 0x140fe400000f0c84 */
[----:B------:R-:W-:Y:S01]  /*4a20*/  @!P2 LEA.HI.X R225, R135, c[0x0][0x174], R132, 0x1, P5 ;  /* 0x00005d0087e1aa11 */ /* 0x000fe200028f0c84 */
[----:B------:R-:W-:Y:S01]  /*4a30*/  @!PT LDS RZ, [RZ] ;  /* 0x00000000fffff984 */ /* 0x000fe20000000800 */
[----:B------:R-:W-:Y:S01]  /*4a40*/  @!PT LDS RZ, [RZ] ;  /* 0x00000000fffff984 */ /* 0x000fe20000000800 */
[----:B------:R-:W-:Y:S01]  /*4a50*/  @!PT LDS RZ, [RZ] ;  /* 0x00000000fffff984 */ /* 0x000fe20000000800 */
[----:B------:R1:W-:Y:S01]  /*4a60*/  @!P4 LDGSTS.E.BYPASS.LTC128B.128 [R203+0x12000], [R230.64] ;  /* 0x12000000e6cbcfae */ /* 0x0003e2000b901d4a */
[----:B------:R-:W-:Y:S02]  /*4a70*/  LEA.HI.X R2, R216, R132, R207, 0x5, P6 ;  /* 0x00000084d8027211 */ /* 0x000fe400030f2ccf */
[C---:B------:R-:W-:Y:S01]  /*4a80*/  @!P4 LEA R228, P6, R3.reuse, c[0x0][0x170], 0x1 ;  /* 0x00005c0003e4ca11 */ /* 0x040fe200078c08ff */
[----:B------:R-:W-:Y:S01]  /*4a90*/  @P3 STS.128 [R203+0x14000], RZ ;  /* 0x014000ffcb003388 */ /* 0x000fe20000000c00 */
[C---:B------:R-:W-:Y:S02]  /*4aa0*/  @!P3 LEA R222, P1, R3.reuse, c[0x0][0x170], 0x1 ;  /* 0x00005c0003deba11 */ /* 0x040fe400078208ff */
[C-C-:B------:R-:W-:Y:S01]  /*4ab0*/  @!P4 LEA.HI.X R229, R3.reuse, c[0x0][0x174], R2.reuse, 0x1, P6 ;  /* 0x00005d0003e5ca11 */ /* 0x140fe200030f0c02 */
[----:B------:R-:W-:Y:S01]  /*4ac0*/  @!PT LDS RZ, [RZ] ;  /* 0x00000000fffff984 */ /* 0x000fe20000000800 */
[----:B------:R-:W-:Y:S01]  /*4ad0*/  @!PT LDS RZ, [RZ] ;  /* 0x00000000fffff984 */ /* 0x000fe20000000800 */
[----:B------:R-:W-:Y:S01]  /*4ae0*/  @!PT LDS RZ, [RZ] ;  /* 0x00000000fffff984 */ /* 0x000fe20000000800 */
[----:B------:R1:W-:Y:S01]  /*4af0*/  @!P3 LDGSTS.E.BYPASS.LTC128B.128 [R203+0x14000], [R226.64+0x80] ;  /* 0x14000080e2cbbfae */ /* 0x0003e2000b901d4a */
[C-C-:B------:R-:W-:Y:S02]  /*4b00*/  @!P3 LEA.HI.X R223, R3.reuse, c[0x0][0x174], R2.reuse, 0x1, P1 ;  /* 0x00005d0003dfba11 */ /* 0x140fe400008f0c02 */
[----:B------:R-:W-:Y:S01]  /*4b10*/  @!P2 LEA R134, P0, R3, c[0x0][0x170], 0x1 ;  /* 0x00005c000386aa11 */ /* 0x000fe200078008ff */
[----:B------:R-:W-:Y:S01]  /*4b20*/  @P2 STS.128 [R203+0x16000], RZ ;  /* 0x016000ffcb002388 */ /* 0x000fe20000000c00 */
[----:B------:R-:W-:Y:S02]  /*4b30*/  ISETP.GT.AND P5, PT, R217, RZ, PT ;  /* 0x000000ffd900720c */ /* 0x000fe40003fa4270 */
[----:B------:R-:W-:Y:S01]  /*4b40*/  @!P2 LEA.HI.X R135, R3, c[0x0][0x174], R2, 0x1, P0 ;  /* 0x00005d000387aa11 */ /* 0x000fe200000f0c02 */
[----:B------:R-:W-:Y:S01]  /*4b50*/  @!PT LDS RZ, [RZ] ;  /* 0x00000000fffff984 */ /* 0x000fe20000000800 */
[----:B------:R-:W-:Y:S01]  /*4b60*/  @!PT LDS RZ, [RZ] ;  /* 0x00000000fffff984 */ /* 0x000fe20000000800 */
[----:B------:R-:W-:Y:S01]  /*4b70*/  @!PT LDS RZ, [RZ] ;  /* 0x00000000fffff984 */ /* 0x000fe20000000800 */
[----:B------:R1:W-:Y:S04]  /*4b80*/  @!P2 LDGSTS.E.BYPASS.LTC128B.128 [R203+0x16000], [R224.64+0x100] ;  /* 0x16000100e0cbafae */ /* 0x0003e8000b901d4a */
[----:B------:R-:W-:Y:S04]  /*4b90*/  @P4 STS.128 [R203+0x13000], RZ ;  /* 0x013000ffcb004388 */ /* 0x000fe80000000c00 */
[----:B------:R-:W-:Y:S01]  /*4ba0*/  @!PT LDS RZ, [RZ] ;  /* 0x00000000fffff984 */ /* 0x000fe20000000800 */
[----:B------:R-:W-:Y:S01]  /*4bb0*/  @!PT LDS RZ, [RZ] ;  /* 0x00000000fffff984 */ /* 0x000fe20000000800 */
[----:B------:R-:W-:Y:S01]  /*4bc0*/  @!PT LDS RZ, [RZ] ;  /* 0x00000000fffff984 */ /* 0x000fe20000000800 */
[----:B------:R1:W-:Y:S04]  /*4bd0*/  @!P4 LDGSTS.E.BYPASS.LTC128B.128 [R203+0x13000], [R228.64] ;  /* 0x13000000e4cbcfae */ /* 0x0003e8000b901d4a */
[----:B------:R-:W-:Y:S04]  /*4be0*/  @P3 STS.128 [R203+0x15000], RZ ;  /* 0x015000ffcb003388 */ /* 0x000fe80000000c00 */
        /* <DEDUP_REMOVED lines=8> */
[----:B------:R1:W-:Y:S04]  /*4c70*/  @!P2 LDGSTS.E.BYPASS.LTC128B.128 [R203+0x17000], [R134.64+0x100] ;  /* 0x1700010086cbafae */ /* 0x0003e8000b901d4a */
        /* <DEDUP_REMOVED lines=160> */
.L_x_80:
[----:B------:R-:W-:Y:S01]  /*5680*/  FMNMX.FTZ R2, R4, R133, !PT ;  /* 0x0000008504027209 */ /* 0x000fe20007810000 */
[----:B-1----:R-:W-:Y:S01]  /*5690*/  LDSM.16.MT88.4 R140, [R190+0x12000] ;  /* 0x01200000be8c783b */ /* 0x002fe20000004200 */
        /* <DEDUP_REMOVED lines=34> */
[----:B------:R-:W-:Y:S02]  /*58c0*/  FMNMX.FTZ R136, R33, R2, !PT ;  /* 0x0000000221887209 */ /* 0x000fe40007810000 */
        /* <DEDUP_REMOVED lines=371> */
.L_x_78:
        /* <DEDUP_REMOVED lines=329> */
.L_x_83:
[----:B--2-4-:R-:W-:Y:S05]  /*8490*/  BSYNC B0 ;  /* 0x0000000000007941 */ /* 0x014fea0003800000 */
.L_x_82:
[----:B------:R-:W2:Y:S01]  /*84a0*/  S2R R0, SR_TID.X ;  /* 0x0000000000007919 */ /* 0x000ea20000002100 */
[----:B------:R-:W-:Y:S01]  /*84b0*/  IADD3 R10, P0, R214, R6, RZ ;  /* 0x00000006d60a7210 */ /* 0x000fe20007f1e0ff */
[----:B------:R-:W-:Y:S01]  /*84c0*/  BSSY B0, `(.L_x_84) ;  /* 0x000001c000007945 */ /* 0x000fe20003800000 */
[----:B------:R-:W-:Y:S02]  /*84d0*/  SHF.R.S32.HI R2, RZ, 0x1f, R214 ;  /* 0x0000001fff027819 */ /* 0x000fe400000114d6 */
[----:B------:R-:W-:-:S03]  /*84e0*/  SHF.R.S32.HI R4, RZ, 0x1f, R8 ;  /* 0x0000001fff047819 */ /* 0x000fc60000011408 */
[----:B------:R-:W-:Y:S02]  /*84f0*/  IMAD.X R11, R2, 0x1, R5, P0 ;  /* 0x00000001020b7824 */ /* 0x000fe400000e0605 */
[----:B------:R-:W-:-:S04]  /*8500*/  IMAD R5, R4, c[0x0][0x1f0], RZ ;  /* 0x00007c0004057a24 */ /* 0x000fc800078e02ff */
[C---:B------:R-:W-:Y:S02]  /*8510*/  IMAD R5, R8.reuse, c[0x0][0x1f4], R5 ;  /* 0x00007d0008057a24 */ /* 0x040fe400078e0205 */
[----:B------:R-:W-:-:S04]  /*8520*/  IMAD.WIDE.U32 R8, R8, c[0x0][0x1f0], R10 ;  /* 0x00007c0008087a25 */ /* 0x000fc800078e000a */
[----:B------:R-:W-:Y:S01]  /*8530*/  IMAD.IADD R5, R9, 0x1, R5 ;  /* 0x0000000109057824 */ /* 0x000fe200078e0205 */
[----:B--2---:R-:W-:-:S04]  /*8540*/  SHF.R.S32.HI R3, RZ, 0x1f, R0 ;  /* 0x0000001fff037819 */ /* 0x004fc80000011400 */
[----:B------:R-:W-:-:S04]  /*8550*/  LEA.HI R3, R3, R0, RZ, 0x3 ;  /* 0x0000000003037211 */ /* 0x000fc800078f18ff */
[----:B------:R-:W-:-:S04]  /*8560*/  SHF.R.S32.HI R6, RZ, 0x3, R3 ;  /* 0x00000003ff067819 */ /* 0x000fc80000011403 */
[----:B------:R-:W-:Y:S02]  /*8570*/  ISETP.GE.AND P0, PT, R6, R199, PT ;  /* 0x000000c70600720c */ /* 0x000fe40003f06270 */
[----:B------:R-:W-:-:S05]  /*8580*/  SHF.R.S32.HI R7, RZ, 0x1f, R6 ;  /* 0x0000001fff077819 */ /* 0x000fca0000011406 */
[----:B-1-3--:R-:W-:-:S06]  /*8590*/  IMAD.WIDE R202, R202, 0x80, R6 ;  /* 0x00000080caca7825 */ /* 0x00afcc00078e0206 */
[----:B------:R-:W-:Y:S05]  /*85a0*/  @P0 BRA `(.L_x_85) ;  /* 0x000000d000000947 */ /* 0x000fea0003800000 */
[----:B------:R-:W-:Y:S01]  /*85b0*/  IMAD R0, R203, c[0x0][0x1e8], RZ ;  /* 0x00007a00cb007a24 */ /* 0x000fe200078e02ff */
[----:B------:R-:W-:Y:S01]  /*85c0*/  ISETP.GE.AND P3, PT, R214, c[0x0][0x220], PT ;  /* 0x00008800d6007a0c */ /* 0x000fe20003f66270 */
[----:B------:R-:W-:Y:S01]  /*85d0*/  IMAD.MOV.U32 R4, RZ, RZ, R8 ;  /* 0x000000ffff047224 */ /* 0x000fe200078e0008 */
[----:B------:R-:W-:Y:S01]  /*85e0*/  ISETP.GE.AND P2, PT, R205, c[0x0][0x220], PT ;  /* 0x00008800cd007a0c */ /* 0x000fe20003f46270 */
[----:B------:R-:W-:Y:S01]  /*85f0*/  IMAD R0, R202, c[0x0][0x1ec], R0 ;  /* 0x00007b00ca007a24 */ /* 0x000fe200078e0200 */
[----:B------:R-:W-:Y:S01]  /*8600*/  ISETP.GE.AND P1, PT, R204, c[0x0][0x220], PT ;  /* 0x00008800cc007a0c */ /* 0x000fe20003f26270 */
[----:B------:R-:W-:-:S04]  /*8610*/  IMAD.WIDE.U32 R2, R202, c[0x0][0x1e8], R4 ;  /* 0x00007a00ca027a25 */ /* 0x000fc800078e0004 */
[----:B------:R-:W-:Y:S01]  /*8620*/  IMAD.IADD R0, R3, 0x1, R0 ;  /* 0x0000000103007824 */ /* 0x000fe200078e0200 */
[----:B------:R-:W-:-:S04]  /*8630*/  LEA R10, P0, R2, c[0x0][0x1d0], 0x1 ;  /* 0x00007400020a7a11 */ /* 0x000fc800078008ff */
[----:B------:R-:W-:-:S05]  /*8640*/  LEA.HI.X R11, R2, c[0x0][0x1d4], R0, 0x1, P0 ;  /* 0x00007500020b7a11 */ /* 0x000fca00000f0c00 */
[----:B------:R1:W-:Y:S04]  /*8650*/  @!P3 STG.E.128 [R10.64], R52 ;  /* 0x000000340a00b986 */ /* 0x0003e8000c101d0a */
[----:B------:R1:W-:Y:S04]  /*8660*/  @!P2 STG.E.128 [R10.64+0x80], R36 ;  /* 0x000080240a00a986 */ /* 0x0003e8000c101d0a */
[----:B------:R1:W-:Y:S02]  /*8670*/  @!P1 STG.E.128 [R10.64+0x100], R20 ;  /* 0x000100140a009986 */ /* 0x0003e4000c101d0a */
.L_x_85:
[----:B------:R-:W-:Y:S05]  /*8680*/  BSYNC B0 ;  /* 0x0000000000007941 */ /* 0x000fea0003800000 */
.L_x_84:
[----:B------:R-:W-:Y:S01]  /*8690*/  IADD3 R0, R6, 0x20, RZ ;  /* 0x0000002006007810 */ /* 0x000fe20007ffe0ff */
[----:B------:R-:W-:Y:S03]  /*86a0*/  BSSY B0, `(.L_x_86) ;  /* 0x0000013000007945 */ /* 0x000fe60003800000 */
[----:B------:R-:W-:-:S13]  /*86b0*/  ISETP.GE.AND P0, PT, R0, R199, PT ;  /* 0x000000c70000720c */ /* 0x000fda0003f06270 */
[----:B------:R-:W-:Y:S05]  /*86c0*/  @P0 BRA `(.L_x_87) ;  /* 0x0000010000000947 */ /* 0x000fea0003800000 */
[----:B------:R-:W-:Y:S01]  /*86d0*/  IADD3 R2, P0, R202, 0x20, RZ ;  /* 0x00000020ca027810 */ /* 0x000fe20007f1e0ff */
[----:B-1----:R-:W-:Y:S01]  /*86e0*/  IMAD.MOV.U32 R10, RZ, RZ, R8 ;  /* 0x000000ffff0a7224 */ /* 0x002fe200078e0008 */
[----:B------:R-:W-:Y:S02]  /*86f0*/  MOV R11, R5 ;  /* 0x00000005000b7202 */ /* 0x000fe40000000f00 */
[----:B------:R-:W-:Y:S01]  /*8700*/  ISETP.GE.AND P2, PT, R214, c[0x0][0x220], PT ;  /* 0x00008800d6007a0c */ /* 0x000fe20003f46270 */
[----:B------:R-:W-:Y:S01]  /*8710*/  IMAD.X R0, RZ, RZ, R203, P0 ;  /* 0x000000ffff007224 */ /* 0x000fe200000e06cb */
[----:B------:R-:W-:Y:S01]  /*8720*/  ISETP.GE.AND P1, PT, R205, c[0x0][0x220], PT ;  /* 0x00008800cd007a0c */ /* 0x000fe20003f26270 */
[----:B------:R-:W-:Y:S01]  /*8730*/  IMAD.WIDE.U32 R10, R2, c[0x0][0x1e8], R10 ;  /* 0x00007a00020a7a25 */ /* 0x000fe200078e000a */
[----:B------:R-:W-:-:S03]  /*8740*/  ISETP.GE.AND P0, PT, R204, c[0x0][0x220], PT ;  /* 0x00008800cc007a0c */ /* 0x000fc60003f06270 */
[----:B------:R-:W-:-:S04]  /*8750*/  IMAD R3, R0, c[0x0][0x1e8], RZ ;  /* 0x00007a0000037a24 */ /* 0x000fc800078e02ff */
[----:B------:R-:W-:Y:S01]  /*8760*/  IMAD R3, R2, c[0x0][0x1ec], R3 ;  /* 0x00007b0002037a24 */ /* 0x000fe200078e0203 */
[----:B------:R-:W-:-:S03]  /*8770*/  LEA R2, P3, R10, c[0x0][0x1d0], 0x1 ;  /* 0x000074000a027a11 */ /* 0x000fc600078608ff */
[----:B------:R-:W-:-:S05]  /*8780*/  IMAD.IADD R3, R11, 0x1, R3 ;  /* 0x000000010b037824 */ /* 0x000fca00078e0203 */
[----:B------:R-:W-:-:S05]  /*8790*/  LEA.HI.X R3, R10, c[0x0][0x1d4], R3, 0x1, P3 ;  /* 0x000075000a037a11 */ /* 0x000fca00018f0c03 */
[----:B------:R1:W-:Y:S04]  /*87a0*/  @!P2 STG.E.128 [R2.64], R48 ;  /* 0x000000300200a986 */ /* 0x0003e8000c101d0a */
[----:B------:R1:W-:Y:S04]  /*87b0*/  @!P1 STG.E.128 [R2.64+0x80], R32 ;  /* 0x0000802002009986 */ /* 0x0003e8000c101d0a */
[----:B------:R1:W-:Y:S02]  /*87c0*/  @!P0 STG.E.128 [R2.64+0x100], R16 ;  /* 0x0001001002008986 */ /* 0x0003e4000c101d0a */
.L_x_87:
[----:B------:R-:W-:Y:S05]  /*87d0*/  BSYNC B0 ;  /* 0x0000000000007941 */ /* 0x000fea0003800000 */
.L_x_86:
[----:B------:R-:W-:Y:S01]  /*87e0*/  IADD3 R0, R6, 0x40, RZ ;  /* 0x0000004006007810 */ /* 0x000fe20007ffe0ff */
[----:B------:R-:W-:Y:S03]  /*87f0*/  BSSY B0, `(.L_x_88) ;  /* 0x0000013000007945 */ /* 0x000fe60003800000 */
[----:B------:R-:W-:-:S13]  /*8800*/  ISETP.GE.AND P0, PT, R0, R199, PT ;  /* 0x000000c70000720c */ /* 0x000fda0003f06270 */
[----:B------:R-:W-:Y:S05]  /*8810*/  @P0 BRA `(.L_x_89) ;  /* 0x0000010000000947 */ /* 0x000fea0003800000 */
[----:B-1----:R-:W-:Y:S01]  /*8820*/  IADD3 R2, P0, R202, 0x40, RZ ;  /* 0x00000040ca027810 */ /* 0x002fe20007f1e0ff */
[----:B------:R-:W-:Y:S01]  /*8830*/  IMAD.MOV.U32 R10, RZ, RZ, R8 ;  /* 0x000000ffff0a7224 */ /* 0x000fe200078e0008 */
        /* <DEDUP_REMOVED lines=14> */
.L_x_89:
[----:B------:R-:W-:Y:S05]  /*8920*/  BSYNC B0 ;  /* 0x0000000000007941 */ /* 0x000fea0003800000 */
.L_x_88:
[----:B------:R-:W-:-:S04]  /*8930*/  IADD3 R6, R6, 0x60, RZ ;  /* 0x0000006006067810 */ /* 0x000fc80007ffe0ff */
[----:B------:R-:W-:-:S13]  /*8940*/  ISETP.GE.AND P0, PT, R6, R199, PT ;  /* 0x000000c70600720c */ /* 0x000fda0003f06270 */
[----:B------:R-:W-:Y:S05]  /*8950*/  @P0 EXIT ;  /* 0x000000000000094d */ /* 0x000fea0003800000 */
[----:B------:R-:W-:Y:S01]  /*8960*/  IADD3 R0, P0, R202, 0x60, RZ ;  /* 0x00000060ca007810 */ /* 0x000fe20007f1e0ff */
[----:B------:R-:W-:Y:S01]  /*8970*/  IMAD.MOV.U32 R4, RZ, RZ, R8 ;  /* 0x000000ffff047224 */ /* 0x000fe200078e0008 */
[----:B------:R-:W-:-:S03]  /*8980*/  ISETP.GE.AND P1, PT, R214, c[0x0][0x220], PT ;  /* 0x00008800d6007a0c */ /* 0x000fc60003f26270 */
[----:B------:R-:W-:Y:S01]  /*8990*/  IMAD.X R202, RZ, RZ, R203, P0 ;  /* 0x000000ffffca7224 */ /* 0x000fe200000e06cb */
[----:B------:R-:W-:Y:S01]  /*89a0*/  ISETP.GE.AND P0, PT, R205, c[0x0][0x220], PT ;  /* 0x00008800cd007a0c */ /* 0x000fe20003f06270 */
[----:B------:R-:W-:-:S04]  /*89b0*/  IMAD.WIDE.U32 R4, R0, c[0x0][0x1e8], R4 ;  /* 0x00007a0000047a25 */ /* 0x000fc800078e0004 */
[----:B-1----:R-:W-:Y:S01]  /*89c0*/  IMAD R3, R202, c[0x0][0x1e8], RZ ;  /* 0x00007a00ca037a24 */ /* 0x002fe200078e02ff */
[----:B------:R-:W-:-:S03]  /*89d0*/  LEA R2, P2, R4, c[0x0][0x1d0], 0x1 ;  /* 0x0000740004027a11 */ /* 0x000fc600078408ff */
[----:B------:R-:W-:-:S04]  /*89e0*/  IMAD R3, R0, c[0x0][0x1ec], R3 ;  /* 0x00007b0000037a24 */ /* 0x000fc800078e0203 */
[----:B------:R-:W-:-:S05]  /*89f0*/  IMAD.IADD R3, R5, 0x1, R3 ;  /* 0x0000000105037824 */ /* 0x000fca00078e0203 */
[----:B------:R-:W-:-:S05]  /*8a00*/  LEA.HI.X R3, R4, c[0x0][0x1d4], R3, 0x1, P2 ;  /* 0x0000750004037a11 */ /* 0x000fca00010f0c03 */
[----:B------:R1:W-:Y:S01]  /*8a10*/  @!P0 STG.E.128 [R2.64+0x80], R24 ;  /* 0x0000801802008986 */ /* 0x0003e2000c101d0a */
[----:B------:R-:W-:-:S03]  /*8a20*/  ISETP.GE.AND P0, PT, R204, c[0x0][0x220], PT ;  /* 0x00008800cc007a0c */ /* 0x000fc60003f06270 */
[----:B------:R1:W-:Y:S10]  /*8a30*/  @!P1 STG.E.128 [R2.64], R40 ;  /* 0x0000002802009986 */ /* 0x0003f4000c101d0a */
[----:B------:R-:W-:Y:S05]  /*8a40*/  @P0 EXIT ;  /* 0x000000000000094d */ /* 0x000fea0003800000 */
[----:B------:R-:W-:Y:S01]  /*8a50*/  STG.E.128 [R2.64+0x100], R56 ;  /* 0x0001003802007986 */ /* 0x000fe2000c101d0a */
[----:B------:R-:W-:Y:S05]  /*8a60*/  EXIT ;  /* 0x000000000000794d */ /* 0x000fea0003800000 */
.L_x_56:
[----:B------:R-:W1:Y:S01]  /*8a70*/  LDC.U8 R3, c[0x0][0x329] ;  /* 0x0000ca40ff037b82 */ /* 0x000e620000000000 */
[----:B------:R-:W-:Y:S01]  /*8a80*/  ISETP.NE.AND P3, PT, R201, -0x1, PT ;  /* 0xffffffffc900780c */ /* 0x000fe20003f65270 */
[----:B------:R-:W-:Y:S01]  /*8a90*/  CS2R R14, SRZ ;  /* 0x00000000000e7805 */ /* 0x000fe2000001ff00 */
[----:B------:R-:W-:Y:S01]  /*8aa0*/  SHF.R.S32.HI R7, RZ, 0x1f, R4 ;  /* 0x0000001fff077819 */ /* 0x000fe20000011404 */
[----:B------:R-:W-:Y:S01]  /*8ab0*/  BSSY B0, `(.L_x_90) ;  /* 0x0000041000007945 */ /* 0x000fe20003800000 */
[----:B------:R-:W-:-:S02]  /*8ac0*/  IADD3 R206, -R199, R206, RZ ;  /* 0x000000cec7ce7210 */ /* 0x000fc40007ffe1ff */
[----:B------:R-:W-:Y:S01]  /*8ad0*/  LEA.HI R8, R7, R4, RZ, 0x3 ;  /* 0x0000000407087211 */ /* 0x000fe200078f18ff */
[----:B------:R-:W2:Y:S03]  /*8ae0*/  LDC.U8 R2, c[0x0][0x328] ;  /* 0x0000ca00ff027b82 */ /* 0x000ea60000000000 */
[----:B------:R-:W-:Y:S02]  /*8af0*/  LOP3.LUT R7, R8, 0xfffffff8, RZ, 0xc0, !PT ;  /* 0xfffffff808077812 */ /* 0x000fe400078ec0ff */
[----:B------:R-:W-:Y:S01]  /*8b00*/  SHF.R.S32.HI R8, RZ, 0x3, R8 ;  /* 0x00000003ff087819 */ /* 0x000fe20000011408 */
[----:B------:R-:W-:Y:S01]  /*8b10*/  @P3 IMAD.WIDE.U32 R10, R201, c[0x0][0x1e8], RZ ;  /* 0x00007a00c90a3a25 */ /* 0x000fe200078e00ff */
[----:B------:R-:W-:-:S03]  /*8b20*/  @!P3 SHF.R.S32.HI R9, RZ, 0x1f, R0 ;  /* 0x0000001fff09b819 */ /* 0x000fc60000011400 */
[----:B------:R-:W-:-:S04]  /*8b30*/  @!P3 IMAD.WIDE.U32 R12, R0, c[0x0][0x1e0], RZ ;  /* 0x00007800000cba25 */ /* 0x000fc800078e00ff */
[----:B------:R-:W-:Y:S01]  /*8b40*/  @!P3 IMAD R9, R9, c[0x0][0x1e0], RZ ;  /* 0x000078000909ba24 */ /* 0x000fe200078e02ff */
[----:B------:R-:W-:Y:S01]  /*8b50*/  @!P3 MOV R10, R12 ;  /* 0x0000000c000ab202 */ /* 0x000fe20000000f00 */
[----:B------:R-:W-:Y:S01]  /*8b60*/  IMAD.IADD R4, R4, 0x1, -R7 ;  /* 0x0000000104047824 */ /* 0x000fe200078e0a07 */
[----:B-1----:R-:W-:Y:S02]  /*8b70*/  ISETP.NE.AND P1, PT, R3, RZ, PT ;  /* 0x000000ff0300720c */ /* 0x002fe40003f25270 */
[----:B------:R-:W-:Y:S02]  /*8b80*/  SHF.R.S32.HI R7, RZ, 0x1f, R16 ;  /* 0x0000001fff077819 */ /* 0x000fe40000011410 */
[----:B--2---:R-:W-:-:S03]  /*8b90*/  ISETP.NE.AND P0, PT, R2, RZ, PT ;  /* 0x000000ff0200720c */ /* 0x004fc60003f05270 */
[----:B------:R-:W-:Y:S01]  /*8ba0*/  IMAD R7, R7, c[0x0][0x1f0], RZ ;  /* 0x00007c0007077a24 */ /* 0x000fe200078e02ff */
[----:B------:R-:W-:Y:S01]  /*8bb0*/  ISETP.NE.OR P2, PT, R3, RZ, !P0 ;  /* 0x000000ff0300720c */ /* 0x000fe20004745670 */
[----:B------:R-:W-:-:S04]  /*8bc0*/  @P3 IMAD R3, R201, c[0x0][0x1ec], R11 ;  /* 0x00007b00c9033a24 */ /* 0x000fc800078e020b */
[----:B------:R-:W-:Y:S02]  /*8bd0*/  @P1 IMAD.MOV.U32 R6, RZ, RZ, c[0x0][0x210] ;  /* 0x00008400ff061624 */ /* 0x000fe400078e00ff */
[----:B------:R-:W-:Y:S02]  /*8be0*/  @!P1 IMAD.MOV.U32 R2, RZ, RZ, c[0x0][0x214] ;  /* 0x00008500ff029624 */ /* 0x000fe400078e00ff */
[----:B------:R-:W-:Y:S02]  /*8bf0*/  @P1 IMAD R6, R6, c[0x0][0x214], RZ ;  /* 0x0000850006061a24 */ /* 0x000fe400078e02ff */
[----:B------:R-:W-:Y:S01]  /*8c00*/  @P1 IMAD.MOV.U32 R5, RZ, RZ, 0x1 ;  /* 0x00000001ff051424 */ /* 0x000fe200078e00ff */
[----:B------:R-:W-:Y:S01]  /*8c10*/  @!P1 SEL R6, R2, c[0x0][0x234], !P0 ;  /* 0x00008d0002069a07 */ /* 0x000fe20004000000 */
[----:B------:R-:W-:Y:S01]  /*8c20*/  @!P3 IMAD R2, R0, c[0x0][0x1e4], R9 ;  /* 0x000079000002ba24 */ /* 0x000fe200078e0209 */
[----:B------:R-:W-:Y:S02]  /*8c30*/  ISETP.NE.OR P0, PT, R201, -0x1, P2 ;  /* 0xffffffffc900780c */ /* 0x000fe40001705670 */
[----:B------:R-:W-:Y:S01]  /*8c40*/  SHF.R.S32.HI R9, RZ, 0x1f, R8 ;  /* 0x0000001fff097819 */ /* 0x000fe20000011408 */
[----:B------:R-:W-:-:S02]  /*8c50*/  @!P1 IMAD R5, R6, c[0x0][0x1c0], RZ ;  /* 0x0000700006059a24 */ /* 0x000fc400078e02ff */
[----:B------:R-:W-:Y:S02]  /*8c60*/  @!P3 IMAD.IADD R3, R13, 0x1, R2 ;  /* 0x000000010d03b824 */ /* 0x000fe400078e0202 */
[----:B------:R-:W-:Y:S02]  /*8c70*/  IMAD R5, R0, R5, RZ ;  /* 0x0000000500057224 */ /* 0x000fe400078e02ff */
[----:B------:R-:W-:Y:S02]  /*8c80*/  IMAD R2, R16, c[0x0][0x1f4], R7 ;  /* 0x00007d0010027a24 */ /* 0x000fe400078e0207 */
[----:B------:R-:W-:Y:S01]  /*8c90*/  IMAD.WIDE R202, R202, 0x80, R8 ;  /* 0x00000080caca7825 */ /* 0x000fe200078e0208 */
[----:B------:R-:W-:-:S03]  /*8ca0*/  SEL R5, R5, RZ, P2 ;  /* 0x000000ff05057207 */ /* 0x000fc60001000000 */
[----:B------:R-:W-:Y:S02]  /*8cb0*/  @!P0 IMAD R201, R0, c[0x0][0x214], RZ ;  /* 0x0000850000c98a24 */ /* 0x000fe400078e02ff */
[----:B------:R-:W-:Y:S02]  /*8cc0*/  IMAD.SHL.U32 R0, R4, 0x8, RZ ;  /* 0x0000000804007824 */ /* 0x000fe400078e00ff */
[----:B------:R-:W-:Y:S01]  /*8cd0*/  IMAD R5, R16, R6, R5 ;  /* 0x0000000610057224 */ /* 0x000fe200078e0205 */
[----:B------:R-:W-:Y:S01]  /*8ce0*/  @!P2 SHF.R.S32.HI R15, RZ, 0x1f, R201 ;  /* 0x0000001fff0fa819 */ /* 0x000fe200000114c9 */
[----:B------:R-:W-:Y:S01]  /*8cf0*/  @P1 IMAD.MOV.U32 R6, RZ, RZ, c[0x0][0x210] ;  /* 0x00008400ff061624 */ /* 0x000fe200078e00ff */
[----:B------:R-:W-:Y:S01]  /*8d00*/  @!P2 MOV R14, R201 ;  /* 0x000000c9000ea202 */ /* 0x000fe20000000f00 */
[----:B------:R-:W-:Y:S01]  /*8d10*/  @!P1 IMAD.MOV.U32 R6, RZ, RZ, 0x1 ;  /* 0x00000001ff069424 */ /* 0x000fe200078e00ff */
[----:B------:R-:W-:Y:S02]  /*8d20*/  IADD3 R10, P0, R0, R10, RZ ;  /* 0x0000000a000a7210 */ /* 0x000fe40007f1e0ff */
[----:B------:R-:W-:Y:S01]  /*8d30*/  ISETP.GE.AND P2, PT, R8, R206, PT ;  /* 0x000000ce0800720c */ /* 0x000fe20003f46270 */
[----:B------:R-:W-:Y:S01]  /*8d40*/  IMAD R12, R199, R6, RZ ;  /* 0x00000006c70c7224 */ /* 0x000fe200078e02ff */
[----:B------:R-:W-:-:S02]  /*8d50*/  LEA.HI.X.SX32 R11, R0, R3, 0x1, P0 ;  /* 0x00000003000b7211 */ /* 0x000fc400000f0eff */
[----:B------:R-:W-:Y:S02]  /*8d60*/  IADD3 R7, R0, 0x40, RZ ;  /* 0x0000004000077810 */ /* 0x000fe40007ffe0ff */
[----:B------:R-:W-:Y:S01]  /*8d70*/  IADD3 R3, P1, P0, R12, R14, R5 ;  /* 0x0000000e0c037210 */ /* 0x000fe2000783e005 */
[----:B------:R-:W-:Y:S01]  /*8d80*/  IMAD.WIDE.U32 R16, R16, c[0x0][0x1f0], R10 ;  /* 0x00007c0010107a25 */ /* 0x000fe200078e000a */
[----:B------:R-:W-:Y:S02]  /*8d90*/  SHF.R.S32.HI R10, RZ, 0x1f, R12 ;  /* 0x0000001fff0a7819 */ /* 0x000fe4000001140c */
[----:B------:R-:W-:Y:S01]  /*8da0*/  SHF.R.S32.HI R5, RZ, 0x1f, R5 ;  /* 0x0000001fff057819 */ /* 0x000fe20000011405 */
[----:B------:R-:W-:-:S03]  /*8db0*/  IMAD.IADD R19, R2, 0x1, R17 ;  /* 0x0000000102137824 */ /* 0x000fc600078e0211 */
[----:B------:R-:W-:Y:S02]  /*8dc0*/  IADD3.X R10, R10, R15, R5, P1, P0 ;  /* 0x0000000f0a0a7210 */ /* 0x000fe40000fe0405 */
[----:B------:R-:W-:Y:S01]  /*8dd0*/  IADD3 R5, R0, 0x80, RZ ;  /* 0x0000008000057810 */ /* 0x000fe20007ffe0ff */
[----:B------:R-:W-:Y:S05]  /*8de0*/  @P2 BRA `(.L_x_91) ;  /* 0x000000d000002947 */ /* 0x000fea0003800000 */
[----:B------:R-:W-:Y:S01]  /*8df0*/  IMAD R11, R203, c[0x0][0x1e8], RZ ;  /* 0x00007a00cb0b7a24 */ /* 0x000fe200078e02ff */
[----:B------:R-:W-:Y:S01]  /*8e00*/  ISETP.GE.AND P2, PT, R0, c[0x0][0x220], PT ;  /* 0x0000880000007a0c */ /* 0x000fe20003f46270 */
[----:B------:R-:W-:Y:S01]  /*8e10*/  IMAD.MOV.U32 R18, RZ, RZ, R16 ;  /* 0x000000ffff127224 */ /* 0x000fe200078e0010 */
[----:B------:R-:W-:Y:S01]  /*8e20*/  ISETP.GE.AND P1, PT, R7, c[0x0][0x220], PT ;  /* 0x0000880007007a0c */ /* 0x000fe20003f26270 */
[C---:B------:R-:W-:Y:S01]  /*8e30*/  IMAD R2, R202.reuse, c[0x0][0x1ec], R11 ;  /* 0x00007b00ca027a24 */ /* 0x040fe200078e020b */
[----:B------:R-:W-:Y:S01]  /*8e40*/  ISETP.GE.AND P0, PT, R5, c[0x0][0x220], PT ;  /* 0x0000880005007a0c */ /* 0x000fe20003f06270 */
[----:B------:R-:W-:-:S04]  /*8e50*/  IMAD.WIDE.U32 R12, R202, c[0x0][0x1e8], R18 ;  /* 0x00007a00ca0c7a25 */ /* 0x000fc800078e0012 */
[----:B------:R-:W-:Y:S01]  /*8e60*/  IMAD.IADD R2, R13, 0x1, R2 ;  /* 0x000000010d027824 */ /* 0x000fe200078e0202 */
[----:B------:R-:W-:-:S04]  /*8e70*/  LEA R14, P3, R12, c[0x0][0x1d0], 0x1 ;  /* 0x000074000c0e7a11 */ /* 0x000fc800078608ff */
[----:B------:R-:W-:-:S05]  /*8e80*/  LEA.HI.X R15, R12, c[0x0][0x1d4], R2, 0x1, P3 ;  /* 0x000075000c0f7a11 */ /* 0x000fca00018f0c02 */
[----:B------:R1:W-:Y:S04]  /*8e90*/  @!P2 STG.E.128 [R14.64], RZ ;  /* 0x000000ff0e00a986 */ /* 0x0003e8000c101d0a */
[----:B------:R1:W-:Y:S04]  /*8ea0*/  @!P1 STG.E.128 [R14.64+0x80], RZ ;  /* 0x000080ff0e009986 */ /* 0x0003e8000c101d0a */
[----:B------:R1:W-:Y:S02]  /*8eb0*/  @!P0 STG.E.128 [R14.64+0x100], RZ ;  /* 0x000100ff0e008986 */ /* 0x0003e4000c101d0a */
.L_x_91:
[----:B------:R-:W-:Y:S05]  /*8ec0*/  BSYNC B0 ;  /* 0x0000000000007941 */ /* 0x000fea0003800000 */
.L_x_90:
        /* <DEDUP_REMOVED lines=12> */
[----:B------:R-:W-:Y:S01]  /*8f90*/  IMAD R2, R2, c[0x0][0x1e8], RZ ;  /* 0x00007a0002027a24 */ /* 0x000fe200078e02ff */
[----:B------:R-:W-:-:S03]  /*8fa0*/  LEA R20, P3, R14, c[0x0][0x1d0], 0x1 ;  /* 0x000074000e147a11 */ /* 0x000fc600078608ff */
[----:B------:R-:W-:-:S04]  /*8fb0*/  IMAD R2, R11, c[0x0][0x1ec], R2 ;  /* 0x00007b000b027a24 */ /* 0x000fc800078e0202 */
[----:B------:R-:W-:-:S05]  /*8fc0*/  IMAD.IADD R2, R15, 0x1, R2 ;  /* 0x000000010f027824 */ /* 0x000fca00078e0202 */
[----:B------:R-:W-:-:S05]  /*8fd0*/  LEA.HI.X R21, R14, c[0x0][0x1d4], R2, 0x1, P3 ;  /* 0x000075000e157a11 */ /* 0x000fca00018f0c02 */
[----:B------:R1:W-:Y:S04]  /*8fe0*/  @!P2 STG.E.128 [R20.64], RZ ;  /* 0x000000ff1400a986 */ /* 0x0003e8000c101d0a */
[----:B------:R1:W-:Y:S04]  /*8ff0*/  @!P1 STG.E.128 [R20.64+0x80], RZ ;  /* 0x000080ff14009986 */ /* 0x0003e8000c101d0a */
[----:B------:R1:W-:Y:S02]  /*9000*/  @!P0 STG.E.128 [R20.64+0x100], RZ ;  /* 0x000100ff14008986 */ /* 0x0003e4000c101d0a */
.L_x_93:
[----:B------:R-:W-:Y:S05]  /*9010*/  BSYNC B0 ;  /* 0x0000000000007941 */ /* 0x000fea0003800000 */
.L_x_92:
        /* <DEDUP_REMOVED lines=20> */
.L_x_95:
[----:B------:R-:W-:Y:S05]  /*9160*/  BSYNC B0 ;  /* 0x0000000000007941 */ /* 0x000fea0003800000 */
.L_x_94:
[----:B-1----:R-:W-:Y:S01]  /*9170*/  IADD3 R15, R8, 0x60, RZ ;  /* 0x00000060080f7810 */ /* 0x002fe20007ffe0ff */
[----:B------:R-:W-:Y:S03]  /*9180*/  BSSY B0, `(.L_x_96) ;  /* 0x0000012000007945 */ /* 0x000fe60003800000 */
[----:B------:R-:W-:-:S13]  /*9190*/  ISETP.GE.AND P0, PT, R15, R206, PT ;  /* 0x000000ce0f00720c */ /* 0x000fda0003f06270 */
        /* <DEDUP_REMOVED lines=16> */
.L_x_97:
[----:B------:R-:W-:Y:S05]  /*92a0*/  BSYNC B0 ;  /* 0x0000000000007941 */ /* 0x000fea0003800000 */
.L_x_96:
[----:B------:R-:W-:-:S04]  /*92b0*/  ISETP.NE.AND P6, PT, R4, RZ, PT ;  /* 0x000000ff0400720c */ /* 0x000fc80003fc5270 */
[-C--:B------:R-:W-:Y:S02]  /*92c0*/  ISETP.GE.OR P5, PT, R8, R206.reuse, P6 ;  /* 0x000000ce0800720c */ /* 0x080fe400037a6670 */
[-C--:B------:R-:W-:Y:S02]  /*92d0*/  ISETP.GE.OR P4, PT, R13, R206.reuse, P6 ;  /* 0x000000ce0d00720c */ /* 0x080fe40003786670 */
[-C--:B------:R-:W-:Y:S02]  /*92e0*/  ISETP.GE.OR P3, PT, R11, R206.reuse, P6 ;  /* 0x000000ce0b00720c */ /* 0x080fe40003766670 */
[----:B------:R-:W-:-:S07]  /*92f0*/  ISETP.GE.OR P6, PT, R15, R206, P6 ;  /* 0x000000ce0f00720c */ /* 0x000fce00037c6670 */
[-C--:B------:R-:W-:Y:S02]  /*9300*/  @!P5 IMAD R9, R8, R6.reuse, RZ ;  /* 0x000000060809d224 */ /* 0x080fe400078e02ff */
[-C--:B------:R-:W-:Y:S02]  /*9310*/  @!P4 IMAD R0, R13, R6.reuse, RZ ;  /* 0x000000060d00c224 */ /* 0x080fe400078e02ff */
[----:B------:R-:W-:Y:S01]  /*9320*/  @!P3 IMAD R2, R11, R6, RZ ;  /* 0x000000060b02b224 */ /* 0x000fe200078e02ff */
[CC--:B------:R-:W-:Y:S01]  /*9330*/  @!P5 IADD3 R4, P0, R9.reuse, R3.reuse, RZ ;  /* 0x000000030904d210 */ /* 0x0c0fe20007f1e0ff */
[----:B------:R-:W-:Y:S01]  /*9340*/  @!P4 IMAD.MOV.U32 R11, RZ, RZ, 0x7f800000 ;  /* 0x7f800000ff0bc424 */ /* 0x000fe200078e00ff */
[----:B------:R-:W-:Y:S02]  /*9350*/  @!P4 IADD3 R5, P1, R0, R3, RZ ;  /* 0x000000030005c210 */ /* 0x000fe40007f3e0ff */
[----:B------:R-:W-:Y:S02]  /*9360*/  @!P5 LEA.HI.X.SX32 R9, R9, R10, 0x1, P0 ;  /* 0x0000000a0909d211 */ /* 0x000fe400000f0eff */
[----:B------:R-:W-:-:S02]  /*9370*/  @!P5 LEA R12, P2, R4, c[0x0][0x200], 0x2 ;  /* 0x00008000040cda11 */ /* 0x000fc400078410ff */
[----:B------:R-:W-:Y:S02]  /*9380*/  @!P3 IADD3 R7, P0, R2, R3, RZ ;  /* 0x000000030207b210 */ /* 0x000fe40007f1e0ff */
[-C--:B------:R-:W-:Y:S02]  /*9390*/  @!P4 LEA.HI.X.SX32 R0, R0, R10.reuse, 0x1, P1 ;  /* 0x0000000a0000c211 */ /* 0x080fe400008f0eff */
[----:B------:R-:W-:Y:S02]  /*93a0*/  @!P4 LEA R8, P1, R5, c[0x0][0x200], 0x2 ;  /* 0x000080000508ca11 */ /* 0x000fe400078210ff */
[----:B------:R-:W-:Y:S02]  /*93b0*/  @!P5 LEA.HI.X R13, R4, c[0x0][0x204], R9, 0x2, P2 ;  /* 0x00008100040dda11 */ /* 0x000fe400010f1409 */
[----:B------:R-:W-:Y:S02]  /*93c0*/  @!P3 LEA.HI.X.SX32 R2, R2, R10, 0x1, P0 ;  /* 0x0000000a0202b211 */ /* 0x000fe400000f0eff */
[----:B------:R-:W-:-:S02]  /*93d0*/  @!P3 LEA R4, P0, R7, c[0x0][0x200], 0x2 ;  /* 0x000080000704ba11 */ /* 0x000fc400078010ff */
[----:B------:R-:W-:Y:S01]  /*93e0*/  @!P4 LEA.HI.X R9, R5, c[0x0][0x204], R0, 0x2, P1 ;  /* 0x000081000509ca11 */ /* 0x000fe200008f1400 */
[----:B------:R-:W-:Y:S01]  /*93f0*/  @!P5 IMAD.MOV.U32 R0, RZ, RZ, 0x7f800000 ;  /* 0x7f800000ff00d424 */ /* 0x000fe200078e00ff */
[----:B------:R-:W-:Y:S01]  /*9400*/  @!P3 LEA.HI.X R5, R7, c[0x0][0x204], R2, 0x2, P0 ;  /* 0x000081000705ba11 */ /* 0x000fe200000f1402 */
[----:B------:R-:W-:-:S03]  /*9410*/  @!P3 IMAD.MOV.U32 R7, RZ, RZ, 0x7f800000 ;  /* 0x7f800000ff07b424 */ /* 0x000fc600078e00ff */
[----:B------:R2:W-:Y:S04]  /*9420*/  @!P5 STG.E [R12.64], R0 ;  /* 0x000000000c00d986 */ /* 0x0005e8000c10190a */
[----:B------:R2:W-:Y:S04]  /*9430*/  @!P4 STG.E [R8.64], R11 ;  /* 0x0000000b0800c986 */ /* 0x0005e8000c10190a */
[----:B------:R2:W-:Y:S01]  /*9440*/  @!P3 STG.E [R4.64], R7 ;  /* 0x000000070400b986 */ /* 0x0005e2000c10190a */
[----:B------:R-:W-:Y:S05]  /*9450*/  @P6 EXIT ;  /* 0x000000000000694d */ /* 0x000fea0003800000 */
[----:B------:R-:W-:Y:S02]  /*9460*/  IMAD R6, R15, R6, RZ ;  /* 0x000000060f067224 */ /* 0x000fe400078e02ff */
[----:B--2---:R-:W-:-:S03]  /*9470*/  IMAD.MOV.U32 R5, RZ, RZ, 0x7f800000 ;  /* 0x7f800000ff057424 */ /* 0x004fc600078e00ff */
[----:B------:R-:W-:-:S04]  /*9480*/  IADD3 R3, P0, R6, R3, RZ ;  /* 0x0000000306037210 */ /* 0x000fc80007f1e0ff */
[----:B------:R-:W-:Y:S02]  /*9490*/  LEA.HI.X.SX32 R6, R6, R10, 0x1, P0 ;  /* 0x0000000a06067211 */ /* 0x000fe400000f0eff */
[----:B------:R-:W-:-:S04]  /*94a0*/  LEA R2, P0, R3, c[0x0][0x200], 0x2 ;  /* 0x0000800003027a11 */ /* 0x000fc800078010ff */
[----:B------:R-:W-:-:S05]  /*94b0*/  LEA.HI.X R3, R3, c[0x0][0x204], R6, 0x2, P0 ;  /* 0x0000810003037a11 */ /* 0x000fca00000f1406 */
[----:B------:R-:W-:Y:S01]  /*94c0*/  STG.E [R2.64], R5 ;  /* 0x0000000502007986 */ /* 0x000fe2000c10190a */
[----:B------:R-:W-:Y:S05]  /*94d0*/  EXIT ;  /* 0x000000000000794d */ /* 0x000fea0003800000 */
.L_x_98:
        /* <DEDUP_REMOVED lines=10> */
.L_x_1276:


//--------------------- .text._ZN5flash16flash_fwd_kernelI23Flash_fwd_kernel_traitsILi192ELi128ELi64ELi8ELb0ELb0EN7cutlass6half_tE19Flash_kernel_traitsILi192ELi128ELi64ELi8ES3_EELb0ELb0ELb0ELb0ELb0ELb0ELb1ELb0EEEvNS_16Flash_fwd_paramsE --------------------------
	.section	.text._ZN5flash16flash_fwd_kernelI23Flash_fwd_kernel_traitsILi192ELi128ELi64ELi8ELb0ELb0EN7cutlass6half_tE19Flash_kernel_traitsILi192ELi128ELi64ELi8ES3_EELb0ELb0ELb0ELb0ELb0ELb0ELb1ELb0EEEvNS_16Flash_fwd_paramsE,"ax",@progbits
	.sectioninfo	@"SHI_REGISTERS=255"
	.align	128
        .global         _ZN5flash16flash_fwd_kernelI23Flash_fwd_kernel_traitsILi192ELi128ELi64ELi8ELb0ELb0EN7cutlass6half_tE19Flash_kernel_traitsILi192ELi128ELi64ELi8ES3_EELb0ELb0ELb0ELb0ELb0ELb0ELb1ELb0EEEvNS_16Flash_fwd_paramsE
        .type           _ZN5flash16flash_fwd_kernelI23Flash_fwd_kernel_traitsILi192ELi128ELi64ELi8ELb0ELb0EN7cutlass6half_tE19Flash_kernel_traitsILi192ELi128ELi64ELi8ES3_EELb0ELb0ELb0ELb0ELb0ELb0ELb1ELb0EEEvNS_16Flash_fwd_paramsE,@function
        .size           _ZN5flash16flash_fwd_kernelI23Flash_fwd_kernel_traitsILi192ELi128ELi64ELi8ELb0ELb0EN7cutlass6half_tE19Flash_kernel_traitsILi192ELi128ELi64ELi8ES3_EELb0ELb0ELb0ELb0ELb0ELb0ELb1ELb0EEEvNS_16Flash_fwd_paramsE,(.L_x_1277 - _ZN5flash16flash_fwd_kernelI23Flash_fwd_kernel_traitsILi192ELi128ELi64ELi8ELb0ELb0EN7cutlass6half_tE19Flash_kernel_traitsILi192ELi128ELi64ELi8ES3_EELb0ELb0ELb0ELb0ELb0ELb0ELb1ELb0EEEvNS_16Flash_fwd_paramsE)
        .other          _ZN5flash16flash_fwd_kernelI23Flash_fwd_kernel_traitsILi192ELi128ELi64ELi8ELb0ELb0EN7cutlass6half_tE19Flash_kernel_traitsILi192ELi128ELi64ELi8ES3_EELb0ELb0ELb0ELb0ELb0ELb0ELb1ELb0EEEvNS_16Flash_fwd_paramsE,@"STO_CUDA_ENTRY STV_DEFAULT"
_ZN5flash16flash_fwd_kernelI23Flash_fwd_kernel_traitsILi192ELi128ELi64ELi8ELb0ELb0EN7cutlass6half_tE19Flash_kernel_traitsILi192ELi128ELi64ELi8ES3_EELb0ELb0ELb0ELb0ELb0ELb0ELb1ELb0EEEvNS_16Flash_fwd_paramsE:
.text._ZN5flash16flash_fwd_kernelI23Flash_fwd_kernel_traitsILi192ELi128ELi64ELi8ELb0ELb0EN7cutlass6half_tE19Flash_kernel_traitsILi192ELi128ELi64ELi8ES3_EELb0ELb0ELb0ELb0ELb0ELb0ELb1ELb0EEEvNS_16Flash_fwd_paramsE:
        /* <DEDUP_REMOVED lines=34> */
.L_x_99:
[----:B-1-34-:R-:W-:Y:S02]  /*0220*/  MOV R5, c[0x0][0x218] ;  /* 0x0000860000057a02 */ /* 0x01afe40000000f00 */
.L_x_100:
        /* <DEDUP_REMOVED lines=41> */
.L_x_102:
        /* <DEDUP_REMOVED lines=39> */
.L_x_103:
        /* <DEDUP_REMOVED lines=104> */
.L_x_105:
[----:B------:R-:W-:Y:S05]  /*0db0*/  BSYNC B0 ;  /* 0x0000000000007941 */ /* 0x000fea0003800000 */
.L_x_104:
        /* <DEDUP_REMOVED lines=37> */
.L_x_107:
[----:B------:R-:W-:Y:S05]  /*1010*/  BSYNC B0 ;  /* 0x0000000000007941 */ /* 0x000fea0003800000 */
.L_x_106:
        /* <DEDUP_REMOVED lines=37> */
.L_x_109:
[----:B------:R-:W-:Y:S05]  /*1270*/  BSYNC B0 ;  /* 0x0000000000007941 */ /* 0x000fea0003800000 */
.L_x_108:
        /* <DEDUP_REMOVED lines=40> */
.L_x_111:
[----:B------:R-:W-:Y:S05]  /*1500*/  BSYNC B0 ;  /* 0x0000000000007941 */ /* 0x000fea0003800000 */
.L_x_110:
        /* <DEDUP_REMOVED lines=36> */
.L_x_113:
[----:B------:R-:W-:Y:S05]  /*1750*/  BSYNC B0 ;  /* 0x0000000000007941 */ /* 0x000fea0003800000 */
.L_x_112:
        /* <DEDUP_REMOVED lines=34> */
.L_x_115:
[----:B------:R-:W-:Y:S05]  /*1980*/  BSYNC B0 ;  /* 0x0000000000007941 */ /* 0x000fea0003800000 */
.L_x_114:
        /* <DEDUP_REMOVED lines=40> */
.L_x_117:
[----:B------:R-:W-:Y:S05]  /*1c10*/  BSYNC B0 ;  /* 0x0000000000007941 */ /* 0x000fea0003800000 */
.L_x_116:
        /* <DEDUP_REMOVED lines=37> */
.L_x_119:
[----:B------:R-:W-:Y:S05]  /*1e70*/  BSYNC B0 ;  /* 0x0000000000007941 */ /* 0x000fea0003800000 */
.L_x_118:
        /* <DEDUP_REMOVED lines=15> */
[----:B------:R-:W-:Y:S01]  /*1f70*/  LDSM.16.M88.4 R36, [R204] ;  /* 0x00000000cc24783b */ /* 0x000fe20000000200 */
[----:B------:R-:W-:-:S02]  /*1f80*/  LOP3.LUT R4, R4, 0x6, RZ, 0xc0, !PT ;  /* 0x0000000604047812 */ /* 0x000fc400078ec0ff */
[----:B------:R-:W-:Y:S01]  /*1f90*/  IMAD R205, R205, 0x200, R8 ;  /* 0x00000200cdcd7824 */ /* 0x000fe200078e0208 */
[----:B------:R-:W-:Y:S03]  /*1fa0*/  LDSM.16.M88.4 R72, [R202] ;  /* 0x00000000ca48783b */ /* 0x000fe60000000200 */
[----:B------:R-:W-:Y:S01]  /*1fb0*/  IMAD.SHL.U32 R205, R205, 0x2, RZ ;  /* 0x00000002cdcd7824 */ /* 0x000fe200078e00ff */
[----:B------:R-:W-:Y:S04]  /*1fc0*/  LDSM.16.M88.4 R84, [R202+0x4000] ;  /* 0x00400000ca54783b */ /* 0x000fe80000000200 */
[----:B------:R-:W4:Y:S01]  /*1fd0*/  LDSM.16.M88.4 R20, [R205+0xc000] ;  /* 0x00c00000cd14783b */ /* 0x000f220000000200 */
[----:B------:R-:W-:-:S02]  /*1fe0*/  IADD3 R2, R205, 0xc000, RZ ;  /* 0x0000c000cd027810 */ /* 0x000fc40007ffe0ff */
[----:B------:R-:W-:Y:S01]  /*1ff0*/  IADD3 R203, R205, 0xc020, RZ ;  /* 0x0000c020cdcb7810 */ /* 0x000fe20007ffe0ff */
[----:B------:R-:W5:Y:S01]  /*2000*/  LDSM.16.M88.4 R44, [R205+0xc800] ;  /* 0x00c80000cd2c783b */ /* 0x000f620000000200 */
[----:B------:R-:W-:Y:S01]  /*2010*/  @P1 IADD3 R203, R2, -0x20, RZ ;  /* 0xffffffe002cb1810 */ /* 0x000fe20007ffe0ff */
[----:B------:R-:W-:Y:S02]  /*2020*/  IMAD.MOV.U32 R2, RZ, RZ, 0x40 ;  /* 0x00000040ff027424 */ /* 0x000fe400078e00ff */
[----:B------:R-:W-:Y:S01]  /*2030*/  LDSM.16.M88.4 R56, [R205+0xd000] ;  /* 0x00d00000cd38783b */ /* 0x000fe20000000200 */
[C---:B------:R-:W-:Y:S02]  /*2040*/  IADD3 R195, R203.reuse, 0x800, RZ ;  /* 0x00000800cbc37810 */ /* 0x040fe40007ffe0ff */
[----:B------:R-:W-:Y:S01]  /*2050*/  SEL R2, R2, 0xffffffc0, !P2 ;  /* 0xffffffc002027807 */ /* 0x000fe20005000000 */
[----:B--2---:R-:W2:Y:S01]  /*2060*/  LDSM.16.M88.4 R16, [R203] ;  /* 0x00000000cb10783b */ /* 0x004ea20000000200 */
[----:B------:R-:W-:-:S02]  /*2070*/  IADD3 R194, R203, 0x1000, RZ ;  /* 0x00001000cbc27810 */ /* 0x000fc40007ffe0ff */
[----:B------:R-:W-:Y:S01]  /*2080*/  IADD3 R193, R203, 0x1800, RZ ;  /* 0x00001800cbc17810 */ /* 0x000fe20007ffe0ff */
[----:B------:R-:W1:Y:S01]  /*2090*/  LDSM.16.M88.4 R28, [R205+0xd800] ;  /* 0x00d80000cd1c783b */ /* 0x000e620000000200 */
[----:B------:R-:W-:Y:S01]  /*20a0*/  IMAD.IADD R199, R205, 0x1, R2 ;  /* 0x00000001cdc77824 */ /* 0x000fe200078e0202 */
[C---:B------:R-:W-:Y:S01]  /*20b0*/  IADD3 R191, R203.reuse, 0x2000, RZ ;  /* 0x00002000cbbf7810 */ /* 0x040fe20007ffe0ff */
[----:B------:R-:W-:Y:S01]  /*20c0*/  IMAD.IADD R192, R2, 0x1, R203 ;  /* 0x0000000102c07824 */ /* 0x000fe200078e02cb */
[----:B------:R-:W-:Y:S01]  /*20d0*/  LDSM.16.M88.4 R52, [R203+0x800] ;  /* 0x00080000cb34783b */ /* 0x000fe20000000200 */
[C---:B------:R-:W-:Y:S02]  /*20e0*/  IADD3 R190, R203.reuse, 0x2800, RZ ;  /* 0x00002800cbbe7810 */ /* 0x040fe40007ffe0ff */
[C---:B------:R-:W-:Y:S01]  /*20f0*/  IADD3 R189, R203.reuse, 0x3000, RZ ;  /* 0x00003000cbbd7810 */ /* 0x040fe20007ffe0ff */
[----:B------:R-:W3:Y:S01]  /*2100*/  LDSM.16.M88.4 R24, [R199+0xc000] ;  /* 0x00c00000c718783b */ /* 0x000ee20000000200 */
[----:B------:R-:W-:-:S02]  /*2110*/  IADD3 R188, R203, 0x3800, RZ ;  /* 0x00003800cbbc7810 */ /* 0x000fc40007ffe0ff */
[C---:B------:R-:W-:Y:S01]  /*2120*/  IADD3 R187, R203.reuse, 0x4000, RZ ;  /* 0x00004000cbbb7810 */ /* 0x040fe20007ffe0ff */
[----:B------:R-:W1:Y:S01]  /*2130*/  LDSM.16.M88.4 R48, [R203+0x1000] ;  /* 0x00100000cb30783b */ /* 0x000e620000000200 */
[C---:B------:R-:W-:Y:S02]  /*2140*/  IADD3 R186, R203.reuse, 0x4800, RZ ;  /* 0x00004800cbba7810 */ /* 0x040fe40007ffe0ff */
[C---:B------:R-:W-:Y:S01]  /*2150*/  IADD3 R185, R203.reuse, 0x5000, RZ ;  /* 0x00005000cbb97810 */ /* 0x040fe20007ffe0ff */
[----:B------:R-:W1:Y:S01]  /*2160*/  LDSM.16.M88.4 R40, [R203+0x1800] ;  /* 0x00180000cb28783b */ /* 0x000e620000000200 */
[----:B------:R-:W-:-:S03]  /*2170*/  IADD3 R184, R203, 0x5800, RZ ;  /* 0x00005800cbb87810 */ /* 0x000fc60007ffe0ff */
[----:B------:R-:W-:Y:S01]  /*2180*/  LDSM.16.M88.4 R80, [R199+0xc800] ;  /* 0x00c80000c750783b */ /* 0x000fe20000000200 */
[C---:B----4-:R-:W-:Y:S03]  /*2190*/  HMMA.16816.F32 R8, R12.reuse, R20, RZ ;  /* 0x000000140c08723c */ /* 0x050fe600000018ff */
[----:B------:R-:W-:Y:S04]  /*21a0*/  LDSM.16.M88.4 R68, [R199+0xd000] ;  /* 0x00d00000c744783b */ /* 0x000fe80000000200 */
[----:B------:R-:W-:Y:S01]  /*21b0*/  LDSM.16.M88.4 R64, [R199+0xd800] ;  /* 0x00d80000c740783b */ /* 0x000fe20000000200 */
[C---:B------:R-:W-:Y:S03]  /*21c0*/  HMMA.16816.F32 R20, R12.reuse, R22, RZ ;  /* 0x000000160c14723c */ /* 0x040fe600000018ff */
[----:B------:R-:W-:Y:S04]  /*21d0*/  LDSM.16.M88.4 R92, [R205+0x10800] ;  /* 0x01080000cd5c783b */ /* 0x000fe80000000200 */
[----:B------:R-:W-:Y:S01]  /*21e0*/  LDSM.16.M88.4 R88, [R199+0x10000] ;  /* 0x01000000c758783b */ /* 0x000fe20000000200 */
[----:B-----5:R-:W-:Y:S08]  /*21f0*/  HMMA.16816.F32 R32, R12, R44, RZ ;  /* 0x0000002c0c20723c */ /* 0x020ff000000018ff */
[----:B--2---:R-:W-:Y:S08]  /*2200*/  HMMA.16816.F32 R8, R36, R16, R8 ;  /* 0x000000102408723c */ /* 0x004ff00000001808 */
[C---:B------:R-:W-:Y:S08]  /*2210*/  HMMA.16816.F32 R60, R12.reuse, R56, RZ ;  /* 0x000000380c3c723c */ /* 0x040ff000000018ff */
[C---:B------:R-:W-:Y:S08]  /*2220*/  HMMA.16816.F32 R44, R12.reuse, R46, RZ ;  /* 0x0000002e0c2c723c */ /* 0x040ff000000018ff */
[C---:B------:R-:W-:Y:S08]  /*2230*/  HMMA.16816.F32 R56, R12.reuse, R58, RZ ;  /* 0x0000003a0c38723c */ /* 0x040ff000000018ff */
[----:B-1----:R-:W-:Y:S08]  /*2240*/  HMMA.16816.F32 R76, R12, R28, RZ ;  /* 0x0000001c0c4c723c */ /* 0x002ff000000018ff */
[----:B------:R-:W-:Y:S01]  /*2250*/  HMMA.16816.F32 R20, R36, R18, R20 ;  /* 0x000000122414723c */ /* 0x000fe20000001814 */
[----:B------:R-:W-:Y:S07]  /*2260*/  LDSM.16.M88.4 R16, [R192] ;  /* 0x00000000c010783b */ /* 0x000fee0000000200 */
[----:B------:R-:W-:Y:S01]  /*2270*/  HMMA.16816.F32 R12, R12, R30, RZ ;  /* 0x0000001e0c0c723c */ /* 0x000fe200000018ff */
[----:B------:R-:W1:Y:S07]  /*2280*/  LDSM.16.M88.4 R28, [R201] ;  /* 0x00000000c91c783b */ /* 0x000e6e0000000200 */
[----:B---3--:R-:W-:Y:S08]  /*2290*/  HMMA.16816.F32 R8, R72, R24, R8 ;  /* 0x000000184808723c */ /* 0x008ff00000001808 */
        /* <DEDUP_REMOVED lines=110> */
[----:B------:R-:W2:Y:S05]  /*2980*/  MUFU.TANH R64, R64 ;  /* 0x0000004000407308 */ /* 0x000eaa0000002400 */
[----:B-1----:R-:W-:Y:S03]  /*2990*/  HMMA.16816.F32 R76, R68, R36, R76 ;  /* 0x00000024444c723c */ /* 0x002fe6000000184c */
[----:B------:R-:W-:Y:S04]  /*29a0*/  MUFU.TANH R65, R65 ;  /* 0x0000004100417308 */ /* 0x000fe80000002400 */
[----:B------:R-:W-:Y:S01]  /*29b0*/  FMUL.FTZ R36, R22, c[0x0][0x2ec] ;  /* 0x0000bb0016247a20 */ /* 0x000fe20000410000 */
[----:B------:R-:W-:Y:S05]  /*29c0*/  HMMA.16816.F32 R56, R52, R50, R56 ;  /* 0x000000323438723c */ /* 0x000fea0000001838 */
[----:B------:R-:W1:Y:S02]  /*29d0*/  MUFU.TANH R36, R36 ;  /* 0x0000002400247308 */ /* 0x000e640000002400 */
[----:B------:R-:W-:Y:S01]  /*29e0*/  FMUL.FTZ R50, R21, c[0x0][0x2ec] ;  /* 0x0000bb0015327a20 */ /* 0x000fe20000410000 */
[----:B----4-:R-:W-:Y:S05]  /*29f0*/  HMMA.16816.F32 R60, R28, R12, R60 ;  /* 0x0000000c1c3c723c */ /* 0x010fea000000183c */
[----:B------:R-:W-:Y:S02]  /*2a00*/  MUFU.TANH R50, R50 ;  /* 0x0000003200327308 */ /* 0x000fe40000002400 */
[----:B------:R-:W-:Y:S01]  /*2a10*/  FMUL.FTZ R12, R23, c[0x0][0x2ec] ;  /* 0x0000bb00170c7a20 */ /* 0x000fe20000410000 */
[----:B-----5:R-:W-:Y:S01]  /*2a20*/  HMMA.16816.F32 R32, R16, R72, R32 ;  /* 0x000000481020723c */ /* 0x020fe20000001820 */
[----:B------:R-:W3:Y:S04]  /*2a30*/  LDSM.16.M88.4 R20, [R203+0x5800] ;  /* 0x00580000cb14783b */ /* 0x000ee80000000200 */
[----:B------:R-:W-:Y:S03]  /*2a40*/  MUFU.TANH R12, R12 ;  /* 0x0000000c000c7308 */ /* 0x000fe60000002400 */
        /* <DEDUP_REMOVED lines=9> */
[----:B------:R-:W4:Y:S01]  /*2ae0*/  LDSM.16.M88.4 R32, [R199+0x11800] ;  /* 0x01180000c720783b */ /* 0x000f220000000200 */
[----:B------:R-:W-:Y:S03]  /*2af0*/  HMMA.16816.F32 R80, R52, R10, R80 ;  /* 0x0000000a3450723c */ /* 0x000fe60000001850 */
[----:B------:R-:W5:Y:S01]  /*2b00*/  LDSM.16.M88.4 R8, [R192+0x5800] ;  /* 0x00580000c008783b */ /* 0x000f620000000200 */
[----:B------:R-:W-:-:S04]  /*2b10*/  DEPBAR.LE SB0, 0x0 ;  /* 0x000080000000791a */ /* 0x000fc80000000000 */
[C---:B---3--:R-:W-:Y:S01]  /*2b20*/  HMMA.16816.F32 R76, R40.reuse, R20, R76 ;  /* 0x00000014284c723c */ /* 0x048fe2000000184c */
[----:B------:R-:W3:Y:S07]  /*2b30*/  MUFU.TANH R51, R51 ;  /* 0x0000003300337308 */ /* 0x000eee0000002400 */
[C---:B------:R-:W-:Y:S01]  /*2b40*/  HMMA.16816.F32 R56, R40.reuse, R90, R56 ;  /* 0x0000005a2838723c */ /* 0x040fe20000001838 */
[----:B------:R-:W-:Y:S07]  /*2b50*/  MUFU.TANH R37, R37 ;  /* 0x0000002500257308 */ /* 0x000fee0000002400 */
[----:B------:R-:W-:Y:S01]  /*2b60*/  HMMA.16816.F32 R80, R40, R22, R80 ;  /* 0x000000162850723c */ /* 0x000fe20000001850 */
[----:B------:R-:W1:Y:S06]  /*2b70*/  MUFU.TANH R38, R38 ;  /* 0x0000002600267308 */ /* 0x000e6c0000002400 */
[----:B------:R-:W-:Y:S01]  /*2b80*/  IMAD R23, R3, 0x40, R4 ;  /* 0x0000004003177824 */ /* 0x000fe200078e0204 */
[----:B------:R-:W-:Y:S04]  /*2b90*/  HMMA.16816.F32 R44, R16, R74, R44 ;  /* 0x0000004a102c723c */ /* 0x000fe8000000182c */
[----:B------:R-:W-:-:S02]  /*2ba0*/  IADD3 R3, R23, 0x1, RZ ;  /* 0x0000000117037810 */ /* 0x000fc40007ffe0ff */
[-C--:B------:R-:W-:Y:S02]  /*2bb0*/  ISETP.GE.AND P1, PT, R23, R6.reuse, PT ;  /* 0x000000061700720c */ /* 0x080fe40003f26270 */
[C---:B----4-:R-:W-:Y:S01]  /*2bc0*/  HMMA.16816.F32 R76, R28.reuse, R32, R76 ;  /* 0x000000201c4c723c */ /* 0x050fe2000000184c */
[-C--:B------:R-:W-:Y:S02]  /*2bd0*/  ISETP.GE.AND P5, PT, R3, R6.reuse, PT ;  /* 0x000000060300720c */ /* 0x080fe40003fa6270 */
[----:B------:R-:W-:Y:S02]  /*2be0*/  IADD3 R3, R23, 0x8, RZ ;  /* 0x0000000817037810 */ /* 0x000fe40007ffe0ff */
[----:B------:R-:W-:Y:S02]  /*2bf0*/  FSEL R49, R49, -INF , !P1 ;  /* 0xff80000031317808 */ /* 0x000fe40004800000 */
[----:B------:R-:W-:Y:S01]  /*2c00*/  ISETP.GE.AND P0, PT, R3, R6, PT ;  /* 0x000000060300720c */ /* 0x000fe20003f06270 */
[----:B------:R-:W-:Y:S01]  /*2c10*/  HMMA.16816.F32 R56, R28, R14, R56 ;  /* 0x0000000e1c38723c */ /* 0x000fe20000001838 */
[----:B------:R-:W-:-:S02]  /*2c20*/  IADD3 R3, R23, 0x10, RZ ;  /* 0x0000001017037810 */ /* 0x000fc40007ffe0ff */
[----:B--2---:R-:W-:Y:S02]  /*2c30*/  FSEL R64, R64, -INF , !P5 ;  /* 0xff80000040407808 */ /* 0x004fe40006800000 */
[-C--:B------:R-:W-:Y:S02]  /*2c40*/  ISETP.GE.AND P4, PT, R3, R6.reuse, PT ;  /* 0x000000060300720c */ /* 0x080fe40003f86270 */
[----:B------:R-:W-:Y:S01]  /*2c50*/  IADD3 R3, R23, 0x18, RZ ;  /* 0x0000001817037810 */ /* 0x000fe20007ffe0ff */
[----:B------:R-:W-:Y:S01]  /*2c60*/  HMMA.16816.F32 R80, R28, R34, R80 ;  /* 0x000000221c50723c */ /* 0x000fe20000001850 */
[----:B------:R-:W-:Y:S01]  /*2c70*/  FSEL R48, R48, -INF , !P5 ;  /* 0xff80000030307808 */ /* 0x000fe20006800000 */
[----:B------:R-:W-:Y:S01]  /*2c80*/  FMUL.FTZ R20, R46, c[0x0][0x2ec] ;  /* 0x0000bb002e147a20 */ /* 0x000fe20000410000 */
[----:B------:R-:W-:Y:S01]  /*2c90*/  ISETP.GE.AND P2, PT, R3, R6, PT ;  /* 0x000000060300720c */ /* 0x000fe20003f46270 */
[----:B------:R-:W-:Y:S01]  /*2ca0*/  FMUL.FTZ R21, R47, c[0x0][0x2ec] ;  /* 0x0000bb002f157a20 */ /* 0x000fe20000410000 */
[----:B------:R-:W-:-:S02]  /*2cb0*/  FSEL R3, R2, -INF , !P1 ;  /* 0xff80000002037808 */ /* 0x000fc40004800000 */
[----:B-1----:R-:W-:Y:S01]  /*2cc0*/  FSEL R36, R36, -INF , !P0 ;  /* 0xff80000024247808 */ /* 0x002fe20004000000 */
[C---:B------:R-:W-:Y:S01]  /*2cd0*/  HMMA.16816.F32 R60, R16.reuse, R24, R60 ;  /* 0x00000018103c723c */ /* 0x040fe2000000183c */
[----:B------:R-:W-:Y:S01]  /*2ce0*/  FSEL R65, R65, -INF , !P0 ;  /* 0xff80000041417808 */ /* 0x000fe20004000000 */
[----:B------:R-:W-:Y:S01]  /*2cf0*/  MUFU.TANH R20, R20 ;  /* 0x0000001400147308 */ /* 0x000fe20000002400 */
[----:B---3--:R-:W-:Y:S02]  /*2d00*/  FSEL R14, R51, -INF , !P4 ;  /* 0xff800000330e7808 */ /* 0x008fe40006000000 */
[----:B------:R-:W-:Y:S02]  /*2d10*/  FSEL R15, R13, -INF , !P4 ;  /* 0xff8000000d0f7808 */ /* 0x000fe40006000000 */
[----:B------:R-:W-:Y:S01]  /*2d20*/  FMUL.FTZ R24, R44, c[0x0][0x2ec] ;  /* 0x0000bb002c187a20 */ /* 0x000fe20000410000 */
[C---:B-----5:R-:W-:Y:S01]  /*2d30*/  HMMA.16816.F32 R76, R16.reuse, R8, R76 ;  /* 0x00000008104c723c */ /* 0x060fe2000000184c */
[----:B------:R-:W-:Y:S01]  /*2d40*/  FMUL.FTZ R25, R45, c[0x0][0x2ec] ;  /* 0x0000bb002d197a20 */ /* 0x000fe20000410000 */
[----:B------:R-:W-:Y:S05]  /*2d50*/  MUFU.TANH R21, R21 ;  /* 0x0000001500157308 */ /* 0x000fea0000002400 */
[----:B------:R-:W-:Y:S01]  /*2d60*/  IADD3 R9, R23, 0x9, RZ ;  /* 0x0000000917097810 */ /* 0x000fe20007ffe0ff */
[----:B------:R-:W-:Y:S02]  /*2d70*/  HMMA.16816.F32 R56, R16, R26, R56 ;  /* 0x0000001a1038723c */ /* 0x000fe40000001838 */
[----:B------:R-:W-:Y:S01]  /*2d80*/  MUFU.TANH R24, R24 ;  /* 0x0000001800187308 */ /* 0x000fe20000002400 */
[----:B------:R-:W-:-:S02]  /*2d90*/  ISETP.GE.AND P6, PT, R9, R6, PT ;  /* 0x000000060900720c */ /* 0x000fc40003fc6270 */
[----:B------:R-:W-:Y:S02]  /*2da0*/  IADD3 R9, R23, 0x11, RZ ;  /* 0x0000001117097810 */ /* 0x000fe40007ffe0ff */
[----:B------:R-:W-:Y:S01]  /*2db0*/  FSEL R2, R12, -INF , !P6 ;  /* 0xff8000000c027808 */ /* 0x000fe20007000000 */
[----:B------:R-:W-:Y:S01]  /*2dc0*/  HMMA.16816.F32 R80, R16, R10, R80 ;  /* 0x0000000a1050723c */ /* 0x000fe20000001850 */
        /* <DEDUP_REMOVED lines=13> */
[-C--:B------:R-:W-:Y:S01]  /*2ea0*/  ISETP.GE.AND P5, PT, R9, R6.reuse, PT ;  /* 0x000000060900720c */ /* 0x080fe20003fa6270 */
[----:B------:R-:W-:Y:S01]  /*2eb0*/  FMUL.FTZ R78, R78, c[0x0][0x2ec] ;  /* 0x0000bb004e4e7a20 */ /* 0x000fe20000410000 */
[----:B------:R-:W-:Y:S01]  /*2ec0*/  IADD3 R9, R23, 0x21, RZ ;  /* 0x0000002117097810 */ /* 0x000fe20007ffe0ff */
[----:B------:R-:W-:Y:S01]  /*2ed0*/  FMUL.FTZ R56, R56, c[0x0][0x2ec] ;  /* 0x0000bb0038387a20 */ /* 0x000fe20000410000 */
[----:B------:R-:W-:Y:S01]  /*2ee0*/  FSEL R12, R38, -INF , !P3 ;  /* 0xff800000260c7808 */ /* 0x000fe20005800000 */
[----:B------:R-:W-:Y:S01]  /*2ef0*/  FMUL.FTZ R57, R57, c[0x0][0x2ec] ;  /* 0x0000bb0039397a20 */ /* 0x000fe20000410000 */
[-C--:B------:R-:W-:Y:S01]  /*2f00*/  ISETP.GE.AND P0, PT, R9, R6.reuse, PT ;  /* 0x000000060900720c */ /* 0x080fe20003f06270 */
[----:B------:R-:W2:Y:S01]  /*2f10*/  MUFU.TANH R160, R62 ;  /* 0x0000003e00a07308 */ /* 0x000ea20000002400 */
[----:B------:R-:W-:Y:S01]  /*2f20*/  IADD3 R9, R23, 0x28, RZ ;  /* 0x0000002817097810 */ /* 0x000fe20007ffe0ff */
[----:B------:R-:W-:Y:S01]  /*2f30*/  FMUL.FTZ R58, R58, c[0x0][0x2ec] ;  /* 0x0000bb003a3a7a20 */ /* 0x000fe20000410000 */
[----:B------:R-:W-:Y:S01]  /*2f40*/  FSEL R13, R37, -INF , !P3 ;  /* 0xff800000250d7808 */ /* 0x000fe20005800000 */
[----:B------:R-:W-:Y:S01]  /*2f50*/  FMUL.FTZ R59, R59, c[0x0][0x2ec] ;  /* 0x0000bb003b3b7a20 */ /* 0x000fe20000410000 */
[-C--:B------:R-:W-:Y:S01]  /*2f60*/  ISETP.GE.AND P6, PT, R9, R6.reuse, PT ;  /* 0x000000060900720c */ /* 0x080fe20003fc6270 */
[----:B------:R-:W-:Y:S01]  /*2f70*/  FMUL.FTZ R79, R79, c[0x0][0x2ec] ;  /* 0x0000bb004f4f7a20 */ /* 0x000fe20000410000 */
[----:B------:R-:W-:Y:S01]  /*2f80*/  IADD3 R9, R23, 0x29, RZ ;  /* 0x0000002917097810 */ /* 0x000fe20007ffe0ff */
[----:B------:R-:W-:Y:S01]  /*2f90*/  MUFU.TANH R159, R61 ;  /* 0x0000003d009f7308 */ /* 0x000fe20000002400 */
[----:B------:R-:W-:Y:S01]  /*2fa0*/  FMUL.FTZ R80, R80, c[0x0][0x2ec] ;  /* 0x0000bb0050507a20 */ /* 0x000fe20000410000 */
[----:B-1----:R-:W-:Y:S01]  /*2fb0*/  FSEL R167, R167, -INF , !P5 ;  /* 0xff800000a7a77808 */ /* 0x002fe20006800000 */
[----:B------:R-:W-:Y:S01]  /*2fc0*/  FMUL.FTZ R82, R82, c[0x0][0x2ec] ;  /* 0x0000bb0052527a20 */ /* 0x000fe20000410000 */
[----:B------:R-:W-:Y:S01]  /*2fd0*/  ISETP.GE.AND P4, PT, R9, R6, PT ;  /* 0x000000060900720c */ /* 0x000fe20003f86270 */
[----:B------:R-:W-:Y:S01]  /*2fe0*/  FMUL.FTZ R81, R81, c[0x0][0x2ec] ;  /* 0x0000bb0051517a20 */ /* 0x000fe20000410000 */
[----:B------:R-:W-:Y:S01]  /*2ff0*/  IADD3 R9, R23, 0x30, RZ ;  /* 0x0000003017097810 */ /* 0x000fe20007ffe0ff */
[----:B------:R-:W-:Y:S01]  /*3000*/  FMUL.FTZ R83, R83, c[0x0][0x2ec] ;  /* 0x0000bb0053537a20 */ /* 0x000fe20000410000 */
[----:B------:R-:W1:Y:S01]  /*3010*/  MUFU.TANH R170, R63 ;  /* 0x0000003f00aa7308 */ /* 0x000e620000002400 */
[----:B--2---:R-:W-:-:S02]  /*3020*/  FSEL R160, R160, -INF , !P5 ;  /* 0xff800000a0a07808 */ /* 0x004fc40006800000 */
[----:B------:R-:W-:Y:S02]  /*3030*/  ISETP.GE.AND P5, PT, R6, 0x41, PT ;  /* 0x000000410600780c */ /* 0x000fe40003fa6270 */
[----:B------:R-:W-:Y:S02]  /*3040*/  ISETP.GE.AND P3, PT, R9, R6, PT ;  /* 0x000000060900720c */ /* 0x000fe40003f66270 */
[C---:B------:R-:W-:Y:S01]  /*3050*/  IADD3 R9, R23.reuse, 0x31, RZ ;  /* 0x0000003117097810 */ /* 0x040fe20007ffe0ff */
[----:B------:R-:W2:Y:S01]  /*3060*/  MUFU.TANH R165, R56 ;  /* 0x0000003800a57308 */ /* 0x000ea20000002400 */
[C---:B------:R-:W-:Y:S02]  /*3070*/  IADD3 R19, R23.reuse, 0x38, RZ ;  /* 0x0000003817137810 */ /* 0x040fe40007ffe0ff */
[----:B------:R-:W-:Y:S02]  /*3080*/  IADD3 R23, R23, 0x39, RZ ;  /* 0x0000003917177810 */ /* 0x000fe40007ffe0ff */
[----:B------:R-:W-:-:S02]  /*3090*/  FSEL R10, R20, -INF , !P2 ;  /* 0xff800000140a7808 */ /* 0x000fc40005000000 */
[----:B------:R-:W-:Y:S01]  /*30a0*/  FSEL R11, R24, -INF , !P2 ;  /* 0xff800000180b7808 */ /* 0x000fe20005000000 */
[----:B------:R-:W3:Y:S01]  /*30b0*/  MUFU.TANH R161, R57 ;  /* 0x0000003900a17308 */ /* 0x000ee20000002400 */
[----:B------:R-:W-:Y:S02]  /*30c0*/  ISETP.GE.AND P2, PT, R9, R6, PT ;  /* 0x000000060900720c */ /* 0x000fe40003f46270 */
[----:B------:R-:W-:Y:S02]  /*30d0*/  FSEL R8, R21, -INF , !P1 ;  /* 0xff80000015087808 */ /* 0x000fe40004800000 */
[----:B------:R-:W-:Y:S02]  /*30e0*/  FSEL R9, R25, -INF , !P1 ;  /* 0xff80000019097808 */ /* 0x000fe40004800000 */
[----:B-1----:R-:W-:Y:S01]  /*30f0*/  FSEL R170, R170, -INF , !P0 ;  /* 0xff800000aaaa7808 */ /* 0x002fe20004000000 */
[----:B------:R-:W1:Y:S01]  /*3100*/  MUFU.TANH R162, R58 ;  /* 0x0000003a00a27308 */ /* 0x000e620000002400 */
[----:B------:R-:W-:-:S02]  /*3110*/  FSEL R159, R159, -INF , !P0 ;  /* 0xff8000009f9f7808 */ /* 0x000fc40004000000 */
[-C--:B------:R-:W-:Y:S02]  /*3120*/  ISETP.GE.AND P1, PT, R19, R6.reuse, PT ;  /* 0x000000061300720c */ /* 0x080fe40003f26270 */
[----:B------:R-:W-:Y:S02]  /*3130*/  ISETP.GE.AND P0, PT, R23, R6, PT ;  /* 0x000000061700720c */ /* 0x000fe40003f06270 */
[----:B--2---:R-:W-:Y:S01]  /*3140*/  FSEL R165, R165, -INF , !P6 ;  /* 0xff800000a5a57808 */ /* 0x004fe20007000000 */
        /* <DEDUP_REMOVED lines=17> */
[----:B--2---:R-:W-:Y:S02]  /*3260*/  FSEL R140, R140, -INF , !P1 ;  /* 0xff8000008c8c7808 */ /* 0x004fe40004800000 */
[----:B---3--:R-:W-:Y:S02]  /*3270*/  FSEL R158, R158, -INF , !P0 ;  /* 0xff8000009e9e7808 */ /* 0x008fe40004000000 */
[----:B-1----:R-:W-:Y:S01]  /*3280*/  FSEL R141, R141, -INF , !P0 ;  /* 0xff8000008d8d7808 */ /* 0x002fe20004000000 */
        /* <DEDUP_REMOVED lines=57> */
.L_x_122:
[----:B------:R-:W-:Y:S05]  /*3620*/  BSYNC B0 ;  /* 0x0000000000007941 */ /* 0x000fea0003800000 */
.L_x_121:
[----:B------:R-:W0:Y:S02]  /*3630*/  LDGDEPBAR ;  /* 0x00000000000079af */ /* 0x000e240000000000 */
.L_x_120:
[----:B------:R-:W-:Y:S02]  /*3640*/  FMNMX.FTZ R16, R3, R48, !PT ;  /* 0x0000003003107209 */ /* 0x000fe40007810000 */
[----:B--2---:R-:W-:Y:S02]  /*3650*/  FMNMX.FTZ R19, R49, R64, !PT ;  /* 0x0000004031137209 */ /* 0x004fe40007810000 */
        /* <DEDUP_REMOVED lines=49> */
[C---:B------:R-:W-:Y:S01]  /*3970*/  FSETP.NEU.FTZ.AND P0, PT, R132.reuse, -INF , PT ;  /* 0xff8000008400780b */ /* 0x040fe20003f1d000 */
[----:B------:R-:W-:Y:S02]  /*3980*/  FMUL.FTZ R166, R132, c[0x0][0x23c] ;  /* 0x00008f0084a67a20 */ /* 0x000fe40000410000 */
[----:B------:R-:W-:Y:S03]  /*3990*/  LDSM.16.MT88.4 R20, [R200+0x12800] ;  /* 0x01280000c814783b */ /* 0x000fe60000004200 */
[----:B------:R-:W-:Y:S01]  /*39a0*/  FSEL R166, R166, RZ, P0 ;  /* 0x000000ffa6a67208 */ /* 0x000fe20000000000 */
[----:B------:R-:W-:Y:S04]  /*39b0*/  LDSM.16.MT88.4 R32, [R197+0x12800] ;  /* 0x01280000c520783b */ /* 0x000fe80000004200 */
[--C-:B------:R-:W-:Y:S01]  /*39c0*/  FFMA.FTZ R153, R3, c[0x0][0x23c], -R166.reuse ;  /* 0x00008f0003997a23 */ /* 0x100fe200000108a6 */
[----:B--2---:R-:W-:Y:S01]  /*39d0*/  FMNMX.FTZ R3, R19, R4, !PT ;  /* 0x0000000413037209 */ /* 0x004fe20007810000 */
[--C-:B------:R-:W-:Y:S01]  /*39e0*/  FFMA.FTZ R150, R48, c[0x0][0x23c], -R166.reuse ;  /* 0x00008f0030967a23 */ /* 0x100fe200000108a6 */
[----:B------:R-:W-:Y:S01]  /*39f0*/  LDSM.16.MT88.4 R4, [R196+0x16000] ;  /* 0x01600000c404783b */ /* 0x000fe20000004200 */
        /* <DEDUP_REMOVED lines=12> */
[--C-:B------:R-:W-:Y:S01]  /*3ac0*/  FFMA.FTZ R152, R49, c[0x0][0x23c], -R163.reuse ;  /* 0x00008f0031987a23 */ /* 0x100fe200000108a3 */
[----:B------:R-:W-:Y:S01]  /*3ad0*/  LDSM.16.MT88.4 R24, [R198+0x14800] ;  /* 0x01480000c618783b */ /* 0x000fe20000004200 */
[----:B------:R-:W-:-:S02]  /*3ae0*/  FFMA.FTZ R155, R64, c[0x0][0x23c], -R163 ;  /* 0x00008f00409b7a23 */ /* 0x000fc400000108a3 */
[--C-:B------:R-:W-:Y:S01]  /*3af0*/  FFMA.FTZ R157, R36, c[0x0][0x23c], -R163.reuse ;  /* 0x00008f00249d7a23 */ /* 0x100fe200000108a3 */
[----:B------:R-:W2:Y:S01]  /*3b00*/  LDSM.16.MT88.4 R48, [R198+0x14000] ;  /* 0x01400000c630783b */ /* 0x000ea20000004200 */
[--C-:B------:R-:W-:Y:S01]  /*3b10*/  FFMA.FTZ R148, R2, c[0x0][0x23c], -R163.reuse ;  /* 0x00008f0002947a23 */ /* 0x100fe200000108a3 */
[----:B------:R-:W-:Y:S01]  /*3b20*/  MUFU.EX2 R151, R151 ;  /* 0x0000009700977308 */ /* 0x000fe20000000800 */
[----:B------:R-:W-:Y:S01]  /*3b30*/  FFMA.FTZ R2, R9, c[0x0][0x23c], -R166 ;  /* 0x00008f0009027a23 */ /* 0x000fe200000108a6 */
[----:B------:R-:W4:Y:S01]  /*3b40*/  LDSM.16.MT88.4 R64, [R196+0x14000] ;  /* 0x01400000c440783b */ /* 0x000f220000004200 */
[--C-:B------:R-:W-:Y:S02]  /*3b50*/  FFMA.FTZ R135, R10, c[0x0][0x23c], -R163.reuse ;  /* 0x00008f000a877a23 */ /* 0x100fe400000108a3 */
[--C-:B------:R-:W-:Y:S02]  /*3b60*/  FFMA.FTZ R0, R8, c[0x0][0x23c], -R163.reuse ;  /* 0x00008f0008007a23 */ /* 0x100fe400000108a3 */
[----:B------:R-:W5:Y:S01]  /*3b70*/  LDSM.16.MT88.4 R8, [R200+0x14800] ;  /* 0x01480000c808783b */ /* 0x000f620000004200 */
[----:B------:R-:W3:Y:S01]  /*3b80*/  MUFU.EX2 R146, R146 ;  /* 0x0000009200927308 */ /* 0x000ee20000000800 */
[----:B-1----:R-:W-:Y:S01]  /*3b90*/  F2FP.PACK_AB R96, R150, R153 ;  /* 0x000000999660723e */ /* 0x002fe200000000ff */
[----:B------:R-:W-:-:S02]  /*3ba0*/  FFMA.FTZ R147, R14, c[0x0][0x23c], -R163 ;  /* 0x00008f000e937a23 */ /* 0x000fc400000108a3 */
[--C-:B------:R-:W-:Y:S02]  /*3bb0*/  FFMA.FTZ R134, R12, c[0x0][0x23c], -R163.reuse ;  /* 0x00008f000c867a23 */ /* 0x100fe400000108a3 */
[----:B------:R-:W1:Y:S01]  /*3bc0*/  LDSM.16.MT88.4 R12, [R196+0x14800] ;  /* 0x01480000c40c783b */ /* 0x000e620000004200 */
[--C-:B------:R-:W-:Y:S01]  /*3bd0*/  FFMA.FTZ R154, R167, c[0x0][0x23c], -R166.reuse ;  /* 0x00008f00a79a7a23 */ /* 0x100fe200000108a6 */
[----:B------:R-:W-:Y:S01]  /*3be0*/  MUFU.EX2 R152, R152 ;  /* 0x0000009800987308 */ /* 0x000fe20000000800 */
[--C-:B------:R-:W-:Y:S02]  /*3bf0*/  FFMA.FTZ R156, R165, c[0x0][0x23c], -R166.reuse ;  /* 0x00008f00a59c7a23 */ /* 0x100fe400000108a6 */
[--C-:B------:R-:W-:Y:S02]  /*3c00*/  FFMA.FTZ R159, R159, c[0x0][0x23c], -R166.reuse ;  /* 0x00008f009f9f7a23 */ /* 0x100fe400000108a6 */
[----:B------:R-:W-:Y:S02]  /*3c10*/  FFMA.FTZ R161, R161, c[0x0][0x23c], -R166 ;  /* 0x00008f00a1a17a23 */ /* 0x000fe400000108a6 */
[--C-:B------:R-:W-:Y:S01]  /*3c20*/  FFMA.FTZ R160, R160, c[0x0][0x23c], -R163.reuse ;  /* 0x00008f00a0a07a23 */ /* 0x100fe200000108a3 */
[----:B------:R-:W2:Y:S01]  /*3c30*/  MUFU.EX2 R155, R155 ;  /* 0x0000009b009b7308 */ /* 0x000ea20000000800 */
[----:B---3--:R-:W-:Y:S01]  /*3c40*/  F2FP.PACK_AB R98, R146, R151 ;  /* 0x000000979262723e */ /* 0x008fe200000000ff */
[----:B------:R-:W-:-:S02]  /*3c50*/  FFMA.FTZ R165, R170, c[0x0][0x23c], -R163 ;  /* 0x00008f00aaa57a23 */ /* 0x000fc400000108a3 */
[--C-:B------:R-:W-:Y:S02]  /*3c60*/  FFMA.FTZ R162, R162, c[0x0][0x23c], -R163.reuse ;  /* 0x00008f00a2a27a23 */ /* 0x100fe400000108a3 */
[--C-:B------:R-:W-:Y:S02]  /*3c70*/  FFMA.FTZ R167, R168, c[0x0][0x23c], -R163.reuse ;  /* 0x00008f00a8a77a23 */ /* 0x100fe400000108a3 */
[----:B------:R-:W-:Y:S01]  /*3c80*/  MUFU.EX2 R157, R157 ;  /* 0x0000009d009d7308 */ /* 0x000fe20000000800 */
[--C-:B------:R-:W-:Y:S02]  /*3c90*/  FFMA.FTZ R168, R171, c[0x0][0x23c], -R166.reuse ;  /* 0x00008f00aba87a23 */ /* 0x100fe400000108a6 */
[--C-:B------:R-:W-:Y:S02]  /*3ca0*/  FFMA.FTZ R169, R169, c[0x0][0x23c], -R166.reuse ;  /* 0x00008f00a9a97a23 */ /* 0x100fe400000108a6 */
[--C-:B------:R-:W-:Y:S02]  /*3cb0*/  FFMA.FTZ R170, R143, c[0x0][0x23c], -R166.reuse ;  /* 0x00008f008faa7a23 */ /* 0x100fe400000108a6 */
[----:B------:R-:W-:Y:S01]  /*3cc0*/  FFMA.FTZ R229, R141, c[0x0][0x23c], -R166 ;  /* 0x00008f008de57a23 */ /* 0x000fe200000108a6 */
[----:B------:R-:W3:Y:S01]  /*3cd0*/  MUFU.EX2 R148, R148 ;  /* 0x0000009400947308 */ /* 0x000ee20000000800 */
[----:B--2---:R-:W-:Y:S01]  /*3ce0*/  F2FP.PACK_AB R97, R155, R152 ;  /* 0x000000989b61723e */ /* 0x004fe200000000ff */
[----:B------:R-:W-:-:S02]  /*3cf0*/  FFMA.FTZ R164, R164, c[0x0][0x23c], -R163 ;  /* 0x00008f00a4a47a23 */ /* 0x000fc400000108a3 */
[--C-:B------:R-:W-:Y:S02]  /*3d00*/  FFMA.FTZ R171, R142, c[0x0][0x23c], -R163.reuse ;  /* 0x00008f008eab7a23 */ /* 0x100fe400000108a3 */
[--C-:B------:R-:W-:Y:S02]  /*3d10*/  FFMA.FTZ R166, R140, c[0x0][0x23c], -R163.reuse ;  /* 0x00008f008ca67a23 */ /* 0x100fe400000108a3 */
[----:B------:R-:W-:Y:S01]  /*3d20*/  MUFU.EX2 R149, R149 ;  /* 0x0000009500957308 */ /* 0x000fe20000000800 */
[----:B------:R-:W-:Y:S01]  /*3d30*/  FFMA.FTZ R227, R158, c[0x0][0x23c], -R163 ;  /* 0x00008f009ee37a23 */ /* 0x000fe200000108a3 */
[----:B------:R-:W-:Y:S01]  /*3d40*/  LDSM.16.MT88.4 R140, [R198+0x13800] ;  /* 0x01380000c68c783b */ /* 0x000fe20000004200 */
[----:B------:R-:W-:Y:S02]  /*3d50*/  FADD.FTZ R150, R153, R150 ;  /* 0x0000009699967221 */ /* 0x000fe40000010000 */
[----:B------:R-:W-:Y:S02]  /*3d60*/  FADD.FTZ R152, R152, R155 ;  /* 0x0000009b98987221 */ /* 0x000fe40000010000 */
[----:B------:R-:W-:Y:S01]  /*3d70*/  FADD.FTZ R151, R151, R150 ;  /* 0x0000009697977221 */ /* 0x000fe20000010000 */
[----:B---3--:R-:W-:Y:S01]  /*3d80*/  F2FP.PACK_AB R99, R148, R157 ;  /* 0x0000009d9463723e */ /* 0x008fe200000000ff */
[----:B------:R-:W2:Y:S01]  /*3d90*/  MUFU.EX2 R144, R144 ;  /* 0x0000009000907308 */ /* 0x000ea20000000800 */
[----:B------:R-:W-:-:S02]  /*3da0*/  FADD.FTZ R157, R157, R152 ;  /* 0x000000989d9d7221 */ /* 0x000fc40000010000 */
        /* <DEDUP_REMOVED lines=9> */
[----:B------:R-:W3:Y:S06]  /*3e40*/  MUFU.EX2 R134, R134 ;  /* 0x0000008600867308 */ /* 0x000eec0000000800 */
        /* <DEDUP_REMOVED lines=10> */
[C---:B----4-:R-:W-:Y:S02]  /*3ef0*/  HMMA.16816.F32 R60, R96.reuse, R64, RZ ;  /* 0x00000040603c723c */ /* 0x050fe400000018ff */
        /* <DEDUP_REMOVED lines=28> */
[----:B---3--:R-:W-:Y:S01]  /*40c0*/  F2FP.PACK_AB R5, R134, R147 ;  /* 0x000000938605723e */ /* 0x008fe200000000ff */
        /* <DEDUP_REMOVED lines=18> */
[----:B------:R-:W3:Y:S07]  /*41f0*/  LDSM.16.MT88.4 R20, [R200+0x16800] ;  /* 0x01680000c814783b */ /* 0x000eee0000004200 */
[C---:B------:R-:W-:Y:S08]  /*4200*/  HMMA.16816.F32 R60, R4.reuse, R12, R60 ;  /* 0x0000000c043c723c */ /* 0x040ff0000000183c */
[C---:B------:R-:W-:Y:S01]  /*4210*/  HMMA.16816.F32 R64, R4.reuse, R14, R64 ;  /* 0x0000000e0440723c */ /* 0x040fe20000001840 */
[----:B------:R-:W5:Y:S07]  /*4220*/  LDSM.16.MT88.4 R12, [R196+0x16800] ;  /* 0x01680000c40c783b */ /* 0x000f6e0000004200 */
        /* <DEDUP_REMOVED lines=18> */
[C---:B---3--:R-:W-:Y:S08]  /*4350*/  HMMA.16816.F32 R68, R4.reuse, R20, R68 ;  /* 0x000000140444723c */ /* 0x048ff00000001844 */
[C---:B------:R-:W-:Y:S01]  /*4360*/  HMMA.16816.F32 R72, R4.reuse, R22, R72 ;  /* 0x000000160448723c */ /* 0x040fe20000001848 */
[----:B------:R-:W-:Y:S07]  /*4370*/  LDSM.16.MT88.4 R20, [R200+0x17000] ;  /* 0x01700000c814783b */ /* 0x000fee0000004200 */
[C---:B-----5:R-:W-:Y:S08]  /*4380*/  HMMA.16816.F32 R92, R4.reuse, R12, R92 ;  /* 0x0000000c045c723c */ /* 0x060ff0000000185c */
[----:B------:R-:W-:Y:S01]  /*4390*/  HMMA.16816.F32 R96, R4, R14, R96 ;  /* 0x0000000e0460723c */ /* 0x000fe20000001860 */
[----:B------:R-:W3:Y:S06]  /*43a0*/  LDSM.16.MT88.4 R12, [R200+0x15000] ;  /* 0x01500000c80c783b */ /* 0x000eec0000004200 */
[----:B------:R-:W-:Y:S01]  /*43b0*/  F2FP.PACK_AB R4, R159, R154 ;  /* 0x0000009a9f04723e */ /* 0x000fe200000000ff */
[----:B------:R-:W-:Y:S01]  /*43c0*/  FADD.FTZ R154, R154, R145 ;  /* 0x000000919a9a7221 */ /* 0x000fe20000010000 */
[----:B----4-:R-:W-:Y:S01]  /*43d0*/  F2FP.PACK_AB R5, R165, R160 ;  /* 0x000000a0a505723e */ /* 0x010fe200000000ff */
        /* <DEDUP_REMOVED lines=94> */
.L_x_126:
        /* <DEDUP_REMOVED lines=54> */
.L_x_124:
        /* <DEDUP_REMOVED lines=8> */
[----:B------:R-:W-:Y:S02]  /*4da0*/  @!P2 LEA R234, P5, R133, c[0x0][0x170], 0x1 ;  /* 0x00005c0085eaaa11 */ /* 0x000fe400078a08ff */
[----:B------:R-:W-:Y:S02]  /*4db0*/  IADD3 R231, R3, R231, RZ ;  /* 0x000000e703e77210 */ /* 0x000fe40007ffe0ff */
[----:B------:R-:W-:Y:S02]  /*4dc0*/  LEA R3, P6, R224, R133, 0x5 ;  /* 0x00000085e0037211 */ /* 0x000fe400078c28ff */
[----:B------:R-:W-:Y:S02]  /*4dd0*/  LEA.HI.X R132, R2, R208, R231, 0x6, P0 ;  /* 0x000000d002847211 */ /* 0x000fe400000f34e7 */
[C---:B------:R-:W-:Y:S02]  /*4de0*/  @!P3 LEA R236, P0, R133.reuse, c[0x0][0x170], 0x1 ;  /* 0x00005c0085ecba11 */ /* 0x040fe400078008ff */
[C-C-:B------:R-:W-:Y:S01]  /*4df0*/  @!P4 LEA.HI.X R241, R133.reuse, c[0x0][0x174], R132.reuse, 0x1, P1 ;  /* 0x00005d0085f1ca11 */ /* 0x140fe200008f0c84 */
[----:B------:R-:W-:Y:S01]  /*4e00*/  @P4 STS.128 [R211+0x12000], RZ ;  /* 0x012000ffd3004388 */ /* 0x000fe20000000c00 */
[C-C-:B------:R-:W-:Y:S02]  /*4e10*/  @!P3 LEA.HI.X R237, R133.reuse, c[0x0][0x174], R132.reuse, 0x1, P0 ;  /* 0x00005d0085edba11 */ /* 0x140fe400000f0c84 */
[----:B------:R-:W-:Y:S02]  /*4e20*/  @!P2 LEA.HI.X R235, R133, c[0x0][0x174], R132, 0x1, P5 ;  /* 0x00005d0085ebaa11 */ /* 0x000fe400028f0c84 */
[----:B------:R-:W-:Y:S01]  /*4e30*/  LEA.HI.X R2, R224, R132, R215, 0x5, P6 ;  /* 0x00000084e0027211 */ /* 0x000fe200030f2cd7 */
[----:B------:R-:W-:Y:S01]  /*4e40*/  @!PT LDS RZ, [RZ] ;  /* 0x00000000fffff984 */ /* 0x000fe20000000800 */
[----:B------:R-:W-:Y:S01]  /*4e50*/  @!PT LDS RZ, [RZ] ;  /* 0x00000000fffff984 */ /* 0x000fe20000000800 */
[----:B------:R-:W-:Y:S01]  /*4e60*/  @!PT LDS RZ, [RZ] ;  /* 0x00000000fffff984 */ /* 0x000fe20000000800 */
[----:B------:R1:W-:Y:S01]  /*4e70*/  @!P4 LDGSTS.E.BYPASS.LTC128B.128 [R211+0x12000], [R240.64] ;  /* 0x12000000f0d3cfae */ /* 0x0003e2000b901d4a */
[C---:B------:R-:W-:Y:S02]  /*4e80*/  @!P4 LEA R238, P6, R3.reuse, c[0x0][0x170], 0x1 ;  /* 0x00005c0003eeca11 */ /* 0x040fe400078c08ff */
[C---:B------:R-:W-:Y:S02]  /*4e90*/  @!P3 LEA R232, P1, R3.reuse, c[0x0][0x170], 0x1 ;  /* 0x00005c0003e8ba11 */ /* 0x040fe400078208ff */
[C-C-:B------:R-:W-:Y:S01]  /*4ea0*/  @!P4 LEA.HI.X R239, R3.reuse, c[0x0][0x174], R2.reuse, 0x1, P6 ;  /* 0x00005d0003efca11 */ /* 0x140fe200030f0c02 */
[----:B------:R-:W-:Y:S01]  /*4eb0*/  @P3 STS.128 [R211+0x14000], RZ ;  /* 0x014000ffd3003388 */ /* 0x000fe20000000c00 */
[C-C-:B------:R-:W-:Y:S02]  /*4ec0*/  @!P3 LEA.HI.X R233, R3.reuse, c[0x0][0x174], R2.reuse, 0x1, P1 ;  /* 0x00005d0003e9ba11 */ /* 0x140fe400008f0c02 */
[----:B------:R-:W-:Y:S02]  /*4ed0*/  @!P2 LEA R230, P0, R3, c[0x0][0x170], 0x1 ;  /* 0x00005c0003e6aa11 */ /* 0x000fe400078008ff */
[----:B------:R-:W-:Y:S01]  /*4ee0*/  ISETP.GT.AND P5, PT, R225, RZ, PT ;  /* 0x000000ffe100720c */ /* 0x000fe20003fa4270 */
[----:B------:R-:W-:Y:S01]  /*4ef0*/  @!PT LDS RZ, [RZ] ;  /* 0x00000000fffff984 */ /* 0x000fe20000000800 */
[----:B------:R-:W-:Y:S01]  /*4f00*/  @!PT LDS RZ, [RZ] ;  /* 0x00000000fffff984 */ /* 0x000fe20000000800 */
[----:B------:R-:W-:Y:S01]  /*4f10*/  @!PT LDS RZ, [RZ] ;  /* 0x00000000fffff984 */ /* 0x000fe20000000800 */
[----:B------:R2:W-:Y:S01]  /*4f20*/  @!P3 LDGSTS.E.BYPASS.LTC128B.128 [R211+0x14000], [R236.64+0x80] ;  /* 0x14000080ecd3bfae */ /* 0x0005e2000b901d4a */
[----:B------:R-:W-:Y:S05]  /*4f30*/  @!P2 LEA.HI.X R231, R3, c[0x0][0x174], R2, 0x1, P0 ;  /* 0x00005d0003e7aa11 */ /* 0x000fea00000f0c02 */
[----:B------:R-:W-:Y:S06]  /*4f40*/  @P2 STS.128 [R211+0x16000], RZ ;  /* 0x016000ffd3002388 */ /* 0x000fec0000000c00 */
[----:B------:R-:W-:Y:S01]  /*4f50*/  @!PT LDS RZ, [RZ] ;  /* 0x00000000fffff984 */ /* 0x000fe20000000800 */
[----:B------:R-:W-:Y:S01]  /*4f60*/  @!PT LDS RZ, [RZ] ;  /* 0x00000000fffff984 */ /* 0x000fe20000000800 */
[----:B------:R-:W-:Y:S01]  /*4f70*/  @!PT LDS RZ, [RZ] ;  /* 0x00000000fffff984 */ /* 0x000fe20000000800 */
[----:B------:R3:W-:Y:S06]  /*4f80*/  @!P2 LDGSTS.E.BYPASS.LTC128B.128 [R211+0x16000], [R234.64+0x100] ;  /* 0x16000100ead3afae */ /* 0x0007ec000b901d4a */
[----:B------:R-:W-:Y:S06]  /*4f90*/  @P4 STS.128 [R211+0x13000], RZ ;  /* 0x013000ffd3004388 */ /* 0x000fec0000000c00 */
[----:B------:R-:W-:Y:S01]  /*4fa0*/  @!PT LDS RZ, [RZ] ;  /* 0x00000000fffff984 */ /* 0x000fe20000000800 */
[----:B------:R-:W-:Y:S01]  /*4fb0*/  @!PT LDS RZ, [RZ] ;  /* 0x00000000fffff984 */ /* 0x000fe20000000800 */
[----:B------:R-:W-:Y:S01]  /*4fc0*/  @!PT LDS RZ, [RZ] ;  /* 0x00000000fffff984 */ /* 0x000fe20000000800 */
[----:B------:R4:W-:Y:S06]  /*4fd0*/  @!P4 LDGSTS.E.BYPASS.LTC128B.128 [R211+0x13000], [R238.64] ;  /* 0x13000000eed3cfae */ /* 0x0009ec000b901d4a */
        /* <DEDUP_REMOVED lines=9> */
[----:B------:R1:W-:Y:S06]  /*5070*/  @!P2 LDGSTS.E.BYPASS.LTC128B.128 [R211+0x17000], [R230.64+0x100] ;  /* 0x17000100e6d3afae */ /* 0x0003ec000b901d4a */
[----:B------:R-:W-:Y:S06]  /*5080*/  LDSM.16.M88.4 R136, [R206] ;  /* 0x00000000ce88783b */ /* 0x000fec0000000200 */
[----:B------:R-:W1:Y:S06]  /*5090*/  LDSM.16.M88.4 R140, [R205+0xc000] ;  /* 0x00c00000cd8c783b */ /* 0x000e6c0000000200 */
[----:B------:R-:W2:Y:S06]  /*50a0*/  LDSM.16.M88.4 R144, [R205+0xc800] ;  /* 0x00c80000cd90783b */ /* 0x000eac0000000200 */
[----:B------:R-:W2:Y:S06]  /*50b0*/  LDSM.16.M88.4 R148, [R205+0xd000] ;  /* 0x00d00000cd94783b */ /* 0x000eac0000000200 */
[----:B------:R-:W0:Y:S06]  /*50c0*/  LDGDEPBAR ;  /* 0x00000000000079af */ /* 0x000e2c0000000000 */
[----:B------:R-:W3:Y:S06]  /*50d0*/  LDSM.16.M88.4 R152, [R205+0xd800] ;  /* 0x00d80000cd98783b */ /* 0x000eec0000000200 */
[----:B------:R-:W-:Y:S06]  /*50e0*/  LDSM.16.M88.4 R156, [R204] ;  /* 0x00000000cc9c783b */ /* 0x000fec0000000200 */
[----:B------:R-:W3:Y:S01]  /*50f0*/  LDSM.16.M88.4 R160, [R203] ;  /* 0x00000000cba0783b */ /* 0x000ee20000000200 */
[C---:B-1----:R-:W-:Y:S05]  /*5100*/  HMMA.16816.F32 R4, R136.reuse, R140, RZ ;  /* 0x0000008c8804723c */ /* 0x042fea00000018ff */
[----:B------:R-:W1:Y:S03]  /*5110*/  LDSM.16.M88.4 R164, [R195] ;  /* 0x00000000c3a4783b */ /* 0x000e660000000200 */
[C---:B------:R-:W-:Y:S03]  /*5120*/  HMMA.16816.F32 R8, R136.reuse, R142, RZ ;  /* 0x0000008e8808723c */ /* 0x040fe600000018ff */
[----:B------:R-:W1:Y:S06]  /*5130*/  LDSM.16.M88.4 R168, [R194] ;  /* 0x00000000c2a8783b */ /* 0x000e6c0000000200 */
[----:B------:R-:W1:Y:S01]  /*5140*/  LDSM.16.M88.4 R172, [R193] ;  /* 0x00000000c1ac783b */ /* 0x000e620000000200 */
[C---:B--2---:R-:W-:Y:S05]  /*5150*/  HMMA.16816.F32 R12, R136.reuse, R144, RZ ;  /* 0x00000090880c723c */ /* 0x044fea00000018ff */
[----:B------:R-:W-:Y:S03]  /*5160*/  LDSM.16.M88.4 R176, [R202] ;  /* 0x00000000cab0783b */ /* 0x000fe60000000200 */
[C---:B------:R-:W-:Y:S03]  /*5170*/  HMMA.16816.F32 R16, R136.reuse, R146, RZ ;  /* 0x000000928810723c */ /* 0x040fe600000018ff */
[----:B------:R-:W2:Y:S05]  /*5180*/  LDSM.16.M88.4 R180, [R199+0xc000] ;  /* 0x00c00000c7b4783b */ /* 0x000eaa0000000200 */
[C---:B------:R-:W-:Y:S01]  /*5190*/  HMMA.16816.F32 R20, R136.reuse, R148, RZ ;  /* 0x000000948814723c */ /* 0x040fe200000018ff */
[----:B------:R-:W-:Y:S06]  /*51a0*/  LDSM.16.M88.4 R140, [R199+0xd000] ;  /* 0x00d00000c78c783b */ /* 0x000fec0000000200 */
[----:B------:R-:W-:Y:S01]  /*51b0*/  LDSM.16.M88.4 R144, [R199+0xd800] ;  /* 0x00d80000c790783b */ /* 0x000fe20000000200 */
[C---:B------:R-:W-:Y:S05]  /*51c0*/  HMMA.16816.F32 R24, R136.reuse, R150, RZ ;  /* 0x000000968818723c */ /* 0x040fea00000018ff */
[----:B------:R-:W-:Y:S03]  /*51d0*/  LDSM.16.M88.4 R148, [R201] ;  /* 0x00000000c994783b */ /* 0x000fe60000000200 */
[C---:B---3--:R-:W-:Y:S08]  /*51e0*/  HMMA.16816.F32 R28, R136.reuse, R152, RZ ;  /* 0x00000098881c723c */ /* 0x048ff000000018ff */
[----:B------:R-:W-:Y:S01]  /*51f0*/  HMMA.16816.F32 R32, R136, R154, RZ ;  /* 0x0000009a8820723c */ /* 0x000fe200000018ff */
[----:B------:R-:W3:Y:S06]  /*5200*/  LDSM.16.M88.4 R136, [R199+0xc800] ;  /* 0x00c80000c788783b */ /* 0x000eec0000000200 */
[----:B------:R-:W2:Y:S01]  /*5210*/  LDSM.16.M88.4 R152, [R192] ;  /* 0x00000000c098783b */ /* 0x000ea20000000200 */
[C---:B------:R-:W-:Y:S08]  /*5220*/  HMMA.16816.F32 R4, R156.reuse, R160, R4 ;  /* 0x000000a09c04723c */ /* 0x040ff00000001804 */
[C---:B------:R-:W-:Y:S01]  /*5230*/  HMMA.16816.F32 R8, R156.reuse, R162, R8 ;  /* 0x000000a29c08723c */ /* 0x040fe20000001808 */
[----:B------:R-:W-:Y:S07]  /*5240*/  LDSM.16.M88.4 R160, [R192+0x1000] ;  /* 0x00100000c0a0783b */ /* 0x000fee0000000200 */
[C---:B-1----:R-:W-:Y:S08]  /*5250*/  HMMA.16816.F32 R12, R156.reuse, R164, R12 ;  /* 0x000000a49c0c723c */ /* 0x042ff0000000180c */
[C---:B------:R-:W-:Y:S01]  /*5260*/  HMMA.16816.F32 R16, R156.reuse, R166, R16 ;  /* 0x000000a69c10723c */ /* 0x040fe20000001810 */
[----:B------:R-:W-:Y:S07]  /*5270*/  LDSM.16.M88.4 R164, [R192+0x1800] ;  /* 0x00180000c0a4783b */ /* 0x000fee0000000200 */
[C---:B------:R-:W-:Y:S08]  /*5280*/  HMMA.16816.F32 R20, R156.reuse, R168, R20 ;  /* 0x000000a89c14723c */ /* 0x040ff00000001814 */
[C---:B------:R-:W-:Y:S01]  /*5290*/  HMMA.16816.F32 R24, R156.reuse, R170, R24 ;  /* 0x000000aa9c18723c */ /* 0x040fe20000001818 */
[----:B------:R-:W-:Y:S07]  /*52a0*/  LDSM.16.M88.4 R168, [R206+0x4000] ;  /* 0x00400000cea8783b */ /* 0x000fee0000000200 */
[C---:B------:R-:W-:Y:S08]  /*52b0*/  HMMA.16816.F32 R28, R156.reuse, R172, R28 ;  /* 0x000000ac9c1c723c */ /* 0x040ff0000000181c */
[----:B------:R-:W-:Y:S01]  /*52c0*/  HMMA.16816.F32 R32, R156, R174, R32 ;  /* 0x000000ae9c20723c */ /* 0x000fe20000001820 */
[----:B------:R-:W1:Y:S06]  /*52d0*/  LDSM.16.M88.4 R156, [R192+0x800] ;  /* 0x00080000c09c783b */ /* 0x000e6c0000000200 */
[----:B------:R-:W1:Y:S01]  /*52e0*/  LDSM.16.M88.4 R172, [R205+0xe000] ;  /* 0x00e00000cdac783b */ /* 0x000e620000000200 */
[C---:B--2---:R-:W-:Y:S08]  /*52f0*/  HMMA.16816.F32 R4, R176.reuse, R180, R4 ;  /* 0x000000b4b004723c */ /* 0x044ff00000001804 */
[C---:B------:R-:W-:Y:S01]  /*5300*/  HMMA.16816.F32 R8, R176.reuse, R182, R8 ;  /* 0x000000b6b008723c */ /* 0x040fe20000001808 */
[----:B------:R-:W-:Y:S07]  /*5310*/  LDSM.16.M88.4 R180, [R191] ;  /* 0x00000000bfb4783b */ /* 0x000fee0000000200 */
[C---:B---3--:R-:W-:Y:S08]  /*5320*/  HMMA.16816.F32 R12, R176.reuse, R136, R12 ;  /* 0x00000088b00c723c */ /* 0x048ff0000000180c */
[C---:B------:R-:W-:Y:S01]  /*5330*/  HMMA.16816.F32 R16, R176.reuse, R138, R16 ;  /* 0x0000008ab010723c */ /* 0x040fe20000001810 */
[----:B------:R-:W2:Y:S07]  /*5340*/  LDSM.16.M88.4 R136, [R205+0xe800] ;  /* 0x00e80000cd88783b */ /* 0x000eae0000000200 */
[C---:B------:R-:W-:Y:S08]  /*5350*/  HMMA.16816.F32 R20, R176.reuse, R140, R20 ;  /* 0x0000008cb014723c */ /* 0x040ff00000001814 */
[C---:B------:R-:W-:Y:S01]  /*5360*/  HMMA.16816.F32 R24, R176.reuse, R142, R24 ;  /* 0x0000008eb018723c */ /* 0x040fe20000001818 */
[----:B------:R-:W3:Y:S07]  /*5370*/  LDSM.16.M88.4 R140, [R205+0xf000] ;  /* 0x00f00000cd8c783b */ /* 0x000eee0000000200 */
[C---:B------:R-:W-:Y:S08]  /*5380*/  HMMA.16816.F32 R28, R176.reuse, R144, R28 ;  /* 0x00000090b01c723c */ /* 0x040ff0000000181c */
[----:B------:R-:W-:Y:S01]  /*5390*/  HMMA.16816.F32 R32, R176, R146, R32 ;  /* 0x00000092b020723c */ /* 0x000fe20000001820 */
[----:B------:R-:W2:Y:S06]  /*53a0*/  LDSM.16.M88.4 R144, [R205+0xf800] ;  /* 0x00f80000cd90783b */ /* 0x000eac0000000200 */
[----:B------:R-:W2:Y:S01]  /*53b0*/  LDSM.16.M88.4 R176, [R204+0x4000] ;  /* 0x00400000ccb0783b */ /* 0x000ea20000000200 */
[C---:B------:R-:W-:Y:S08]  /*53c0*/  HMMA.16816.F32 R4, R148.reuse, R152, R4 ;  /* 0x000000989404723c */ /* 0x040ff00000001804 */
[C---:B------:R-:W-:Y:S01]  /*53d0*/  HMMA.16816.F32 R8, R148.reuse, R154, R8 ;  /* 0x0000009a9408723c */ /* 0x040fe20000001808 */
[----:B------:R-:W-:Y:S07]  /*53e0*/  LDSM.16.M88.4 R152, [R189] ;  /* 0x00000000bd98783b */ /* 0x000fee0000000200 */
[C---:B-1----:R-:W-:Y:S08]  /*53f0*/  HMMA.16816.F32 R12, R148.reuse, R156, R12 ;  /* 0x0000009c940c723c */ /* 0x042ff0000000180c */
[C---:B------:R-:W-:Y:S01]  /*5400*/  HMMA.16816.F32 R16, R148.reuse, R158, R16 ;  /* 0x0000009e9410723c */ /* 0x040fe20000001810 */
[----:B------:R-:W-:Y:S07]  /*5410*/  LDSM.16.M88.4 R156, [R188] ;  /* 0x00000000bc9c783b */ /* 0x000fee0000000200 */
[C---:B------:R-:W-:Y:S08]  /*5420*/  HMMA.16816.F32 R20, R148.reuse, R160, R20 ;  /* 0x000000a09414723c */ /* 0x040ff00000001814 */
[C---:B------:R-:W-:Y:S01]  /*5430*/  HMMA.16816.F32 R24, R148.reuse, R162, R24 ;  /* 0x000000a29418723c */ /* 0x040fe20000001818 */
[----:B------:R-:W-:Y:S07]  /*5440*/  LDSM.16.M88.4 R160, [R202+0x4000] ;  /* 0x00400000caa0783b */ /* 0x000fee0000000200 */
[C---:B------:R-:W-:Y:S08]  /*5450*/  HMMA.16816.F32 R28, R148.reuse, R164, R28 ;  /* 0x000000a4941c723c */ /* 0x040ff0000000181c */
[----:B------:R-:W-:Y:S01]  /*5460*/  HMMA.16816.F32 R32, R148, R166, R32 ;  /* 0x000000a69420723c */ /* 0x000fe20000001820 */
[----:B------:R-:W1:Y:S06]  /*5470*/  LDSM.16.M88.4 R148, [R190] ;  /* 0x00000000be94783b */ /* 0x000e6c0000000200 */
[----:B------:R-:W1:Y:S01]  /*5480*/  LDSM.16.M88.4 R164, [R199+0xe000] ;  /* 0x00e00000c7a4783b */ /* 0x000e620000000200 */
[C---:B------:R-:W-:Y:S08]  /*5490*/  HMMA.16816.F32 R4, R168.reuse, R172, R4 ;  /* 0x000000aca804723c */ /* 0x040ff00000001804 */
[C---:B------:R-:W-:Y:S01]  /*54a0*/  HMMA.16816.F32 R8, R168.reuse, R174, R8 ;  /* 0x000000aea808723c */ /* 0x040fe20000001808 */
[----:B------:R-:W-:Y:S07]  /*54b0*/  LDSM.16.M88.4 R172, [R192+0x2000] ;  /* 0x00200000c0ac783b */ /* 0x000fee0000000200 */
[C---:B--2---:R-:W-:Y:S08]  /*54c0*/  HMMA.16816.F32 R12, R168.reuse, R136, R12 ;  /* 0x00000088a80c723c */ /* 0x044ff0000000180c */
[C---:B------:R-:W-:Y:S01]  /*54d0*/  HMMA.16816.F32 R16, R168.reuse, R138, R16 ;  /* 0x0000008aa810723c */ /* 0x040fe20000001810 */
[----:B------:R-:W2:Y:S07]  /*54e0*/  LDSM.16.M88.4 R136, [R199+0xe800] ;  /* 0x00e80000c788783b */ /* 0x000eae0000000200 */
[C---:B---3--:R-:W-:Y:S08]  /*54f0*/  HMMA.16816.F32 R20, R168.reuse, R140, R20 ;  /* 0x0000008ca814723c */ /* 0x048ff00000001814 */
        /* <DEDUP_REMOVED lines=15> */
[C---:B------:R-:W-:Y:S08]  /*55f0*/  HMMA.16816.F32 R28, R176.reuse, R156, R28 ;  /* 0x0000009cb01c723c */ /* 0x040ff0000000181c */
[----:B------:R-:W-:Y:S01]  /*5600*/  HMMA.16816.F32 R32, R176, R158, R32 ;  /* 0x0000009eb020723c */ /* 0x000fe20000001820 */
[----:B------:R-:W1:Y:S06]  /*5610*/  LDSM.16.M88.4 R156, [R192+0x3800] ;  /* 0x00380000c09c783b */ /* 0x000e6c0000000200 */
[----:B------:R-:W1:Y:S01]  /*5620*/  LDSM.16.M88.4 R176, [R206+0x8000] ;  /* 0x00800000ceb0783b */ /* 0x000e620000000200 */
[C---:B------:R-:W-:Y:S08]  /*5630*/  HMMA.16816.F32 R4, R160.reuse, R164, R4 ;  /* 0x000000a4a004723c */ /* 0x040ff00000001804 */
[C---:B------:R-:W-:Y:S01]  /*5640*/  HMMA.16816.F32 R8, R160.reuse, R166, R8 ;  /* 0x000000a6a008723c */ /* 0x040fe20000001808 */
[----:B------:R-:W-:Y:S07]  /*5650*/  LDSM.16.M88.4 R164, [R187] ;  /* 0x00000000bba4783b */ /* 0x000fee0000000200 */
        /* <DEDUP_REMOVED lines=15> */
[----:B------:R-:W1:Y:S07]  /*5750*/  LDSM.16.M88.4 R148, [R186] ;  /* 0x00000000ba94783b */ /* 0x000e6e0000000200 */
[C---:B------:R-:W-:Y:S08]  /*5760*/  HMMA.16816.F32 R20, R168.reuse, R152, R20 ;  /* 0x00000098a814723c */ /* 0x040ff00000001814 */
[C---:B------:R-:W-:Y:S01]  /*5770*/  HMMA.16816.F32 R24, R168.reuse, R154, R24 ;  /* 0x0000009aa818723c */ /* 0x040fe20000001818 */
[----:B------:R-:W1:Y:S07]  /*5780*/  LDSM.16.M88.4 R152, [R185] ;  /* 0x00000000b998783b */ /* 0x000e6e0000000200 */
        /* <DEDUP_REMOVED lines=18> */
[C---:B------:R-:W-:Y:S08]  /*58b0*/  HMMA.16816.F32 R8, R160.reuse, R166, R8 ;  /* 0x000000a6a008723c */ /* 0x040ff00000001808 */
[C---:B-1----:R-:W-:Y:S08]  /*58c0*/  HMMA.16816.F32 R12, R160.reuse, R148, R12 ;  /* 0x00000094a00c723c */ /* 0x042ff0000000180c */
[C---:B------:R-:W-:Y:S08]  /*58d0*/  HMMA.16816.F32 R16, R160.reuse, R150, R16 ;  /* 0x00000096a010723c */ /* 0x040ff00000001810 */
[C---:B------:R-:W-:Y:S08]  /*58e0*/  HMMA.16816.F32 R20, R160.reuse, R152, R20 ;  /* 0x00000098a014723c */ /* 0x040ff00000001814 */
[C---:B------:R-:W-:Y:S08]  /*58f0*/  HMMA.16816.F32 R24, R160.reuse, R154, R24 ;  /* 0x0000009aa018723c */ /* 0x040ff00000001818 */
[C---:B------:R-:W-:Y:S08]  /*5900*/  HMMA.16816.F32 R28, R160.reuse, R156, R28 ;  /* 0x0000009ca01c723c */ /* 0x040ff0000000181c */
[----:B------:R-:W-:Y:S08]  /*5910*/  HMMA.16816.F32 R32, R160, R158, R32 ;  /* 0x0000009ea020723c */ /* 0x000ff00000001820 */
[C---:B------:R-:W-:Y:S08]  /*5920*/  HMMA.16816.F32 R4, R168.reuse, R172, R4 ;  /* 0x000000aca804723c */ /* 0x040ff00000001804 */
[C---:B------:R-:W-:Y:S08]  /*5930*/  HMMA.16816.F32 R8, R168.reuse, R174, R8 ;  /* 0x000000aea808723c */ /* 0x040ff00000001808 */
[C---:B--2---:R-:W-:Y:S08]  /*5940*/  HMMA.16816.F32 R12, R168.reuse, R136, R12 ;  /* 0x00000088a80c723c */ /* 0x044ff0000000180c */
[C---:B------:R-:W-:Y:S01]  /*5950*/  HMMA.16816.F32 R16, R168.reuse, R138, R16 ;  /* 0x0000008aa810723c */ /* 0x040fe20000001810 */
[----:B------:R-:W1:Y:S07]  /*5960*/  LDSM.16.M88.4 R136, [R192+0x4800] ;  /* 0x00480000c088783b */ /* 0x000e6e0000000200 */
[C---:B---3--:R-:W-:Y:S08]  /*5970*/  HMMA.16816.F32 R20, R168.reuse, R140, R20 ;  /* 0x0000008ca814723c */ /* 0x048ff00000001814 */
[C---:B------:R-:W-:Y:S01]  /*5980*/  HMMA.16816.F32 R24, R168.reuse, R142, R24 ;  /* 0x0000008ea818723c */ /* 0x040fe20000001818 */
[----:B------:R-:W2:Y:S07]  /*5990*/  LDSM.16.M88.4 R140, [R192+0x5000] ;  /* 0x00500000c08c783b */ /* 0x000eae0000000200 */
[C---:B------:R-:W-:Y:S08]  /*59a0*/  HMMA.16816.F32 R28, R168.reuse, R144, R28 ;  /* 0x00000090a81c723c */ /* 0x040ff0000000181c */
        /* <DEDUP_REMOVED lines=29> */
[----:B----4-:R-:W-:Y:S01]  /*5b80*/  FMUL.FTZ R238, R21, c[0x0][0x2ec] ;  /* 0x0000bb0015ee7a20 */ /* 0x010fe20000410000 */
[----:B------:R-:W-:Y:S01]  /*5b90*/  HMMA.16816.F32 R32, R176, R138, R32 ;  /* 0x0000008ab020723c */ /* 0x000fe20000001820 */
[----:B------:R-:W1:Y:S03]  /*5ba0*/  MUFU.TANH R250, R250 ;  /* 0x000000fa00fa7308 */ /* 0x000e660000002400 */
[----:B------:R-:W-:Y:S02]  /*5bb0*/  FMUL.FTZ R241, R22, c[0x0][0x2ec] ;  /* 0x0000bb0016f17a20 */ /* 0x000fe40000410000 */
[----:B------:R-:W-:Y:S02]  /*5bc0*/  FMUL.FTZ R239, R23, c[0x0][0x2ec] ;  /* 0x0000bb0017ef7a20 */ /* 0x000fe40000410000 */
[----:B------:R-:W-:Y:S03]  /*5bd0*/  FMUL.FTZ R236, R24, c[0x0][0x2ec] ;  /* 0x0000bb0018ec7a20 */ /* 0x000fe60000410000 */
[----:B------:R-:W4:Y:S01]  /*5be0*/  MUFU.TANH R248, R248 ;  /* 0x000000f800f87308 */ /* 0x000f220000002400 */
[----:B------:R-:W-:Y:S02]  /*5bf0*/  FMUL.FTZ R234, R25, c[0x0][0x2ec] ;  /* 0x0000bb0019ea7a20 */ /* 0x000fe40000410000 */
[----:B------:R-:W-:Y:S02]  /*5c00*/  FMUL.FTZ R237, R26, c[0x0][0x2ec] ;  /* 0x0000bb001aed7a20 */ /* 0x000fe40000410000 */
[----:B------:R-:W-:Y:S02]  /*5c10*/  FMUL.FTZ R235, R27, c[0x0][0x2ec] ;  /* 0x0000bb001beb7a20 */ /* 0x000fe40000410000 */
[----:B------:R-:W-:Y:S02]  /*5c20*/  FMUL.FTZ R230, R28, c[0x0][0x2ec] ;  /* 0x0000bb001ce67a20 */ /* 0x000fe40000410000 */
[----:B-----5:R-:W-:Y:S01]  /*5c30*/  FMUL.FTZ R232, R29, c[0x0][0x2ec] ;  /* 0x0000bb001de87a20 */ /* 0x020fe20000410000 */
        /* <DEDUP_REMOVED lines=9> */
[----:B------:R-:W-:Y:S02]  /*5cd0*/  FMUL.FTZ R2, R11, c[0x0][0x2ec] ;  /* 0x0000bb000b027a20 */ /* 0x000fe40000410000 */
[----:B------:R-:W-:Y:S03]  /*5ce0*/  FMUL.FTZ R35, R35, c[0x0][0x2ec] ;  /* 0x0000bb0023237a20 */ /* 0x000fe60000410000 */
[----:B------:R2:W1:Y:S10]  /*5cf0*/  MUFU.TANH R182, R132 ;  /* 0x0000008400b67308 */ /* 0x0004740000002400 */
        /* <DEDUP_REMOVED lines=24> */
.L_x_125:
[----:B-1----:R-:W-:Y:S01]  /*5e80*/  FMNMX.FTZ R11, R170, R135, !PT ;  /* 0x00000087aa0b7209 */ /* 0x002fe20007810000 */
        /* <DEDUP_REMOVED lines=407> */
.L_x_123:
        /* <DEDUP_REMOVED lines=329> */
.L_x_128:
[----:B--2-4-:R-:W-:Y:S05]  /*8c90*/  BSYNC B0 ;  /* 0x0000000000007941 */ /* 0x014fea0003800000 */
.L_x_127:
        /* <DEDUP_REMOVED lines=30> */
.L_x_130:
[----:B------:R-:W-:Y:S05]  /*8e80*/  BSYNC B0 ;  /* 0x0000000000007941 */ /* 0x000fea0003800000 */
.L_x_129:
        /* <DEDUP_REMOVED lines=20> */
.L_x_132:
[----:B------:R-:W-:Y:S05]  /*8fd0*/  BSYNC B0 ;  /* 0x0000000000007941 */ /* 0x000fea0003800000 */
.L_x_131:
        /* <DEDUP_REMOVED lines=20> */
.L_x_134:
[----:B------:R-:W-:Y:S05]  /*9120*/  BSYNC B0 ;  /* 0x0000000000007941 */ /* 0x000fea0003800000 */
.L_x_133:
        /* <DEDUP_REMOVED lines=20> */
.L_x_101:
        /* <DEDUP_REMOVED lines=69> */
.L_x_136:
[----:B------:R-:W-:Y:S05]  /*96c0*/  BSYNC B0 ;  /* 0x0000000000007941 */ /* 0x000fea0003800000 */
.L_x_135:
        /* <DEDUP_REMOVED lines=20> */
.L_x_138:
[----:B------:R-:W-:Y:S05]  /*9810*/  BSYNC B0 ;  /* 0x0000000000007941 */ /* 0x000fea0003800000 */
.L_x_137:
        /* <DEDUP_REMOVED lines=20> */
.L_x_140:
[----:B------:R-:W-:Y:S05]  /*9960*/  BSYNC B0 ;  /* 0x0000000000007941 */ /* 0x000fea0003800000 */
.L_x_139:
        /* <DEDUP_REMOVED lines=19> */
.L_x_142:
[----:B------:R-:W-:Y:S05]  /*9aa0*/  BSYNC B0 ;  /* 0x0000000000007941 */ /* 0x000fea0003800000 */
.L_x_141:
        /* <DEDUP_REMOVED lines=35> */
.L_x_143:
        /* <DEDUP_REMOVED lines=10> */
.L_x_1277:


//--------------------- .text._ZN5flash16flash_fwd_kernelI23Flash_fwd_kernel_traitsILi192ELi128ELi64ELi8ELb0ELb0EN7cutlass6half_tE19Flash_kernel_traitsILi192ELi128ELi64ELi8ES3_EELb0ELb0ELb0ELb1ELb0ELb0ELb0ELb0EEEvNS_16Flash_fwd_paramsE --------------------------
	.section	.text._ZN5flash16flash_fwd_kernelI23Flash_fwd_kernel_traitsILi192ELi128ELi64ELi8ELb0ELb0EN7cutlass6half_tE19Flash_kernel_traitsILi192ELi128ELi64ELi8ES3_EELb0ELb0ELb0ELb1ELb0ELb0ELb0ELb0EEEvNS_16Flash_fwd_paramsE,"ax",@progbits
	.sectioninfo	@"SHI_REGISTERS=236"
	.align	128
        .global         _ZN5flash16flash_fwd_kernelI23Flash_fwd_kernel_traitsILi192ELi128ELi64ELi8ELb0ELb0EN7cutlass6half_tE19Flash_kernel_traitsILi192ELi128ELi64ELi8ES3_EELb0ELb0ELb0ELb1ELb0ELb0ELb0ELb0EEEvNS_16Flash_fwd_paramsE
        .type           _ZN5flash16flash_fwd_kernelI23Flash_fwd_kernel_traitsILi192ELi128ELi64ELi8ELb0ELb0EN7cutlass6half_tE19Flash_kernel_traitsILi192ELi128ELi64ELi8ES3_EELb0ELb0ELb0ELb1ELb0ELb0ELb0ELb0EEEvNS_16Flash_fwd_paramsE,@function
        .size           _ZN5flash16flash_fwd_kernelI23Flash_fwd_kernel_traitsILi192ELi128ELi64ELi8ELb0ELb0EN7cutlass6half_tE19Flash_kernel_traitsILi192ELi128ELi64ELi8ES3_EELb0ELb0ELb0ELb1ELb0ELb0ELb0ELb0EEEvNS_16Flash_fwd_paramsE,(.L_x_1278 - _ZN5flash16flash_fwd_kernelI23Flash_fwd_kernel_traitsILi192ELi128ELi64ELi8ELb0ELb0EN7cutlass6half_tE19Flash_kernel_traitsILi192ELi128ELi64ELi8ES3_EELb0ELb0ELb0ELb1ELb0ELb0ELb0ELb0EEEvNS_16Flash_fwd_paramsE)
        .other          _ZN5flash16flash_fwd_kernelI23Flash_fwd_kernel_traitsILi192ELi128ELi64ELi8ELb0ELb0EN7cutlass6half_tE19Flash_kernel_traitsILi192ELi128ELi64ELi8ES3_EELb0ELb0ELb0ELb1ELb0ELb0ELb0ELb0EEEvNS_16Flash_fwd_paramsE,@"STO_CUDA_ENTRY STV_DEFAULT"
_ZN5flash16flash_fwd_kernelI23Flash_fwd_kernel_traitsILi192ELi128ELi64ELi8ELb0ELb0EN7cutlass6half_tE19Flash_kernel_traitsILi192ELi128ELi64ELi8ES3_EELb0ELb0ELb0ELb1ELb0ELb0ELb0ELb0EEEvNS_16Flash_fwd_paramsE:
.text._ZN5flash16flash_fwd_kernelI23Flash_fwd_kernel_traitsILi192ELi128ELi64ELi8ELb0ELb0EN7cutlass6half_tE19Flash_kernel_traitsILi192ELi128ELi64ELi8ES3_EELb0ELb0ELb0ELb1ELb0ELb0ELb0ELb0EEEvNS_16Flash_fwd_paramsE:
        /* <DEDUP_REMOVED lines=34> */
.L_x_144:
[----:B-1-34-:R-:W-:Y:S02]  /*0220*/  MOV R4, c[0x0][0x218] ;  /* 0x0000860000047a02 */ /* 0x01afe40000000f00 */
.L_x_145:
        /* <DEDUP_REMOVED lines=12> */
[----:B------:R-:W-:-:S13]  /*02f0*/  ISETP.GE.AND P0, PT, R145, 0x1, PT ;  /* 0x000000019100780c */ /* 0x000fda0003f06270 */
[----:B------:R-:W-:Y:S05]  /*0300*/  @!P0 BRA `(.L_x_146) ;  /* 0x0000987000008947 */ /* 0x000fea0003800000 */
[----:B------:R-:W-:Y:S02]  /*0310*/  ISETP.NE.AND P1, PT, R201, -0x1, PT ;  /* 0xffffffffc900780c */ /* 0x000fe40003f25270 */
[----:B------:R-:W-:Y:S02]  /*0320*/  ISETP.NE.AND P0, PT, R9, -0x1, PT ;  /* 0xffffffff0900780c */ /* 0x000fe40003f05270 */
[----:B------:R-:W-:-:S09]  /*0330*/  SHF.R.S32.HI R15, RZ, 0x1f, R14 ;  /* 0x0000001fff0f7819 */ /* 0x000fd2000001140e */
        /* <DEDUP_REMOVED lines=22> */
.L_x_147:
[----:B------:R-:W-:-:S04]  /*04a0*/  IABS R5, c[0x0][0x1c8] ;  /* 0x0000720000057a13 */ /* 0x000fc80000000000 */
[----:B------:R-:W1:Y:S08]  /*04b0*/  I2F.RP R6, R5 ;  /* 0x0000000500067306 */ /* 0x000e700000209400 */
[----:B-1----:R-:W1:Y:S02]  /*04c0*/  MUFU.RCP R12, R6 ;  /* 0x00000006000c7308 */ /* 0x002e640000001000 */
[----:B-1----:R-:W-:-:S06]  /*04d0*/  IADD3 R12, R12, 0xffffffe, RZ ;  /* 0x0ffffffe0c0c7810 */ /* 0x002fcc0007ffe0ff */
[----:B------:R-:W1:Y:S02]  /*04e0*/  F2I.FTZ.U32.TRUNC.NTZ R13, R12 ;  /* 0x0000000c000d7305 */ /* 0x000e64000021f000 */
[----:B-1----:R-:W-:Y:S02]  /*04f0*/  IMAD.MOV R3, RZ, RZ, -R13 ;  /* 0x000000ffff037224 */ /* 0x002fe400078e0a0d */
[----:B------:R-:W-:Y:S02]  /*0500*/  IMAD.MOV.U32 R12, RZ, RZ, RZ ;  /* 0x000000ffff0c7224 */ /* 0x000fe400078e00ff */
[----:B------:R-:W-:Y:S01]  /*0510*/  IMAD R4, R3, R5, RZ ;  /* 0x0000000503047224 */ /* 0x000fe200078e02ff */
[----:B------:R-:W-:-:S03]  /*0520*/  IABS R3, R14 ;  /* 0x0000000e00037213 */ /* 0x000fc60000000000 */
[----:B------:R-:W-:-:S06]  /*0530*/  IMAD.HI.U32 R4, R13, R4, R12 ;  /* 0x000000040d047227 */ /* 0x000fcc00078e000c */
[----:B------:R-:W-:-:S04]  /*0540*/  IMAD.HI.U32 R208, R4, R3, RZ ;  /* 0x0000000304d07227 */ /* 0x000fc800078e00ff */
[----:B------:R-:W-:-:S04]  /*0550*/  IMAD.MOV R4, RZ, RZ, -R208 ;  /* 0x000000ffff047224 */ /* 0x000fc800078e0ad0 */
[----:B------:R-:W-:Y:S01]  /*0560*/  IMAD R4, R5, R4, R3 ;  /* 0x0000000405047224 */ /* 0x000fe200078e0203 */
[----:B------:R-:W-:-:S04]  /*0570*/  LOP3.LUT R3, R14, c[0x0][0x1c8], RZ, 0x3c, !PT ;  /* 0x000072000e037a12 */ /* 0x000fc800078e3cff */
[----:B------:R-:W-:Y:S02]  /*0580*/  ISETP.GT.U32.AND P2, PT, R5, R4, PT ;  /* 0x000000040500720c */ /* 0x000fe40003f44070 */
[----:B------:R-:W-:-:S11]  /*0590*/  ISETP.GE.AND P1, PT, R3, RZ, PT ;  /* 0x000000ff0300720c */ /* 0x000fd60003f26270 */
[-C--:B------:R-:W-:Y:S02]  /*05a0*/  @!P2 IADD3 R4, R4, -R5.reuse, RZ ;  /* 0x800000050404a210 */ /* 0x080fe40007ffe0ff */
[----:B------:R-:W-:Y:S02]  /*05b0*/  @!P2 IADD3 R208, R208, 0x1, RZ ;  /* 0x00000001d0d0a810 */ /* 0x000fe40007ffe0ff */
[----:B------:R-:W-:Y:S01]  /*05c0*/  ISETP.GE.U32.AND P3, PT, R4, R5, PT ;  /* 0x000000050400720c */ /* 0x000fe20003f66070 */
[----:B------:R-:W-:Y:S01]  /*05d0*/  @P0 IMAD.IADD R5, R2, 0x1, R9 ;  /* 0x0000000102050824 */ /* 0x000fe200078e0209 */
[----:B------:R-:W-:-:S03]  /*05e0*/  ISETP.NE.AND P2, PT, RZ, c[0x0][0x1c8], PT ;  /* 0x00007200ff007a0c */ /* 0x000fc60003f45270 */
[----:B------:R-:W-:-:S04]  /*05f0*/  @P0 IMAD.WIDE.U32 R8, R5, c[0x0][0x1a0], RZ ;  /* 0x0000680005080a25 */ /* 0x000fc800078e00ff */
[----:B------:R-:W-:Y:S01]  /*0600*/  @P0 IMAD R5, R5, c[0x0][0x1a4], R9 ;  /* 0x0000690005050a24 */ /* 0x000fe200078e0209 */
[----:B------:R-:W-:-:S03]  /*0610*/  @P0 MOV R10, R8 ;  /* 0x00000008000a0202 */ /* 0x000fc60000000f00 */
[----:B------:R-:W-:-:S05]  /*0620*/  @P3 IADD3 R208, R208, 0x1, RZ ;  /* 0x00000001d0d03810 */ /* 0x000fca0007ffe0ff */
[----:B------:R-:W-:Y:S01]  /*0630*/  @!P1 IMAD.MOV R208, RZ, RZ, -R208 ;  /* 0x000000ffffd09224 */ /* 0x000fe200078e0ad0 */
        /* <DEDUP_REMOVED lines=12> */
[----:B------:R-:W-:Y:S02]  /*0700*/  MOV R10, R8 ;  /* 0x00000008000a7202 */ /* 0x000fe40000000f00 */
.L_x_148:
[----:B------:R-:W-:Y:S01]  /*0710*/  SHF.R.S32.HI R9, RZ, 0x1f, R134 ;  /* 0x0000001fff097819 */ /* 0x000fe20000011486 */
[----:B------:R-:W-:Y:S01]  /*0720*/  IMAD.IADD R199, R206, 0x1, -R81 ;  /* 0x00000001cec77824 */ /* 0x000fe200078e0a51 */
[----:B------:R-:W-:Y:S02]  /*0730*/  BSSY B0, `(.L_x_149) ;  /* 0x0000068000007945 */ /* 0x000fe40003800000 */
[CC--:B------:R-:W-:Y:S02]  /*0740*/  LEA.HI R17, R9.reuse, R134.reuse, RZ, 0x4 ;  /* 0x0000008609117211 */ /* 0x0c0fe400078f20ff */
[----:B------:R-:W-:Y:S02]  /*0750*/  LEA.HI R3, R9, R134, RZ, 0x3 ;  /* 0x0000008609037211 */ /* 0x000fe400078f18ff */
[----:B------:R-:W-:-:S02]  /*0760*/  SHF.R.S32.HI R2, RZ, 0x4, R17 ;  /* 0x00000004ff027819 */ /* 0x000fc40000011411 */
[----:B------:R-:W-:Y:S02]  /*0770*/  SHF.R.S32.HI R12, RZ, 0x3, R3 ;  /* 0x00000003ff0c7819 */ /* 0x000fe40000011403 */
[----:B------:R-:W-:Y:S02]  /*0780*/  LOP3.LUT R3, R3, 0xfffffff8, RZ, 0xc0, !PT ;  /* 0xfffffff803037812 */ /* 0x000fe400078ec0ff */
[C---:B------:R-:W-:Y:S01]  /*0790*/  LEA.HI R197, R17.reuse, R2, RZ, 0x1 ;  /* 0x0000000211c57211 */ /* 0x040fe200078f08ff */
[----:B------:R-:W-:Y:S01]  /*07a0*/  IMAD.SHL.U32 R203, R12, 0x40, RZ ;  /* 0x000000400ccb7824 */ /* 0x000fe200078e00ff */
[----:B------:R-:W-:Y:S01]  /*07b0*/  LOP3.LUT R17, R17, 0xfffffff0, RZ, 0xc0, !PT ;  /* 0xfffffff011117812 */ /* 0x000fe200078ec0ff */
[C---:B------:R-:W-:Y:S01]  /*07c0*/  IMAD.IADD R4, R134.reuse, 0x1, -R3 ;  /* 0x0000000186047824 */ /* 0x040fe200078e0a03 */
[----:B------:R-:W-:Y:S02]  /*07d0*/  LOP3.LUT R197, R197, 0xfffffffe, RZ, 0xc0, !PT ;  /* 0xfffffffec5c57812 */ /* 0x000fe400078ec0ff */
[----:B------:R-:W-:Y:S01]  /*07e0*/  LOP3.LUT R203, R203, 0x1c0, RZ, 0xc0, !PT ;  /* 0x000001c0cbcb7812 */ /* 0x000fe200078ec0ff */
[----:B------:R-:W-:Y:S01]  /*07f0*/  IMAD.IADD R17, R134, 0x1, -R17 ;  /* 0x0000000186117824 */ /* 0x000fe200078e0a11 */
[----:B------:R-:W-:Y:S01]  /*0800*/  SHF.R.S32.HI R13, RZ, 0x1f, R12 ;  /* 0x0000001fff0d7819 */ /* 0x000fe2000001140c */
[----:B------:R-:W-:Y:S01]  /*0810*/  IMAD.SHL.U32 R214, R4, 0x8, RZ ;  /* 0x0000000804d67824 */ /* 0x000fe200078e00ff */
[----:B------:R-:W-:Y:S01]  /*0820*/  LEA.HI R8, R9, R134, RZ, 0x6 ;  /* 0x0000008609087211 */ /* 0x000fe200078f30ff */
[----:B------:R-:W-:Y:S01]  /*0830*/  IMAD.IADD R197, R2, 0x1, -R197 ;  /* 0x0000000102c57824 */ /* 0x000fe200078e0ac5 */
[----:B------:R-:W-:Y:S01]  /*0840*/  SHF.R.S32.HI R2, RZ, 0x1f, R17 ;  /* 0x0000001fff027819 */ /* 0x000fe20000011411 */
[----:B------:R-:W-:Y:S01]  /*0850*/  IMAD R19, R13, c[0x0][0x198], RZ ;  /* 0x000066000d137a24 */ /* 0x000fe200078e02ff */
[--C-:B------:R-:W-:Y:S01]  /*0860*/  LOP3.LUT R6, R203, 0x38, R214.reuse, 0xf8, !PT ;  /* 0x00000038cb067812 */ /* 0x100fe200078ef8d6 */
[----:B------:R-:W-:Y:S01]  /*0870*/  IMAD.SHL.U32 R8, R8, 0x8, RZ ;  /* 0x0000000808087824 */ /* 0x000fe200078e00ff */
[----:B------:R-:W-:-:S02]  /*0880*/  SHF.R.S32.HI R215, RZ, 0x1f, R214 ;  /* 0x0000001fffd77819 */ /* 0x000fc400000114d6 */
[----:B------:R-:W-:Y:S02]  /*0890*/  SHF.R.U32.HI R203, RZ, 0x3, R203 ;  /* 0x00000003ffcb7819 */ /* 0x000fe400000116cb */
[----:B------:R-:W-:Y:S01]  /*08a0*/  LEA.HI R3, R2, R17, RZ, 0x3 ;  /* 0x0000001102037211 */ /* 0x000fe200078f18ff */
[----:B------:R-:W-:Y:S01]  /*08b0*/  IMAD.WIDE.U32 R20, R12, c[0x0][0x198], R214 ;  /* 0x000066000c147a25 */ /* 0x000fe200078e00d6 */
[----:B------:R-:W-:Y:S02]  /*08c0*/  LOP3.LUT R203, R6, R203, RZ, 0x3c, !PT ;  /* 0x000000cb06cb7212 */ /* 0x000fe400078e3cff */
[----:B------:R-:W-:Y:S01]  /*08d0*/  LOP3.LUT R6, R3, 0xfffffff8, RZ, 0xc0, !PT ;  /* 0xfffffff803067812 */ /* 0x000fe200078ec0ff */
[----:B------:R-:W-:Y:S01]  /*08e0*/  IMAD R2, R12, c[0x0][0x19c], R19 ;  /* 0x000067000c027a24 */ /* 0x000fe200078e0213 */
[----:B------:R-:W-:Y:S01]  /*08f0*/  IADD3 R16, P0, R214, R16, RZ ;  /* 0x00000010d6107210 */ /* 0x000fe20007f1e0ff */
[----:B------:R-:W-:Y:S01]  /*0900*/  IMAD.SHL.U32 R19, R197, 0x8, RZ ;  /* 0x00000008c5137824 */ /* 0x000fe200078e00ff */
[----:B------:R-:W-:Y:S01]  /*0910*/  IADD3 R210, P1, R210, R20, RZ ;  /* 0x00000014d2d27210 */ /* 0x000fe20007f3e0ff */
[----:B------:R-:W-:Y:S01]  /*0920*/  IMAD.IADD R6, R17, 0x1, -R6 ;  /* 0x0000000111067824 */ /* 0x000fe200078e0a06 */
[----:B------:R-:W-:Y:S01]  /*0930*/  LOP3.LUT R203, R203, 0xfffffe00, R8, 0xf8, !PT ;  /* 0xfffffe00cbcb7812 */ /* 0x000fe200078ef808 */
[----:B------:R-:W-:Y:S01]  /*0940*/  IMAD.X R17, R215, 0x1, R11, P0 ;  /* 0x00000001d7117824 */ /* 0x000fe200000e060b */
[----:B------:R-:W-:Y:S01]  /*0950*/  IADD3.X R211, R7, R21, R2, P1, !PT ;  /* 0x0000001507d37210 */ /* 0x000fe20000ffe402 */
[----:B------:R-:W-:Y:S01]  /*0960*/  IMAD R11, R13, c[0x0][0x1a0], RZ ;  /* 0x000068000d0b7a24 */ /* 0x000fe200078e02ff */
[----:B------:R-:W-:Y:S01]  /*0970*/  LOP3.LUT P2, RZ, R6, 0x4, RZ, 0xc0, !PT ;  /* 0x0000000406ff7812 */ /* 0x000fe2000784c0ff */
[----:B------:R-:W-:Y:S01]  /*0980*/  IMAD.WIDE.U32 R20, R12, c[0x0][0x1a0], R214 ;  /* 0x000068000c147a25 */ /* 0x000fe200078e00d6 */
[----:B------:R-:W-:-:S02]  /*0990*/  LOP3.LUT P1, RZ, R6, 0x2, RZ, 0xc0, !PT ;  /* 0x0000000206ff7812 */ /* 0x000fc4000782c0ff */
[----:B------:R-:W-:Y:S01]  /*09a0*/  SHF.R.S32.HI R7, RZ, 0x1f, R208 ;  /* 0x0000001fff077819 */ /* 0x000fe200000114d0 */
[----:B------:R-:W-:Y:S01]  /*09b0*/  IMAD.SHL.U32 R6, R6, 0x40, RZ ;  /* 0x0000004006067824 */ /* 0x000fe200078e00ff */
[----:B------:R-:W-:Y:S01]  /*09c0*/  IADD3 R10, P0, R10, R20, RZ ;  /* 0x000000140a0a7210 */ /* 0x000fe20007f1e0ff */
[----:B------:R-:W-:Y:S01]  /*09d0*/  IMAD R2, R12, c[0x0][0x1a4], R11 ;  /* 0x000069000c027a24 */ /* 0x000fe200078e020b */
[----:B------:R-:W-:Y:S01]  /*09e0*/  LEA.HI R9, R9, R134, RZ, 0x5 ;  /* 0x0000008609097211 */ /* 0x000fe200078f28ff */
[C---:B------:R-:W-:Y:S01]  /*09f0*/  IMAD R213, R7.reuse, c[0x0][0x1b0], RZ ;  /* 0x00006c0007d57a24 */ /* 0x040fe200078e02ff */
[----:B------:R-:W-:Y:S01]  /*0a00*/  LOP3.LUT R6, R6, 0x1c0, RZ, 0xc0, !PT ;  /* 0x000001c006067812 */ /* 0x000fe200078ec0ff */
[----:B------:R-:W-:Y:S01]  /*0a10*/  IMAD R7, R7, c[0x0][0x1b8], RZ ;  /* 0x00006e0007077a24 */ /* 0x000fe200078e02ff */
[----:B------:R-:W-:Y:S01]  /*0a20*/  IADD3.X R11, R5, R21, R2, P0, !PT ;  /* 0x00000015050b7210 */ /* 0x000fe200007fe402 */
[----:B------:R-:W-:Y:S01]  /*0a30*/  IMAD.SHL.U32 R3, R3, 0x40, RZ ;  /* 0x0000004003037824 */ /* 0x000fe200078e00ff */
[----:B------:R-:W-:Y:S01]  /*0a40*/  ISETP.GE.AND P0, PT, R12, R199, PT ;  /* 0x000000c70c00720c */ /* 0x000fe20003f06270 */
[----:B------:R-:W-:Y:S01]  /*0a50*/  IMAD R213, R208, c[0x0][0x1b4], R213 ;  /* 0x00006d00d0d57a24 */ /* 0x000fe200078e02d5 */
[----:B------:R-:W-:Y:S01]  /*0a60*/  LOP3.LUT R19, R6, 0x8, R19, 0xf8, !PT ;  /* 0x0000000806137812 */ /* 0x000fe200078ef813 */
[C---:B------:R-:W-:Y:S01]  /*0a70*/  IMAD R7, R208.reuse, c[0x0][0x1bc], R7 ;  /* 0x00006f00d0077a24 */ /* 0x040fe200078e0207 */
[----:B------:R-:W-:Y:S01]  /*0a80*/  SHF.R.U32.HI R6, RZ, 0x3, R6 ;  /* 0x00000003ff067819 */ /* 0x000fe20000011606 */
[----:B------:R-:W-:Y:S01]  /*0a90*/  IMAD.WIDE.U32 R210, R208, c[0x0][0x1b0], R210 ;  /* 0x00006c00d0d27a25 */ /* 0x000fe200078e00d2 */
[----:B------:R-:W-:-:S02]  /*0aa0*/  SHF.R.S32.HI R80, RZ, 0x5, R9 ;  /* 0x00000005ff507819 */ /* 0x000fc40000011409 */
[----:B------:R-:W-:Y:S01]  /*0ab0*/  LOP3.LUT R2, R19, R6, RZ, 0x3c, !PT ;  /* 0x0000000613027212 */ /* 0x000fe200078e3cff */
[----:B------:R-:W-:Y:S01]  /*0ac0*/  IMAD R19, R15, c[0x0][0x1a8], RZ ;  /* 0x00006a000f137a24 */ /* 0x000fe200078e02ff */
[----:B------:R-:W-:Y:S01]  /*0ad0*/  IADD3 R205, R214, 0x40, RZ ;  /* 0x00000040d6cd7810 */ /* 0x000fe20007ffe0ff */
[----:B------:R-:W-:Y:S01]  /*0ae0*/  IMAD.MOV.U32 R5, RZ, RZ, 0x10 ;  /* 0x00000010ff057424 */ /* 0x000fe200078e00ff */
[----:B------:R-:W-:Y:S01]  /*0af0*/  LOP3.LUT R2, R2, 0xfffffe00, R3, 0xf8, !PT ;  /* 0xfffffe0002027812 */ /* 0x000fe200078ef803 */
[----:B------:R-:W-:Y:S01]  /*0b00*/  IMAD.MOV.U32 R8, RZ, RZ, 0x20 ;  /* 0x00000020ff087424 */ /* 0x000fe200078e00ff */
[----:B------:R-:W-:Y:S01]  /*0b10*/  IADD3 R204, R214, 0x80, RZ ;  /* 0x00000080d6cc7810 */ /* 0x000fe20007ffe0ff */
[----:B------:R-:W-:Y:S01]  /*0b20*/  IMAD.WIDE.U32 R208, R208, c[0x0][0x1b8], R10 ;  /* 0x00006e00d0d07a25 */ /* 0x000fe200078e000a */
[----:B------:R-:W-:Y:S02]  /*0b30*/  SEL R5, R5, 0xfffffff0, !P1 ;  /* 0xfffffff005057807 */ /* 0x000fe40004800000 */
[----:B------:R-:W-:Y:S01]  /*0b40*/  SEL R3, R8, 0xffffffe0, !P2 ;  /* 0xffffffe008037807 */ /* 0x000fe20005000000 */
[----:B------:R-:W-:-:S02]  /*0b50*/  IMAD R19, R14, c[0x0][0x1ac], R19 ;  /* 0x00006b000e137a24 */ /* 0x000fc400078e0213 */
[----:B------:R-:W-:-:S04]  /*0b60*/  IMAD.WIDE.U32 R16, R14, c[0x0][0x1a8], R16 ;  /* 0x00006a000e107a25 */ /* 0x000fc800078e0010 */
        /* <DEDUP_REMOVED lines=36> */
.L_x_150:
[----:B------:R-:W-:Y:S05]  /*0db0*/  BSYNC B0 ;  /* 0x0000000000007941 */ /* 0x000fea0003800000 */
.L_x_149:
[----:B------:R-:W-:Y:S01]  /*0dc0*/  IADD3 R10, R12, 0x20, RZ ;  /* 0x000000200c0a7810 */ /* 0x000fe20007ffe0ff */
[----:B------:R-:W-:Y:S03]  /*0dd0*/  BSSY B0, `(.L_x_151) ;  /* 0x0000024000007945 */ /* 0x000fe60003800000 */
[----:B------:R-:W-:-:S13]  /*0de0*/  ISETP.GE.AND P0, PT, R10, R199, PT ;  /* 0x000000c70a00720c */ /* 0x000fda0003f06270 */
[----:B------:R-:W-:Y:S05]  /*0df0*/  @P0 BRA `(.L_x_152) ;  /* 0x0000021000000947 */ /* 0x000fea0003800000 */
[----:B------:R-:W-:Y:S01]  /*0e00*/  IADD3 R7, P0, R20, 0x20, RZ ;  /* 0x0000002014077810 */ /* 0x000fe20007f1e0ff */
[----:B-1----:R-:W-:Y:S01]  /*0e10*/  IMAD.MOV.U32 R22, RZ, RZ, R16 ;  /* 0x000000ffff167224 */ /* 0x002fe200078e0010 */
        /* <DEDUP_REMOVED lines=31> */
.L_x_152:
[----:B------:R-:W-:Y:S05]  /*1010*/  BSYNC B0 ;  /* 0x0000000000007941 */ /* 0x000fea0003800000 */
.L_x_151:
        /* <DEDUP_REMOVED lines=37> */
.L_x_154:
[----:B------:R-:W-:Y:S05]  /*1270*/  BSYNC B0 ;  /* 0x0000000000007941 */ /* 0x000fea0003800000 */
.L_x_153:
[----:B------:R-:W-:Y:S01]  /*1280*/  IADD3 R6, R12, 0x60, RZ ;  /* 0x000000600c067810 */ /* 0x000fe20007ffe0ff */
[----:B------:R-:W-:Y:S01]  /*1290*/  UMOV UR7, 0x6 ;  /* 0x0000000600077882 */ /* 0x000fe20000000000 */
[----:B------:R-:W-:Y:S01]  /*12a0*/  IADD3 R7, R145, 0x3f, RZ ;  /* 0x0000003f91077810 */ /* 0x000fe20007ffe0ff */
[----:B------:R-:W-:Y:S01]  /*12b0*/  ULDC.64 UR4, c[0x0][0x198] ;  /* 0x0000660000047ab9 */ /* 0x000fe20000000a00 */
[----:B------:R-:W-:Y:S01]  /*12c0*/  ISETP.GE.AND P0, PT, R6, R199, PT ;  /* 0x000000c70600720c */ /* 0x000fe20003f06270 */
[----:B------:R-:W-:Y:S01]  /*12d0*/  USHF.L.U64.HI UR7, UR4, UR7, UR5 ;  /* 0x0000000704077299 */ /* 0x000fe20008010205 */
[----:B------:R-:W-:Y:S01]  /*12e0*/  SHF.R.S32.HI R6, RZ, 0x1f, R7 ;  /* 0x0000001fff067819 */ /* 0x000fe20000011407 */
[----:B------:R-:W-:Y:S01]  /*12f0*/  USHF.L.U32 UR8, UR4, 0x6, URZ ;  /* 0x0000000604087899 */ /* 0x000fe2000800063f */
[----:B------:R-:W-:Y:S02]  /*1300*/  BSSY B0, `(.L_x_155) ;  /* 0x0000023000007945 */ /* 0x000fe40003800000 */
[----:B------:R-:W-:-:S07]  /*1310*/  LEA.HI R6, R6, R7, RZ, 0x6 ;  /* 0x0000000706067211 */ /* 0x000fce00078f30ff */
        /* <DEDUP_REMOVED lines=33> */
.L_x_156:
[----:B------:R-:W-:Y:S05]  /*1530*/  BSYNC B0 ;  /* 0x0000000000007941 */ /* 0x000fea0003800000 */
.L_x_155:
[----:B------:R-:W-:Y:S01]  /*1540*/  LEA.HI.SX32 R7, R6, 0xffffffff, 0x1a ;  /* 0xffffffff06077811 */ /* 0x000fe200078fd2ff */
[----:B------:R-:W-:Y:S01]  /*1550*/  BSSY B0, `(.L_x_157) ;  /* 0x0000023000007945 */ /* 0x000fe20003800000 */
[----:B------:R-:W-:Y:S02]  /*1560*/  MOV R212, R210 ;  /* 0x000000d200d47202 */ /* 0x000fe40000000f00 */
[----:B--2---:R-:W-:Y:S01]  /*1570*/  SHF.R.S32.HI R18, RZ, 0x1f, R7 ;  /* 0x0000001fff127819 */ /* 0x004fe20000011407 */
[C---:B------:R-:W-:Y:S02]  /*1580*/  IMAD R11, R7.reuse, -0x40, R145 ;  /* 0xffffffc0070b7824 */ /* 0x040fe400078e0291 */
        /* <DEDUP_REMOVED lines=31> */
.L_x_158:
[----:B------:R-:W-:Y:S05]  /*1780*/  BSYNC B0 ;  /* 0x0000000000007941 */ /* 0x000fea0003800000 */
.L_x_157:
        /* <DEDUP_REMOVED lines=34> */
.L_x_160:
[----:B------:R-:W-:Y:S05]  /*19b0*/  BSYNC B0 ;  /* 0x0000000000007941 */ /* 0x000fea0003800000 */
.L_x_159:
[----:B------:R-:W-:Y:S01]  /*19c0*/  ISETP.NE.U32.AND P2, PT, RZ, c[0x0][0x318], PT ;  /* 0x0000c600ff007a0c */ /* 0x000fe20003f45070 */
[----:B------:R-:W0:Y:S03]  /*19d0*/  LDGDEPBAR ;  /* 0x00000000000079af */ /* 0x000e260000000000 */
[----:B------:R-:W-:-:S13]  /*19e0*/  ISETP.NE.AND.EX P2, PT, RZ, c[0x0][0x31c], PT, P2 ;  /* 0x0000c700ff007a0c */ /* 0x000fda0003f45320 */
[----:B------:R-:W-:Y:S01]  /*19f0*/  @P2 SHF.R.S32.HI R16, RZ, 0x1f, R0 ;  /* 0x0000001fff102819 */ /* 0x000fe20000011400 */
[----:B------:R-:W-:-:S04]  /*1a00*/  @P2 IMAD.WIDE.U32 R14, R0, c[0x0][0x320], R14 ;  /* 0x0000c800000e2a25 */ /* 0x000fc800078e000e */
[----:B------:R-:W-:Y:S01]  /*1a10*/  @P2 IMAD R17, R16, c[0x0][0x320], RZ ;  /* 0x0000c80010112a24 */ /* 0x000fe200078e02ff */
[----:B-1----:R-:W-:Y:S01]  /*1a20*/  @P2 LEA R20, P0, R14, c[0x0][0x318], 0x2 ;  /* 0x0000c6000e142a11 */ /* 0x002fe200078010ff */
[----:B------:R-:W-:-:S04]  /*1a30*/  DEPBAR.LE SB0, 0x0 ;  /* 0x000080000000791a */ /* 0x000fc80000000000 */
[----:B------:R-:W-:-:S04]  /*1a40*/  @P2 IMAD R17, R0, c[0x0][0x324], R17 ;  /* 0x0000c90000112a24 */ /* 0x000fc800078e0211 */
[----:B------:R-:W-:-:S05]  /*1a50*/  @P2 IMAD.IADD R17, R15, 0x1, R17 ;  /* 0x000000010f112824 */ /* 0x000fca00078e0211 */
[----:B------:R-:W-:-:S05]  /*1a60*/  @P2 LEA.HI.X R21, R14, c[0x0][0x31c], R17, 0x2, P0 ;  /* 0x0000c7000e152a11 */ /* 0x000fca00000f1411 */
[----:B------:R-:W2:Y:S04]  /*1a70*/  @P2 LDG.E R17, [R20.64] ;  /* 0x0000000a14112981 */ /* 0x000ea8000c1e1900 */
[----:B------:R-:W-:Y:S01]  /*1a80*/  BAR.SYNC.DEFER_BLOCKING 0x0 ;  /* 0x0000000000007b1d */ /* 0x000fe20000010000 */
[----:B------:R-:W-:Y:S01]  /*1a90*/  ISETP.GE.AND P1, PT, R12, R11, PT ;  /* 0x0000000b0c00720c */ /* 0x000fe20003f26270 */
[----:B------:R-:W-:Y:S01]  /*1aa0*/  IMAD R14, R18, c[0x0][0x1a0], RZ ;  /* 0x00006800120e7a24 */ /* 0x000fe200078e02ff */
[----:B------:R-:W-:Y:S01]  /*1ab0*/  MOV R0, RZ ;  /* 0x000000ff00007202 */ /* 0x000fe20000000f00 */
[C---:B------:R-:W-:Y:S02]  /*1ac0*/  IMAD.WIDE.U32 R18, R7.reuse, c[0x0][0x1a0], RZ ;  /* 0x0000680007127a25 */ /* 0x040fe400078e00ff */
[----:B------:R-:W2:Y:S01]  /*1ad0*/  @P2 MUFU.RCP R16, c[0x0][0x238] ;  /* 0x00008e0000102b08 */ /* 0x000ea20000001000 */
[----:B------:R-:W-:Y:S01]  /*1ae0*/  BSSY B0, `(.L_x_161) ;  /* 0x0000023000007945 */ /* 0x000fe20003800000 */
[----:B------:R-:W-:Y:S01]  /*1af0*/  IMAD R14, R7, c[0x0][0x1a4], R14 ;  /* 0x00006900070e7a24 */ /* 0x000fe200078e020e */
[----:B------:R-:W-:-:S03]  /*1b00*/  LEA R15, P0, R18, R208, 0x6 ;  /* 0x000000d0120f7211 */ /* 0x000fc600078030ff */
[----:B------:R-:W-:-:S05]  /*1b10*/  IMAD.IADD R19, R19, 0x1, R14 ;  /* 0x0000000113137824 */ /* 0x000fca00078e020e */
[----:B------:R-:W-:Y:S01]  /*1b20*/  LEA.HI.X R14, R18, R200, R19, 0x6, P0 ;  /* 0x000000c8120e7211 */ /* 0x000fe200000f3413 */
[----:B------:R1:W-:Y:S04]  /*1b30*/  @P1 STS.128 [R203+0x12000], RZ ;  /* 0x012000ffcb001388 */ /* 0x0003e80000000c00 */
[----:B------:R1:W-:Y:S04]  /*1b40*/  @P1 STS.128 [R203+0x14000], RZ ;  /* 0x014000ffcb001388 */ /* 0x0003e80000000c00 */
[----:B------:R1:W-:Y:S01]  /*1b50*/  @P1 STS.128 [R203+0x16000], RZ ;  /* 0x016000ffcb001388 */ /* 0x0003e20000000c00 */
[----:B--2---:R-:W-:Y:S01]  /*1b60*/  @P2 FMUL.FTZ R0, R17, R16 ;  /* 0x0000001011002220 */ /* 0x004fe20000410000 */
[----:B------:R-:W-:Y:S05]  /*1b70*/  @P1 BRA `(.L_x_162) ;  /* 0x0000019000001947 */ /* 0x000fea0003800000 */
[----:B-1----:R-:W-:Y:S02]  /*1b80*/  ISETP.GE.AND P3, PT, R214, c[0x0][0x220], PT ;  /* 0x00008800d6007a0c */ /* 0x002fe40003f66270 */
        /* <DEDUP_REMOVED lines=24> */
.L_x_162:
[----:B-1----:R-:W-:Y:S05]  /*1d10*/  BSYNC B0 ;  /* 0x0000000000007941 */ /* 0x002fea0003800000 */
.L_x_161:
[----:B------:R-:W-:Y:S01]  /*1d20*/  ISETP.GE.AND P0, PT, R10, R11, PT ;  /* 0x0000000b0a00720c */ /* 0x000fe20003f06270 */
[----:B------:R-:W-:Y:S01]  /*1d30*/  BSSY B0, `(.L_x_163) ;  /* 0x0000024000007945 */ /* 0x000fe20003800000 */
[----:B------:R-:W-:-:S05]  /*1d40*/  LOP3.LUT R9, R9, 0xffffffe0, RZ, 0xc0, !PT ;  /* 0xffffffe009097812 */ /* 0x000fca00078ec0ff */
[----:B------:R-:W-:-:S06]  /*1d50*/  IMAD.IADD R82, R134, 0x1, -R9 ;  /* 0x0000000186527824 */ /* 0x000fcc00078e0a09 */
[----:B------:R1:W-:Y:S04]  /*1d60*/  @P0 STS.128 [R203+0x13000], RZ ;  /* 0x013000ffcb000388 */ /* 0x0003e80000000c00 */
[----:B------:R1:W-:Y:S04]  /*1d70*/  @P0 STS.128 [R203+0x15000], RZ ;  /* 0x015000ffcb000388 */ /* 0x0003e80000000c00 */
[----:B------:R1:W-:Y:S01]  /*1d80*/  @P0 STS.128 [R203+0x17000], RZ ;  /* 0x017000ffcb000388 */ /* 0x0003e20000000c00 */
[----:B------:R-:W-:Y:S05]  /*1d90*/  @P0 BRA `(.L_x_164) ;  /* 0x000001d000000947 */ /* 0x000fea0003800000 */
[----:B------:R-:W-:Y:S01]  /*1da0*/  ISETP.GE.AND P3, PT, R214, c[0x0][0x220], PT ;  /* 0x00008800d6007a0c */ /* 0x000fe20003f66270 */
[----:B------:R-:W-:Y:S01]  /*1db0*/  IMAD.WIDE.U32 R10, R8, c[0x0][0x1a0], RZ ;  /* 0x00006800080a7a25 */ /* 0x000fe200078e00ff */
        /* <DEDUP_REMOVED lines=27> */
.L_x_164:
[----:B------:R-:W-:Y:S05]  /*1f70*/  BSYNC B0 ;  /* 0x0000000000007941 */ /* 0x000fea0003800000 */
.L_x_163:
[C---:B--2---:R-:W-:Y:S01]  /*1f80*/  IMAD.SHL.U32 R8, R4.reuse, 0x40, RZ ;  /* 0x0000004004087824 */ /* 0x044fe200078e00ff */
[----:B------:R-:W-:Y:S01]  /*1f90*/  R2P PR, R4, 0x6 ;  /* 0x0000000604007804 */ /* 0x000fe20000000000 */
[----:B------:R-:W-:Y:S01]  /*1fa0*/  IMAD.SHL.U32 R12, R12, 0x8, RZ ;  /* 0x000000080c0c7824 */ /* 0x000fe200078e00ff */
[----:B------:R-:W-:Y:S01]  /*1fb0*/  SHF.R.S32.HI R207, RZ, 0x1f, R82 ;  /* 0x0000001fffcf7819 */ /* 0x000fe20000011452 */
[----:B------:R-:W-:Y:S01]  /*1fc0*/  IMAD R198, R80, 0x400, R2 ;  /* 0x0000040050c67824 */ /* 0x000fe200078e0202 */
[----:B------:R-:W-:Y:S01]  /*1fd0*/  LOP3.LUT R9, R8, 0x1c0, RZ, 0xc0, !PT ;  /* 0x000001c008097812 */ /* 0x000fe200078ec0ff */
[----:B------:R-:W0:Y:S01]  /*1fe0*/  LDGDEPBAR ;  /* 0x00000000000079af */ /* 0x000e220000000000 */
[----:B------:R-:W-:Y:S01]  /*1ff0*/  LEA.HI R207, R207, R82, RZ, 0x2 ;  /* 0x00000052cfcf7211 */ /* 0x000fe200078f10ff */
        /* <DEDUP_REMOVED lines=9> */
[----:B------:R-:W-:-:S02]  /*2090*/  SHF.R.S32.HI R207, RZ, 0x2, R207 ;  /* 0x00000002ffcf7819 */ /* 0x000fc400000114cf */
[----:B------:R-:W-:Y:S01]  /*20a0*/  IMAD R197, R197, 0x200, R8 ;  /* 0x00000200c5c57824 */ /* 0x000fe200078e0208 */
[----:B------:R-:W-:Y:S02]  /*20b0*/  LDSM.16.M88.4 R52, [R194] ;  /* 0x00000000c234783b */ /* 0x000fe40000000200 */
[----:B------:R-:W-:Y:S02]  /*20c0*/  IMAD R80, R80, 0x10, R207 ;  /* 0x0000001050507824 */ /* 0x000fe400078e02cf */
[----:B------:R-:W-:Y:S01]  /*20d0*/  IMAD.SHL.U32 R197, R197, 0x2, RZ ;  /* 0x00000002c5c57824 */ /* 0x000fe200078e00ff */
[----:B------:R-:W-:Y:S01]  /*20e0*/  LDSM.16.M88.4 R76, [R194+0x4000] ;  /* 0x00400000c24c783b */ /* 0x000fe20000000200 */
[----:B------:R-:W-:-:S03]  /*20f0*/  IMAD.IADD R135, R81, 0x1, R80 ;  /* 0x0000000151877824 */ /* 0x000fc600078e0250 */
[----:B------:R-:W2:Y:S01]  /*2100*/  LDSM.16.M88.4 R24, [R197+0xc000] ;  /* 0x00c00000c518783b */ /* 0x000ea20000000200 */
[C---:B------:R-:W-:Y:S02]  /*2110*/  IADD3 R4, R197.reuse, 0xc000, RZ ;  /* 0x0000c000c5047810 */ /* 0x040fe40007ffe0ff */
[----:B------:R-:W-:Y:S01]  /*2120*/  IADD3 R195, R197, 0xc020, RZ ;  /* 0x0000c020c5c37810 */ /* 0x000fe20007ffe0ff */
[----:B------:R-:W3:Y:S01]  /*2130*/  LDSM.16.M88.4 R16, [R197+0xc800] ;  /* 0x00c80000c510783b */ /* 0x000ee20000000200 */
[----:B------:R-:W-:Y:S01]  /*2140*/  @P1 IADD3 R195, R4, -0x20, RZ ;  /* 0xffffffe004c31810 */ /* 0x000fe20007ffe0ff */
[----:B------:R-:W-:Y:S02]  /*2150*/  IMAD.MOV.U32 R4, RZ, RZ, 0x40 ;  /* 0x00000040ff047424 */ /* 0x000fe400078e00ff */
[----:B------:R-:W4:Y:S01]  /*2160*/  LDSM.16.M88.4 R60, [R197+0xd000] ;  /* 0x00d00000c53c783b */ /* 0x000f220000000200 */
[C---:B------:R-:W-:Y:S02]  /*2170*/  IADD3 R187, R195.reuse, 0x800, RZ ;  /* 0x00000800c3bb7810 */ /* 0x040fe40007ffe0ff */
[----:B------:R-:W-:Y:S01]  /*2180*/  SEL R4, R4, 0xffffffc0, !P2 ;  /* 0xffffffc004047807 */ /* 0x000fe20005000000 */
[----:B------:R-:W5:Y:S01]  /*2190*/  LDSM.16.M88.4 R68, [R197+0xd800] ;  /* 0x00d80000c544783b */ /* 0x000f620000000200 */
[----:B------:R-:W-:-:S02]  /*21a0*/  IADD3 R186, R195, 0x1000, RZ ;  /* 0x00001000c3ba7810 */ /* 0x000fc40007ffe0ff */
[----:B------:R-:W-:Y:S01]  /*21b0*/  IADD3 R185, R195, 0x1800, RZ ;  /* 0x00001800c3b97810 */ /* 0x000fe20007ffe0ff */
[----:B------:R-:W1:Y:S01]  /*21c0*/  LDSM.16.M88.4 R48, [R195] ;  /* 0x00000000c330783b */ /* 0x000e620000000200 */
[----:B------:R-:W-:Y:S01]  /*21d0*/  IMAD.IADD R191, R197, 0x1, R4 ;  /* 0x00000001c5bf7824 */ /* 0x000fe200078e0204 */
[C---:B------:R-:W-:Y:S01]  /*21e0*/  IADD3 R183, R195.reuse, 0x2000, RZ ;  /* 0x00002000c3b77810 */ /* 0x040fe20007ffe0ff */
[----:B------:R-:W-:Y:S01]  /*21f0*/  IMAD.IADD R184, R4, 0x1, R195 ;  /* 0x0000000104b87824 */ /* 0x000fe200078e02c3 */
[----:B------:R-:W1:Y:S01]  /*2200*/  LDSM.16.M88.4 R40, [R195+0x800] ;  /* 0x00080000c328783b */ /* 0x000e620000000200 */
[----:B------:R-:W-:Y:S01]  /*2210*/  IMAD.SHL.U32 R4, R134, 0x2, RZ ;  /* 0x0000000286047824 */ /* 0x000fe200078e00ff */
[C---:B------:R-:W-:Y:S02]  /*2220*/  IADD3 R182, R195.reuse, 0x2800, RZ ;  /* 0x00002800c3b67810 */ /* 0x040fe40007ffe0ff */
[----:B------:R-:W1:Y:S01]  /*2230*/  LDSM.16.M88.4 R8, [R195+0x1000] ;  /* 0x00100000c308783b */ /* 0x000e620000000200 */
[----:B------:R-:W-:-:S02]  /*2240*/  IADD3 R181, R195, 0x3000, RZ ;  /* 0x00003000c3b57810 */ /* 0x000fc40007ffe0ff */
[----:B------:R-:W-:Y:S01]  /*2250*/  LOP3.LUT R4, R4, 0x6, RZ, 0xc0, !PT ;  /* 0x0000000604047812 */ /* 0x000fe200078ec0ff */
[----:B------:R-:W1:Y:S01]  /*2260*/  LDSM.16.M88.4 R44, [R195+0x1800] ;  /* 0x00180000c32c783b */ /* 0x000e620000000200 */
[C---:B------:R-:W-:Y:S02]  /*2270*/  IADD3 R180, R195.reuse, 0x3800, RZ ;  /* 0x00003800c3b47810 */ /* 0x040fe40007ffe0ff */
[----:B------:R-:W-:Y:S01]  /*2280*/  IADD3 R179, R195, 0x4000, RZ ;  /* 0x00004000c3b37810 */ /* 0x000fe20007ffe0ff */
[----:B------:R-:W1:Y:S01]  /*2290*/  LDSM.16.M88.4 R32, [R191+0xc000] ;  /* 0x00c00000bf20783b */ /* 0x000e620000000200 */
[----:B------:R-:W-:Y:S01]  /*22a0*/  IMAD R4, R7, 0x40, R4 ;  /* 0x0000004007047824 */ /* 0x000fe200078e0204 */
[C---:B------:R-:W-:Y:S02]  /*22b0*/  IADD3 R178, R195.reuse, 0x4800, RZ ;  /* 0x00004800c3b27810 */ /* 0x040fe40007ffe0ff */
[----:B------:R-:W1:Y:S01]  /*22c0*/  LDSM.16.M88.4 R72, [R191+0xc800] ;  /* 0x00c80000bf48783b */ /* 0x000e620000000200 */
[----:B------:R-:W-:-:S02]  /*22d0*/  IADD3 R177, R195, 0x5000, RZ ;  /* 0x00005000c3b17810 */ /* 0x000fc40007ffe0ff */
[C---:B------:R-:W-:Y:S01]  /*22e0*/  IADD3 R82, R4.reuse, 0x20, RZ ;  /* 0x0000002004527810 */ /* 0x040fe20007ffe0ff */
[C---:B--2---:R-:W-:Y:S01]  /*22f0*/  HMMA.16816.F32 R28, R36.reuse, R24, RZ ;  /* 0x00000018241c723c */ /* 0x044fe200000018ff */
[C---:B------:R-:W-:Y:S02]  /*2300*/  IADD3 R92, R4.reuse, 0x18, RZ ;  /* 0x00000018045c7810 */ /* 0x040fe40007ffe0ff */
[C---:B------:R-:W-:Y:S02]  /*2310*/  IADD3 R90, R4.reuse, 0x28, RZ ;  /* 0x00000028045a7810 */ /* 0x040fe40007ffe0ff */
[C---:B------:R-:W-:Y:S02]  /*2320*/  IADD3 R80, R4.reuse, 0x19, RZ ;  /* 0x0000001904507810 */ /* 0x040fe40007ffe0ff */
[C---:B------:R-:W-:Y:S01]  /*2330*/  IADD3 R86, R4.reuse, 0x21, RZ ;  /* 0x0000002104567810 */ /* 0x040fe20007ffe0ff */
[----:B------:R-:W-:Y:S01]  /*2340*/  HMMA.16816.F32 R24, R36, R26, RZ ;  /* 0x0000001a2418723c */ /* 0x000fe200000018ff */
[----:B------:R-:W-:-:S02]  /*2350*/  IADD3 R88, R4, 0x29, RZ ;  /* 0x0000002904587810 */ /* 0x000fc40007ffe0ff */
[C---:B------:R-:W-:Y:S02]  /*2360*/  IADD3 R96, R4.reuse, 0x30, RZ ;  /* 0x0000003004607810 */ /* 0x040fe40007ffe0ff */
[C---:B------:R-:W-:Y:S02]  /*2370*/  IADD3 R100, R4.reuse, 0x38, RZ ;  /* 0x0000003804647810 */ /* 0x040fe40007ffe0ff */
[C---:B------:R-:W-:Y:S01]  /*2380*/  IADD3 R98, R4.reuse, 0x39, RZ ;  /* 0x0000003904627810 */ /* 0x040fe20007ffe0ff */
[----:B---3--:R-:W-:Y:S01]  /*2390*/  HMMA.16816.F32 R20, R36, R16, RZ ;  /* 0x000000102414723c */ /* 0x008fe200000018ff */
[C---:B------:R-:W-:Y:S02]  /*23a0*/  IADD3 R84, R4.reuse, 0x11, RZ ;  /* 0x0000001104547810 */ /* 0x040fe40007ffe0ff */
[C---:B------:R-:W-:Y:S02]  /*23b0*/  IADD3 R94, R4.reuse, 0x31, RZ ;  /* 0x00000031045e7810 */ /* 0x040fe40007ffe0ff */
[----:B------:R-:W-:-:S02]  /*23c0*/  ISETP.GE.AND P1, PT, R4, R145, PT ;  /* 0x000000910400720c */ /* 0x000fc40003f26270 */
[-C--:B------:R-:W-:Y:S01]  /*23d0*/  ISETP.GE.AND P2, PT, R92, R145.reuse, PT ;  /* 0x000000915c00720c */ /* 0x080fe20003f46270 */
[----:B----4-:R-:W-:Y:S01]  /*23e0*/  HMMA.16816.F32 R64, R36, R60, RZ ;  /* 0x0000003c2440723c */ /* 0x010fe200000018ff */
[----:B------:R-:W-:Y:S02]  /*23f0*/  ISETP.GE.AND P3, PT, R84, R145, PT ;  /* 0x000000915400720c */ /* 0x000fe40003f66270 */
[----:B------:R-:W-:-:S05]  /*2400*/  IADD3 R176, R195, 0x5800, RZ ;  /* 0x00005800c3b07810 */ /* 0x000fca0007ffe0ff */
[C---:B------:R-:W-:Y:S08]  /*2410*/  HMMA.16816.F32 R16, R36.reuse, R18, RZ ;  /* 0x000000122410723c */ /* 0x040ff000000018ff */
[C---:B------:R-:W-:Y:S08]  /*2420*/  HMMA.16816.F32 R60, R36.reuse, R62, RZ ;  /* 0x0000003e243c723c */ /* 0x040ff000000018ff */
[C---:B-----5:R-:W-:Y:S08]  /*2430*/  HMMA.16816.F32 R56, R36.reuse, R68, RZ ;  /* 0x000000442438723c */ /* 0x060ff000000018ff */
[----:B------:R-:W-:Y:S01]  /*2440*/  HMMA.16816.F32 R36, R36, R70, RZ ;  /* 0x000000462424723c */ /* 0x000fe200000018ff */
[----:B------:R-:W2:Y:S07]  /*2450*/  LDSM.16.M88.4 R68, [R191+0xd000] ;  /* 0x00d00000bf44783b */ /* 0x000eae0000000200 */
[C---:B-1----:R-:W-:Y:S08]  /*2460*/  HMMA.16816.F32 R28, R12.reuse, R48, R28 ;  /* 0x000000300c1c723c */ /* 0x042ff0000000181c */
[C---:B------:R-:W-:Y:S01]  /*2470*/  HMMA.16816.F32 R24, R12.reuse, R50, R24 ;  /* 0x000000320c18723c */ /* 0x040fe20000001818 */
[----:B------:R-:W1:Y:S07]  /*2480*/  LDSM.16.M88.4 R48, [R191+0xd800] ;  /* 0x00d80000bf30783b */ /* 0x000e6e0000000200 */
[C---:B------:R-:W-:Y:S08]  /*2490*/  HMMA.16816.F32 R20, R12.reuse, R40, R20 ;  /* 0x000000280c14723c */ /* 0x040ff00000001814 */
[C---:B------:R-:W-:Y:S01]  /*24a0*/  HMMA.16816.F32 R16, R12.reuse, R42, R16 ;  /* 0x0000002a0c10723c */ /* 0x040fe20000001810 */
[----:B------:R-:W-:Y:S07]  /*24b0*/  LDSM.16.M88.4 R40, [R193] ;  /* 0x00000000c128783b */ /* 0x000fee0000000200 */
[C---:B------:R-:W-:Y:S08]  /*24c0*/  HMMA.16816.F32 R64, R12.reuse, R8, R64 ;  /* 0x000000080c40723c */ /* 0x040ff00000001840 */
[C---:B------:R-:W-:Y:S01]  /*24d0*/  HMMA.16816.F32 R60, R12.reuse, R10, R60 ;  /* 0x0000000a0c3c723c */ /* 0x040fe2000000183c */
[----:B------:R-:W3:Y:S07]  /*24e0*/  LDSM.16.M88.4 R8, [R184] ;  /* 0x00000000b808783b */ /* 0x000eee0000000200 */
        /* <DEDUP_REMOVED lines=9> */
[----:B------:R-:W-:Y:S07]  /*2580*/  LDSM.16.M88.4 R72, [R197+0xe000] ;  /* 0x00e00000c548783b */ /* 0x000fee0000000200 */
[C---:B--2---:R-:W-:Y:S08]  /*2590*/  HMMA.16816.F32 R64, R52.reuse, R68, R64 ;  /* 0x000000443440723c */ /* 0x044ff00000001840 */
[C---:B------:R-:W-:Y:S01]  /*25a0*/  HMMA.16816.F32 R60, R52.reuse, R70, R60 ;  /* 0x00000046343c723c */ /* 0x040fe2000000183c */
[----:B------:R-:W-:Y:S07]  /*25b0*/  LDSM.16.M88.4 R68, [R197+0xe800] ;  /* 0x00e80000c544783b */ /* 0x000fee0000000200 */
[C---:B-1----:R-:W-:Y:S08]  /*25c0*/  HMMA.16816.F32 R56, R52.reuse, R48, R56 ;  /* 0x000000303438723c */ /* 0x042ff00000001838 */
[----:B------:R-:W-:Y:S01]  /*25d0*/  HMMA.16816.F32 R52, R52, R50, R36 ;  /* 0x000000323434723c */ /* 0x000fe20000001824 */
[----:B------:R-:W-:Y:S04]  /*25e0*/  LDSM.16.M88.4 R36, [R197+0xf000] ;  /* 0x00f00000c524783b */ /* 0x000fe80000000200 */
[----:B------:R-:W-:Y:S03]  /*25f0*/  LDSM.16.M88.4 R48, [R195+0x2000] ;  /* 0x00200000c330783b */ /* 0x000fe60000000200 */
[C---:B---3--:R-:W-:Y:S08]  /*2600*/  HMMA.16816.F32 R28, R40.reuse, R8, R28 ;  /* 0x00000008281c723c */ /* 0x048ff0000000181c */
[C---:B------:R-:W-:Y:S01]  /*2610*/  HMMA.16816.F32 R24, R40.reuse, R10, R24 ;  /* 0x0000000a2818723c */ /* 0x040fe20000001818 */
[----:B------:R-:W1:Y:S07]  /*2620*/  LDSM.16.M88.4 R8, [R198+0x4000] ;  /* 0x00400000c608783b */ /* 0x000e6e0000000200 */
[C---:B----4-:R-:W-:Y:S08]  /*2630*/  HMMA.16816.F32 R20, R40.reuse, R12, R20 ;  /* 0x0000000c2814723c */ /* 0x050ff00000001814 */
[C---:B------:R-:W-:Y:S01]  /*2640*/  HMMA.16816.F32 R16, R40.reuse, R14, R16 ;  /* 0x0000000e2810723c */ /* 0x040fe20000001810 */
[----:B------:R-:W2:Y:S07]  /*2650*/  LDSM.16.M88.4 R12, [R197+0xf800] ;  /* 0x00f80000c50c783b */ /* 0x000eae0000000200 */
[C---:B-----5:R-:W-:Y:S08]  /*2660*/  HMMA.16816.F32 R64, R40.reuse, R32, R64 ;  /* 0x000000202840723c */ /* 0x060ff00000001840 */
[C---:B------:R-:W-:Y:S01]  /*2670*/  HMMA.16816.F32 R60, R40.reuse, R34, R60 ;  /* 0x00000022283c723c */ /* 0x040fe2000000183c */
[----:B------:R-:W3:Y:S07]  /*2680*/  LDSM.16.M88.4 R32, [R196+0x4000] ;  /* 0x00400000c420783b */ /* 0x000eee0000000200 */
[C---:B------:R-:W-:Y:S08]  /*2690*/  HMMA.16816.F32 R56, R40.reuse, R44, R56 ;  /* 0x0000002c2838723c */ /* 0x040ff00000001838 */
[----:B------:R-:W-:Y:S01]  /*26a0*/  HMMA.16816.F32 R52, R40, R46, R52 ;  /* 0x0000002e2834723c */ /* 0x000fe20000001834 */
[----:B------:R-:W4:Y:S04]  /*26b0*/  LDSM.16.M88.4 R44, [R195+0x2800] ;  /* 0x00280000c32c783b */ /* 0x000f280000000200 */
[----:B------:R-:W-:Y:S03]  /*26c0*/  LDSM.16.M88.4 R40, [R195+0x3000] ;  /* 0x00300000c328783b */ /* 0x000fe60000000200 */
[C---:B-1----:R-:W-:Y:S08]  /*26d0*/  HMMA.16816.F32 R28, R8.reuse, R72, R28 ;  /* 0x00000048081c723c */ /* 0x042ff0000000181c */
[C---:B------:R-:W-:Y:S01]  /*26e0*/  HMMA.16816.F32 R24, R8.reuse, R74, R24 ;  /* 0x0000004a0818723c */ /* 0x040fe20000001818 */
[----:B------:R-:W-:Y:S07]  /*26f0*/  LDSM.16.M88.4 R72, [R191+0xf000] ;  /* 0x00f00000bf48783b */ /* 0x000fee0000000200 */
[C---:B------:R-:W-:Y:S08]  /*2700*/  HMMA.16816.F32 R64, R8.reuse, R36, R64 ;  /* 0x000000240840723c */ /* 0x040ff00000001840 */
[C---:B------:R-:W-:Y:S01]  /*2710*/  HMMA.16816.F32 R60, R8.reuse, R38, R60 ;  /* 0x00000026083c723c */ /* 0x040fe2000000183c */
[----:B------:R-:W1:Y:S07]  /*2720*/  LDSM.16.M88.4 R36, [R195+0x3800] ;  /* 0x00380000c324783b */ /* 0x000e6e0000000200 */
[C---:B------:R-:W-:Y:S08]  /*2730*/  HMMA.16816.F32 R20, R8.reuse, R68, R20 ;  /* 0x000000440814723c */ /* 0x040ff00000001814 */
[C---:B------:R-:W-:Y:S01]  /*2740*/  HMMA.16816.F32 R16, R8.reuse, R70, R16 ;  /* 0x000000460810723c */ /* 0x040fe20000001810 */
[----:B------:R-:W-:Y:S07]  /*2750*/  LDSM.16.M88.4 R68, [R191+0xf800] ;  /* 0x00f80000bf44783b */ /* 0x000fee0000000200 */
[C---:B--2---:R-:W-:Y:S08]  /*2760*/  HMMA.16816.F32 R56, R8.reuse, R12, R56 ;  /* 0x0000000c0838723c */ /* 0x044ff00000001838 */
[----:B------:R-:W-:Y:S01]  /*2770*/  HMMA.16816.F32 R52, R8, R14, R52 ;  /* 0x0000000e0834723c */ /* 0x000fe20000001834 */
[----:B------:R-:W2:Y:S04]  /*2780*/  LDSM.16.M88.4 R12, [R191+0xe000] ;  /* 0x00e00000bf0c783b */ /* 0x000ea80000000200 */
[----:B------:R-:W5:Y:S03]  /*2790*/  LDSM.16.M88.4 R8, [R191+0xe800] ;  /* 0x00e80000bf08783b */ /* 0x000f660000000200 */
[C---:B---3--:R-:W-:Y:S08]  /*27a0*/  HMMA.16816.F32 R28, R32.reuse, R48, R28 ;  /* 0x00000030201c723c */ /* 0x048ff0000000181c */
[C---:B------:R-:W-:Y:S01]  /*27b0*/  HMMA.16816.F32 R24, R32.reuse, R50, R24 ;  /* 0x000000322018723c */ /* 0x040fe20000001818 */
[----:B------:R-:W-:Y:S07]  /*27c0*/  LDSM.16.M88.4 R48, [R193+0x4000] ;  /* 0x00400000c130783b */ /* 0x000fee0000000200 */
[C---:B----4-:R-:W-:Y:S08]  /*27d0*/  HMMA.16816.F32 R20, R32.reuse, R44, R20 ;  /* 0x0000002c2014723c */ /* 0x050ff00000001814 */
[C---:B------:R-:W-:Y:S01]  /*27e0*/  HMMA.16816.F32 R16, R32.reuse, R46, R16 ;  /* 0x0000002e2010723c */ /* 0x040fe20000001810 */
[----:B------:R-:W3:Y:S07]  /*27f0*/  LDSM.16.M88.4 R44, [R184+0x2000] ;  /* 0x00200000b82c783b */ /* 0x000eee0000000200 */
[C---:B-1----:R-:W-:Y:S08]  /*2800*/  HMMA.16816.F32 R56, R32.reuse, R36, R56 ;  /* 0x000000242038723c */ /* 0x042ff00000001838 */
[----:B------:R-:W-:Y:S01]  /*2810*/  HMMA.16816.F32 R52, R32, R38, R52 ;  /* 0x000000262034723c */ /* 0x000fe20000001834 */
[----:B------:R-:W-:Y:S07]  /*2820*/  LDSM.16.M88.4 R36, [R184+0x3000] ;  /* 0x00300000b824783b */ /* 0x000fee0000000200 */
[----:B--2---:R-:W-:Y:S08]  /*2830*/  HMMA.16816.F32 R28, R76, R12, R28 ;  /* 0x0000000c4c1c723c */ /* 0x004ff0000000181c */
[C---:B------:R-:W-:Y:S08]  /*2840*/  HMMA.16816.F32 R64, R32.reuse, R40, R64 ;  /* 0x000000282040723c */ /* 0x040ff00000001840 */
[----:B------:R-:W-:Y:S01]  /*2850*/  HMMA.16816.F32 R60, R32, R42, R60 ;  /* 0x0000002a203c723c */ /* 0x000fe2000000183c */
[----:B------:R-:W1:Y:S04]  /*2860*/  LDSM.16.M88.4 R32, [R184+0x3800] ;  /* 0x00380000b820783b */ /* 0x000e680000000200 */
[----:B------:R-:W-:Y:S03]  /*2870*/  LDSM.16.M88.4 R40, [R184+0x2800] ;  /* 0x00280000b828783b */ /* 0x000fe60000000200 */
[C---:B------:R-:W-:Y:S01]  /*2880*/  HMMA.16816.F32 R24, R76.reuse, R14, R24 ;  /* 0x0000000e4c18723c */ /* 0x040fe20000001818 */
[----:B------:R-:W-:Y:S07]  /*2890*/  LDSM.16.M88.4 R12, [R197+0x10000] ;  /* 0x01000000c50c783b */ /* 0x000fee0000000200 */
[C---:B-----5:R-:W-:Y:S08]  /*28a0*/  HMMA.16816.F32 R20, R76.reuse, R8, R20 ;  /* 0x000000084c14723c */ /* 0x060ff00000001814 */
[C---:B------:R-:W-:Y:S01]  /*28b0*/  HMMA.16816.F32 R16, R76.reuse, R10, R16 ;  /* 0x0000000a4c10723c */ /* 0x040fe20000001810 */
[----:B------:R-:W2:Y:S07]  /*28c0*/  LDSM.16.M88.4 R8, [R198+0x8000] ;  /* 0x00800000c608783b */ /* 0x000eae0000000200 */
[C---:B------:R-:W-:Y:S08]  /*28d0*/  HMMA.16816.F32 R56, R76.reuse, R68, R56 ;  /* 0x000000444c38723c */ /* 0x040ff00000001838 */
[----:B------:R-:W-:Y:S01]  /*28e0*/  HMMA.16816.F32 R68, R76, R70, R52 ;  /* 0x000000464c44723c */ /* 0x000fe20000001834 */
[----:B------:R-:W-:Y:S07]  /*28f0*/  LDSM.16.M88.4 R52, [R197+0x10800] ;  /* 0x01080000c534783b */ /* 0x000fee0000000200 */
[----:B---3--:R-:W-:Y:S08]  /*2900*/  HMMA.16816.F32 R28, R48, R44, R28 ;  /* 0x0000002c301c723c */ /* 0x008ff0000000181c */
[C---:B------:R-:W-:Y:S07]  /*2910*/  HMMA.16816.F32 R64, R76.reuse, R72, R64 ;  /* 0x000000484c40723c */ /* 0x040fee0000001840 */
[----:B------:R-:W-:Y:S01]  /*2920*/  IADD3 R72, R4, 0x1, RZ ;  /* 0x0000000104487810 */ /* 0x000fe20007ffe0ff */
[----:B------:R-:W-:Y:S03]  /*2930*/  HMMA.16816.F32 R60, R76, R74, R60 ;  /* 0x0000004a4c3c723c */ /* 0x000fe6000000183c */
[----:B------:R-:W-:-:S04]  /*2940*/  ISETP.GE.AND P0, PT, R72, R145, PT ;  /* 0x000000914800720c */ /* 0x000fc80003f06270 */
[----:B------:R-:W-:Y:S01]  /*2950*/  IADD3 R77, R145, R135, -R206 ;  /* 0x00000087914d7210 */ /* 0x000fe20007ffe8ce */
[C---:B------:R-:W-:Y:S01]  /*2960*/  HMMA.16816.F32 R44, R48.reuse, R46, R24 ;  /* 0x0000002e302c723c */ /* 0x040fe20000001818 */
[----:B------:R-:W3:Y:S01]  /*2970*/  LDSM.16.M88.4 R24, [R197+0x11000] ;  /* 0x01100000c518783b */ /* 0x000ee20000000200 */
[C---:B------:R-:W-:Y:S02]  /*2980*/  IADD3 R76, R4.reuse, 0x9, RZ ;  /* 0x00000009044c7810 */ /* 0x040fe40007ffe0ff */
[C---:B------:R-:W-:Y:S01]  /*2990*/  IMAD.IADD R85, R77.reuse, 0x1, -R100 ;  /* 0x000000014d557824 */ /* 0x040fe200078e0a64 */
[----:B------:R-:W-:Y:S01]  /*29a0*/  IADD3 R78, R4, 0x10, RZ ;  /* 0x00000010044e7810 */ /* 0x000fe20007ffe0ff */
[C---:B------:R-:W-:Y:S01]  /*29b0*/  IMAD.IADD R7, R77.reuse, 0x1, -R4 ;  /* 0x000000014d077824 */ /* 0x040fe200078e0a04 */
[----:B------:R-:W-:Y:S01]  /*29c0*/  ISETP.GE.AND P6, PT, R76, R145, PT ;  /* 0x000000914c00720c */ /* 0x000fe20003fc6270 */
[----:B-1----:R-:W-:Y:S01]  /*29d0*/  HMMA.16816.F32 R56, R48, R32, R56 ;  /* 0x000000203038723c */ /* 0x002fe20000001838 */
[----:B------:R-:W-:Y:S01]  /*29e0*/  IABS R85, R85 ;  /* 0x0000005500557213 */ /* 0x000fe20000000000 */
[----:B------:R-:W-:Y:S01]  /*29f0*/  IMAD.IADD R81, R77, 0x1, -R94 ;  /* 0x000000014d517824 */ /* 0x000fe200078e0a5e */
[----:B------:R-:W-:-:S02]  /*2a00*/  IABS R7, R7 ;  /* 0x0000000700077213 */ /* 0x000fc40000000000 */
[----:B------:R-:W-:Y:S01]  /*2a10*/  ISETP.GE.AND P4, PT, R78, R145, PT ;  /* 0x000000914e00720c */ /* 0x000fe20003f86270 */
[----:B------:R-:W-:Y:S01]  /*2a20*/  IMAD.MOV.U32 R89, RZ, RZ, R85 ;  /* 0x000000ffff597224 */ /* 0x000fe200078e0055 */
[----:B------:R-:W-:Y:S01]  /*2a30*/  IADD3 R85, R77, 0x8, RZ ;  /* 0x000000084d557810 */ /* 0x000fe20007ffe0ff */
[----:B------:R-:W-:Y:S01]  /*2a40*/  HMMA.16816.F32 R68, R48, R34, R68 ;  /* 0x000000223044723c */ /* 0x000fe20000001844 */
[----:B------:R-:W1:Y:S01]  /*2a50*/  LDSM.16.M88.4 R32, [R197+0x11800] ;  /* 0x01180000c520783b */ /* 0x000e620000000200 */
[----:B------:R-:W4:Y:S01]  /*2a60*/  I2F R7, R7 ;  /* 0x0000000700077306 */ /* 0x000f220000201400 */
[----:B------:R-:W-:-:S05]  /*2a70*/  IABS R81, R81 ;  /* 0x0000005100517213 */ /* 0x000fca0000000000 */
[C---:B------:R-:W-:Y:S02]  /*2a80*/  HMMA.16816.F32 R64, R48.reuse, R36, R64 ;  /* 0x000000243040723c */ /* 0x040fe40000001840 */
[----:B------:R-:W-:Y:S06]  /*2a90*/  I2F R81, R81 ;  /* 0x0000005100517306 */ /* 0x000fec0000201400 */
[----:B------:R-:W-:Y:S01]  /*2aa0*/  HMMA.16816.F32 R60, R48, R38, R60 ;  /* 0x00000026303c723c */ /* 0x000fe2000000183c */
[----:B------:R-:W-:Y:S07]  /*2ab0*/  LDSM.16.M88.4 R36, [R196+0x8000] ;  /* 0x00800000c424783b */ /* 0x000fee0000000200 */
[C---:B--2---:R-:W-:Y:S08]  /*2ac0*/  HMMA.16816.F32 R28, R8.reuse, R12, R28 ;  /* 0x0000000c081c723c */ /* 0x044ff0000000181c */
[----:B------:R-:W-:Y:S01]  /*2ad0*/  HMMA.16816.F32 R44, R8, R14, R44 ;  /* 0x0000000e082c723c */ /* 0x000fe2000000182c */
[----:B------:R-:W2:Y:S07]  /*2ae0*/  LDSM.16.M88.4 R12, [R195+0x4000] ;  /* 0x00400000c30c783b */ /* 0x000eae0000000200 */
[C---:B------:R-:W-:Y:S08]  /*2af0*/  HMMA.16816.F32 R20, R48.reuse, R40, R20 ;  /* 0x000000283014723c */ /* 0x040ff00000001814 */
[----:B------:R-:W-:Y:S01]  /*2b00*/  HMMA.16816.F32 R16, R48, R42, R16 ;  /* 0x0000002a3010723c */ /* 0x000fe20000001810 */
[----:B------:R-:W5:Y:S06]  /*2b10*/  LDSM.16.M88.4 R40, [R195+0x4800] ;  /* 0x00480000c328783b */ /* 0x000f6c0000000200 */
[C---:B------:R-:W-:Y:S01]  /*2b20*/  IMAD.IADD R51, R77.reuse, 0x1, -R78 ;  /* 0x000000014d337824 */ /* 0x040fe200078e0a4e */
[----:B---3--:R-:W-:Y:S01]  /*2b30*/  HMMA.16816.F32 R64, R8, R24, R64 ;  /* 0x000000180840723c */ /* 0x008fe20000001840 */
[----:B------:R-:W-:-:S03]  /*2b40*/  IMAD.IADD R50, R77, 0x1, -R84 ;  /* 0x000000014d327824 */ /* 0x000fc600078e0a54 */
[----:B------:R-:W-:Y:S02]  /*2b50*/  IABS R51, R51 ;  /* 0x0000003300337213 */ /* 0x000fe40000000000 */
[----:B------:R-:W-:Y:S01]  /*2b60*/  IABS R50, R50 ;  /* 0x0000003200327213 */ /* 0x000fe20000000000 */
[----:B------:R-:W-:Y:S01]  /*2b70*/  IMAD.IADD R24, R77, 0x1, -R72 ;  /* 0x000000014d187824 */ /* 0x000fe200078e0a48 */
[----:B------:R-:W-:Y:S02]  /*2b80*/  HMMA.16816.F32 R20, R8, R52, R20 ;  /* 0x000000340814723c */ /* 0x000fe40000001814 */
[----:B------:R-:W-:Y:S02]  /*2b90*/  I2F R51, R51 ;  /* 0x0000003300337306 */ /* 0x000fe40000201400 */
[----:B------:R-:W-:-:S03]  /*2ba0*/  IABS R24, R24 ;  /* 0x0000001800187213 */ /* 0x000fc60000000000 */
[----:B------:R-:W-:Y:S01]  /*2bb0*/  IADD3 R52, R4, 0x8, RZ ;  /* 0x0000000804347810 */ /* 0x000fe20007ffe0ff */
[----:B------:R-:W-:Y:S01]  /*2bc0*/  HMMA.16816.F32 R16, R8, R54, R16 ;  /* 0x000000360810723c */ /* 0x000fe20000001810 */
[----:B------:R-:W-:Y:S01]  /*2bd0*/  IMAD.MOV.U32 R48, RZ, RZ, R24 ;  /* 0x000000ffff307224 */ /* 0x000fe200078e0018 */
[----:B------:R-:W-:Y:S01]  /*2be0*/  I2F R50, R50 ;  /* 0x0000003200327306 */ /* 0x000fe20000201400 */
[----:B------:R-:W-:Y:S01]  /*2bf0*/  ISETP.GE.AND P5, PT, R52, R145, PT ;  /* 0x000000913400720c */ /* 0x000fe20003fa6270 */
[----:B------:R-:W-:-:S04]  /*2c00*/  IMAD.IADD R25, R77, 0x1, -R52 ;  /* 0x000000014d197824 */ /* 0x000fc800078e0a34 */
[C---:B------:R-:W-:Y:S01]  /*2c10*/  HMMA.16816.F32 R60, R8.reuse, R26, R60 ;  /* 0x0000001a083c723c */ /* 0x040fe2000000183c */
[----:B------:R-:W-:Y:S01]  /*2c20*/  IABS R24, R25 ;  /* 0x0000001900187213 */ /* 0x000fe20000000000 */
[----:B------:R-:W-:Y:S06]  /*2c30*/  I2F R48, R48 ;  /* 0x0000003000307306 */ /* 0x000fec0000201400 */
[C---:B-1----:R-:W-:Y:S02]  /*2c40*/  HMMA.16816.F32 R56, R8.reuse, R32, R56 ;  /* 0x000000200838723c */ /* 0x042fe40000001838 */
[----:B------:R1:W-:Y:S06]  /*2c50*/  I2F R53, R24 ;  /* 0x0000001800357306 */ /* 0x0003ec0000201400 */
[----:B------:R-:W-:Y:S01]  /*2c60*/  HMMA.16816.F32 R68, R8, R34, R68 ;  /* 0x000000220844723c */ /* 0x000fe20000001844 */
[----:B------:R-:W3:Y:S04]  /*2c70*/  LDSM.16.M88.4 R8, [R195+0x5000] ;  /* 0x00500000c308783b */ /* 0x000ee80000000200 */
[----:B------:R-:W-:Y:S03]  /*2c80*/  LDSM.16.M88.4 R32, [R194+0x8000] ;  /* 0x00800000c220783b */ /* 0x000fe60000000200 */
[C---:B--2---:R-:W-:Y:S01]  /*2c90*/  HMMA.16816.F32 R28, R36.reuse, R12, R28 ;  /* 0x0000000c241c723c */ /* 0x044fe2000000181c */
[----:B-1----:R-:W1:Y:S06]  /*2ca0*/  LDSM.16.M88.4 R24, [R191+0x10000] ;  /* 0x01000000bf18783b */ /* 0x002e6c0000000200 */
[----:B------:R-:W-:Y:S01]  /*2cb0*/  IMAD.IADD R12, R77, 0x1, -R76 ;  /* 0x000000014d0c7824 */ /* 0x000fe200078e0a4c */
[----:B------:R-:W-:Y:S04]  /*2cc0*/  HMMA.16816.F32 R44, R36, R14, R44 ;  /* 0x0000000e242c723c */ /* 0x000fe8000000182c */
[----:B------:R-:W-:-:S04]  /*2cd0*/  IABS R12, R12 ;  /* 0x0000000c000c7213 */ /* 0x000fc80000000000 */
[C---:B-----5:R-:W-:Y:S01]  /*2ce0*/  HMMA.16816.F32 R20, R36.reuse, R40, R20 ;  /* 0x000000282414723c */ /* 0x060fe20000001814 */
[----:B------:R-:W-:Y:S02]  /*2cf0*/  IMAD.MOV.U32 R55, RZ, RZ, R12 ;  /* 0x000000ffff377224 */ /* 0x000fe400078e000c */
[----:B------:R-:W2:Y:S04]  /*2d00*/  LDSM.16.M88.4 R12, [R195+0x5800] ;  /* 0x00580000c30c783b */ /* 0x000ea80000000200 */
[C---:B------:R-:W-:Y:S01]  /*2d10*/  IMAD.IADD R40, R77.reuse, 0x1, -R92 ;  /* 0x000000014d287824 */ /* 0x040fe200078e0a5c */
[----:B------:R-:W-:Y:S01]  /*2d20*/  HMMA.16816.F32 R16, R36, R42, R16 ;  /* 0x0000002a2410723c */ /* 0x000fe20000001810 */
[----:B------:R-:W-:Y:S01]  /*2d30*/  IMAD.IADD R41, R77, 0x1, -R80 ;  /* 0x000000014d297824 */ /* 0x000fe200078e0a50 */
[----:B------:R-:W-:Y:S02]  /*2d40*/  I2F R55, R55 ;  /* 0x0000003700377306 */ /* 0x000fe40000201400 */
[----:B------:R-:W-:-:S04]  /*2d50*/  IABS R40, R40 ;  /* 0x0000002800287213 */ /* 0x000fc80000000000 */
[----:B---3--:R-:W-:Y:S01]  /*2d60*/  HMMA.16816.F32 R64, R36, R8, R64 ;  /* 0x000000082440723c */ /* 0x008fe20000001840 */
[----:B------:R-:W-:Y:S01]  /*2d70*/  IMAD.MOV.U32 R49, RZ, RZ, R40 ;  /* 0x000000ffff317224 */ /* 0x000fe200078e0028 */
[----:B------:R-:W-:-:S05]  /*2d80*/  IABS R40, R41 ;  /* 0x0000002900287213 */ /* 0x000fca0000000000 */
[C---:B------:R-:W-:Y:S01]  /*2d90*/  IMAD.IADD R8, R77.reuse, 0x1, -R82 ;  /* 0x000000014d087824 */ /* 0x040fe200078e0a52 */
[----:B------:R-:W-:Y:S01]  /*2da0*/  HMMA.16816.F32 R60, R36, R10, R60 ;  /* 0x0000000a243c723c */ /* 0x000fe2000000183c */
[----:B------:R-:W-:Y:S01]  /*2db0*/  IMAD.MOV.U32 R54, RZ, RZ, R40 ;  /* 0x000000ffff367224 */ /* 0x000fe200078e0028 */
[----:B------:R-:W-:Y:S01]  /*2dc0*/  I2F R49, R49 ;  /* 0x0000003100317306 */ /* 0x000fe20000201400 */
[----:B------:R-:W-:Y:S01]  /*2dd0*/  IMAD.IADD R40, R77, 0x1, -R86 ;  /* 0x000000014d287824 */ /* 0x000fe200078e0a56 */
[----:B------:R-:W-:-:S04]  /*2de0*/  IABS R8, R8 ;  /* 0x0000000800087213 */ /* 0x000fc80000000000 */
[C---:B-1----:R-:W-:Y:S01]  /*2df0*/  HMMA.16816.F32 R28, R32.reuse, R24, R28 ;  /* 0x00000018201c723c */ /* 0x042fe2000000181c */
[----:B------:R-:W-:Y:S01]  /*2e00*/  IMAD.MOV.U32 R73, RZ, RZ, R8 ;  /* 0x000000ffff497224 */ /* 0x000fe200078e0008 */
[----:B------:R-:W-:Y:S01]  /*2e10*/  IABS R40, R40 ;  /* 0x0000002800287213 */ /* 0x000fe20000000000 */
[----:B------:R-:W1:Y:S01]  /*2e20*/  LDSM.16.M88.4 R8, [R191+0x10800] ;  /* 0x01080000bf08783b */ /* 0x000e620000000200 */
[----:B------:R-:W-:Y:S03]  /*2e30*/  I2F R54, R54 ;  /* 0x0000003600367306 */ /* 0x000fe60000201400 */
[C---:B------:R-:W-:Y:S01]  /*2e40*/  IMAD.IADD R24, R77.reuse, 0x1, -R96 ;  /* 0x000000014d187824 */ /* 0x040fe200078e0a60 */
[----:B------:R-:W-:Y:S04]  /*2e50*/  HMMA.16816.F32 R44, R32, R26, R44 ;  /* 0x0000001a202c723c */ /* 0x000fe8000000182c */
[----:B------:R-:W-:Y:S01]  /*2e60*/  IABS R24, R24 ;  /* 0x0000001800187213 */ /* 0x000fe20000000000 */
[----:B------:R3:W-:Y:S03]  /*2e70*/  I2F R74, R40 ;  /* 0x00000028004a7306 */ /* 0x0007e60000201400 */
[C---:B--2---:R-:W-:Y:S05]  /*2e80*/  HMMA.16816.F32 R56, R36.reuse, R12, R56 ;  /* 0x0000000c2438723c */ /* 0x044fea0000001838 */
[----:B------:R2:W-:Y:S02]  /*2e90*/  I2F R83, R24 ;  /* 0x0000001800537306 */ /* 0x0005e40000201400 */
[C---:B------:R-:W-:Y:S01]  /*2ea0*/  IMAD.IADD R12, R77.reuse, 0x1, -R90 ;  /* 0x000000014d0c7824 */ /* 0x040fe200078e0a5a */
[----:B------:R-:W-:Y:S04]  /*2eb0*/  HMMA.16816.F32 R68, R36, R14, R68 ;  /* 0x0000000e2444723c */ /* 0x000fe80000001844 */
[----:B------:R-:W-:Y:S01]  /*2ec0*/  IABS R12, R12 ;  /* 0x0000000c000c7213 */ /* 0x000fe20000000000 */
[----:B---3--:R-:W3:Y:S01]  /*2ed0*/  LDSM.16.M88.4 R40, [R191+0x11800] ;  /* 0x01180000bf28783b */ /* 0x008ee20000000200 */
[----:B------:R-:W-:Y:S01]  /*2ee0*/  I2F R73, R73 ;  /* 0x0000004900497306 */ /* 0x000fe20000201400 */
[----:B------:R-:W-:-:S02]  /*2ef0*/  IMAD.IADD R36, R77, 0x1, -R88 ;  /* 0x000000014d247824 */ /* 0x000fc400078e0a58 */
[----:B------:R-:W-:Y:S02]  /*2f00*/  IMAD.MOV.U32 R75, RZ, RZ, R12 ;  /* 0x000000ffff4b7224 */ /* 0x000fe400078e000c */
[----:B------:R-:W5:Y:S01]  /*2f10*/  LDSM.16.M88.4 R12, [R191+0x11000] ;  /* 0x01100000bf0c783b */ /* 0x000f620000000200 */
[----:B------:R-:W-:-:S03]  /*2f20*/  IABS R36, R36 ;  /* 0x0000002400247213 */ /* 0x000fc60000000000 */
[----:B--2---:R-:W-:Y:S01]  /*2f30*/  LDSM.16.M88.4 R24, [R184+0x4000] ;  /* 0x00400000b818783b */ /* 0x004fe20000000200 */
[----:B------:R2:W-:Y:S01]  /*2f40*/  I2F R79, R36 ;  /* 0x00000024004f7306 */ /* 0x0005e20000201400 */
[C---:B-1----:R-:W-:Y:S07]  /*2f50*/  HMMA.16816.F32 R20, R32.reuse, R8, R20 ;  /* 0x000000082014723c */ /* 0x042fee0000001814 */
[----:B------:R-:W-:Y:S01]  /*2f60*/  I2F R75, R75 ;  /* 0x0000004b004b7306 */ /* 0x000fe20000201400 */
[----:B------:R-:W-:Y:S01]  /*2f70*/  IMAD.IADD R8, R77, 0x1, -R98 ;  /* 0x000000014d087824 */ /* 0x000fe200078e0a62 */
[----:B------:R-:W-:Y:S01]  /*2f80*/  HMMA.16816.F32 R16, R32, R10, R16 ;  /* 0x0000000a2010723c */ /* 0x000fe20000001810 */
[----:B------:R-:W-:-:S03]  /*2f90*/  IMAD.IADD R9, R85, 0x1, -R4 ;  /* 0x0000000155097824 */ /* 0x000fc600078e0a04 */
[----:B------:R-:W-:Y:S01]  /*2fa0*/  IABS R8, R8 ;  /* 0x0000000800087213 */ /* 0x000fe20000000000 */
[----:B--2---:R-:W1:Y:S01]  /*2fb0*/  LDSM.16.M88.4 R36, [R193+0x8000] ;  /* 0x00800000c124783b */ /* 0x004e620000000200 */
[----:B------:R2:W-:Y:S03]  /*2fc0*/  I2F R77, R89 ;  /* 0x00000059004d7306 */ /* 0x0005e60000201400 */
[----:B------:R-:W-:Y:S01]  /*2fd0*/  IMAD.MOV.U32 R87, RZ, RZ, R8 ;  /* 0x000000ffff577224 */ /* 0x000fe200078e0008 */
[----:B------:R-:W-:-:S05]  /*2fe0*/  IABS R8, R9 ;  /* 0x0000000900087213 */ /* 0x000fca0000000000 */
[----:B------:R-:W-:Y:S01]  /*2ff0*/  IMAD.MOV.U32 R91, RZ, RZ, R8 ;  /* 0x000000ffff5b7224 */ /* 0x000fe200078e0008 */
[----:B------:R-:W-:Y:S01]  /*3000*/  I2F R87, R87 ;  /* 0x0000005700577306 */ /* 0x000fe20000201400 */
[----:B------:R-:W4:Y:S01]  /*3010*/  LDSM.16.M88.4 R8, [R184+0x4800] ;  /* 0x00480000b808783b */ /* 0x000f220000000200 */
[C---:B---3--:R-:W-:Y:S06]  /*3020*/  HMMA.16816.F32 R56, R32.reuse, R40, R56 ;  /* 0x000000282038723c */ /* 0x048fec0000001838 */
[----:B------:R-:W3:Y:S02]  /*3030*/  I2F R91, R91 ;  /* 0x0000005b005b7306 */ /* 0x000ee40000201400 */
[C---:B-----5:R-:W-:Y:S07]  /*3040*/  HMMA.16816.F32 R64, R32.reuse, R12, R64 ;  /* 0x0000000c2040723c */ /* 0x060fee0000001840 */
[C---:B------:R-:W-:Y:S01]  /*3050*/  IMAD.IADD R12, R85.reuse, 0x1, -R72 ;  /* 0x00000001550c7824 */ /* 0x040fe200078e0a48 */
[----:B------:R-:W-:Y:S01]  /*3060*/  HMMA.16816.F32 R60, R32, R14, R60 ;  /* 0x0000000e203c723c */ /* 0x000fe2000000183c */
[----:B------:R-:W-:-:S03]  /*3070*/  IMAD.IADD R13, R85, 0x1, -R52 ;  /* 0x00000001550d7824 */ /* 0x000fc600078e0a34 */
[----:B------:R-:W-:-:S04]  /*3080*/  IABS R12, R12 ;  /* 0x0000000c000c7213 */ /* 0x000fc80000000000 */
[----:B------:R-:W-:Y:S01]  /*3090*/  HMMA.16816.F32 R68, R32, R42, R68 ;  /* 0x0000002a2044723c */ /* 0x000fe20000001844 */
[----:B--2---:R-:W-:Y:S01]  /*30a0*/  IMAD.MOV.U32 R89, RZ, RZ, R12 ;  /* 0x000000ffff597224 */ /* 0x004fe200078e000c */
[----:B------:R-:W-:Y:S01]  /*30b0*/  IABS R12, R13 ;  /* 0x0000000d000c7213 */ /* 0x000fe20000000000 */
[----:B------:R-:W-:-:S04]  /*30c0*/  IMAD.IADD R13, R85, 0x1, -R76 ;  /* 0x00000001550d7824 */ /* 0x000fc800078e0a4c */
[----:B------:R-:W-:Y:S01]  /*30d0*/  IMAD.MOV.U32 R41, RZ, RZ, R12 ;  /* 0x000000ffff297224 */ /* 0x000fe200078e000c */
[----:B------:R-:W-:Y:S01]  /*30e0*/  IABS R12, R13 ;  /* 0x0000000d000c7213 */ /* 0x000fe20000000000 */
[----:B------:R-:W-:Y:S01]  /*30f0*/  IMAD.IADD R13, R85, 0x1, -R78 ;  /* 0x00000001550d7824 */ /* 0x000fe200078e0a4e */
[----:B-1----:R-:W-:Y:S01]  /*3100*/  HMMA.16816.F32 R28, R36, R24, R28 ;  /* 0x00000018241c723c */ /* 0x002fe2000000181c */
[----:B------:R-:W-:Y:S03]  /*3110*/  I2F R89, R89 ;  /* 0x0000005900597306 */ /* 0x000fe60000201400 */
[----:B------:R-:W-:-:S03]  /*3120*/  IABS R4, R13 ;  /* 0x0000000d00047213 */ /* 0x000fc60000000000 */
[C---:B------:R-:W-:Y:S01]  /*3130*/  IMAD.IADD R24, R85.reuse, 0x1, -R84 ;  /* 0x0000000155187824 */ /* 0x040fe200078e0a54 */
[----:B------:R-:W-:Y:S01]  /*3140*/  HMMA.16816.F32 R44, R36, R26, R44 ;  /* 0x0000001a242c723c */ /* 0x000fe2000000182c */
[----:B------:R1:W-:Y:S01]  /*3150*/  I2F R40, R12 ;  /* 0x0000000c00287306 */ /* 0x0003e20000201400 */
[----:B------:R-:W-:Y:S02]  /*3160*/  IMAD.MOV.U32 R43, RZ, RZ, R4 ;  /* 0x000000ffff2b7224 */ /* 0x000fe400078e0004 */
[----:B------:R-:W-:Y:S01]  /*3170*/  IABS R4, R24 ;  /* 0x0000001800047213 */ /* 0x000fe20000000000 */
[----:B------:R-:W-:-:S03]  /*3180*/  IMAD.IADD R24, R85, 0x1, -R92 ;  /* 0x0000000155187824 */ /* 0x000fc600078e0a5c */
[C---:B----4-:R-:W-:Y:S01]  /*3190*/  HMMA.16816.F32 R20, R36.reuse, R8, R20 ;  /* 0x000000082414723c */ /* 0x050fe20000001814 */
[----:B------:R-:W-:Y:S01]  /*31a0*/  IMAD.MOV.U32 R32, RZ, RZ, R4 ;  /* 0x000000ffff207224 */ /* 0x000fe200078e0004 */
[----:B------:R-:W-:Y:S01]  /*31b0*/  IABS R4, R24 ;  /* 0x0000001800047213 */ /* 0x000fe20000000000 */
[----:B------:R-:W2:Y:S01]  /*31c0*/  I2F R41, R41 ;  /* 0x0000002900297306 */ /* 0x000ea20000201400 */
[----:B------:R-:W4:Y:S03]  /*31d0*/  LDSM.16.M88.4 R24, [R184+0x5800] ;  /* 0x00580000b818783b */ /* 0x000f260000000200 */
[----:B------:R-:W-:Y:S01]  /*31e0*/  IMAD.IADD R8, R85, 0x1, -R80 ;  /* 0x0000000155087824 */ /* 0x000fe200078e0a50 */
[----:B------:R-:W-:Y:S01]  /*31f0*/  HMMA.16816.F32 R16, R36, R10, R16 ;  /* 0x0000000a2410723c */ /* 0x000fe20000001810 */
[----:B-1----:R-:W1:Y:S01]  /*3200*/  LDSM.16.M88.4 R12, [R184+0x5000] ;  /* 0x00500000b80c783b */ /* 0x002e620000000200 */
[----:B------:R-:W-:Y:S01]  /*3210*/  FFMA.FTZ R7, R7, -R0, R28 ;  /* 0x8000000007077223 */ /* 0x000fe2000001001c */
[----:B------:R-:W5:Y:S01]  /*3220*/  I2F R9, R4 ;  /* 0x0000000400097306 */ /* 0x000f620000201400 */
[----:B------:R-:W-:Y:S01]  /*3230*/  IABS R8, R8 ;  /* 0x0000000800087213 */ /* 0x000fe20000000000 */
[----:B---3--:R-:W-:Y:S01]  /*3240*/  FFMA.FTZ R30, R91, -R0, R30 ;  /* 0x800000005b1e7223 */ /* 0x008fe2000001001e */
[----:B------:R-:W-:-:S04]  /*3250*/  DEPBAR.LE SB0, 0x0 ;  /* 0x000080000000791a */ /* 0x000fc80000000000 */
[----:B------:R-:W-:Y:S01]  /*3260*/  FSEL R33, R7, -INF , !P1 ;  /* 0xff80000007217808 */ /* 0x000fe20004800000 */
[C---:B------:R-:W-:Y:S01]  /*3270*/  IMAD.IADD R7, R85.reuse, 0x1, -R82 ;  /* 0x0000000155077824 */ /* 0x040fe200078e0a52 */
[----:B------:R-:W3:Y:S01]  /*3280*/  I2F R43, R43 ;  /* 0x0000002b002b7306 */ /* 0x000ee20000201400 */
[----:B------:R-:W-:Y:S02]  /*3290*/  IMAD.IADD R10, R85, 0x1, -R86 ;  /* 0x00000001550a7824 */ /* 0x000fe400078e0a56 */
[----:B--2---:R-:W-:Y:S01]  /*32a0*/  FFMA.FTZ R28, R41, -R0, R46 ;  /* 0x80000000291c7223 */ /* 0x004fe2000001002e */
[----:B------:R-:W-:Y:S01]  /*32b0*/  IABS R7, R7 ;  /* 0x0000000700077213 */ /* 0x000fe20000000000 */
[----:B------:R-:W-:Y:S01]  /*32c0*/  IMAD.IADD R11, R85, 0x1, -R90 ;  /* 0x00000001550b7824 */ /* 0x000fe200078e0a5a */
[----:B------:R-:W-:Y:S01]  /*32d0*/  IABS R10, R10 ;  /* 0x0000000a000a7213 */ /* 0x000fe20000000000 */
[-C--:B------:R-:W-:Y:S01]  /*32e0*/  FFMA.FTZ R45, R55, -R0.reuse, R45 ;  /* 0x80000000372d7223 */ /* 0x080fe2000001002d */
[----:B------:R2:W-:Y:S01]  /*32f0*/  I2F R41, R7 ;  /* 0x0000000700297306 */ /* 0x0005e20000201400 */
[-C--:B------:R-:W-:Y:S01]  /*3300*/  FFMA.FTZ R35, R53, -R0.reuse, R44 ;  /* 0x8000000035237223 */ /* 0x080fe2000001002c */
[----:B------:R-:W-:Y:S01]  /*3310*/  FSEL R28, R28, -INF , !P5 ;  /* 0xff8000001c1c7808 */ /* 0x000fe20006800000 */
[----:B------:R-:W-:Y:S01]  /*3320*/  IMAD.MOV.U32 R34, RZ, RZ, R10 ;  /* 0x000000ffff227224 */ /* 0x000fe200078e000a */
[----:B------:R-:W-:Y:S01]  /*3330*/  IABS R10, R11 ;  /* 0x0000000b000a7213 */ /* 0x000fe20000000000 */
[----:B------:R-:W-:Y:S01]  /*3340*/  IMAD.IADD R11, R85, 0x1, -R96 ;  /* 0x00000001550b7824 */ /* 0x000fe200078e0a60 */
[----:B------:R-:W-:Y:S01]  /*3350*/  FSEL R35, R35, -INF , !P5 ;  /* 0xff80000023237808 */ /* 0x000fe20006800000 */
[-C--:B-----5:R-:W-:Y:S01]  /*3360*/  FFMA.FTZ R9, R9, -R0.reuse, R18 ;  /* 0x8000000009097223 */ /* 0x0a0fe20000010012 */
[----:B------:R-:W5:Y:S01]  /*3370*/  I2F R32, R32 ;  /* 0x0000002000207306 */ /* 0x000f620000201400 */
[-C--:B------:R-:W-:Y:S01]  /*3380*/  FFMA.FTZ R49, R49, -R0.reuse, R16 ;  /* 0x8000000031317223 */ /* 0x080fe20000010010 */
[----:B------:R-:W-:Y:S01]  /*3390*/  IABS R11, R11 ;  /* 0x0000000b000b7213 */ /* 0x000fe20000000000 */
[-C--:B------:R-:W-:Y:S01]  /*33a0*/  FFMA.FTZ R29, R48, -R0.reuse, R29 ;  /* 0x80000000301d7223 */ /* 0x080fe2000001001d */
[----:B------:R-:W-:Y:S01]  /*33b0*/  ISETP.GE.AND P5, PT, R86, R145, PT ;  /* 0x000000915600720c */ /* 0x000fe20003fa6270 */
[-C--:B------:R-:W-:Y:S01]  /*33c0*/  FFMA.FTZ R89, R89, -R0.reuse, R31 ;  /* 0x8000000059597223 */ /* 0x080fe2000001001f */
[----:B------:R-:W-:Y:S01]  /*33d0*/  FSEL R4, R30, -INF , !P1 ;  /* 0xff8000001e047808 */ /* 0x000fe20004800000 */
[----:B------:R-:W-:Y:S01]  /*33e0*/  FFMA.FTZ R30, R40, -R0, R47 ;  /* 0x80000000281e7223 */ /* 0x000fe2000001002f */
[----:B------:R-:W-:Y:S01]  /*33f0*/  I2F R34, R34 ;  /* 0x0000002200227306 */ /* 0x000fe20000201400 */
[----:B--2---:R-:W-:Y:S01]  /*3400*/  IMAD.IADD R7, R85, 0x1, -R88 ;  /* 0x0000000155077824 */ /* 0x004fe200078e0a58 */
[----:B----4-:R-:W-:Y:S01]  /*3410*/  HMMA.16816.F32 R56, R36, R24, R56 ;  /* 0x000000182438723c */ /* 0x010fe20000001838 */
[----:B------:R-:W-:-:S02]  /*3420*/  FSEL R31, R29, -INF , !P0 ;  /* 0xff8000001d1f7808 */ /* 0x000fc40004000000 */
[----:B------:R-:W-:Y:S02]  /*3430*/  FSEL R29, R89, -INF , !P0 ;  /* 0xff800000591d7808 */ /* 0x000fe40004000000 */
[----:B------:R-:W-:Y:S01]  /*3440*/  IABS R7, R7 ;  /* 0x0000000700077213 */ /* 0x000fe20000000000 */
[----:B------:R-:W2:Y:S01]  /*3450*/  I2F R8, R8 ;  /* 0x0000000800087306 */ /* 0x000ea20000201400 */
[-C--:B------:R-:W-:Y:S01]  /*3460*/  ISETP.GE.AND P1, PT, R80, R145.reuse, PT ;  /* 0x000000915000720c */ /* 0x080fe20003f26270 */
[----:B-1----:R-:W-:Y:S01]  /*3470*/  HMMA.16816.F32 R64, R36, R12, R64 ;  /* 0x0000000c2440723c */ /* 0x002fe20000001840 */
[----:B------:R-:W-:Y:S02]  /*3480*/  ISETP.GE.AND P0, PT, R82, R145, PT ;  /* 0x000000915200720c */ /* 0x000fe40003f06270 */
[----:B------:R-:W-:-:S04]  /*3490*/  FSEL R30, R30, -INF , !P6 ;  /* 0xff8000001e1e7808 */ /* 0x000fc80007000000 */
[-C--:B------:R-:W-:Y:S01]  /*34a0*/  FFMA.FTZ R13, R51, -R0.reuse, R20 ;  /* 0x80000000330d7223 */ /* 0x080fe20000010014 */
[C---:B------:R-:W-:Y:S01]  /*34b0*/  HMMA.16816.F32 R60, R36.reuse, R14, R60 ;  /* 0x0000000e243c723c */ /* 0x040fe2000000183c */
[----:B------:R-:W-:Y:S02]  /*34c0*/  IMAD.MOV.U32 R20, RZ, RZ, R7 ;  /* 0x000000ffff147224 */ /* 0x000fe400078e0007 */
[-C--:B------:R-:W-:Y:S01]  /*34d0*/  FFMA.FTZ R7, R50, -R0.reuse, R21 ;  /* 0x8000000032077223 */ /* 0x080fe20000010015 */
[----:B------:R-:W-:Y:S01]  /*34e0*/  FSEL R13, R13, -INF , !P4 ;  /* 0xff8000000d0d7808 */ /* 0x000fe20006000000 */
[----:B------:R-:W-:Y:S02]  /*34f0*/  IMAD.IADD R21, R85, 0x1, -R94 ;  /* 0x0000000155157824 */ /* 0x000fe400078e0a5e */
[----:B------:R-:W-:Y:S01]  /*3500*/  FSEL R15, R45, -INF , !P6 ;  /* 0xff8000002d0f7808 */ /* 0x000fe20007000000 */
[----:B------:R-:W-:Y:S01]  /*3510*/  HMMA.16816.F32 R68, R36, R26, R68 ;  /* 0x0000001a2444723c */ /* 0x000fe20000001844 */
[----:B------:R1:W4:Y:S01]  /*3520*/  I2F R45, R10 ;  /* 0x0000000a002d7306 */ /* 0x0003220000201400 */
[-C--:B---3--:R-:W-:Y:S01]  /*3530*/  FFMA.FTZ R14, R43, -R0.reuse, R22 ;  /* 0x800000002b0e7223 */ /* 0x088fe20000010016 */
[----:B------:R-:W-:Y:S01]  /*3540*/  FSEL R7, R7, -INF , !P3 ;  /* 0xff80000007077808 */ /* 0x000fe20005800000 */
[-C--:B-----5:R-:W-:Y:S01]  /*3550*/  FFMA.FTZ R12, R32, -R0.reuse, R23 ;  /* 0x80000000200c7223 */ /* 0x0a0fe20000010017 */
[----:B------:R-:W-:Y:S01]  /*3560*/  ISETP.GE.AND P6, PT, R90, R145, PT ;  /* 0x000000915a00720c */ /* 0x000fe20003fc6270 */
[-C--:B--2---:R-:W-:Y:S01]  /*3570*/  FFMA.FTZ R8, R8, -R0.reuse, R19 ;  /* 0x8000000008087223 */ /* 0x084fe20000010013 */
[----:B------:R-:W-:Y:S01]  /*3580*/  FSEL R14, R14, -INF , !P4 ;  /* 0xff8000000e0e7808 */ /* 0x000fe20006000000 */
[-C--:B------:R-:W-:Y:S01]  /*3590*/  FFMA.FTZ R65, R74, -R0.reuse, R65 ;  /* 0x800000004a417223 */ /* 0x080fe20000010041 */
[----:B------:R-:W2:Y:S01]  /*35a0*/  I2F R20, R20 ;  /* 0x0000001400147306 */ /* 0x000ea20000201400 */
[-C--:B------:R-:W-:Y:S01]  /*35b0*/  FFMA.FTZ R34, R34, -R0.reuse, R67 ;  /* 0x8000000022227223 */ /* 0x080fe20000010043 */
[----:B------:R-:W-:Y:S01]  /*35c0*/  FSEL R12, R12, -INF , !P3 ;  /* 0xff8000000c0c7808 */ /* 0x000fe20005800000 */
[-C--:B------:R-:W-:Y:S01]  /*35d0*/  FFMA.FTZ R64, R73, -R0.reuse, R64 ;  /* 0x8000000049407223 */ /* 0x080fe20000010040 */
[----:B------:R-:W-:Y:S01]  /*35e0*/  FSEL R161, R65, -INF , !P5 ;  /* 0xff80000041a17808 */ /* 0x000fe20006800000 */
[-C--:B------:R-:W-:Y:S01]  /*35f0*/  FFMA.FTZ R41, R41, -R0.reuse, R66 ;  /* 0x8000000029297223 */ /* 0x080fe20000010042 */
[----:B------:R-:W-:Y:S01]  /*3600*/  FSEL R174, R34, -INF , !P5 ;  /* 0xff80000022ae7808 */ /* 0x000fe20006800000 */
[-C--:B------:R-:W-:Y:S01]  /*3610*/  FFMA.FTZ R60, R75, -R0.reuse, R60 ;  /* 0x800000004b3c7223 */ /* 0x080fe2000001003c */
[----:B-1----:R-:W-:Y:S01]  /*3620*/  IABS R10, R21 ;  /* 0x00000015000a7213 */ /* 0x002fe20000000000 */
[-C--:B------:R-:W-:Y:S01]  /*3630*/  FFMA.FTZ R61, R79, -R0.reuse, R61 ;  /* 0x800000004f3d7223 */ /* 0x080fe2000001003d */
[----:B------:R1:W3:Y:S01]  /*3640*/  I2F R21, R11 ;  /* 0x0000000b00157306 */ /* 0x0002e20000201400 */
[----:B------:R-:W-:Y:S01]  /*3650*/  ISETP.GE.AND P5, PT, R145, 0x41, PT ;  /* 0x000000419100780c */ /* 0x000fe20003fa6270 */
[-C--:B------:R-:W-:Y:S01]  /*3660*/  FFMA.FTZ R56, R83, -R0.reuse, R56 ;  /* 0x8000000053387223 */ /* 0x080fe20000010038 */
[----:B------:R-:W-:Y:S01]  /*3670*/  FSEL R8, R8, -INF , !P1 ;  /* 0xff80000008087808 */ /* 0x000fe20004800000 */
[-C--:B------:R-:W-:Y:S01]  /*3680*/  FFMA.FTZ R57, R81, -R0.reuse, R57 ;  /* 0x8000000051397223 */ /* 0x080fe20000010039 */
[----:B------:R-:W-:Y:S01]  /*3690*/  FSEL R169, R64, -INF , !P0 ;  /* 0xff80000040a97808 */ /* 0x000fe20004000000 */
[-C--:B------:R-:W-:Y:S01]  /*36a0*/  FFMA.FTZ R68, R77, -R0.reuse, R68 ;  /* 0x800000004d447223 */ /* 0x080fe20000010044 */
[----:B------:R-:W-:Y:S01]  /*36b0*/  FSEL R164, R41, -INF , !P0 ;  /* 0xff80000029a47808 */ /* 0x000fe20004000000 */
[----:B------:R-:W5:Y:S01]  /*36c0*/  I2F R16, R10 ;  /* 0x0000000a00107306 */ /* 0x000f620000201400 */
[-C--:B------:R-:W-:Y:S01]  /*36d0*/  FFMA.FTZ R69, R87, -R0.reuse, R69 ;  /* 0x8000000057457223 */ /* 0x080fe20000010045 */
[-C--:B------:R-:W-:Y:S01]  /*36e0*/  ISETP.GE.AND P4, PT, R88, R145.reuse, PT ;  /* 0x000000915800720c */ /* 0x080fe20003f86270 */
[-C--:B----4-:R-:W-:Y:S01]  /*36f0*/  FFMA.FTZ R45, R45, -R0.reuse, R62 ;  /* 0x800000002d2d7223 */ /* 0x090fe2000001003e */
[-C--:B------:R-:W-:Y:S01]  /*3700*/  ISETP.GE.AND P3, PT, R96, R145.reuse, PT ;  /* 0x000000916000720c */ /* 0x080fe20003f66270 */
[-C--:B--2---:R-:W-:Y:S01]  /*3710*/  FFMA.FTZ R20, R20, -R0.reuse, R63 ;  /* 0x8000000014147223 */ /* 0x084fe2000001003f */
[----:B------:R-:W-:Y:S01]  /*3720*/  ISETP.GE.AND P0, PT, R98, R145, PT ;  /* 0x000000916200720c */ /* 0x000fe20003f06270 */
[C---:B-1----:R-:W-:Y:S01]  /*3730*/  IMAD.IADD R11, R85.reuse, 0x1, -R100 ;  /* 0x00000001550b7824 */ /* 0x042fe200078e0a64 */
[----:B------:R-:W-:Y:S01]  /*3740*/  FSEL R167, R60, -INF , !P6 ;  /* 0xff8000003ca77808 */ /* 0x000fe20007000000 */
[----:B------:R-:W-:Y:S01]  /*3750*/  IMAD.IADD R85, R85, 0x1, -R98 ;  /* 0x0000000155557824 */ /* 0x000fe200078e0a62 */
[----:B------:R-:W-:Y:S01]  /*3760*/  FSEL R168, R45, -INF , !P6 ;  /* 0xff8000002da87808 */ /* 0x000fe20007000000 */
[----:B---3--:R-:W-:Y:S01]  /*3770*/  FFMA.FTZ R21, R21, -R0, R58 ;  /* 0x8000000015157223 */ /* 0x008fe2000001003a */
[----:B------:R-:W-:-:S02]  /*3780*/  IABS R22, R11 ;  /* 0x0000000b00167213 */ /* 0x000fc40000000000 */
[----:B------:R-:W-:Y:S01]  /*3790*/  IABS R85, R85 ;  /* 0x0000005500557213 */ /* 0x000fe20000000000 */
[-C--:B-----5:R-:W-:Y:S01]  /*37a0*/  FFMA.FTZ R16, R16, -R0.reuse, R59 ;  /* 0x8000000010107223 */ /* 0x0a0fe2000001003b */
[----:B------:R-:W-:Y:S01]  /*37b0*/  FSEL R10, R9, -INF , !P2 ;  /* 0xff800000090a7808 */ /* 0x000fe20005000000 */
[----:B------:R-:W-:Y:S01]  /*37c0*/  FFMA.FTZ R9, R54, -R0, R17 ;  /* 0x8000000036097223 */ /* 0x000fe20000010011 */
[----:B------:R-:W1:Y:S01]  /*37d0*/  I2F R18, R85 ;  /* 0x0000005500127306 */ /* 0x000e620000201400 */
[----:B------:R-:W-:Y:S02]  /*37e0*/  FSEL R11, R49, -INF , !P2 ;  /* 0xff800000310b7808 */ /* 0x000fe40005000000 */
[-C--:B------:R-:W-:Y:S02]  /*37f0*/  ISETP.GE.AND P2, PT, R94, R145.reuse, PT ;  /* 0x000000915e00720c */ /* 0x080fe40003f46270 */
[----:B------:R-:W-:Y:S02]  /*3800*/  FSEL R9, R9, -INF , !P1 ;  /* 0xff80000009097808 */ /* 0x000fe40004800000 */
[----:B------:R-:W-:Y:S01]  /*3810*/  ISETP.GE.AND P1, PT, R100, R145, PT ;  /* 0x000000916400720c */ /* 0x000fe20003f26270 */
[----:B------:R-:W2:Y:S01]  /*3820*/  I2F R17, R22 ;  /* 0x0000001600117306 */ /* 0x000ea20000201400 */
[----:B------:R-:W-:-:S02]  /*3830*/  FSEL R163, R61, -INF , !P4 ;  /* 0xff8000003da37808 */ /* 0x000fc40006000000 */
[----:B------:R-:W-:Y:S02]  /*3840*/  FSEL R172, R20, -INF , !P4 ;  /* 0xff80000014ac7808 */ /* 0x000fe40006000000 */
[----:B------:R-:W-:Y:S02]  /*3850*/  FSEL R173, R56, -INF , !P3 ;  /* 0xff80000038ad7808 */ /* 0x000fe40005800000 */
[----:B------:R-:W-:Y:S01]  /*3860*/  FSEL R166, R21, -INF , !P3 ;  /* 0xff80000015a67808 */ /* 0x000fe20005800000 */
[----:B-1----:R-:W-:Y:S01]  /*3870*/  FFMA.FTZ R18, R18, -R0, R71 ;  /* 0x8000000012127223 */ /* 0x002fe20000010047 */
[----:B------:R-:W-:Y:S02]  /*3880*/  FSEL R171, R57, -INF , !P2 ;  /* 0xff80000039ab7808 */ /* 0x000fe40005000000 */
[----:B------:R-:W-:Y:S02]  /*3890*/  FSEL R142, R16, -INF , !P2 ;  /* 0xff800000108e7808 */ /* 0x000fe40005000000 */
[----:B------:R-:W-:-:S02]  /*38a0*/  FSEL R143, R68, -INF , !P1 ;  /* 0xff800000448f7808 */ /* 0x000fc40004800000 */
[----:B------:R-:W-:Y:S01]  /*38b0*/  FSEL R141, R69, -INF , !P0 ;  /* 0xff800000458d7808 */ /* 0x000fe20004000000 */
[----:B--2---:R-:W-:Y:S01]  /*38c0*/  FFMA.FTZ R17, R17, -R0, R70 ;  /* 0x8000000011117223 */ /* 0x004fe20000010046 */
[----:B------:R-:W-:-:S04]  /*38d0*/  FSEL R162, R18, -INF , !P0 ;  /* 0xff80000012a27808 */ /* 0x000fc80004000000 */
[----:B------:R-:W-:Y:S01]  /*38e0*/  FSEL R140, R17, -INF , !P1 ;  /* 0xff800000118c7808 */ /* 0x000fe20004800000 */
[----:B------:R-:W-:Y:S06]  /*38f0*/  BAR.SYNC.DEFER_BLOCKING 0x0 ;  /* 0x0000000000007b1d */ /* 0x000fec0000010000 */
[----:B------:R-:W-:Y:S05]  /*3900*/  @!P5 BRA `(.L_x_165) ;  /* 0x000003900000d947 */ /* 0x000fea0003800000 */
[----:B------:R-:W-:Y:S01]  /*3910*/  LEA.HI.SX32 R17, R6, 0xfffffffe, 0x1a ;  /* 0xfffffffe06117811 */ /* 0x000fe200078fd2ff */
[----:B------:R-:W-:Y:S01]  /*3920*/  BSSY B0, `(.L_x_166) ;  /* 0x0000036000007945 */ /* 0x000fe20003800000 */
[----:B------:R-:W-:Y:S02]  /*3930*/  ISETP.GE.AND P4, PT, R214, c[0x0][0x220], PT ;  /* 0x00008800d6007a0c */ /* 0x000fe40003f86270 */
        /* <DEDUP_REMOVED lines=52> */
.L_x_167:
[----:B------:R-:W-:Y:S05]  /*3c80*/  BSYNC B0 ;  /* 0x0000000000007941 */ /* 0x000fea0003800000 */
.L_x_166:
[----:B------:R-:W0:Y:S02]  /*3c90*/  LDGDEPBAR ;  /* 0x00000000000079af */ /* 0x000e240000000000 */
.L_x_165:
        /* <DEDUP_REMOVED lines=28> */
[----:B-1----:R-:W-:Y:S02]  /*3e60*/  FMNMX.FTZ R19, R141, R6, !PT ;  /* 0x000000068d137209 */ /* 0x002fe40007810000 */
[----:B------:R-:W-:-:S02]  /*3e70*/  FMNMX.FTZ R16, R162, R17, !PT ;  /* 0x00000011a2107209 */ /* 0x000fc40007810000 */
[----:B------:R-:W-:Y:S01]  /*3e80*/  SHF.L.U32 R192, R2, 0x1, RZ ;  /* 0x0000000102c07819 */ /* 0x000fe200000006ff */
[----:B------:R-:W1:Y:S03]  /*3e90*/  SHFL.BFLY PT, R6, R19, 0x2, 0x1f ;  /* 0x0c401f0013067f89 */ /* 0x000e6600000e0000 */
        /* <DEDUP_REMOVED lines=19> */
[----:B--2---:R-:W-:Y:S01]  /*3fd0*/  FMNMX.FTZ R132, R17, R132, !PT ;  /* 0x0000008411847209 */ /* 0x004fe20007810000 */
[C---:B------:R-:W-:Y:S01]  /*3fe0*/  FMUL.FTZ R170, R133.reuse, c[0x0][0x23c] ;  /* 0x00008f0085aa7a20 */ /* 0x040fe20000410000 */
[----:B------:R-:W-:Y:S01]  /*3ff0*/  FSETP.NEU.FTZ.AND P0, PT, R133, -INF , PT ;  /* 0xff8000008500780b */ /* 0x000fe20003f1d000 */
[----:B------:R-:W2:Y:S02]  /*4000*/  LDSM.16.MT88.4 R120, [R189+0x16000] ;  /* 0x01600000bd78783b */ /* 0x000ea40000004200 */
[----:B------:R-:W-:Y:S01]  /*4010*/  FMUL.FTZ R165, R132, c[0x0][0x23c] ;  /* 0x00008f0084a57a20 */ /* 0x000fe20000410000 */
        /* <DEDUP_REMOVED lines=14> */
[----:B------:R-:W-:Y:S01]  /*4100*/  LDSM.16.MT88.4 R32, [R189+0x12800] ;  /* 0x01280000bd20783b */ /* 0x000fe20000004200 */
[--C-:B------:R-:W-:Y:S01]  /*4110*/  FFMA.FTZ R150, R30, c[0x0][0x23c], -R165.reuse ;  /* 0x00008f001e967a23 */ /* 0x100fe200000108a5 */
[----:B------:R-:W1:Y:S01]  /*4120*/  MUFU.EX2 R154, R154 ;  /* 0x0000009a009a7308 */ /* 0x000e620000000800 */
[--C-:B------:R-:W-:Y:S01]  /*4130*/  FFMA.FTZ R147, R7, c[0x0][0x23c], -R170.reuse ;  /* 0x00008f0007937a23 */ /* 0x100fe200000108aa */
[----:B------:R-:W-:Y:S01]  /*4140*/  LDSM.16.MT88.4 R28, [R188+0x12800] ;  /* 0x01280000bc1c783b */ /* 0x000fe20000004200 */
[--C-:B------:R-:W-:Y:S02]  /*4150*/  FFMA.FTZ R146, R11, c[0x0][0x23c], -R170.reuse ;  /* 0x00008f000b927a23 */ /* 0x100fe400000108aa */
[--C-:B------:R-:W-:Y:S01]  /*4160*/  FFMA.FTZ R3, R9, c[0x0][0x23c], -R170.reuse ;  /* 0x00008f0009037a23 */ /* 0x100fe200000108aa */
[----:B------:R-:W2:Y:S01]  /*4170*/  LDSM.16.MT88.4 R4, [R188+0x16000] ;  /* 0x01600000bc04783b */ /* 0x000ea20000004200 */
[--C-:B------:R-:W-:Y:S01]  /*4180*/  FFMA.FTZ R149, R10, c[0x0][0x23c], -R165.reuse ;  /* 0x00008f000a957a23 */ /* 0x100fe200000108a5 */
[----:B------:R-:W-:Y:S01]  /*4190*/  MUFU.EX2 R153, R153 ;  /* 0x0000009900997308 */ /* 0x000fe20000000800 */
[----:B------:R-:W-:Y:S01]  /*41a0*/  FFMA.FTZ R2, R8, c[0x0][0x23c], -R165 ;  /* 0x00008f0008027a23 */ /* 0x000fe200000108a5 */
[----:B------:R-:W-:Y:S01]  /*41b0*/  LDSM.16.MT88.4 R24, [R190+0x14800] ;  /* 0x01480000be18783b */ /* 0x000fe20000004200 */
[----:B------:R-:W-:-:S02]  /*41c0*/  FFMA.FTZ R152, R13, c[0x0][0x23c], -R170 ;  /* 0x00008f000d987a23 */ /* 0x000fc400000108aa */
[--C-:B------:R-:W-:Y:S01]  /*41d0*/  FFMA.FTZ R151, R14, c[0x0][0x23c], -R165.reuse ;  /* 0x00008f000e977a23 */ /* 0x100fe200000108a5 */
[----:B------:R-:W2:Y:S01]  /*41e0*/  LDSM.16.MT88.4 R8, [R192+0x14800] ;  /* 0x01480000c008783b */ /* 0x000ea20000004200 */
[----:B------:R-:W-:Y:S01]  /*41f0*/  FFMA.FTZ R144, R12, c[0x0][0x23c], -R165 ;  /* 0x00008f000c907a23 */ /* 0x000fe200000108a5 */
[----:B------:R-:W3:Y:S01]  /*4200*/  MUFU.EX2 R148, R148 ;  /* 0x0000009400947308 */ /* 0x000ee20000000800 */
[----:B-1----:R-:W-:Y:S01]  /*4210*/  F2FP.PACK_AB R112, R154, R155 ;  /* 0x0000009b9a70723e */ /* 0x002fe200000000ff */
[----:B------:R-:W1:Y:S01]  /*4220*/  LDSM.16.MT88.4 R12, [R188+0x14800] ;  /* 0x01480000bc0c783b */ /* 0x000e620000004200 */
        /* <DEDUP_REMOVED lines=56> */
[C---:B--2---:R-:W-:Y:S02]  /*45b0*/  HMMA.16816.F32 R108, R112.reuse, R120, RZ ;  /* 0x00000078706c723c */ /* 0x044fe400000018ff */
[----:B------:R-:W-:Y:S06]  /*45c0*/  MUFU.EX2 R168, R168 ;  /* 0x000000a800a87308 */ /* 0x000fec0000000800 */
[C---:B------:R-:W-:Y:S02]  /*45d0*/  HMMA.16816.F32 R124, R112.reuse, R126, RZ ;  /* 0x0000007e707c723c */ /* 0x040fe400000018ff */
[----:B------:R-:W2:Y:S06]  /*45e0*/  MUFU.EX2 R169, R169 ;  /* 0x000000a900a97308 */ /* 0x000eac0000000800 */
        /* <DEDUP_REMOVED lines=39> */
[C---:B------:R-:W-:Y:S08]  /*4860*/  HMMA.16816.F32 R84, R4.reuse, R12, R84 ;  /* 0x0000000c0454723c */ /* 0x040ff00000001854 */
        /* <DEDUP_REMOVED lines=114> */
[----:B------:R-:W-:Y:S01]  /*4f90*/  IADD3 R2, R145, 0x3f, RZ ;  /* 0x0000003f91027810 */ /* 0x000fe20007ffe0ff */
[----:B------:R-:W-:Y:S01]  /*4fa0*/  IMAD.MOV.U32 R218, RZ, RZ, c[0x0][0x1a0] ;  /* 0x00006800ffda7624 */ /* 0x000fe200078e00ff */
[----:B------:R-:W-:Y:S01]  /*4fb0*/  LOP3.LUT R216, R134, 0x3, RZ, 0xc0, !PT ;  /* 0x0000000386d87812 */ /* 0x000fe200078ec0ff */
[----:B------:R-:W-:Y:S01]  /*4fc0*/  IMAD.MOV.U32 R217, RZ, RZ, c[0x0][0x1a4] ;  /* 0x00006900ffd97624 */ /* 0x000fe200078e00ff */
[----:B------:R-:W-:-:S02]  /*4fd0*/  SHF.R.S32.HI R219, RZ, 0x1f, R2 ;  /* 0x0000001fffdb7819 */ /* 0x000fc40000011402 */
[----:B------:R-:W-:Y:S01]  /*4fe0*/  ISETP.GE.AND P4, PT, R214, c[0x0][0x220], PT ;  /* 0x00008800d6007a0c */ /* 0x000fe20003f86270 */
[----:B------:R-:W-:Y:S01]  /*4ff0*/  IMAD R216, R216, -0x2, R135 ;  /* 0xfffffffed8d87824 */ /* 0x000fe200078e0287 */
[----:B------:R-:W-:Y:S01]  /*5000*/  LEA.HI R219, R219, R2, RZ, 0x6 ;  /* 0x00000002dbdb7211 */ /* 0x000fe200078f30ff */
[----:B------:R-:W-:Y:S01]  /*5010*/  IMAD.MOV.U32 R135, RZ, RZ, R132 ;  /* 0x000000ffff877224 */ /* 0x000fe200078e0084 */
[----:B------:R-:W-:Y:S01]  /*5020*/  ISETP.GE.AND P3, PT, R205, c[0x0][0x220], PT ;  /* 0x00008800cd007a0c */ /* 0x000fe20003f66270 */
[----:B------:R-:W-:Y:S01]  /*5030*/  IMAD.MOV.U32 R2, RZ, RZ, R133 ;  /* 0x000000ffff027224 */ /* 0x000fe200078e0085 */
[----:B------:R-:W-:Y:S02]  /*5040*/  IADD3 R216, R145, R216, -R206 ;  /* 0x000000d891d87210 */ /* 0x000fe40007ffe8ce */
[----:B------:R-:W-:Y:S02]  /*5050*/  LEA.HI.SX32 R219, R219, 0xfffffffe, 0x1a ;  /* 0xfffffffedbdb7811 */ /* 0x000fe400078fd2ff */
[----:B------:R-:W-:Y:S01]  /*5060*/  ISETP.GE.AND P2, PT, R204, c[0x0][0x220], PT ;  /* 0x00008800cc007a0c */ /* 0x000fe20003f46270 */
[----:B------:R-:W-:Y:S05]  /*5070*/  BRA `(.L_x_169) ;  /* 0x0000036000007947 */ /* 0x000fea0003800000 */
.L_x_171:
        /* <DEDUP_REMOVED lines=54> */
.L_x_169:
        /* <DEDUP_REMOVED lines=31> */
[C---:B------:R-:W-:Y:S01]  /*55d0*/  @!P2 LEA R222, P0, R132.reuse, c[0x0][0x170], 0x1 ;  /* 0x00005c0084deaa11 */ /* 0x040fe200078008ff */
        /* <DEDUP_REMOVED lines=182> */
.L_x_170:
[C---:B------:R-:W-:Y:S01]  /*6140*/  IMAD R148, R219.reuse, -0x40, R216 ;  /* 0xffffffc0db947824 */ /* 0x040fe200078e02d8 */
[----:B------:R-:W-:Y:S01]  /*6150*/  LDSM.16.MT88.4 R152, [R190+0x14800] ;  /* 0x01480000be98783b */ /* 0x000fe20000004200 */
[----:B------:R-:W-:Y:S03]  /*6160*/  IADD3 R219, R219, -0x1, RZ ;  /* 0xffffffffdbdb7810 */ /* 0x000fe60007ffe0ff */
[C---:B------:R-:W-:Y:S02]  /*6170*/  IADD3 R149, R148.reuse, 0x8, RZ ;  /* 0x0000000894957810 */ /* 0x040fe40007ffe0ff */
[----:B-1----:R-:W-:Y:S02]  /*6180*/  IADD3 R144, R148, -0x1, RZ ;  /* 0xffffffff94907810 */ /* 0x002fe40007ffe0ff */
[----:B------:R-:W-:Y:S01]  /*6190*/  ISETP.GE.AND P1, PT, R149, RZ, PT ;  /* 0x000000ff9500720c */ /* 0x000fe20003f26270 */
[----:B------:R-:W-:Y:S01]  /*61a0*/  LDSM.16.MT88.4 R156, [R189+0x14800] ;  /* 0x01480000bd9c783b */ /* 0x000fe20000004200 */
[----:B------:R-:W-:Y:S02]  /*61b0*/  ISETP.GE.AND P0, PT, R144, RZ, PT ;  /* 0x000000ff9000720c */ /* 0x000fe40003f06270 */
[C---:B------:R-:W-:Y:S02]  /*61c0*/  IADD3 R146, R148.reuse, 0x7, RZ ;  /* 0x0000000794927810 */ /* 0x040fe40007ffe0ff */
[C---:B------:R-:W-:Y:S02]  /*61d0*/  IADD3 R147, R148.reuse, -0x8, RZ ;  /* 0xfffffff894937810 */ /* 0x040fe40007ffe0ff */
[C---:B------:R-:W-:Y:S02]  /*61e0*/  IADD3 R142, R148.reuse, -0x9, RZ ;  /* 0xfffffff7948e7810 */ /* 0x040fe40007ffe0ff */
[C---:B------:R-:W-:Y:S02]  /*61f0*/  IADD3 R145, R148.reuse, -0x10, RZ ;  /* 0xfffffff094917810 */ /* 0x040fe40007ffe0ff */
[C---:B------:R-:W-:Y:S02]  /*6200*/  IADD3 R140, R148.reuse, -0x11, RZ ;  /* 0xffffffef948c7810 */ /* 0x040fe40007ffe0ff */
[C---:B------:R-:W-:Y:S02]  /*6210*/  @!P1 IADD3 R149, -R148.reuse, -0x8, RZ ;  /* 0xfffffff894959810 */ /* 0x040fe40007ffe1ff */
[----:B------:R-:W-:Y:S02]  /*6220*/  @!P0 IADD3 R144, -R148, 0x1, RZ ;  /* 0x0000000194908810 */ /* 0x000fe40007ffe1ff */
[----:B------:R-:W-:Y:S02]  /*6230*/  ISETP.GE.AND P1, PT, R146, RZ, PT ;  /* 0x000000ff9200720c */ /* 0x000fe40003f26270 */
[----:B------:R-:W-:Y:S01]  /*6240*/  ISETP.GE.AND P0, PT, R147, RZ, PT ;  /* 0x000000ff9300720c */ /* 0x000fe20003f06270 */
[----:B------:R-:W-:Y:S01]  /*6250*/  I2F R149, R149 ;  /* 0x0000009500957306 */ /* 0x000fe20000201400 */
[C---:B------:R-:W-:Y:S02]  /*6260*/  IADD3 R141, R148.reuse, -0x18, RZ ;  /* 0xffffffe8948d7810 */ /* 0x040fe40007ffe0ff */
[C---:B------:R-:W-:Y:S02]  /*6270*/  IADD3 R136, R148.reuse, -0x19, RZ ;  /* 0xffffffe794887810 */ /* 0x040fe40007ffe0ff */
[C---:B------:R-:W-:Y:S02]  /*6280*/  IADD3 R139, R148.reuse, -0x20, RZ ;  /* 0xffffffe0948b7810 */ /* 0x040fe40007ffe0ff */
[----:B------:R-:W-:Y:S02]  /*6290*/  IADD3 R134, R148, -0x21, RZ ;  /* 0xffffffdf94867810 */ /* 0x000fe40007ffe0ff */
[----:B------:R-:W-:Y:S01]  /*62a0*/  ISETP.GE.AND P6, PT, R136, RZ, PT ;  /* 0x000000ff8800720c */ /* 0x000fe20003fc6270 */
[----:B------:R-:W-:Y:S01]  /*62b0*/  I2F R144, R144 ;  /* 0x0000009000907306 */ /* 0x000fe20000201400 */
[C---:B------:R-:W-:Y:S02]  /*62c0*/  @!P1 IADD3 R146, -R148.reuse, -0x7, RZ ;  /* 0xfffffff994929810 */ /* 0x040fe40007ffe1ff */
[----:B------:R-:W-:Y:S02]  /*62d0*/  @!P0 IADD3 R147, -R148, 0x8, RZ ;  /* 0x0000000894938810 */ /* 0x000fe40007ffe1ff */
[----:B------:R-:W-:Y:S02]  /*62e0*/  ISETP.GE.AND P1, PT, R142, RZ, PT ;  /* 0x000000ff8e00720c */ /* 0x000fe40003f26270 */
[----:B------:R-:W-:Y:S02]  /*62f0*/  ISETP.GE.AND P0, PT, R145, RZ, PT ;  /* 0x000000ff9100720c */ /* 0x000fe40003f06270 */
[----:B------:R-:W-:Y:S01]  /*6300*/  IABS R151, R148 ;  /* 0x0000009400977213 */ /* 0x000fe20000000000 */
[----:B------:R-:W-:Y:S01]  /*6310*/  I2F R146, R146 ;  /* 0x0000009200927306 */ /* 0x000fe20000201400 */
[C---:B------:R-:W-:Y:S02]  /*6320*/  IADD3 R137, R148.reuse, -0x28, RZ ;  /* 0xffffffd894897810 */ /* 0x040fe40007ffe0ff */
[C---:B------:R-:W-:Y:S02]  /*6330*/  IADD3 R133, R148.reuse, -0x29, RZ ;  /* 0xffffffd794857810 */ /* 0x040fe40007ffe0ff */
[C---:B------:R-:W-:Y:S02]  /*6340*/  IADD3 R3, R148.reuse, -0x30, RZ ;  /* 0xffffffd094037810 */ /* 0x040fe40007ffe0ff */
[C---:B------:R-:W-:Y:S02]  /*6350*/  @!P6 IADD3 R136, -R148.reuse, 0x19, RZ ;  /* 0x000000199488e810 */ /* 0x040fe40007ffe1ff */
[C---:B------:R-:W-:Y:S01]  /*6360*/  @!P1 IADD3 R142, -R148.reuse, 0x9, RZ ;  /* 0x00000009948e9810 */ /* 0x040fe20007ffe1ff */
[----:B------:R-:W-:Y:S01]  /*6370*/  I2F R151, R151 ;  /* 0x0000009700977306 */ /* 0x000fe20000201400 */
[----:B------:R-:W-:Y:S02]  /*6380*/  @!P0 IADD3 R145, -R148, 0x10, RZ ;  /* 0x0000001094918810 */ /* 0x000fe40007ffe1ff */
[----:B------:R-:W-:Y:S02]  /*6390*/  ISETP.GE.AND P1, PT, R140, RZ, PT ;  /* 0x000000ff8c00720c */ /* 0x000fe40003f26270 */
[----:B------:R-:W-:Y:S02]  /*63a0*/  ISETP.GE.AND P0, PT, R141, RZ, PT ;  /* 0x000000ff8d00720c */ /* 0x000fe40003f06270 */
[----:B------:R-:W-:Y:S02]  /*63b0*/  ISETP.GE.AND P6, PT, R137, RZ, PT ;  /* 0x000000ff8900720c */ /* 0x000fe40003fc6270 */
[C---:B------:R-:W-:Y:S01]  /*63c0*/  IADD3 R132, R148.reuse, -0x31, RZ ;  /* 0xffffffcf94847810 */ /* 0x040fe20007ffe0ff */
[----:B------:R-:W-:Y:S01]  /*63d0*/  I2F R147, R147 ;  /* 0x0000009300937306 */ /* 0x000fe20000201400 */
[C---:B------:R-:W-:Y:S02]  /*63e0*/  IADD3 R143, R148.reuse, -0x38, RZ ;  /* 0xffffffc8948f7810 */ /* 0x040fe40007ffe0ff */
[C---:B------:R-:W-:Y:S03]  /*63f0*/  IADD3 R138, R148.reuse, -0x39, RZ ;  /* 0xffffffc7948a7810 */ /* 0x040fe60007ffe0ff */
[C---:B------:R-:W-:Y:S02]  /*6400*/  @!P1 IADD3 R140, -R148.reuse, 0x11, RZ ;  /* 0x00000011948c9810 */ /* 0x040fe40007ffe1ff */
[----:B------:R-:W-:Y:S02]  /*6410*/  @!P0 IADD3 R141, -R148, 0x18, RZ ;  /* 0x00000018948d8810 */ /* 0x000fe40007ffe1ff */
[----:B------:R-:W-:Y:S01]  /*6420*/  ISETP.GE.AND P1, PT, R139, RZ, PT ;  /* 0x000000ff8b00720c */ /* 0x000fe20003f26270 */
[----:B------:R-:W-:Y:S01]  /*6430*/  I2F R142, R142 ;  /* 0x0000008e008e7306 */ /* 0x000fe20000201400 */
[----:B------:R-:W-:Y:S02]  /*6440*/  ISETP.GE.AND P0, PT, R134, RZ, PT ;  /* 0x000000ff8600720c */ /* 0x000fe40003f06270 */
[----:B------:R-:W-:Y:S02]  /*6450*/  @!P6 IADD3 R137, -R148, 0x28, RZ ;  /* 0x000000289489e810 */ /* 0x000fe40007ffe1ff */
[----:B------:R-:W-:Y:S05]  /*6460*/  ISETP.GE.AND P6, PT, R132, RZ, PT ;  /* 0x000000ff8400720c */ /* 0x000fea0003fc6270 */
[----:B------:R-:W-:Y:S02]  /*6470*/  I2F R145, R145 ;  /* 0x0000009100917306 */ /* 0x000fe40000201400 */
[C---:B------:R-:W-:Y:S02]  /*6480*/  @!P1 IADD3 R139, -R148.reuse, 0x20, RZ ;  /* 0x00000020948b9810 */ /* 0x040fe40007ffe1ff */
[C---:B------:R-:W-:Y:S02]  /*6490*/  @!P0 IADD3 R134, -R148.reuse, 0x21, RZ ;  /* 0x0000002194868810 */ /* 0x040fe40007ffe1ff */
[----:B------:R-:W-:Y:S02]  /*64a0*/  ISETP.GE.AND P1, PT, R133, RZ, PT ;  /* 0x000000ff8500720c */ /* 0x000fe40003f26270 */
[----:B------:R-:W-:Y:S02]  /*64b0*/  ISETP.GE.AND P0, PT, R3, RZ, PT ;  /* 0x000000ff0300720c */ /* 0x000fe40003f06270 */
[----:B------:R-:W-:Y:S01]  /*64c0*/  I2F R140, R140 ;  /* 0x0000008c008c7306 */ /* 0x000fe20000201400 */
[C---:B------:R-:W-:Y:S08]  /*64d0*/  @!P6 IADD3 R132, -R148.reuse, 0x31, RZ ;  /* 0x000000319484e810 */ /* 0x040ff00007ffe1ff */
[C---:B------:R-:W-:Y:S01]  /*64e0*/  @!P1 IADD3 R133, -R148.reuse, 0x29, RZ ;  /* 0x0000002994859810 */ /* 0x040fe20007ffe1ff */
[----:B------:R-:W-:Y:S01]  /*64f0*/  I2F R141, R141 ;  /* 0x0000008d008d7306 */ /* 0x000fe20000201400 */
[----:B------:R-:W-:Y:S02]  /*6500*/  @!P0 IADD3 R3, -R148, 0x30, RZ ;  /* 0x0000003094038810 */ /* 0x000fe40007ffe1ff */
[----:B------:R-:W-:Y:S02]  /*6510*/  ISETP.GE.AND P1, PT, R143, RZ, PT ;  /* 0x000000ff8f00720c */ /* 0x000fe40003f26270 */
[----:B------:R-:W-:Y:S05]  /*6520*/  ISETP.GE.AND P0, PT, R138, RZ, PT ;  /* 0x000000ff8a00720c */ /* 0x000fea0003f06270 */
[----:B------:R-:W-:Y:S06]  /*6530*/  I2F R136, R136 ;  /* 0x0000008800887306 */ /* 0x000fec0000201400 */
[C---:B------:R-:W-:Y:S02]  /*6540*/  @!P1 IADD3 R143, -R148.reuse, 0x38, RZ ;  /* 0x00000038948f9810 */ /* 0x040fe40007ffe1ff */
[----:B------:R-:W-:Y:S02]  /*6550*/  @!P0 IADD3 R138, -R148, 0x39, RZ ;  /* 0x00000039948a8810 */ /* 0x000fe40007ffe1ff */
[----:B------:R-:W-:Y:S10]  /*6560*/  I2F R139, R139 ;  /* 0x0000008b008b7306 */ /* 0x000ff40000201400 */
[----:B------:R-:W-:Y:S10]  /*6570*/  I2F R134, R134 ;  /* 0x0000008600867306 */ /* 0x000ff40000201400 */
[----:B------:R-:W-:Y:S10]  /*6580*/  I2F R137, R137 ;  /* 0x0000008900897306 */ /* 0x000ff40000201400 */
[----:B------:R-:W-:Y:S10]  /*6590*/  I2F R133, R133 ;  /* 0x0000008500857306 */ /* 0x000ff40000201400 */
[----:B------:R-:W-:Y:S10]  /*65a0*/  I2F R3, R3 ;  /* 0x0000000300037306 */ /* 0x000ff40000201400 */
[----:B------:R-:W-:Y:S10]  /*65b0*/  I2F R132, R132 ;  /* 0x0000008400847306 */ /* 0x000ff40000201400 */
[----:B------:R-:W-:Y:S10]  /*65c0*/  I2F R143, R143 ;  /* 0x0000008f008f7306 */ /* 0x000ff40000201400 */
[----:B------:R-:W1:Y:S02]  /*65d0*/  I2F R138, R138 ;  /* 0x0000008a008a7306 */ /* 0x000e640000201400 */
[-C--:B-1----:R-:W-:Y:S02]  /*65e0*/  FFMA.FTZ R33, R138, -R0.reuse, R33 ;  /* 0x800000008a217223 */ /* 0x082fe40000010021 */
[-C--:B------:R-:W-:Y:S02]  /*65f0*/  FFMA.FTZ R4, R151, -R0.reuse, R4 ;  /* 0x8000000097047223 */ /* 0x080fe40000010004 */
[-C--:B------:R-:W-:Y:S02]  /*6600*/  FFMA.FTZ R6, R149, -R0.reuse, R6 ;  /* 0x8000000095067223 */ /* 0x080fe40000010006 */
[----:B------:R-:W-:Y:S01]  /*6610*/  FFMA.FTZ R5, R144, -R0, R5 ;  /* 0x8000000090057223 */ /* 0x000fe20000010005 */
[----:B------:R-:W-:Y:S01]  /*6620*/  FMNMX.FTZ R148, R4, R2, !PT ;  /* 0x0000000204947209 */ /* 0x000fe20007810000 */
[-C--:B------:R-:W-:Y:S02]  /*6630*/  FFMA.FTZ R7, R146, -R0.reuse, R7 ;  /* 0x8000000092077223 */ /* 0x080fe40000010007 */
[----:B------:R-:W-:Y:S01]  /*6640*/  FFMA.FTZ R8, R147, -R0, R8 ;  /* 0x8000000093087223 */ /* 0x000fe20000010008 */
[----:B------:R-:W-:Y:S01]  /*6650*/  FMNMX.FTZ R149, R5, R148, !PT ;  /* 0x0000009405957209 */ /* 0x000fe20007810000 */
[-C--:B------:R-:W-:Y:S01]  /*6660*/  FFMA.FTZ R11, R144, -R0.reuse, R11 ;  /* 0x80000000900b7223 */ /* 0x080fe2000001000b */
[----:B------:R-:W-:Y:S01]  /*6670*/  FMNMX.FTZ R144, R6, R135, !PT ;  /* 0x0000008706907209 */ /* 0x000fe20007810000 */
[-C--:B------:R-:W-:Y:S01]  /*6680*/  FFMA.FTZ R10, R151, -R0.reuse, R10 ;  /* 0x80000000970a7223 */ /* 0x080fe2000001000a */
[----:B------:R-:W-:Y:S01]  /*6690*/  FMNMX.FTZ R146, R8, R149, !PT ;  /* 0x0000009508927209 */ /* 0x000fe20007810000 */
[CC--:B------:R-:W-:Y:S02]  /*66a0*/  FFMA.FTZ R9, R142.reuse, -R0.reuse, R9 ;  /* 0x800000008e097223 */ /* 0x0c0fe40000010009 */
[----:B------:R-:W-:Y:S01]  /*66b0*/  FFMA.FTZ R14, R147, -R0, R14 ;  /* 0x80000000930e7223 */ /* 0x000fe2000001000e */
[----:B------:R-:W-:Y:S01]  /*66c0*/  FMNMX.FTZ R147, R7, R144, !PT ;  /* 0x0000009007937209 */ /* 0x000fe20007810000 */
[----:B------:R-:W-:Y:S01]  /*66d0*/  FFMA.FTZ R12, R145, -R0, R12 ;  /* 0x80000000910c7223 */ /* 0x000fe2000001000c */
[----:B------:R-:W-:Y:S01]  /*66e0*/  FMNMX.FTZ R149, R9, R146, !PT ;  /* 0x0000009209957209 */ /* 0x000fe20007810000 */
[-C--:B------:R-:W-:Y:S01]  /*66f0*/  FFMA.FTZ R15, R142, -R0.reuse, R15 ;  /* 0x800000008e0f7223 */ /* 0x080fe2000001000f */
[----:B------:R-:W-:Y:S01]  /*6700*/  FMNMX.FTZ R142, R10, R147, !PT ;  /* 0x000000930a8e7209 */ /* 0x000fe20007810000 */
[-C--:B------:R-:W-:Y:S01]  /*6710*/  FFMA.FTZ R13, R140, -R0.reuse, R13 ;  /* 0x800000008c0d7223 */ /* 0x080fe2000001000d */
[----:B------:R-:W-:Y:S01]  /*6720*/  FMNMX.FTZ R144, R12, R149, !PT ;  /* 0x000000950c907209 */ /* 0x000fe20007810000 */
        /* <DEDUP_REMOVED lines=36> */
[----:B------:R-:W-:Y:S01]  /*6970*/  FFMA.FTZ R35, R132, -R0, R35 ;  /* 0x8000000084237223 */ /* 0x000fe20000010023 */
[----:B------:R-:W-:Y:S01]  /*6980*/  FMNMX.FTZ R136, R30, R137, !PT ;  /* 0x000000891e887209 */ /* 0x000fe20007810000 */
[----:B------:R-:W-:Y:S01]  /*6990*/  LDSM.16.MT88.4 R140, [R190+0x12000] ;  /* 0x01200000be8c783b */ /* 0x000fe20000004200 */
[----:B------:R-:W-:Y:S02]  /*69a0*/  FMNMX.FTZ R138, R32, R139, !PT ;  /* 0x0000008b208a7209 */ /* 0x000fe40007810000 */
[----:B------:R-:W-:Y:S02]  /*69b0*/  FMNMX.FTZ R3, R31, R136, !PT ;  /* 0x000000881f037209 */ /* 0x000fe40007810000 */
[----:B------:R-:W-:Y:S02]  /*69c0*/  FMNMX.FTZ R134, R33, R138, !PT ;  /* 0x0000008a21867209 */ /* 0x000fe40007810000 */
[----:B------:R-:W-:Y:S01]  /*69d0*/  FMNMX.FTZ R132, R34, R3, !PT ;  /* 0x0000000322847209 */ /* 0x000fe20007810000 */
[----:B------:R-:W-:Y:S03]  /*69e0*/  LDSM.16.MT88.4 R144, [R189+0x12000] ;  /* 0x01200000bd90783b */ /* 0x000fe60000004200 */
[----:B------:R-:W-:Y:S05]  /*69f0*/  FMNMX.FTZ R139, R35, R132, !PT ;  /* 0x00000084238b7209 */ /* 0x000fea0007810000 */
[----:B------:R-:W1:Y:S08]  /*6a00*/  SHFL.BFLY PT, R3, R134, 0x2, 0x1f ;  /* 0x0c401f0086037f89 */ /* 0x000e7000000e0000 */
[----:B------:R-:W2:Y:S08]  /*6a10*/  SHFL.BFLY PT, R132, R139, 0x2, 0x1f ;  /* 0x0c401f008b847f89 */ /* 0x000eb000000e0000 */
[----:B------:R-:W-:Y:S01]  /*6a20*/  LDSM.16.MT88.4 R148, [R192+0x14800] ;  /* 0x01480000c094783b */ /* 0x000fe20000004200 */
[----:B-1----:R-:W-:Y:S07]  /*6a30*/  FMNMX.FTZ R136, R134, R3, !PT ;  /* 0x0000000386887209 */ /* 0x002fee0007810000 */
[----:B------:R-:W1:Y:S01]  /*6a40*/  SHFL.BFLY PT, R133, R136, 0x1, 0x1f ;  /* 0x0c201f0088857f89 */ /* 0x000e6200000e0000 */
[----:B--2---:R-:W-:Y:S07]  /*6a50*/  FMNMX.FTZ R137, R139, R132, !PT ;  /* 0x000000848b897209 */ /* 0x004fee0007810000 */
[----:B------:R-:W2:Y:S01]  /*6a60*/  SHFL.BFLY PT, R132, R137, 0x1, 0x1f ;  /* 0x0c201f0089847f89 */ /* 0x000ea200000e0000 */
[----:B-1----:R-:W-:Y:S04]  /*6a70*/  FMNMX.FTZ R133, R136, R133, !PT ;  /* 0x0000008588857209 */ /* 0x002fe80007810000 */
[C---:B------:R-:W-:Y:S01]  /*6a80*/  FSETP.NEU.FTZ.AND P0, PT, R133.reuse, -INF , PT ;  /* 0xff8000008500780b */ /* 0x040fe20003f1d000 */
[C---:B------:R-:W-:Y:S02]  /*6a90*/  FADD.FTZ R2, -R133.reuse, R2 ;  /* 0x0000000285027221 */ /* 0x040fe40000010100 */
[----:B------:R-:W-:Y:S01]  /*6aa0*/  FMUL.FTZ R167, R133, c[0x0][0x23c] ;  /* 0x00008f0085a77a20 */ /* 0x000fe20000410000 */
[----:B--2---:R-:W-:Y:S01]  /*6ab0*/  FMNMX.FTZ R132, R137, R132, !PT ;  /* 0x0000008489847209 */ /* 0x004fe20007810000 */
[----:B------:R-:W-:Y:S01]  /*6ac0*/  FMUL.FTZ R3, R2, c[0x0][0x23c] ;  /* 0x00008f0002037a20 */ /* 0x000fe20000410000 */
[----:B------:R-:W1:Y:S02]  /*6ad0*/  LDSM.16.MT88.4 R136, [R192+0x12000] ;  /* 0x01200000c088783b */ /* 0x000e640000004200 */
[----:B------:R-:W-:Y:S01]  /*6ae0*/  FSEL R167, R167, RZ, P0 ;  /* 0x000000ffa7a77208 */ /* 0x000fe20000000000 */
[C---:B------:R-:W-:Y:S01]  /*6af0*/  FADD.FTZ R2, -R132.reuse, R135 ;  /* 0x0000008784027221 */ /* 0x040fe20000010100 */
[C---:B------:R-:W-:Y:S01]  /*6b00*/  FSETP.NEU.FTZ.AND P0, PT, R132.reuse, -INF , PT ;  /* 0xff8000008400780b */ /* 0x040fe20003f1d000 */
[----:B------:R-:W-:Y:S01]  /*6b10*/  FMUL.FTZ R166, R132, c[0x0][0x23c] ;  /* 0x00008f0084a67a20 */ /* 0x000fe20000410000 */
[----:B------:R-:W2:Y:S01]  /*6b20*/  MUFU.EX2 R3, R3 ;  /* 0x0000000300037308 */ /* 0x000ea20000000800 */
[----:B------:R-:W-:Y:S02]  /*6b30*/  FMUL.FTZ R134, R2, c[0x0][0x23c] ;  /* 0x00008f0002867a20 */ /* 0x000fe40000410000 */
[--C-:B------:R-:W-:Y:S01]  /*6b40*/  FFMA.FTZ R165, R4, c[0x0][0x23c], -R167.reuse ;  /* 0x00008f0004a57a23 */ /* 0x100fe200000108a7 */
[----:B------:R-:W-:Y:S01]  /*6b50*/  FSEL R166, R166, RZ, P0 ;  /* 0x000000ffa6a67208 */ /* 0x000fe20000000000 */
[--C-:B------:R-:W-:Y:S02]  /*6b60*/  FFMA.FTZ R164, R5, c[0x0][0x23c], -R167.reuse ;  /* 0x00008f0005a47a23 */ /* 0x100fe400000108a7 */
[--C-:B------:R-:W-:Y:S02]  /*6b70*/  FFMA.FTZ R163, R8, c[0x0][0x23c], -R167.reuse ;  /* 0x00008f0008a37a23 */ /* 0x100fe400000108a7 */
[--C-:B------:R-:W-:Y:S01]  /*6b80*/  FFMA.FTZ R162, R9, c[0x0][0x23c], -R167.reuse ;  /* 0x00008f0009a27a23 */ /* 0x100fe200000108a7 */
[----:B------:R3:W4:Y:S01]  /*6b90*/  MUFU.EX2 R2, R134 ;  /* 0x0000008600027308 */ /* 0x0007220000000800 */
[--C-:B------:R-:W-:Y:S02]  /*6ba0*/  FFMA.FTZ R161, R6, c[0x0][0x23c], -R166.reuse ;  /* 0x00008f0006a17a23 */ /* 0x100fe400000108a6 */
[--C-:B------:R-:W-:Y:S02]  /*6bb0*/  FFMA.FTZ R160, R7, c[0x0][0x23c], -R166.reuse ;  /* 0x00008f0007a07a23 */ /* 0x100fe400000108a6 */
[--C-:B------:R-:W-:Y:S02]  /*6bc0*/  FFMA.FTZ R135, R10, c[0x0][0x23c], -R166.reuse ;  /* 0x00008f000a877a23 */ /* 0x100fe400000108a6 */
[--C-:B------:R-:W-:Y:S02]  /*6bd0*/  FFMA.FTZ R222, R28, c[0x0][0x23c], -R167.reuse ;  /* 0x00008f001cde7a23 */ /* 0x100fe400000108a7 */
[--C-:B------:R-:W-:Y:S01]  /*6be0*/  FFMA.FTZ R223, R29, c[0x0][0x23c], -R167.reuse ;  /* 0x00008f001ddf7a23 */ /* 0x100fe200000108a7 */
[----:B------:R-:W-:Y:S01]  /*6bf0*/  MUFU.EX2 R165, R165 ;  /* 0x000000a500a57308 */ /* 0x000fe20000000800 */
[--C-:B------:R-:W-:Y:S02]  /*6c00*/  FFMA.FTZ R224, R32, c[0x0][0x23c], -R167.reuse ;  /* 0x00008f0020e07a23 */ /* 0x100fe400000108a7 */
[--C-:B------:R-:W-:Y:S02]  /*6c10*/  FFMA.FTZ R225, R30, c[0x0][0x23c], -R166.reuse ;  /* 0x00008f001ee17a23 */ /* 0x100fe400000108a6 */
[C---:B--2---:R-:W-:Y:S02]  /*6c20*/  FMUL.FTZ R4, R3.reuse, R128 ;  /* 0x0000008003047220 */ /* 0x044fe40000410000 */
[C---:B------:R-:W-:Y:S02]  /*6c30*/  FMUL.FTZ R5, R3.reuse, R129 ;  /* 0x0000008103057220 */ /* 0x040fe40000410000 */
[C---:B------:R-:W-:Y:S01]  /*6c40*/  FMUL.FTZ R8, R3.reuse, R124 ;  /* 0x0000007c03087220 */ /* 0x040fe20000410000 */
[----:B------:R-:W2:Y:S01]  /*6c50*/  MUFU.EX2 R164, R164 ;  /* 0x000000a400a47308 */ /* 0x000ea20000000800 */
[C---:B------:R-:W-:Y:S02]  /*6c60*/  FMUL.FTZ R9, R3.reuse, R125 ;  /* 0x0000007d03097220 */ /* 0x040fe40000410000 */
[----:B------:R-:W-:Y:S02]  /*6c70*/  FMUL.FTZ R36, R3, R36 ;  /* 0x0000002403247220 */ /* 0x000fe40000410000 */
[--C-:B---3--:R-:W-:Y:S02]  /*6c80*/  FFMA.FTZ R134, R11, c[0x0][0x23c], -R166.reuse ;  /* 0x00008f000b867a23 */ /* 0x108fe400000108a6 */
[C---:B----4-:R-:W-:Y:S02]  /*6c90*/  FMUL.FTZ R6, R2.reuse, R130 ;  /* 0x0000008202067220 */ /* 0x050fe40000410000 */
[C---:B------:R-:W-:Y:S01]  /*6ca0*/  FMUL.FTZ R7, R2.reuse, R131 ;  /* 0x0000008302077220 */ /* 0x040fe20000410000 */
[----:B------:R-:W-:Y:S01]  /*6cb0*/  MUFU.EX2 R163, R163 ;  /* 0x000000a300a37308 */ /* 0x000fe20000000800 */
[C---:B------:R-:W-:Y:S02]  /*6cc0*/  FMUL.FTZ R10, R2.reuse, R126 ;  /* 0x0000007e020a7220 */ /* 0x040fe40000410000 */
[C---:B------:R-:W-:Y:S02]  /*6cd0*/  FMUL.FTZ R11, R2.reuse, R127 ;  /* 0x0000007f020b7220 */ /* 0x040fe40000410000 */
[----:B------:R-:W3:Y:S01]  /*6ce0*/  LDSM.16.MT88.4 R124, [R188+0x12000] ;  /* 0x01200000bc7c783b */ /* 0x000ee20000004200 */
[C---:B------:R-:W-:Y:S02]  /*6cf0*/  FMUL.FTZ R37, R3.reuse, R37 ;  /* 0x0000002503257220 */ /* 0x040fe40000410000 */
[C---:B------:R-:W-:Y:S02]  /*6d00*/  FMUL.FTZ R38, R2.reuse, R38 ;  /* 0x0000002602267220 */ /* 0x040fe40000410000 */
[----:B------:R-:W4:Y:S01]  /*6d10*/  MUFU.EX2 R162, R162 ;  /* 0x000000a200a27308 */ /* 0x000f220000000800 */
[----:B------:R-:W-:Y:S02]  /*6d20*/  FMUL.FTZ R39, R2, R39 ;  /* 0x0000002702277220 */ /* 0x000fe40000410000 */
[C---:B------:R-:W-:Y:S01]  /*6d30*/  FMUL.FTZ R40, R3.reuse, R40 ;  /* 0x0000002803287220 */ /* 0x040fe20000410000 */
[----:B--2---:R-:W-:Y:S01]  /*6d40*/  F2FP.PACK_AB R128, R164, R165 ;  /* 0x000000a5a480723e */ /* 0x004fe200000000ff */
[----:B------:R-:W-:Y:S02]  /*6d50*/  FMUL.FTZ R41, R3, R41 ;  /* 0x0000002903297220 */ /* 0x000fe40000410000 */
[C---:B------:R-:W-:Y:S02]  /*6d60*/  FMUL.FTZ R42, R2.reuse, R42 ;  /* 0x0000002a022a7220 */ /* 0x040fe40000410000 */
[----:B------:R-:W-:Y:S01]  /*6d70*/  FMUL.FTZ R43, R2, R43 ;  /* 0x0000002b022b7220 */ /* 0x000fe20000410000 */
[----:B------:R-:W-:Y:S01]  /*6d80*/  MUFU.EX2 R161, R161 ;  /* 0x000000a100a17308 */ /* 0x000fe20000000800 */
[--C-:B------:R-:W-:Y:S02]  /*6d90*/  FFMA.FTZ R226, R31, c[0x0][0x23c], -R166.reuse ;  /* 0x00008f001fe27a23 */ /* 0x100fe400000108a6 */
[----:B------:R-:W-:Y:S01]  /*6da0*/  LDSM.16.MT88.4 R28, [R190+0x13800] ;  /* 0x01380000be1c783b */ /* 0x000fe20000004200 */
[--C-:B------:R-:W-:Y:S02]  /*6db0*/  FFMA.FTZ R227, R34, c[0x0][0x23c], -R166.reuse ;  /* 0x00008f0022e37a23 */ /* 0x100fe400000108a6 */
[C---:B------:R-:W-:Y:S02]  /*6dc0*/  FMUL.FTZ R44, R3.reuse, R44 ;  /* 0x0000002c032c7220 */ /* 0x040fe40000410000 */
[C---:B------:R-:W-:Y:S02]  /*6dd0*/  FMUL.FTZ R45, R3.reuse, R45 ;  /* 0x0000002d032d7220 */ /* 0x040fe40000410000 */
[----:B------:R-:W2:Y:S01]  /*6de0*/  MUFU.EX2 R160, R160 ;  /* 0x000000a000a07308 */ /* 0x000ea20000000800 */
[C---:B------:R-:W-:Y:S02]  /*6df0*/  FMUL.FTZ R46, R2.reuse, R46 ;  /* 0x0000002e022e7220 */ /* 0x040fe40000410000 */
[----:B------:R-:W-:Y:S01]  /*6e00*/  FMUL.FTZ R47, R2, R47 ;  /* 0x0000002f022f7220 */ /* 0x000fe20000410000 */
[----:B----4-:R-:W-:Y:S01]  /*6e10*/  F2FP.PACK_AB R130, R162, R163 ;  /* 0x000000a3a282723e */ /* 0x010fe200000000ff */
[C---:B------:R-:W-:Y:S02]  /*6e20*/  FMUL.FTZ R48, R3.reuse, R48 ;  /* 0x0000003003307220 */ /* 0x040fe40000410000 */
[C---:B------:R-:W-:Y:S02]  /*6e30*/  FMUL.FTZ R49, R3.reuse, R49 ;  /* 0x0000003103317220 */ /* 0x040fe40000410000 */
[C---:B------:R-:W-:Y:S01]  /*6e40*/  FMUL.FTZ R50, R2.reuse, R50 ;  /* 0x0000003202327220 */ /* 0x040fe20000410000 */
[----:B------:R-:W-:Y:S01]  /*6e50*/  MUFU.EX2 R135, R135 ;  /* 0x0000008700877308 */ /* 0x000fe20000000800 */
[C---:B------:R-:W-:Y:S02]  /*6e60*/  FMUL.FTZ R51, R2.reuse, R51 ;  /* 0x0000003302337220 */ /* 0x040fe40000410000 */
[C---:B------:R-:W-:Y:S02]  /*6e70*/  FMUL.FTZ R52, R3.reuse, R52 ;  /* 0x0000003403347220 */ /* 0x040fe40000410000 */
[C---:B------:R-:W-:Y:S02]  /*6e80*/  FMUL.FTZ R53, R3.reuse, R53 ;  /* 0x0000003503357220 */ /* 0x040fe40000410000 */
[C---:B------:R-:W-:Y:S02]  /*6e90*/  FMUL.FTZ R54, R2.reuse, R54 ;  /* 0x0000003602367220 */ /* 0x040fe40000410000 */
[----:B------:R-:W-:Y:S01]  /*6ea0*/  FMUL.FTZ R55, R2, R55 ;  /* 0x0000003702377220 */ /* 0x000fe20000410000 */
[----:B------:R-:W4:Y:S01]  /*6eb0*/  MUFU.EX2 R134, R134 ;  /* 0x0000008600867308 */ /* 0x000f220000000800 */
[C---:B------:R-:W-:Y:S02]  /*6ec0*/  FMUL.FTZ R56, R3.reuse, R56 ;  /* 0x0000003803387220 */ /* 0x040fe40000410000 */
[C---:B------:R-:W-:Y:S01]  /*6ed0*/  FMUL.FTZ R57, R3.reuse, R57 ;  /* 0x0000003903397220 */ /* 0x040fe20000410000 */
[----:B--2---:R-:W-:Y:S01]  /*6ee0*/  F2FP.PACK_AB R129, R160, R161 ;  /* 0x000000a1a081723e */ /* 0x004fe200000000ff */
        /* <DEDUP_REMOVED lines=12> */
[----:B----4-:R-:W-:Y:S01]  /*6fb0*/  F2FP.PACK_AB R131, R134, R135 ;  /* 0x000000878683723e */ /* 0x010fe200000000ff */
[C---:B------:R-:W-:Y:S02]  /*6fc0*/  FMUL.FTZ R68, R3.reuse, R68 ;  /* 0x0000004403447220 */ /* 0x040fe40000410000 */
[C---:B------:R-:W-:Y:S02]  /*6fd0*/  FMUL.FTZ R69, R3.reuse, R69 ;  /* 0x0000004503457220 */ /* 0x040fe40000410000 */
[C---:B------:R-:W-:Y:S01]  /*6fe0*/  FMUL.FTZ R70, R2.reuse, R70 ;  /* 0x0000004602467220 */ /* 0x040fe20000410000 */
[----:B------:R-:W-:Y:S01]  /*6ff0*/  MUFU.EX2 R224, R224 ;  /* 0x000000e000e07308 */ /* 0x000fe20000000800 */
[C---:B-1----:R-:W-:Y:S05]  /*7000*/  HMMA.16816.F32 R4, R128.reuse, R136, R4 ;  /* 0x000000888004723c */ /* 0x042fea0000001804 */
[C---:B------:R-:W-:Y:S02]  /*7010*/  FMUL.FTZ R71, R2.reuse, R71 ;  /* 0x0000004702477220 */ /* 0x040fe40000410000 */
[C---:B------:R-:W-:Y:S01]  /*7020*/  FMUL.FTZ R72, R3.reuse, R72 ;  /* 0x0000004803487220 */ /* 0x040fe20000410000 */
[C---:B------:R-:W-:Y:S01]  /*7030*/  HMMA.16816.F32 R8, R128.reuse, R138, R8 ;  /* 0x0000008a8008723c */ /* 0x040fe20000001808 */
[----:B------:R-:W1:Y:S01]  /*7040*/  LDSM.16.MT88.4 R136, [R192+0x14000] ;  /* 0x01400000c088783b */ /* 0x000e620000004200 */
[----:B------:R-:W-:Y:S02]  /*7050*/  MUFU.EX2 R225, R225 ;  /* 0x000000e100e17308 */ /* 0x000fe40000000800 */
[C---:B------:R-:W-:Y:S02]  /*7060*/  FMUL.FTZ R73, R3.reuse, R73 ;  /* 0x0000004903497220 */ /* 0x040fe40000410000 */
[C---:B------:R-:W-:Y:S02]  /*7070*/  FMUL.FTZ R74, R2.reuse, R74 ;  /* 0x0000004a024a7220 */ /* 0x040fe40000410000 */
[C---:B------:R-:W-:Y:S04]  /*7080*/  HMMA.16816.F32 R36, R128.reuse, R140, R36 ;  /* 0x0000008c8024723c */ /* 0x040fe80000001824 */
[C---:B------:R-:W-:Y:S01]  /*7090*/  FMUL.FTZ R75, R2.reuse, R75 ;  /* 0x0000004b024b7220 */ /* 0x040fe20000410000 */
[----:B------:R-:W-:Y:S01]  /*70a0*/  MUFU.EX2 R226, R226 ;  /* 0x000000e200e27308 */ /* 0x000fe20000000800 */
[C---:B------:R-:W-:Y:S02]  /*70b0*/  FMUL.FTZ R76, R3.reuse, R76 ;  /* 0x0000004c034c7220 */ /* 0x040fe40000410000 */
[C---:B------:R-:W-:Y:S01]  /*70c0*/  HMMA.16816.F32 R40, R128.reuse, R142, R40 ;  /* 0x0000008e8028723c */ /* 0x040fe20000001828 */
[----:B------:R-:W2:Y:S03]  /*70d0*/  LDSM.16.MT88.4 R140, [R190+0x14000] ;  /* 0x01400000be8c783b */ /* 0x000ea60000004200 */
[C---:B------:R-:W-:Y:S02]  /*70e0*/  FMUL.FTZ R77, R3.reuse, R77 ;  /* 0x0000004d034d7220 */ /* 0x040fe40000410000 */
[C---:B------:R-:W-:Y:S01]  /*70f0*/  FMUL.FTZ R78, R2.reuse, R78 ;  /* 0x0000004e024e7220 */ /* 0x040fe20000410000 */
[----:B------:R-:W-:Y:S01]  /*7100*/  MUFU.EX2 R227, R227 ;  /* 0x000000e300e37308 */ /* 0x000fe20000000800 */
[C---:B------:R-:W-:Y:S04]  /*7110*/  HMMA.16816.F32 R44, R128.reuse, R144, R44 ;  /* 0x00000090802c723c */ /* 0x040fe8000000182c */
[C---:B------:R-:W-:Y:S02]  /*7120*/  FMUL.FTZ R79, R2.reuse, R79 ;  /* 0x0000004f024f7220 */ /* 0x040fe40000410000 */
[C---:B------:R-:W-:Y:S02]  /*7130*/  FMUL.FTZ R80, R3.reuse, R80 ;  /* 0x0000005003507220 */ /* 0x040fe40000410000 */
[C---:B------:R-:W-:Y:S01]  /*7140*/  HMMA.16816.F32 R48, R128.reuse, R146, R48 ;  /* 0x000000928030723c */ /* 0x040fe20000001830 */
[----:B------:R-:W-:Y:S03]  /*7150*/  LDSM.16.MT88.4 R144, [R188+0x12800] ;  /* 0x01280000bc90783b */ /* 0x000fe60000004200 */
[C---:B------:R-:W-:Y:S02]  /*7160*/  FMUL.FTZ R81, R3.reuse, R81 ;  /* 0x0000005103517220 */ /* 0x040fe40000410000 */
[C---:B------:R-:W-:Y:S02]  /*7170*/  FMUL.FTZ R82, R2.reuse, R82 ;  /* 0x0000005202527220 */ /* 0x040fe40000410000 */
[C---:B---3--:R-:W-:Y:S04]  /*7180*/  HMMA.16816.F32 R52, R128.reuse, R124, R52 ;  /* 0x0000007c8034723c */ /* 0x048fe80000001834 */
[C---:B------:R-:W-:Y:S02]  /*7190*/  FMUL.FTZ R83, R2.reuse, R83 ;  /* 0x0000005302537220 */ /* 0x040fe40000410000 */
[C---:B------:R-:W-:Y:S02]  /*71a0*/  FMUL.FTZ R84, R3.reuse, R84 ;  /* 0x0000005403547220 */ /* 0x040fe40000410000 */
[C---:B------:R-:W-:Y:S01]  /*71b0*/  HMMA.16816.F32 R56, R128.reuse, R126, R56 ;  /* 0x0000007e8038723c */ /* 0x040fe20000001838 */
[----:B------:R-:W3:Y:S03]  /*71c0*/  LDSM.16.MT88.4 R124, [R189+0x14000] ;  /* 0x01400000bd7c783b */ /* 0x000ee60000004200 */
[C---:B------:R-:W-:Y:S02]  /*71d0*/  FMUL.FTZ R85, R3.reuse, R85 ;  /* 0x0000005503557220 */ /* 0x040fe40000410000 */
[C---:B------:R-:W-:Y:S02]  /*71e0*/  FMUL.FTZ R86, R2.reuse, R86 ;  /* 0x0000005602567220 */ /* 0x040fe40000410000 */
[C---:B-1----:R-:W-:Y:S04]  /*71f0*/  HMMA.16816.F32 R60, R128.reuse, R136, R60 ;  /* 0x00000088803c723c */ /* 0x042fe8000000183c */
[C---:B------:R-:W-:Y:S02]  /*7200*/  FMUL.FTZ R87, R2.reuse, R87 ;  /* 0x0000005702577220 */ /* 0x040fe40000410000 */
[C---:B------:R-:W-:Y:S02]  /*7210*/  FMUL.FTZ R88, R3.reuse, R88 ;  /* 0x0000005803587220 */ /* 0x040fe40000410000 */
[C---:B------:R-:W-:Y:S01]  /*7220*/  HMMA.16816.F32 R64, R128.reuse, R138, R64 ;  /* 0x0000008a8040723c */ /* 0x040fe20000001840 */
[----:B------:R-:W1:Y:S03]  /*7230*/  LDSM.16.MT88.4 R136, [R188+0x14000] ;  /* 0x01400000bc88783b */ /* 0x000e660000004200 */
[C---:B------:R-:W-:Y:S02]  /*7240*/  FMUL.FTZ R89, R3.reuse, R89 ;  /* 0x0000005903597220 */ /* 0x040fe40000410000 */
[C---:B------:R-:W-:Y:S02]  /*7250*/  FMUL.FTZ R90, R2.reuse, R90 ;  /* 0x0000005a025a7220 */ /* 0x040fe40000410000 */
[C---:B--2---:R-:W-:Y:S04]  /*7260*/  HMMA.16816.F32 R68, R128.reuse, R140, R68 ;  /* 0x0000008c8044723c */ /* 0x044fe80000001844 */
[C---:B------:R-:W-:Y:S02]  /*7270*/  FMUL.FTZ R91, R2.reuse, R91 ;  /* 0x0000005b025b7220 */ /* 0x040fe40000410000 */
[C---:B------:R-:W-:Y:S02]  /*7280*/  FMUL.FTZ R92, R3.reuse, R92 ;  /* 0x0000005c035c7220 */ /* 0x040fe40000410000 */
[C---:B------:R-:W-:Y:S01]  /*7290*/  HMMA.16816.F32 R72, R128.reuse, R142, R72 ;  /* 0x0000008e8048723c */ /* 0x040fe20000001848 */
[----:B------:R-:W2:Y:S03]  /*72a0*/  LDSM.16.MT88.4 R140, [R192+0x16000] ;  /* 0x01600000c08c783b */ /* 0x000ea60000004200 */
[C---:B------:R-:W-:Y:S02]  /*72b0*/  FMUL.FTZ R93, R3.reuse, R93 ;  /* 0x0000005d035d7220 */ /* 0x040fe40000410000 */
[C---:B------:R-:W-:Y:S02]  /*72c0*/  FMUL.FTZ R94, R2.reuse, R94 ;  /* 0x0000005e025e7220 */ /* 0x040fe40000410000 */
[C---:B------:R-:W-:Y:S01]  /*72d0*/  FMUL.FTZ R95, R2.reuse, R95 ;  /* 0x0000005f025f7220 */ /* 0x040fe20000410000 */
[C---:B---3--:R-:W-:Y:S03]  /*72e0*/  HMMA.16816.F32 R76, R128.reuse, R124, R76 ;  /* 0x0000007c804c723c */ /* 0x048fe6000000184c */
[C---:B------:R-:W-:Y:S02]  /*72f0*/  FMUL.FTZ R96, R3.reuse, R96 ;  /* 0x0000006003607220 */ /* 0x040fe40000410000 */
[C---:B------:R-:W-:Y:S02]  /*7300*/  FMUL.FTZ R97, R3.reuse, R97 ;  /* 0x0000006103617220 */ /* 0x040fe40000410000 */
[C---:B------:R-:W-:Y:S01]  /*7310*/  FMUL.FTZ R98, R2.reuse, R98 ;  /* 0x0000006202627220 */ /* 0x040fe20000410000 */
        /* <DEDUP_REMOVED lines=16> */
[----:B------:R-:W-:Y:S02]  /*7420*/  FMUL.FTZ R107, R2, R107 ;  /* 0x0000006b026b7220 */ /* 0x000fe40000410000 */
[--C-:B------:R-:W-:Y:S02]  /*7430*/  FFMA.FTZ R168, R12, c[0x0][0x23c], -R167.reuse ;  /* 0x00008f000ca87a23 */ /* 0x100fe400000108a7 */
[----:B------:R-:W-:Y:S01]  /*7440*/  FMUL.FTZ R12, R3, R120 ;  /* 0x00000078030c7220 */ /* 0x000fe20000410000 */
[C---:B---3--:R-:W-:Y:S03]  /*7450*/  HMMA.16816.F32 R100, R128.reuse, R124, R100 ;  /* 0x0000007c8064723c */ /* 0x048fe60000001864 */
[--C-:B------:R-:W-:Y:S01]  /*7460*/  FFMA.FTZ R169, R13, c[0x0][0x23c], -R167.reuse ;  /* 0x00008f000da97a23 */ /* 0x100fe200000108a7 */
[----:B------:R-:W-:Y:S01]  /*7470*/  MUFU.EX2 R168, R168 ;  /* 0x000000a800a87308 */ /* 0x000fe20000000800 */
[----:B------:R-:W-:Y:S02]  /*7480*/  FMUL.FTZ R13, R3, R121 ;  /* 0x00000079030d7220 */ /* 0x000fe40000410000 */
[--C-:B------:R-:W-:Y:S01]  /*7490*/  FFMA.FTZ R172, R14, c[0x0][0x23c], -R166.reuse ;  /* 0x00008f000eac7a23 */ /* 0x100fe200000108a6 */
[C---:B------:R-:W-:Y:S01]  /*74a0*/  HMMA.16816.F32 R104, R128.reuse, R126, R104 ;  /* 0x0000007e8068723c */ /* 0x040fe20000001868 */
[----:B------:R-:W-:Y:S03]  /*74b0*/  LDSM.16.MT88.4 R124, [R190+0x12800] ;  /* 0x01280000be7c783b */ /* 0x000fe60000004200 */
[C---:B------:R-:W-:Y:S02]  /*74c0*/  FMUL.FTZ R14, R2.reuse, R122 ;  /* 0x0000007a020e7220 */ /* 0x040fe40000410000 */
[--C-:B------:R-:W-:Y:S01]  /*74d0*/  FFMA.FTZ R173, R15, c[0x0][0x23c], -R166.reuse ;  /* 0x00008f000fad7a23 */ /* 0x100fe200000108a6 */
[----:B------:R-:W3:Y:S01]  /*74e0*/  MUFU.EX2 R169, R169 ;  /* 0x000000a900a97308 */ /* 0x000ee20000000800 */
[C---:B------:R-:W-:Y:S02]  /*74f0*/  FMUL.FTZ R15, R2.reuse, R123 ;  /* 0x0000007b020f7220 */ /* 0x040fe40000410000 */
[----:B------:R-:W4:Y:S02]  /*7500*/  LDSM.16.MT88.4 R120, [R192+0x12800] ;  /* 0x01280000c078783b */ /* 0x000f240000004200 */
[C---:B------:R-:W-:Y:S02]  /*7510*/  FMUL.FTZ R108, R3.reuse, R108 ;  /* 0x0000006c036c7220 */ /* 0x040fe40000410000 */
[----:B------:R-:W-:Y:S02]  /*7520*/  FMUL.FTZ R109, R3, R109 ;  /* 0x0000006d036d7220 */ /* 0x000fe40000410000 */
[C---:B------:R-:W-:Y:S01]  /*7530*/  FMUL.FTZ R110, R2.reuse, R110 ;  /* 0x0000006e026e7220 */ /* 0x040fe20000410000 */
[----:B------:R-:W-:Y:S01]  /*7540*/  MUFU.EX2 R172, R172 ;  /* 0x000000ac00ac7308 */ /* 0x000fe20000000800 */
[----:B------:R-:W-:Y:S02]  /*7550*/  FMUL.FTZ R111, R2, R111 ;  /* 0x0000006f026f7220 */ /* 0x000fe40000410000 */
[--C-:B------:R-:W-:Y:S02]  /*7560*/  FFMA.FTZ R170, R16, c[0x0][0x23c], -R167.reuse ;  /* 0x00008f0010aa7a23 */ /* 0x100fe400000108a7 */
[----:B------:R-:W-:Y:S02]  /*7570*/  FFMA.FTZ R171, R17, c[0x0][0x23c], -R167 ;  /* 0x00008f0011ab7a23 */ /* 0x000fe400000108a7 */
[--C-:B------:R-:W-:Y:S01]  /*7580*/  FFMA.FTZ R174, R18, c[0x0][0x23c], -R166.reuse ;  /* 0x00008f0012ae7a23 */ /* 0x100fe200000108a6 */
[C---:B-1----:R-:W-:Y:S02]  /*7590*/  HMMA.16816.F32 R108, R128.reuse, R136, R108 ;  /* 0x00000088806c723c */ /* 0x042fe4000000186c */
[----:B------:R-:W-:Y:S01]  /*75a0*/  MUFU.EX2 R170, R170 ;  /* 0x000000aa00aa7308 */ /* 0x000fe20000000800 */
[----:B------:R-:W-:Y:S02]  /*75b0*/  FFMA.FTZ R175, R19, c[0x0][0x23c], -R166 ;  /* 0x00008f0013af7a23 */ /* 0x000fe400000108a6 */
[----:B------:R-:W-:Y:S01]  /*75c0*/  FMUL.FTZ R16, R3, R116 ;  /* 0x0000007403107220 */ /* 0x000fe20000410000 */
[----:B---3--:R-:W-:Y:S01]  /*75d0*/  F2FP.PACK_AB R116, R169, R168 ;  /* 0x000000a8a974723e */ /* 0x008fe200000000ff */
[C---:B------:R-:W-:Y:S01]  /*75e0*/  FMUL.FTZ R17, R3.reuse, R117 ;  /* 0x0000007503117220 */ /* 0x040fe20000410000 */
[C---:B------:R-:W-:Y:S01]  /*75f0*/  HMMA.16816.F32 R12, R128.reuse, R138, R12 ;  /* 0x0000008a800c723c */ /* 0x040fe2000000180c */
[----:B------:R-:W1:Y:S03]  /*7600*/  LDSM.16.MT88.4 R136, [R189+0x12800] ;  /* 0x01280000bd88783b */ /* 0x000e660000004200 */
[----:B------:R-:W3:Y:S01]  /*7610*/  MUFU.EX2 R171, R171 ;  /* 0x000000ab00ab7308 */ /* 0x000ee20000000800 */
[C---:B------:R-:W-:Y:S02]  /*7620*/  FMUL.FTZ R18, R2.reuse, R118 ;  /* 0x0000007602127220 */ /* 0x040fe40000410000 */
[C---:B------:R-:W-:Y:S02]  /*7630*/  FMUL.FTZ R19, R2.reuse, R119 ;  /* 0x0000007702137220 */ /* 0x040fe40000410000 */
[C---:B------:R-:W-:Y:S03]  /*7640*/  FMUL.FTZ R112, R3.reuse, R112 ;  /* 0x0000007003707220 */ /* 0x040fe60000410000 */
[C---:B------:R-:W-:Y:S02]  /*7650*/  FMUL.FTZ R113, R3.reuse, R113 ;  /* 0x0000007103717220 */ /* 0x040fe40000410000 */
[C---:B--2---:R-:W-:Y:S01]  /*7660*/  HMMA.16816.F32 R16, R128.reuse, R140, R16 ;  /* 0x0000008c8010723c */ /* 0x044fe20000001810 */
[----:B------:R-:W2:Y:S02]  /*7670*/  MUFU.EX2 R173, R173 ;  /* 0x000000ad00ad7308 */ /* 0x000ea40000000800 */
[C---:B------:R-:W-:Y:S02]  /*7680*/  FMUL.FTZ R114, R2.reuse, R114 ;  /* 0x0000007202727220 */ /* 0x040fe40000410000 */
[C---:B------:R-:W-:Y:S02]  /*7690*/  FMUL.FTZ R115, R2.reuse, R115 ;  /* 0x0000007302737220 */ /* 0x040fe40000410000 */
[----:B------:R-:W-:Y:S02]  /*76a0*/  FFMA.FTZ R165, R3, R220, R165 ;  /* 0x000000dc03a57223 */ /* 0x000fe400000100a5 */
[----:B------:R-:W-:Y:S02]  /*76b0*/  FFMA.FTZ R161, R2, R221, R161 ;  /* 0x000000dd02a17223 */ /* 0x000fe400000100a1 */
[----:B------:R-:W-:Y:S01]  /*76c0*/  MUFU.EX2 R174, R174 ;  /* 0x000000ae00ae7308 */ /* 0x000fe20000000800 */
[----:B------:R-:W-:Y:S01]  /*76d0*/  HMMA.16816.F32 R112, R128, R142, R112 ;  /* 0x0000008e8070723c */ /* 0x000fe20000001870 */
[----:B------:R-:W-:Y:S02]  /*76e0*/  LDSM.16.MT88.4 R128, [R190+0x16800] ;  /* 0x01680000be80783b */ /* 0x000fe40000004200 */
[----:B---3--:R-:W-:Y:S01]  /*76f0*/  F2FP.PACK_AB R118, R171, R170 ;  /* 0x000000aaab76723e */ /* 0x008fe200000000ff */
[----:B------:R-:W-:Y:S02]  /*7700*/  FADD.FTZ R164, R164, R165 ;  /* 0x000000a5a4a47221 */ /* 0x000fe40000010000 */
[----:B------:R-:W-:Y:S02]  /*7710*/  FADD.FTZ R160, R160, R161 ;  /* 0x000000a1a0a07221 */ /* 0x000fe40000010000 */
[----:B------:R-:W-:Y:S01]  /*7720*/  FADD.FTZ R163, R163, R164 ;  /* 0x000000a4a3a37221 */ /* 0x000fe20000010000 */
[----:B------:R-:W3:Y:S01]  /*7730*/  MUFU.EX2 R175, R175 ;  /* 0x000000af00af7308 */ /* 0x000ee20000000800 */
[----:B------:R-:W-:Y:S02]  /*7740*/  LDSM.16.MT88.4 R140, [R190+0x13000] ;  /* 0x01300000be8c783b */ /* 0x000fe40000004200 */
[----:B------:R-:W-:Y:S01]  /*7750*/  FADD.FTZ R3, R135, R160 ;  /* 0x000000a087037221 */ /* 0x000fe20000010000 */
[----:B--2---:R-:W-:Y:S01]  /*7760*/  F2FP.PACK_AB R117, R173, R172 ;  /* 0x000000acad75723e */ /* 0x004fe200000000ff */
[----:B------:R-:W-:Y:S01]  /*7770*/  FADD.FTZ R163, R162, R163 ;  /* 0x000000a3a2a37221 */ /* 0x000fe20000010000 */
[----:B------:R-:W-:Y:S01]  /*7780*/  MOV R135, R132 ;  /* 0x0000008400877202 */ /* 0x000fe20000000f00 */
[----:B------:R-:W-:Y:S02]  /*7790*/  FADD.FTZ R3, R134, R3 ;  /* 0x0000000386037221 */ /* 0x000fe40000010000 */
[----:B------:R-:W-:Y:S02]  /*77a0*/  FADD.FTZ R168, R168, R163 ;  /* 0x000000a3a8a87221 */ /* 0x000fe40000010000 */
[----:B------:R-:W-:Y:S02]  /*77b0*/  FADD.FTZ R172, R172, R3 ;  /* 0x00000003acac7221 */ /* 0x000fe40000010000 */
[----:B------:R-:W-:Y:S02]  /*77c0*/  FADD.FTZ R169, R169, R168 ;  /* 0x000000a8a9a97221 */ /* 0x000fe40000010000 */
[----:B------:R-:W-:Y:S02]  /*77d0*/  FADD.FTZ R173, R173, R172 ;  /* 0x000000acadad7221 */ /* 0x000fe40000010000 */
[----:B------:R-:W-:Y:S04]  /*77e0*/  FADD.FTZ R170, R170, R169 ;  /* 0x000000a9aaaa7221 */ /* 0x000fe80000010000 */
[----:B------:R-:W-:Y:S01]  /*77f0*/  FADD.FTZ R171, R171, R170 ;  /* 0x000000aaabab7221 */ /* 0x000fe20000010000 */
[C---:B---3--:R-:W-:Y:S01]  /*7800*/  F2FP.PACK_AB R119, R175.reuse, R174 ;  /* 0x000000aeaf77723e */ /* 0x048fe200000000ff */
[----:B------:R-:W-:Y:S04]  /*7810*/  FADD.FTZ R174, R174, R173 ;  /* 0x000000adaeae7221 */ /* 0x000fe80000010000 */
[----:B------:R-:W-:Y:S02]  /*7820*/  FADD.FTZ R175, R175, R174 ;  /* 0x000000aeafaf7221 */ /* 0x000fe40000010000 */
[C---:B----4-:R-:W-:Y:S08]  /*7830*/  HMMA.16816.F32 R4, R116.reuse, R120, R4 ;  /* 0x000000787404723c */ /* 0x050ff00000001804 */
[C---:B------:R-:W-:Y:S01]  /*7840*/  HMMA.16816.F32 R8, R116.reuse, R122, R8 ;  /* 0x0000007a7408723c */ /* 0x040fe20000001808 */
[----:B------:R-:W2:Y:S07]  /*7850*/  LDSM.16.MT88.4 R120, [R188+0x14800] ;  /* 0x01480000bc78783b */ /* 0x000eae0000004200 */
[C---:B------:R-:W-:Y:S08]  /*7860*/  HMMA.16816.F32 R36, R116.reuse, R124, R36 ;  /* 0x0000007c7424723c */ /* 0x040ff00000001824 */
[C---:B------:R-:W-:Y:S01]  /*7870*/  HMMA.16816.F32 R40, R116.reuse, R126, R40 ;  /* 0x0000007e7428723c */ /* 0x040fe20000001828 */
[----:B------:R-:W3:Y:S07]  /*7880*/  LDSM.16.MT88.4 R124, [R192+0x16800] ;  /* 0x01680000c07c783b */ /* 0x000eee0000004200 */
[C---:B-1----:R-:W-:Y:S08]  /*7890*/  HMMA.16816.F32 R44, R116.reuse, R136, R44 ;  /* 0x00000088742c723c */ /* 0x042ff0000000182c */
[C---:B------:R-:W-:Y:S01]  /*78a0*/  HMMA.16816.F32 R48, R116.reuse, R138, R48 ;  /* 0x0000008a7430723c */ /* 0x040fe20000001830 */
[----:B------:R-:W1:Y:S07]  /*78b0*/  LDSM.16.MT88.4 R136, [R189+0x16800] ;  /* 0x01680000bd88783b */ /* 0x000e6e0000004200 */
[C---:B------:R-:W-:Y:S08]  /*78c0*/  HMMA.16816.F32 R52, R116.reuse, R144, R52 ;  /* 0x000000907434723c */ /* 0x040ff00000001834 */
[C---:B------:R-:W-:Y:S01]  /*78d0*/  HMMA.16816.F32 R56, R116.reuse, R146, R56 ;  /* 0x000000927438723c */ /* 0x040fe20000001838 */
[----:B------:R-:W-:Y:S07]  /*78e0*/  LDSM.16.MT88.4 R144, [R190+0x15000] ;  /* 0x01500000be90783b */ /* 0x000fee0000004200 */
        /* <DEDUP_REMOVED lines=11> */
[----:B------:R-:W-:Y:S01]  /*79a0*/  FFMA.FTZ R167, R33, c[0x0][0x23c], -R167 ;  /* 0x00008f0021a77a23 */ /* 0x000fe200000108a7 */
[----:B------:R-:W4:Y:S01]  /*79b0*/  MUFU.EX2 R153, R153 ;  /* 0x0000009900997308 */ /* 0x000f220000000800 */
[C---:B------:R-:W-:Y:S04]  /*79c0*/  HMMA.16816.F32 R80, R116.reuse, R158, R80 ;  /* 0x0000009e7450723c */ /* 0x040fe80000001850 */
[--C-:B------:R-:W-:Y:S02]  /*79d0*/  FFMA.FTZ R156, R22, c[0x0][0x23c], -R166.reuse ;  /* 0x00008f00169c7a23 */ /* 0x100fe400000108a6 */
[--C-:B------:R-:W-:Y:S02]  /*79e0*/  FFMA.FTZ R157, R23, c[0x0][0x23c], -R166.reuse ;  /* 0x00008f00179d7a23 */ /* 0x100fe400000108a6 */
[C---:B--2---:R-:W-:Y:S01]  /*79f0*/  HMMA.16816.F32 R84, R116.reuse, R120, R84 ;  /* 0x000000787454723c */ /* 0x044fe20000001854 */
[----:B------:R-:W-:Y:S03]  /*7a00*/  MUFU.EX2 R154, R154 ;  /* 0x0000009a009a7308 */ /* 0x000fe60000000800 */
[--C-:B------:R-:W-:Y:S02]  /*7a10*/  FFMA.FTZ R158, R26, c[0x0][0x23c], -R166.reuse ;  /* 0x00008f001a9e7a23 */ /* 0x100fe400000108a6 */
[--C-:B------:R-:W-:Y:S02]  /*7a20*/  FFMA.FTZ R159, R27, c[0x0][0x23c], -R166.reuse ;  /* 0x00008f001b9f7a23 */ /* 0x100fe400000108a6 */
[C---:B------:R-:W-:Y:S01]  /*7a30*/  HMMA.16816.F32 R88, R116.reuse, R122, R88 ;  /* 0x0000007a7458723c */ /* 0x040fe20000001858 */
[----:B------:R-:W2:Y:S02]  /*7a40*/  LDSM.16.MT88.4 R120, [R188+0x16800] ;  /* 0x01680000bc78783b */ /* 0x000ea40000004200 */
[----:B------:R-:W5:Y:S01]  /*7a50*/  MUFU.EX2 R155, R155 ;  /* 0x0000009b009b7308 */ /* 0x000f620000000800 */
[----:B------:R-:W-:Y:S01]  /*7a60*/  FFMA.FTZ R166, R35, c[0x0][0x23c], -R166 ;  /* 0x00008f0023a67a23 */ /* 0x000fe200000108a6 */
[C---:B----4-:R-:W-:Y:S03]  /*7a70*/  F2FP.PACK_AB R20, R153.reuse, R152 ;  /* 0x000000989914723e */ /* 0x050fe600000000ff */
[C---:B---3--:R-:W-:Y:S01]  /*7a80*/  HMMA.16816.F32 R92, R116.reuse, R124, R92 ;  /* 0x0000007c745c723c */ /* 0x048fe2000000185c */
[----:B------:R-:W-:Y:S03]  /*7a90*/  LDSM.16.MT88.4 R24, [R189+0x13000] ;  /* 0x01300000bd18783b */ /* 0x000fe60000004200 */
[----:B------:R-:W-:Y:S01]  /*7aa0*/  FADD.FTZ R152, R152, R171 ;  /* 0x000000ab98987221 */ /* 0x000fe20000010000 */
[----:B------:R-:W-:Y:S03]  /*7ab0*/  MUFU.EX2 R156, R156 ;  /* 0x0000009c009c7308 */ /* 0x000fe60000000800 */
[C---:B------:R-:W-:Y:S01]  /*7ac0*/  HMMA.16816.F32 R96, R116.reuse, R126, R96 ;  /* 0x0000007e7460723c */ /* 0x040fe20000001860 */
[----:B------:R-:W3:Y:S03]  /*7ad0*/  LDSM.16.MT88.4 R124, [R192+0x13000] ;  /* 0x01300000c07c783b */ /* 0x000ee60000004200 */
[----:B------:R-:W-:Y:S03]  /*7ae0*/  FADD.FTZ R153, R153, R152 ;  /* 0x0000009899997221 */ /* 0x000fe60000010000 */
[----:B------:R-:W4:Y:S01]  /*7af0*/  MUFU.EX2 R157, R157 ;  /* 0x0000009d009d7308 */ /* 0x000f220000000800 */
[C---:B------:R-:W-:Y:S01]  /*7b00*/  HMMA.16816.F32 R100, R116.reuse, R128, R100 ;  /* 0x000000807464723c */ /* 0x040fe20000001864 */
[----:B------:R-:W-:Y:S03]  /*7b10*/  LDSM.16.MT88.4 R32, [R189+0x13800] ;  /* 0x01380000bd20783b */ /* 0x000fe60000004200 */
[C---:B-----5:R-:W-:Y:S01]  /*7b20*/  F2FP.PACK_AB R22, R155.reuse, R154 ;  /* 0x0000009a9b16723e */ /* 0x060fe200000000ff */
[----:B------:R-:W-:Y:S03]  /*7b30*/  FADD.FTZ R154, R154, R153 ;  /* 0x000000999a9a7221 */ /* 0x000fe60000010000 */
[C---:B------:R-:W-:Y:S01]  /*7b40*/  HMMA.16816.F32 R104, R116.reuse, R130, R104 ;  /* 0x000000827468723c */ /* 0x040fe20000001868 */
[----:B------:R-:W5:Y:S01]  /*7b50*/  LDSM.16.MT88.4 R128, [R188+0x13000] ;  /* 0x01300000bc80783b */ /* 0x000f620000004200 */
[----:B------:R-:W-:Y:S02]  /*7b60*/  MUFU.EX2 R158, R158 ;  /* 0x0000009e009e7308 */ /* 0x000fe40000000800 */
[----:B------:R-:W-:Y:S04]  /*7b70*/  FADD.FTZ R155, R155, R154 ;  /* 0x0000009a9b9b7221 */ /* 0x000fe80000010000 */
[C---:B-1----:R-:W-:Y:S04]  /*7b80*/  HMMA.16816.F32 R108, R116.reuse, R136, R108 ;  /* 0x00000088746c723c */ /* 0x042fe8000000186c */
[----:B------:R-:W1:Y:S01]  /*7b90*/  MUFU.EX2 R159, R159 ;  /* 0x0000009f009f7308 */ /* 0x000e620000000800 */
[C---:B----4-:R-:W-:Y:S03]  /*7ba0*/  F2FP.PACK_AB R21, R157.reuse, R156 ;  /* 0x0000009c9d15723e */ /* 0x050fe600000000ff */
[C---:B------:R-:W-:Y:S01]  /*7bb0*/  HMMA.16816.F32 R12, R116.reuse, R138, R12 ;  /* 0x0000008a740c723c */ /* 0x040fe2000000180c */
[----:B------:R-:W4:Y:S03]  /*7bc0*/  LDSM.16.MT88.4 R136, [R192+0x15000] ;  /* 0x01500000c088783b */ /* 0x000f260000004200 */
[----:B------:R-:W-:Y:S02]  /*7bd0*/  FADD.FTZ R156, R156, R175 ;  /* 0x000000af9c9c7221 */ /* 0x000fe40000010000 */
[----:B------:R-:W4:Y:S02]  /*7be0*/  MUFU.EX2 R167, R167 ;  /* 0x000000a700a77308 */ /* 0x000f240000000800 */
[C---:B--2---:R-:W-:Y:S04]  /*7bf0*/  HMMA.16816.F32 R16, R116.reuse, R120, R16 ;  /* 0x000000787410723c */ /* 0x044fe80000001810 */
[----:B------:R-:W-:Y:S04]  /*7c00*/  FADD.FTZ R157, R157, R156 ;  /* 0x0000009c9d9d7221 */ /* 0x000fe80000010000 */
[----:B------:R-:W-:Y:S01]  /*7c10*/  HMMA.16816.F32 R112, R116, R122, R112 ;  /* 0x0000007a7470723c */ /* 0x000fe20000001870 */
[----:B------:R-:W2:Y:S01]  /*7c20*/  LDSM.16.MT88.4 R116, [R188+0x15000] ;  /* 0x01500000bc74783b */ /* 0x000ea20000004200 */
[----:B------:R-:W2:Y:S02]  /*7c30*/  MUFU.EX2 R166, R166 ;  /* 0x000000a600a67308 */ /* 0x000ea40000000800 */
[C---:B-1----:R-:W-:Y:S01]  /*7c40*/  F2FP.PACK_AB R23, R159.reuse, R158 ;  /* 0x0000009e9f17723e */ /* 0x042fe200000000ff */
[----:B------:R-:W-:Y:S04]  /*7c50*/  FADD.FTZ R2, R158, R157 ;  /* 0x0000009d9e027221 */ /* 0x000fe80000010000 */
[----:B------:R-:W-:Y:S02]  /*7c60*/  LDSM.16.MT88.4 R120, [R190+0x17000] ;  /* 0x01700000be78783b */ /* 0x000fe40000004200 */
[C---:B---3--:R-:W-:Y:S05]  /*7c70*/  HMMA.16816.F32 R4, R20.reuse, R124, R4 ;  /* 0x0000007c1404723c */ /* 0x048fea0000001804 */
[----:B------:R-:W-:Y:S03]  /*7c80*/  FADD.FTZ R2, R159, R2 ;  /* 0x000000029f027221 */ /* 0x000fe60000010000 */
[C---:B------:R-:W-:Y:S01]  /*7c90*/  HMMA.16816.F32 R8, R20.reuse, R126, R8 ;  /* 0x0000007e1408723c */ /* 0x040fe20000001808 */
[----:B------:R-:W-:Y:S07]  /*7ca0*/  LDSM.16.MT88.4 R124, [R189+0x17000] ;  /* 0x01700000bd7c783b */ /* 0x000fee0000004200 */
[C---:B------:R-:W-:Y:S08]  /*7cb0*/  HMMA.16816.F32 R36, R20.reuse, R140, R36 ;  /* 0x0000008c1424723c */ /* 0x040ff00000001824 */
[C---:B------:R-:W-:Y:S01]  /*7cc0*/  HMMA.16816.F32 R40, R20.reuse, R142, R40 ;  /* 0x0000008e1428723c */ /* 0x040fe20000001828 */
[----:B------:R-:W-:Y:S07]  /*7cd0*/  LDSM.16.MT88.4 R140, [R190+0x15800] ;  /* 0x01580000be8c783b */ /* 0x000fee0000004200 */
[C---:B------:R-:W-:Y:S08]  /*7ce0*/  HMMA.16816.F32 R44, R20.reuse, R24, R44 ;  /* 0x00000018142c723c */ /* 0x040ff0000000182c */
[C---:B------:R-:W-:Y:S01]  /*7cf0*/  HMMA.16816.F32 R48, R20.reuse, R26, R48 ;  /* 0x0000001a1430723c */ /* 0x040fe20000001830 */
[----:B------:R-:W1:Y:S07]  /*7d00*/  LDSM.16.MT88.4 R24, [R192+0x17000] ;  /* 0x01700000c018783b */ /* 0x000e6e0000004200 */
[C---:B-----5:R-:W-:Y:S08]  /*7d10*/  HMMA.16816.F32 R52, R20.reuse, R128, R52 ;  /* 0x000000801434723c */ /* 0x060ff00000001834 */
[C---:B------:R-:W-:Y:S08]  /*7d20*/  HMMA.16816.F32 R56, R20.reuse, R130, R56 ;  /* 0x000000821438723c */ /* 0x040ff00000001838 */
[C---:B----4-:R-:W-:Y:S08]  /*7d30*/  HMMA.16816.F32 R60, R20.reuse, R136, R60 ;  /* 0x00000088143c723c */ /* 0x050ff0000000183c */
        /* <DEDUP_REMOVED lines=8> */
[C---:B--2---:R-:W-:Y:S08]  /*7dc0*/  HMMA.16816.F32 R84, R20.reuse, R116, R84 ;  /* 0x000000741454723c */ /* 0x044ff00000001854 */
[C---:B------:R-:W-:Y:S01]  /*7dd0*/  HMMA.16816.F32 R88, R20.reuse, R118, R88 ;  /* 0x000000761458723c */ /* 0x040fe20000001858 */
[----:B------:R-:W2:Y:S07]  /*7de0*/  LDSM.16.MT88.4 R116, [R188+0x17000] ;  /* 0x01700000bc74783b */ /* 0x000eae0000004200 */
[C---:B-1----:R-:W-:Y:S08]  /*7df0*/  HMMA.16816.F32 R92, R20.reuse, R24, R92 ;  /* 0x00000018145c723c */ /* 0x042ff0000000185c */
[C---:B------:R-:W-:Y:S01]  /*7e00*/  HMMA.16816.F32 R96, R20.reuse, R26, R96 ;  /* 0x0000001a1460723c */ /* 0x040fe20000001860 */
[----:B------:R-:W1:Y:S07]  /*7e10*/  LDSM.16.MT88.4 R24, [R192+0x13800] ;  /* 0x01380000c018783b */ /* 0x000e6e0000004200 */
[C---:B------:R-:W-:Y:S08]  /*7e20*/  HMMA.16816.F32 R100, R20.reuse, R120, R100 ;  /* 0x000000781464723c */ /* 0x040ff00000001864 */
[C---:B------:R-:W-:Y:S01]  /*7e30*/  HMMA.16816.F32 R104, R20.reuse, R122, R104 ;  /* 0x0000007a1468723c */ /* 0x040fe20000001868 */
[----:B------:R-:W3:Y:S07]  /*7e40*/  LDSM.16.MT88.4 R120, [R188+0x13800] ;  /* 0x01380000bc78783b */ /* 0x000eee0000004200 */
[C---:B------:R-:W-:Y:S08]  /*7e50*/  HMMA.16816.F32 R108, R20.reuse, R124, R108 ;  /* 0x0000007c146c723c */ /* 0x040ff0000000186c */
[C---:B------:R-:W-:Y:S08]  /*7e60*/  HMMA.16816.F32 R12, R20.reuse, R126, R12 ;  /* 0x0000007e140c723c */ /* 0x040ff0000000180c */
[C---:B--2---:R-:W-:Y:S08]  /*7e70*/  HMMA.16816.F32 R16, R20.reuse, R116, R16 ;  /* 0x000000741410723c */ /* 0x044ff00000001810 */
[----:B------:R-:W-:Y:S01]  /*7e80*/  HMMA.16816.F32 R112, R20, R118, R112 ;  /* 0x000000761470723c */ /* 0x000fe20000001870 */
[----:B------:R-:W2:Y:S06]  /*7e90*/  LDSM.16.MT88.4 R116, [R189+0x15800] ;  /* 0x01580000bd74783b */ /* 0x000eac0000004200 */
[----:B------:R-:W-:Y:S01]  /*7ea0*/  F2FP.PACK_AB R20, R223, R222 ;  /* 0x000000dedf14723e */ /* 0x000fe200000000ff */
[----:B------:R-:W-:Y:S01]  /*7eb0*/  FADD.FTZ R222, R222, R155 ;  /* 0x0000009bdede7221 */ /* 0x000fe20000010000 */
[----:B------:R-:W-:Y:S03]  /*7ec0*/  F2FP.PACK_AB R22, R167, R224 ;  /* 0x000000e0a716723e */ /* 0x000fe600000000ff */
[----:B------:R-:W-:Y:S01]  /*7ed0*/  F2FP.PACK_AB R21, R226, R225 ;  /* 0x000000e1e215723e */ /* 0x000fe200000000ff */
[----:B------:R-:W-:Y:S01]  /*7ee0*/  FADD.FTZ R225, R225, R2 ;  /* 0x00000002e1e17221 */ /* 0x000fe20000010000 */
[----:B------:R-:W-:Y:S01]  /*7ef0*/  F2FP.PACK_AB R23, R166, R227 ;  /* 0x000000e3a617723e */ /* 0x000fe200000000ff */
[----:B------:R-:W-:Y:S01]  /*7f00*/  FADD.FTZ R223, R223, R222 ;  /* 0x000000dedfdf7221 */ /* 0x000fe20000010000 */
[----:B------:R-:W-:Y:S01]  /*7f10*/  MOV R2, R133 ;  /* 0x0000008500027202 */ /* 0x000fe20000000f00 */
        /* <DEDUP_REMOVED lines=8> */
[----:B------:R-:W-:Y:S07]  /*7fa0*/  LDSM.16.MT88.4 R8, [R188+0x17800] ;  /* 0x01780000bc08783b */ /* 0x000fee0000004200 */
[C---:B------:R-:W-:Y:S08]  /*7fb0*/  HMMA.16816.F32 R36, R20.reuse, R28, R36 ;  /* 0x0000001c1424723c */ /* 0x040ff00000001824 */
[C---:B------:R-:W-:Y:S08]  /*7fc0*/  HMMA.16816.F32 R40, R20.reuse, R30, R40 ;  /* 0x0000001e1428723c */ /* 0x040ff00000001828 */
[C---:B------:R-:W-:Y:S08]  /*7fd0*/  HMMA.16816.F32 R44, R20.reuse, R32, R44 ;  /* 0x00000020142c723c */ /* 0x040ff0000000182c */
[C---:B------:R-:W-:Y:S08]  /*7fe0*/  HMMA.16816.F32 R48, R20.reuse, R34, R48 ;  /* 0x000000221430723c */ /* 0x040ff00000001830 */
[C---:B---3--:R-:W-:Y:S08]  /*7ff0*/  HMMA.16816.F32 R52, R20.reuse, R120, R52 ;  /* 0x000000781434723c */ /* 0x048ff00000001834 */
        /* <DEDUP_REMOVED lines=16> */
[C---:B------:R-:W-:Y:S08]  /*8100*/  HMMA.16816.F32 R116, R20.reuse, R8, R16 ;  /* 0x000000081474723c */ /* 0x040ff00000001810 */
[----:B------:R-:W-:Y:S01]  /*8110*/  HMMA.16816.F32 R112, R20, R10, R112 ;  /* 0x0000000a1470723c */ /* 0x000fe20000001870 */
[----:B------:R-:W-:-:S07]  /*8120*/  @P5 BRA `(.L_x_169) ;  /* 0xffffd2b000005947 */ /* 0x000fce000383ffff */
.L_x_168:
[----:B------:R-:W1:Y:S01]  /*8130*/  SHFL.BFLY PT, R0, R221, 0x2, 0x1f ;  /* 0x0c401f00dd007f89 */ /* 0x000e6200000e0000 */
[----:B------:R-:W-:Y:S01]  /*8140*/  ISETP.NE.AND P0, PT, R201, -0x1, PT ;  /* 0xffffffffc900780c */ /* 0x000fe20003f05270 */
[----:B------:R-:W-:Y:S01]  /*8150*/  BSSY B0, `(.L_x_172) ;  /* 0x0000144000007945 */ /* 0x000fe20003800000 */
[----:B------:R-:W-:Y:S01]  /*8160*/  MOV R5, 0x3f800000 ;  /* 0x3f80000000057802 */ /* 0x000fe20000000f00 */
[----:B------:R-:W2:Y:S01]  /*8170*/  SHFL.BFLY PT, R3, R220, 0x2, 0x1f ;  /* 0x0c401f00dc037f89 */ /* 0x000ea200000e0000 */
[----:B------:R-:W-:-:S09]  /*8180*/  MOV R6, 0x3f800000 ;  /* 0x3f80000000067802 */ /* 0x000fd20000000f00 */
[----:B------:R-:W-:-:S05]  /*8190*/  @P0 IMAD.WIDE.U32 R8, R201, c[0x0][0x1e8], RZ ;  /* 0x00007a00c9080a25 */ /* 0x000fca00078e00ff */
[----:B------:R-:W-:Y:S01]  /*81a0*/  @P0 MOV R4, R8 ;  /* 0x0000000800040202 */ /* 0x000fe20000000f00 */
[----:B-1----:R-:W-:Y:S02]  /*81b0*/  FADD.FTZ R7, R0, R221 ;  /* 0x000000dd00077221 */ /* 0x002fe40000010000 */
[----:B--2---:R-:W-:-:S03]  /*81c0*/  FADD.FTZ R3, R3, R220 ;  /* 0x000000dc03037221 */ /* 0x004fc60000010000 */
[----:B------:R-:W1:Y:S04]  /*81d0*/  SHFL.BFLY PT, R0, R7, 0x1, 0x1f ;  /* 0x0c201f0007007f89 */ /* 0x000e6800000e0000 */
[----:B------:R-:W2:Y:S01]  /*81e0*/  SHFL.BFLY PT, R2, R3, 0x1, 0x1f ;  /* 0x0c201f0003027f89 */ /* 0x000ea200000e0000 */
[----:B-1----:R-:W-:-:S03]  /*81f0*/  FADD.FTZ R0, R7, R0 ;  /* 0x0000000007007221 */ /* 0x002fc60000010000 */
[----:B------:R-:W1:Y:S01]  /*8200*/  S2R R7, SR_TID.X ;  /* 0x0000000000077919 */ /* 0x000e620000002100 */
[----:B--2---:R-:W-:Y:S01]  /*8210*/  FADD.FTZ R2, R3, R2 ;  /* 0x0000000203027221 */ /* 0x004fe20000010000 */
[----:B------:R-:W-:Y:S01]  /*8220*/  FSETP.NE.FTZ.AND P4, PT, R0, RZ, PT ;  /* 0x000000ff0000720b */ /* 0x000fe20003f95000 */
[----:B------:R-:W-:-:S03]  /*8230*/  @P0 IMAD R3, R201, c[0x0][0x1ec], R9 ;  /* 0x00007b00c9030a24 */ /* 0x000fc600078e0209 */
[----:B------:R-:W-:-:S09]  /*8240*/  FSETP.NE.FTZ.AND P5, PT, R2, RZ, PT ;  /* 0x000000ff0200720b */ /* 0x000fd20003fb5000 */
[----:B------:R-:W2:Y:S01]  /*8250*/  @P4 MUFU.RCP R6, R0 ;  /* 0x0000000000064308 */ /* 0x000ea20000001000 */
[----:B-1----:R-:W-:-:S07]  /*8260*/  SHF.R.S32.HI R8, RZ, 0x1f, R7 ;  /* 0x0000001fff087819 */ /* 0x002fce0000011407 */
[----:B------:R-:W1:Y:S01]  /*8270*/  @P5 MUFU.RCP R5, R2 ;  /* 0x0000000200055308 */ /* 0x000e620000001000 */
[CC--:B------:R-:W-:Y:S02]  /*8280*/  LEA.HI R9, R8.reuse, R7.reuse, RZ, 0x2 ;  /* 0x0000000708097211 */ /* 0x0c0fe400078f10ff */
[----:B------:R-:W-:Y:S02]  /*8290*/  LEA.HI R8, R8, R7, RZ, 0x5 ;  /* 0x0000000708087211 */ /* 0x000fe400078f28ff */
[--C-:B------:R-:W-:Y:S01]  /*82a0*/  SHF.R.S32.HI R11, RZ, 0x2, R9.reuse ;  /* 0x00000002ff0b7819 */ /* 0x100fe20000011409 */
[C---:B--2---:R-:W-:Y:S01]  /*82b0*/  FMUL.FTZ R131, R6.reuse, R131 ;  /* 0x0000008306837220 */ /* 0x044fe20000410000 */
[----:B------:R-:W-:Y:S01]  /*82c0*/  SHF.R.S32.HI R10, RZ, 0x1f, R9 ;  /* 0x0000001fff0a7819 */ /* 0x000fe20000011409 */
[C---:B------:R-:W-:Y:S01]  /*82d0*/  FMUL.FTZ R130, R6.reuse, R130 ;  /* 0x0000008206827220 */ /* 0x040fe20000410000 */
[----:B------:R-:W-:Y:S01]  /*82e0*/  LOP3.LUT R12, R9, 0x3ffffffc, RZ, 0xc0, !PT ;  /* 0x3ffffffc090c7812 */ /* 0x000fe200078ec0ff */
[----:B------:R-:W-:Y:S01]  /*82f0*/  FMUL.FTZ R127, R6, R127 ;  /* 0x0000007f067f7220 */ /* 0x000fe20000410000 */
[----:B------:R-:W-:Y:S01]  /*8300*/  LEA.HI R10, R10, R11, RZ, 0x3 ;  /* 0x0000000b0a0a7211 */ /* 0x000fe200078f18ff */
[----:B------:R-:W-:Y:S01]  /*8310*/  FMUL.FTZ R126, R6, R126 ;  /* 0x0000007e067e7220 */ /* 0x000fe20000410000 */
[----:B------:R-:W-:Y:S01]  /*8320*/  SHF.R.S32.HI R9, RZ, 0x5, R8 ;  /* 0x00000005ff097819 */ /* 0x000fe20000011408 */
[C---:B-1----:R-:W-:Y:S01]  /*8330*/  FMUL.FTZ R128, R5.reuse, R128 ;  /* 0x0000008005807220 */ /* 0x042fe20000410000 */
        /* <DEDUP_REMOVED lines=21> */
[C---:B------:R-:W-:Y:S01]  /*8490*/  FMUL.FTZ R49, R5.reuse, R49 ;  /* 0x0000003105317220 */ /* 0x040fe20000410000 */
[----:B------:R-:W-:Y:S01]  /*84a0*/  MOV R10, 0x20 ;  /* 0x00000020000a7802 */ /* 0x000fe20000000f00 */
[----:B------:R-:W-:Y:S01]  /*84b0*/  FMUL.FTZ R52, R5, R52 ;  /* 0x0000003405347220 */ /* 0x000fe20000410000 */
[----:B------:R-:W-:Y:S01]  /*84c0*/  SHF.L.U32 R11, R11, 0x1, RZ ;  /* 0x000000010b0b7819 */ /* 0x000fe200000006ff */
[C---:B------:R-:W-:Y:S01]  /*84d0*/  FMUL.FTZ R53, R5.reuse, R53 ;  /* 0x0000003505357220 */ /* 0x040fe20000410000 */
[----:B------:R-:W-:Y:S01]  /*84e0*/  SEL R10, R10, 0xffffffe0, !P1 ;  /* 0xffffffe00a0a7807 */ /* 0x000fe20004800000 */
[----:B------:R-:W-:Y:S01]  /*84f0*/  FMUL.FTZ R56, R5, R56 ;  /* 0x0000003805387220 */ /* 0x000fe20000410000 */
[----:B------:R-:W-:Y:S01]  /*8500*/  IADD3 R13, R11, -0x10, RZ ;  /* 0xfffffff00b0d7810 */ /* 0x000fe20007ffe0ff */
[----:B------:R-:W-:Y:S01]  /*8510*/  FMUL.FTZ R57, R5, R57 ;  /* 0x0000003905397220 */ /* 0x000fe20000410000 */
[----:B------:R-:W-:Y:S01]  /*8520*/  @P3 IADD3 R13, R11, 0x10, RZ ;  /* 0x000000100b0d3810 */ /* 0x000fe20007ffe0ff */
        /* <DEDUP_REMOVED lines=11> */
[----:B------:R-:W-:Y:S01]  /*85e0*/  IADD3 R15, R11, R10, RZ ;  /* 0x0000000a0b0f7210 */ /* 0x000fe20007ffe0ff */
[----:B------:R-:W-:Y:S01]  /*85f0*/  FMUL.FTZ R72, R5, R72 ;  /* 0x0000004805487220 */ /* 0x000fe20000410000 */
[----:B------:R-:W-:Y:S01]  /*8600*/  F2FP.PACK_AB R40, R41, R40 ;  /* 0x000000282928723e */ /* 0x000fe200000000ff */
[C---:B------:R-:W-:Y:S01]  /*8610*/  FMUL.FTZ R73, R5.reuse, R73 ;  /* 0x0000004905497220 */ /* 0x040fe20000410000 */
[----:B------:R-:W-:Y:S01]  /*8620*/  IADD3 R17, R10, R13, RZ ;  /* 0x0000000d0a117210 */ /* 0x000fe20007ffe0ff */
[----:B------:R-:W-:Y:S01]  /*8630*/  FMUL.FTZ R76, R5, R76 ;  /* 0x0000004c054c7220 */ /* 0x000fe20000410000 */
[----:B------:R-:W-:Y:S01]  /*8640*/  F2FP.PACK_AB R44, R45, R44 ;  /* 0x0000002c2d2c723e */ /* 0x000fe200000000ff */
[----:B------:R-:W-:Y:S01]  /*8650*/  FMUL.FTZ R77, R5, R77 ;  /* 0x0000004d054d7220 */ /* 0x000fe20000410000 */
[----:B------:R-:W-:Y:S01]  /*8660*/  F2FP.PACK_AB R48, R49, R48 ;  /* 0x000000303130723e */ /* 0x000fe200000000ff */
[C---:B------:R-:W-:Y:S01]  /*8670*/  FMUL.FTZ R80, R5.reuse, R80 ;  /* 0x0000005005507220 */ /* 0x040fe20000410000 */
[----:B------:R-:W-:Y:S01]  /*8680*/  STS [R11], R128 ;  /* 0x000000800b007388 */ /* 0x000fe20000000800 */
[----:B------:R-:W-:Y:S01]  /*8690*/  FMUL.FTZ R81, R5, R81 ;  /* 0x0000005105517220 */ /* 0x000fe20000410000 */
[----:B------:R-:W-:Y:S01]  /*86a0*/  F2FP.PACK_AB R52, R53, R52 ;  /* 0x000000343534723e */ /* 0x000fe200000000ff */
[C---:B------:R-:W-:Y:S01]  /*86b0*/  FMUL.FTZ R84, R5.reuse, R84 ;  /* 0x0000005405547220 */ /* 0x040fe20000410000 */
[----:B------:R-:W-:Y:S01]  /*86c0*/  STS [R11+0x400], R130 ;  /* 0x000400820b007388 */ /* 0x000fe20000000800 */
        /* <DEDUP_REMOVED lines=38> */
[C---:B------:R-:W-:Y:S01]  /*8930*/  FMUL.FTZ R39, R6.reuse, R39 ;  /* 0x0000002706277220 */ /* 0x040fe20000410000 */
[----:B------:R-:W1:Y:S01]  /*8940*/  LDC.U8 R10, c[0x0][0x328] ;  /* 0x0000ca00ff0a7b82 */ /* 0x000e620000000000 */
[C---:B------:R-:W-:Y:S01]  /*8950*/  FMUL.FTZ R38, R6.reuse, R38 ;  /* 0x0000002606267220 */ /* 0x040fe20000410000 */
[----:B------:R-:W-:Y:S01]  /*8960*/  F2FP.PACK_AB R112, R5, R112 ;  /* 0x000000700570723e */ /* 0x000fe200000000ff */
[C---:B------:R-:W-:Y:S01]  /*8970*/  FMUL.FTZ R43, R6.reuse, R43 ;  /* 0x0000002b062b7220 */ /* 0x040fe20000410000 */
[----:B------:R-:W-:Y:S01]  /*8980*/  MOV R5, 0x40 ;  /* 0x0000004000057802 */ /* 0x000fe20000000f00 */
[C---:B------:R-:W-:Y:S01]  /*8990*/  FMUL.FTZ R42, R6.reuse, R42 ;  /* 0x0000002a062a7220 */ /* 0x040fe20000410000 */
[----:B------:R-:W-:Y:S01]  /*89a0*/  F2FP.PACK_AB R38, R39, R38 ;  /* 0x000000262726723e */ /* 0x000fe200000000ff */
[----:B------:R-:W-:Y:S01]  /*89b0*/  FMUL.FTZ R47, R6, R47 ;  /* 0x0000002f062f7220 */ /* 0x000fe20000410000 */
[----:B------:R-:W-:Y:S01]  /*89c0*/  LOP3.LUT R8, R8, 0xffffffe0, RZ, 0xc0, !PT ;  /* 0xffffffe008087812 */ /* 0x000fe200078ec0ff */
        /* <DEDUP_REMOVED lines=15> */
[----:B------:R-:W-:Y:S01]  /*8ac0*/  @P4 MUFU.LG2 R0, R0 ;  /* 0x0000000000004308 */ /* 0x000fe20000000c00 */
[C---:B------:R-:W-:Y:S01]  /*8ad0*/  FMUL.FTZ R62, R6.reuse, R62 ;  /* 0x0000003e063e7220 */ /* 0x040fe20000410000 */
[----:B------:R-:W-:Y:S01]  /*8ae0*/  F2FP.PACK_AB R58, R59, R58 ;  /* 0x0000003a3b3a723e */ /* 0x000fe200000000ff */
[C---:B------:R-:W-:Y:S01]  /*8af0*/  FMUL.FTZ R67, R6.reuse, R67 ;  /* 0x0000004306437220 */ /* 0x040fe20000410000 */
[----:B------:R-:W-:Y:S01]  /*8b00*/  IADD3 R8, R7, -R8, RZ ;  /* 0x8000000807087210 */ /* 0x000fe20007ffe0ff */
[C---:B------:R-:W-:Y:S01]  /*8b10*/  FMUL.FTZ R66, R6.reuse, R66 ;  /* 0x0000004206427220 */ /* 0x040fe20000410000 */
[----:B------:R-:W-:Y:S01]  /*8b20*/  F2FP.PACK_AB R62, R63, R62 ;  /* 0x0000003e3f3e723e */ /* 0x000fe200000000ff */
[C---:B------:R-:W-:Y:S01]  /*8b30*/  FMUL.FTZ R71, R6.reuse, R71 ;  /* 0x0000004706477220 */ /* 0x040fe20000410000 */
[----:B------:R-:W2:Y:S01]  /*8b40*/  @P5 MUFU.LG2 R2, R2 ;  /* 0x0000000200025308 */ /* 0x000ea20000000c00 */
[C---:B------:R-:W-:Y:S01]  /*8b50*/  FMUL.FTZ R70, R6.reuse, R70 ;  /* 0x0000004606467220 */ /* 0x040fe20000410000 */
[----:B------:R-:W-:Y:S01]  /*8b60*/  F2FP.PACK_AB R66, R67, R66 ;  /* 0x000000424342723e */ /* 0x000fe200000000ff */
[C---:B------:R-:W-:Y:S01]  /*8b70*/  FMUL.FTZ R75, R6.reuse, R75 ;  /* 0x0000004b064b7220 */ /* 0x040fe20000410000 */
[----:B------:R-:W-:Y:S01]  /*8b80*/  MOV R7, 0x7f800000 ;  /* 0x7f80000000077802 */ /* 0x000fe20000000f00 */
        /* <DEDUP_REMOVED lines=36> */
[----:B------:R-:W-:Y:S01]  /*8dd0*/  FMUL.FTZ R6, R6, R114 ;  /* 0x0000007206067220 */ /* 0x000fe20000410000 */
[----:B------:R-:W-:Y:S01]  /*8de0*/  F2FP.PACK_AB R118, R119, R118 ;  /* 0x000000767776723e */ /* 0x000fe200000000ff */
[----:B--2---:R-:W-:-:S03]  /*8df0*/  @P5 FMUL.FTZ R2, R2, 0.69314718246459960938 ;  /* 0x3f31721802025820 */ /* 0x004fc60000410000 */
[----:B------:R-:W-:Y:S01]  /*8e00*/  F2FP.PACK_AB R115, R115, R6 ;  /* 0x000000067373723e */ /* 0x000fe200000000ff */
[----:B------:R-:W-:Y:S01]  /*8e10*/  @P5 FFMA.FTZ R7, R133, c[0x0][0x238], R2 ;  /* 0x00008e0085075a23 */ /* 0x000fe20000010002 */
[----:B------:R-:W-:Y:S02]  /*8e20*/  SEL R6, R5, 0xffffffc0, !P2 ;  /* 0xffffffc005067807 */ /* 0x000fe40005000000 */
[----:B------:R-:W2:Y:S01]  /*8e30*/  S2R R5, SR_CTAID.Y ;  /* 0x0000000000057919 */ /* 0x000ea20000002600 */
[----:B-1----:R-:W-:Y:S02]  /*8e40*/  ISETP.NE.AND P2, PT, R10, RZ, PT ;  /* 0x000000ff0a00720c */ /* 0x002fe40003f45270 */
[-C--:B------:R-:W-:Y:S02]  /*8e50*/  IADD3 R19, R11, R6.reuse, RZ ;  /* 0x000000060b137210 */ /* 0x080fe40007ffe0ff */
[----:B------:R-:W-:Y:S02]  /*8e60*/  IADD3 R21, R6, R13, RZ ;  /* 0x0000000d06157210 */ /* 0x000fe40007ffe0ff */
[-C--:B------:R-:W-:Y:S01]  /*8e70*/  IADD3 R23, R15, R6.reuse, RZ ;  /* 0x000000060f177210 */ /* 0x080fe20007ffe0ff */
[----:B------:R-:W-:Y:S01]  /*8e80*/  STS [R19], R44 ;  /* 0x0000002c13007388 */ /* 0x000fe20000000800 */
[----:B------:R-:W-:-:S02]  /*8e90*/  IADD3 R25, R17, R6, RZ ;  /* 0x0000000611197210 */ /* 0x000fc40007ffe0ff */
[----:B------:R-:W1:Y:S01]  /*8ea0*/  LDC.U8 R6, c[0x0][0x329] ;  /* 0x0000ca40ff067b82 */ /* 0x000e620000000000 */
[----:B------:R-:W-:Y:S04]  /*8eb0*/  STS [R19+0x400], R46 ;  /* 0x0004002e13007388 */ /* 0x000fe80000000800 */
[----:B------:R-:W-:Y:S04]  /*8ec0*/  STS [R21], R48 ;  /* 0x0000003015007388 */ /* 0x000fe80000000800 */
[----:B------:R-:W-:Y:S04]  /*8ed0*/  STS [R21+0x400], R50 ;  /* 0x0004003215007388 */ /* 0x000fe80000000800 */
[----:B------:R-:W-:Y:S04]  /*8ee0*/  STS [R23], R52 ;  /* 0x0000003417007388 */ /* 0x000fe80000000800 */
[----:B------:R-:W-:Y:S04]  /*8ef0*/  STS [R23+0x400], R54 ;  /* 0x0004003617007388 */ /* 0x000fe80000000800 */
[----:B------:R-:W-:Y:S01]  /*8f00*/  STS [R25], R56 ;  /* 0x0000003819007388 */ /* 0x000fe20000000800 */
[----:B-1----:R-:W-:-:S03]  /*8f10*/  ISETP.NE.AND P1, PT, R6, RZ, PT ;  /* 0x000000ff0600720c */ /* 0x002fc60003f25270 */
[----:B------:R-:W-:Y:S01]  /*8f20*/  STS [R25+0x400], R58 ;  /* 0x0004003a19007388 */ /* 0x000fe20000000800 */
[----:B------:R-:W-:-:S03]  /*8f30*/  ISETP.NE.OR P3, PT, R6, RZ, !P2 ;  /* 0x000000ff0600720c */ /* 0x000fc60005765670 */
[----:B------:R2:W-:Y:S04]  /*8f40*/  STS [R11+0x4000], R60 ;  /* 0x0040003c0b007388 */ /* 0x0005e80000000800 */
[----:B------:R1:W-:Y:S04]  /*8f50*/  STS [R11+0x4400], R62 ;  /* 0x0044003e0b007388 */ /* 0x0003e80000000800 */
[----:B------:R3:W-:Y:S01]  /*8f60*/  STS [R13+0x4000], R64 ;  /* 0x004000400d007388 */ /* 0x0007e20000000800 */
[----:B------:R-:W-:Y:S02]  /*8f70*/  @P1 MOV R61, c[0x0][0x210] ;  /* 0x00008400003d1a02 */ /* 0x000fe40000000f00 */
[----:B------:R-:W-:Y:S01]  /*8f80*/  @!P1 MOV R10, c[0x0][0x214] ;  /* 0x00008500000a9a02 */ /* 0x000fe20000000f00 */
[----:B------:R4:W-:Y:S02]  /*8f90*/  STS [R13+0x4400], R66 ;  /* 0x004400420d007388 */ /* 0x0009e40000000800 */
[----:B------:R-:W-:Y:S01]  /*8fa0*/  @P1 IMAD R61, R61, c[0x0][0x214], RZ ;  /* 0x000085003d3d1a24 */ /* 0x000fe200078e02ff */
[----:B------:R-:W-:Y:S01]  /*8fb0*/  @!P1 SEL R61, R10, c[0x0][0x234], !P2 ;  /* 0x00008d000a3d9a07 */ /* 0x000fe20005000000 */
[----:B------:R-:W-:Y:S01]  /*8fc0*/  STS [R15+0x4000], R68 ;  /* 0x004000440f007388 */ /* 0x000fe20000000800 */
[----:B------:R-:W-:-:S03]  /*8fd0*/  @P1 MOV R10, 0x1 ;  /* 0x00000001000a1802 */ /* 0x000fc60000000f00 */
[----:B------:R-:W-:Y:S01]  /*8fe0*/  STS [R15+0x4400], R70 ;  /* 0x004400460f007388 */ /* 0x000fe20000000800 */
[----:B------:R-:W-:-:S03]  /*8ff0*/  @!P1 IMAD R10, R61, c[0x0][0x1c0], RZ ;  /* 0x000070003d0a9a24 */ /* 0x000fc600078e02ff */
[----:B------:R-:W-:Y:S01]  /*9000*/  STS [R17+0x4000], R72 ;  /* 0x0040004811007388 */ /* 0x000fe20000000800 */
[----:B--2---:R-:W-:Y:S01]  /*9010*/  @!P0 SHF.R.S32.HI R60, RZ, 0x1f, R5 ;  /* 0x0000001fff3c8819 */ /* 0x004fe20000011405 */
[C---:B------:R-:W-:Y:S02]  /*9020*/  IMAD R10, R5.reuse, R10, RZ ;  /* 0x0000000a050a7224 */ /* 0x040fe400078e02ff */
[----:B------:R-:W-:Y:S01]  /*9030*/  STS [R17+0x4400], R74 ;  /* 0x0044004a11007388 */ /* 0x000fe20000000800 */
[C---:B-1----:R-:W-:Y:S02]  /*9040*/  @!P0 IMAD.WIDE.U32 R62, R5.reuse, c[0x0][0x1e0], RZ ;  /* 0x00007800053e8a25 */ /* 0x042fe400078e00ff */
[----:B------:R-:W-:Y:S01]  /*9050*/  SEL R10, R10, RZ, P3 ;  /* 0x000000ff0a0a7207 */ /* 0x000fe20001800000 */
[----:B------:R-:W-:Y:S01]  /*9060*/  STS [R19+0x4000], R76 ;  /* 0x0040004c13007388 */ /* 0x000fe20000000800 */
[----:B------:R-:W-:Y:S01]  /*9070*/  @!P0 IMAD R60, R60, c[0x0][0x1e0], RZ ;  /* 0x000078003c3c8a24 */ /* 0x000fe200078e02ff */
[----:B------:R-:W-:Y:S01]  /*9080*/  @!P0 MOV R4, R62 ;  /* 0x0000003e00048202 */ /* 0x000fe20000000f00 */
[C---:B------:R-:W-:Y:S01]  /*9090*/  @!P3 IMAD R62, R5.reuse, c[0x0][0x214], RZ ;  /* 0x00008500053eba24 */ /* 0x040fe200078e02ff */
[----:B------:R-:W-:Y:S01]  /*90a0*/  STS [R19+0x4400], R78 ;  /* 0x0044004e13007388 */ /* 0x000fe20000000800 */
[----:B------:R-:W-:Y:S01]  /*90b0*/  @!P0 IMAD R60, R5, c[0x0][0x1e4], R60 ;  /* 0x00007900053c8a24 */ /* 0x000fe200078e023c */
[----:B---3--:R-:W-:Y:S01]  /*90c0*/  @P1 MOV R64, c[0x0][0x210] ;  /* 0x0000840000401a02 */ /* 0x008fe20000000f00 */
[----:B----4-:R-:W-:Y:S01]  /*90d0*/  CS2R R66, SRZ ;  /* 0x0000000000427805 */ /* 0x010fe2000001ff00 */
[----:B------:R-:W-:Y:S01]  /*90e0*/  STS [R21+0x4000], R80 ;  /* 0x0040005015007388 */ /* 0x000fe20000000800 */
[----:B------:R-:W-:-:S02]  /*90f0*/  @!P1 MOV R64, 0x1 ;  /* 0x0000000100409802 */ /* 0x000fc40000000f00 */
[----:B------:R-:W-:Y:S01]  /*9100*/  @!P0 IADD3 R3, R63, R60, RZ ;  /* 0x0000003c3f038210 */ /* 0x000fe20007ffe0ff */
[----:B------:R-:W-:Y:S01]  /*9110*/  STS [R21+0x4400], R82 ;  /* 0x0044005215007388 */ /* 0x000fe20000000800 */
[----:B------:R-:W-:Y:S02]  /*9120*/  SHF.R.S32.HI R60, RZ, 0x1f, R9 ;  /* 0x0000001fff3c7819 */ /* 0x000fe40000011409 */
[----:B------:R-:W-:Y:S01]  /*9130*/  @!P3 SEL R62, R62, R201, !P0 ;  /* 0x000000c93e3eb207 */ /* 0x000fe20004000000 */
[----:B------:R-:W-:Y:S01]  /*9140*/  STS [R23+0x4000], R84 ;  /* 0x0040005417007388 */ /* 0x000fe20000000800 */
[----:B------:R-:W-:Y:S02]  /*9150*/  LEA.HI R60, R60, R9, RZ, 0x3 ;  /* 0x000000093c3c7211 */ /* 0x000fe400078f18ff */
[----:B------:R-:W-:Y:S01]  /*9160*/  LOP3.LUT P0, RZ, R8, 0x3, RZ, 0xc0, !PT ;  /* 0x0000000308ff7812 */ /* 0x000fe2000780c0ff */
[----:B------:R-:W-:Y:S01]  /*9170*/  STS [R23+0x4400], R86 ;  /* 0x0044005617007388 */ /* 0x000fe20000000800 */
[----:B------:R-:W-:-:S02]  /*9180*/  LOP3.LUT R60, R60, 0xffffff8, RZ, 0xc0, !PT ;  /* 0x0ffffff83c3c7812 */ /* 0x000fc400078ec0ff */
[----:B------:R-:W-:Y:S01]  /*9190*/  @!P3 MOV R66, R62 ;  /* 0x0000003e0042b202 */ /* 0x000fe20000000f00 */
[----:B------:R-:W-:Y:S01]  /*91a0*/  STS [R25+0x4000], R88 ;  /* 0x0040005819007388 */ /* 0x000fe20000000800 */
[----:B------:R-:W-:Y:S01]  /*91b0*/  IADD3 R60, R9, -R60, RZ ;  /* 0x8000003c093c7210 */ /* 0x000fe20007ffe0ff */
[----:B------:R-:W-:Y:S01]  /*91c0*/  @P4 FMUL.FTZ R9, R0, 0.69314718246459960938 ;  /* 0x3f31721800094820 */ /* 0x000fe20000410000 */
[----:B------:R-:W-:Y:S01]  /*91d0*/  @!P3 SHF.R.S32.HI R67, RZ, 0x1f, R62 ;  /* 0x0000001fff43b819 */ /* 0x000fe2000001143e */
[----:B------:R-:W-:Y:S01]  /*91e0*/  STS [R25+0x4400], R90 ;  /* 0x0044005a19007388 */ /* 0x000fe20000000800 */
[----:B------:R-:W-:Y:S01]  /*91f0*/  MOV R8, 0x7f800000 ;  /* 0x7f80000000087802 */ /* 0x000fe20000000f00 */
[----:B------:R-:W-:Y:S01]  /*9200*/  @P4 FFMA.FTZ R8, R132, c[0x0][0x238], R9 ;  /* 0x00008e0084084a23 */ /* 0x000fe20000010009 */
[----:B------:R-:W-:Y:S01]  /*9210*/  LEA R207, R60, R207, 0x4 ;  /* 0x000000cf3ccf7211 */ /* 0x000fe200078e20ff */
[----:B------:R-:W-:Y:S04]  /*9220*/  STS [R11+0x8000], R92 ;  /* 0x0080005c0b007388 */ /* 0x000fe80000000800 */
[----:B------:R1:W-:Y:S04]  /*9230*/  STS [R11+0x8400], R94 ;  /* 0x0084005e0b007388 */ /* 0x0003e80000000800 */
        /* <DEDUP_REMOVED lines=14> */
[----:B------:R-:W-:Y:S06]  /*9320*/  BAR.SYNC.DEFER_BLOCKING 0x0 ;  /* 0x0000000000007b1d */ /* 0x000fec0000010000 */
[----:B-1----:R-:W1:Y:S04]  /*9330*/  S2R R11, SR_CTAID.X ;  /* 0x00000000000b7919 */ /* 0x002e680000002500 */
[----:B------:R-:W3:Y:S04]  /*9340*/  S2R R6, SR_CTAID.Z ;  /* 0x0000000000067919 */ /* 0x000ee80000002700 */
[----:B------:R2:W4:Y:S04]  /*9350*/  LDS.128 R52, [R203] ;  /* 0x00000000cb347984 */ /* 0x0005280000000c00 */
[----:B------:R2:W2:Y:S01]  /*9360*/  LDS.128 R48, [R203+0x1000] ;  /* 0x00100000cb307984 */ /* 0x0004a20000000c00 */
[----:B-1----:R-:W-:-:S03]  /*9370*/  IMAD R5, R11, R64, RZ ;  /* 0x000000400b057224 */ /* 0x002fc600078e02ff */
[----:B------:R1:W1:Y:S01]  /*9380*/  LDS.128 R44, [R203+0x2000] ;  /* 0x00200000cb2c7984 */ /* 0x0002620000000c00 */
[----:B---3--:R-:W-:Y:S01]  /*9390*/  IMAD R10, R6, R61, R10 ;  /* 0x0000003d060a7224 */ /* 0x008fe200078e020a */
[----:B------:R-:W-:Y:S02]  /*93a0*/  SHF.L.U32 R5, R5, 0x7, RZ ;  /* 0x0000000705057819 */ /* 0x000fe400000006ff */
[----:B------:R3:W1:Y:S02]  /*93b0*/  LDS.128 R40, [R203+0x3000] ;  /* 0x00300000cb287984 */ /* 0x0006640000000c00 */
[--C-:B------:R-:W-:Y:S02]  /*93c0*/  IADD3 R0, P2, P1, R5, R66, R10.reuse ;  /* 0x0000004205007210 */ /* 0x100fe4000795e00a */
[----:B------:R3:W1:Y:S01]  /*93d0*/  LDS.128 R36, [R203+0x4000] ;  /* 0x00400000cb247984 */ /* 0x0006620000000c00 */
[----:B------:R-:W-:Y:S02]  /*93e0*/  SHF.R.S32.HI R5, RZ, 0x1f, R5 ;  /* 0x0000001fff057819 */ /* 0x000fe40000011405 */
        /* <DEDUP_REMOVED lines=26> */
.L_x_173:
[----:B--2-4-:R-:W-:Y:S05]  /*9590*/  BSYNC B0 ;  /* 0x0000000000007941 */ /* 0x014fea0003800000 */
.L_x_172:
        /* <DEDUP_REMOVED lines=30> */
.L_x_175:
[----:B------:R-:W-:Y:S05]  /*9780*/  BSYNC B0 ;  /* 0x0000000000007941 */ /* 0x000fea0003800000 */
.L_x_174:
        /* <DEDUP_REMOVED lines=20> */
.L_x_177:
[----:B------:R-:W-:Y:S05]  /*98d0*/  BSYNC B0 ;  /* 0x0000000000007941 */ /* 0x000fea0003800000 */
.L_x_176:
        /* <DEDUP_REMOVED lines=20> */
.L_x_179:
[----:B------:R-:W-:Y:S05]  /*9a20*/  BSYNC B0 ;  /* 0x0000000000007941 */ /* 0x000fea0003800000 */
.L_x_178:
[----:B------:R-:W-:-:S04]  /*9a30*/  IADD3 R4, R4, 0x60, RZ ;  /* 0x0000006004047810 */ /* 0x000fc80007ffe0ff */
[----:B------:R-:W-:-:S13]  /*9a40*/  ISETP.GE.AND P0, PT, R4, R199, PT ;  /* 0x000000c70400720c */ /* 0x000fda0003f06270 */
[----:B------:R-:W-:Y:S05]  /*9a50*/  @P0 EXIT ;  /* 0x000000000000094d */ /* 0x000fea0003800000 */
[----:B------:R-:W-:Y:S01]  /*9a60*/  IADD3 R0, P0, R202, 0x60, RZ ;  /* 0x00000060ca007810 */ /* 0x000fe20007f1e0ff */
[----:B------:R-:W-:Y:S01]  /*9a70*/  IMAD.MOV.U32 R4, RZ, RZ, R6 ;  /* 0x000000ffff047224 */ /* 0x000fe200078e0006 */
[----:B------:R-:W-:Y:S02]  /*9a80*/  MOV R5, R9 ;  /* 0x0000000900057202 */ /* 0x000fe40000000f00 */
[----:B------:R-:W-:Y:S01]  /*9a90*/  ISETP.GE.AND P1, PT, R214, c[0x0][0x220], PT ;  /* 0x00008800d6007a0c */ /* 0x000fe20003f26270 */
        /* <DEDUP_REMOVED lines=14> */
.L_x_146:
[----:B------:R-:W1:Y:S01]  /*9b80*/  LDC.U8 R4, c[0x0][0x329] ;  /* 0x0000ca40ff047b82 */ /* 0x000e620000000000 */
[----:B------:R-:W2:Y:S01]  /*9b90*/  S2R R2, SR_TID.X ;  /* 0x0000000000027919 */ /* 0x000ea20000002100 */
[----:B------:R-:W-:Y:S01]  /*9ba0*/  ISETP.NE.AND P3, PT, R201, -0x1, PT ;  /* 0xffffffffc900780c */ /* 0x000fe20003f65270 */
[----:B------:R-:W-:Y:S01]  /*9bb0*/  BSSY B0, `(.L_x_180) ;  /* 0x0000043000007945 */ /* 0x000fe20003800000 */
[----:B------:R-:W-:-:S04]  /*9bc0*/  IADD3 R206, -R81, R206, RZ ;  /* 0x000000ce51ce7210 */ /* 0x000fc80007ffe1ff */
[----:B------:R-:W3:Y:S07]  /*9bd0*/  LDC.U8 R3, c[0x0][0x328] ;  /* 0x0000ca00ff037b82 */ /* 0x000eee0000000000 */
[----:B------:R-:W-:Y:S01]  /*9be0*/  @!P3 SHF.R.S32.HI R9, RZ, 0x1f, R0 ;  /* 0x0000001fff09b819 */ /* 0x000fe20000011400 */
[----:B------:R-:W-:-:S04]  /*9bf0*/  @P3 IMAD.WIDE.U32 R10, R201, c[0x0][0x1e8], RZ ;  /* 0x00007a00c90a3a25 */ /* 0x000fc800078e00ff */
[----:B------:R-:W-:Y:S02]  /*9c00*/  @!P3 IMAD R9, R9, c[0x0][0x1e0], RZ ;  /* 0x000078000909ba24 */ /* 0x000fe400078e02ff */
[----:B------:R-:W-:Y:S01]  /*9c10*/  @!P3 IMAD.WIDE.U32 R12, R0, c[0x0][0x1e0], RZ ;  /* 0x00007800000cba25 */ /* 0x000fe200078e00ff */
[----:B-1----:R-:W-:Y:S02]  /*9c20*/  ISETP.NE.AND P1, PT, R4, RZ, PT ;  /* 0x000000ff0400720c */ /* 0x002fe40003f25270 */
[----:B--2---:R-:W-:Y:S02]  /*9c30*/  SHF.R.S32.HI R5, RZ, 0x1f, R2 ;  /* 0x0000001fff057819 */ /* 0x004fe40000011402 */
[----:B------:R-:W-:Y:S02]  /*9c40*/  @!P3 MOV R10, R12 ;  /* 0x0000000c000ab202 */ /* 0x000fe40000000f00 */
[----:B------:R-:W-:Y:S02]  /*9c50*/  LEA.HI R6, R5, R2, RZ, 0x3 ;  /* 0x0000000205067211 */ /* 0x000fe400078f18ff */
[----:B---3--:R-:W-:-:S02]  /*9c60*/  ISETP.NE.AND P0, PT, R3, RZ, PT ;  /* 0x000000ff0300720c */ /* 0x008fc40003f05270 */
[----:B------:R-:W-:Y:S02]  /*9c70*/  LOP3.LUT R5, R6, 0xfffffff8, RZ, 0xc0, !PT ;  /* 0xfffffff806057812 */ /* 0x000fe400078ec0ff */
[----:B------:R-:W-:Y:S01]  /*9c80*/  ISETP.NE.OR P2, PT, R4, RZ, !P0 ;  /* 0x000000ff0400720c */ /* 0x000fe20004745670 */
[----:B------:R-:W-:Y:S01]  /*9c90*/  @P1 IMAD.MOV.U32 R8, RZ, RZ, c[0x0][0x210] ;  /* 0x00008400ff081624 */ /* 0x000fe200078e00ff */
[----:B------:R-:W-:Y:S01]  /*9ca0*/  SHF.R.S32.HI R6, RZ, 0x3, R6 ;  /* 0x00000003ff067819 */ /* 0x000fe20000011406 */
[----:B------:R-:W-:Y:S02]  /*9cb0*/  @!P1 IMAD.MOV.U32 R3, RZ, RZ, c[0x0][0x214] ;  /* 0x00008500ff039624 */ /* 0x000fe400078e00ff */
[----:B------:R-:W-:Y:S02]  /*9cc0*/  @P1 IMAD R8, R8, c[0x0][0x214], RZ ;  /* 0x0000850008081a24 */ /* 0x000fe400078e02ff */
[----:B------:R-:W-:Y:S01]  /*9cd0*/  @P1 IMAD.MOV.U32 R7, RZ, RZ, 0x1 ;  /* 0x00000001ff071424 */ /* 0x000fe200078e00ff */
[----:B------:R-:W-:Y:S01]  /*9ce0*/  @!P1 SEL R8, R3, c[0x0][0x234], !P0 ;  /* 0x00008d0003089a07 */ /* 0x000fe20004000000 */
[----:B------:R-:W-:Y:S01]  /*9cf0*/  IMAD.IADD R2, R2, 0x1, -R5 ;  /* 0x0000000102027824 */ /* 0x000fe200078e0a05 */
[C---:B------:R-:W-:Y:S01]  /*9d00*/  ISETP.NE.OR P0, PT, R201.reuse, -0x1, P2 ;  /* 0xffffffffc900780c */ /* 0x040fe20001705670 */
[----:B------:R-:W-:Y:S01]  /*9d10*/  @P3 IMAD R3, R201, c[0x0][0x1ec], R11 ;  /* 0x00007b00c9033a24 */ /* 0x000fe200078e020b */
[----:B------:R-:W-:Y:S01]  /*9d20*/  SHF.R.S32.HI R5, RZ, 0x1f, R14 ;  /* 0x0000001fff057819 */ /* 0x000fe2000001140e */
[----:B------:R-:W-:-:S02]  /*9d30*/  @!P1 IMAD R7, R8, c[0x0][0x1c0], RZ ;  /* 0x0000700008079a24 */ /* 0x000fc400078e02ff */
[C---:B------:R-:W-:Y:S02]  /*9d40*/  @!P3 IMAD R4, R0.reuse, c[0x0][0x1e4], R9 ;  /* 0x000079000004ba24 */ /* 0x040fe400078e0209 */
[C---:B------:R-:W-:Y:S02]  /*9d50*/  IMAD R7, R0.reuse, R7, RZ ;  /* 0x0000000700077224 */ /* 0x040fe400078e02ff */
[----:B------:R-:W-:Y:S02]  /*9d60*/  @!P3 IMAD.IADD R3, R13, 0x1, R4 ;  /* 0x000000010d03b824 */ /* 0x000fe400078e0204 */
[----:B------:R-:W-:Y:S01]  /*9d70*/  CS2R R12, SRZ ;  /* 0x00000000000c7805 */ /* 0x000fe2000001ff00 */
[----:B------:R-:W-:Y:S01]  /*9d80*/  SEL R7, R7, RZ, P2 ;  /* 0x000000ff07077207 */ /* 0x000fe20001000000 */
[----:B------:R-:W-:Y:S02]  /*9d90*/  @!P0 IMAD R201, R0, c[0x0][0x214], RZ ;  /* 0x0000850000c98a24 */ /* 0x000fe400078e02ff */
[----:B------:R-:W-:-:S02]  /*9da0*/  IMAD.SHL.U32 R0, R2, 0x8, RZ ;  /* 0x0000000802007824 */ /* 0x000fc400078e00ff */
[----:B------:R-:W-:Y:S01]  /*9db0*/  @P1 IMAD.MOV.U32 R4, RZ, RZ, c[0x0][0x210] ;  /* 0x00008400ff041624 */ /* 0x000fe200078e00ff */
[----:B------:R-:W-:Y:S01]  /*9dc0*/  @!P2 SHF.R.S32.HI R13, RZ, 0x1f, R201 ;  /* 0x0000001fff0da819 */ /* 0x000fe200000114c9 */
[----:B------:R-:W-:Y:S01]  /*9dd0*/  IMAD R5, R5, c[0x0][0x1f0], RZ ;  /* 0x00007c0005057a24 */ /* 0x000fe200078e02ff */
[----:B------:R-:W-:Y:S01]  /*9de0*/  IADD3 R10, P0, R0, R10, RZ ;  /* 0x0000000a000a7210 */ /* 0x000fe20007f1e0ff */
[----:B------:R-:W-:Y:S01]  /*9df0*/  @!P1 IMAD.MOV.U32 R4, RZ, RZ, 0x1 ;  /* 0x00000001ff049424 */ /* 0x000fe200078e00ff */
[----:B------:R-:W-:Y:S01]  /*9e00*/  @!P2 MOV R12, R201 ;  /* 0x000000c9000ca202 */ /* 0x000fe20000000f00 */
[----:B------:R-:W-:Y:S01]  /*9e10*/  IMAD R8, R14, R8, R7 ;  /* 0x000000080e087224 */ /* 0x000fe200078e0207 */
[----:B------:R-:W-:Y:S02]  /*9e20*/  ISETP.GE.AND P2, PT, R6, R206, PT ;  /* 0x000000ce0600720c */ /* 0x000fe40003f46270 */
[----:B------:R-:W-:Y:S01]  /*9e30*/  LEA.HI.X.SX32 R11, R0, R3, 0x1, P0 ;  /* 0x00000003000b7211 */ /* 0x000fe200000f0eff */
[C---:B------:R-:W-:Y:S01]  /*9e40*/  IMAD R3, R14.reuse, c[0x0][0x1f4], R5 ;  /* 0x00007d000e037a24 */ /* 0x040fe200078e0205 */
[----:B------:R-:W-:Y:S01]  /*9e50*/  SHF.R.S32.HI R7, RZ, 0x1f, R6 ;  /* 0x0000001fff077819 */ /* 0x000fe20000011406 */
[----:B------:R-:W-:Y:S01]  /*9e60*/  IMAD R5, R81, R4, RZ ;  /* 0x0000000451057224 */ /* 0x000fe200078e02ff */
[----:B------:R-:W-:Y:S01]  /*9e70*/  SHF.R.S32.HI R9, RZ, 0x1f, R8 ;  /* 0x0000001fff097819 */ /* 0x000fe20000011408 */
[----:B------:R-:W-:-:S03]  /*9e80*/  IMAD.WIDE.U32 R14, R14, c[0x0][0x1f0], R10 ;  /* 0x00007c000e0e7a25 */ /* 0x000fc600078e000a */
[----:B------:R-:W-:Y:S01]  /*9e90*/  SHF.R.S32.HI R10, RZ, 0x1f, R5 ;  /* 0x0000001fff0a7819 */ /* 0x000fe20000011405 */
[----:B------:R-:W-:Y:S01]  /*9ea0*/  IMAD.WIDE R202, R202, 0x80, R6 ;  /* 0x00000080caca7825 */ /* 0x000fe200078e0206 */
[----:B------:R-:W-:Y:S02]  /*9eb0*/  IADD3 R5, P1, P0, R5, R12, R8 ;  /* 0x0000000c05057210 */ /* 0x000fe4000783e008 */
[----:B------:R-:W-:Y:S01]  /*9ec0*/  IADD3 R8, R0, 0x80, RZ ;  /* 0x0000008000087810 */ /* 0x000fe20007ffe0ff */
[----:B------:R-:W-:Y:S01]  /*9ed0*/  IMAD.IADD R17, R3, 0x1, R15 ;  /* 0x0000000103117824 */ /* 0x000fe200078e020f */
[----:B------:R-:W-:Y:S02]  /*9ee0*/  IADD3.X R10, R10, R13, R9, P1, P0 ;  /* 0x0000000d0a0a7210 */ /* 0x000fe40000fe0409 */
[----:B------:R-:W-:Y:S01]  /*9ef0*/  IADD3 R9, R0, 0x40, RZ ;  /* 0x0000004000097810 */ /* 0x000fe20007ffe0ff */
        /* <DEDUP_REMOVED lines=14> */
.L_x_181:
[----:B------:R-:W-:Y:S05]  /*9fe0*/  BSYNC B0 ;  /* 0x0000000000007941 */ /* 0x000fea0003800000 */
.L_x_180:
        /* <DEDUP_REMOVED lines=17> */
[----:B------:R1:W-:Y:S04]  /*a100*/  @!P2 STG.E.128 [R12.64], RZ ;  /* 0x000000ff0c00a986 */ /* 0x0003e8000c101d0a */
[----:B------:R1:W-:Y:S04]  /*a110*/  @!P1 STG.E.128 [R12.64+0x80], RZ ;  /* 0x000080ff0c009986 */ /* 0x0003e8000c101d0a */
[----:B------:R1:W-:Y:S02]  /*a120*/  @!P0 STG.E.128 [R12.64+0x100], RZ ;  /* 0x000100ff0c008986 */ /* 0x0003e4000c101d0a */
.L_x_183:
[----:B------:R-:W-:Y:S05]  /*a130*/  BSYNC B0 ;  /* 0x0000000000007941 */ /* 0x000fea0003800000 */
.L_x_182:
        /* <DEDUP_REMOVED lines=20> */
.L_x_185:
[----:B------:R-:W-:Y:S05]  /*a280*/  BSYNC B0 ;  /* 0x0000000000007941 */ /* 0x000fea0003800000 */
.L_x_184:
        /* <DEDUP_REMOVED lines=19> */
.L_x_187:
[----:B------:R-:W-:Y:S05]  /*a3c0*/  BSYNC B0 ;  /* 0x0000000000007941 */ /* 0x000fea0003800000 */
.L_x_186:
        /* <DEDUP_REMOVED lines=11> */
[----:B-1----:R-:W-:Y:S02]  /*a480*/  @!P5 LEA.HI.X.SX32 R9, R7, R10, 0x1, P0 ;  /* 0x0000000a0709d211 */ /* 0x002fe400000f0eff */
        /* <DEDUP_REMOVED lines=19> */
[----:B-1----:R-:W-:Y:S01]  /*a5c0*/  LEA.HI.X R3, R5, c[0x0][0x204], R4, 0x2, P0 ;  /* 0x0000810005037a11 */ /* 0x002fe200000f1404 */
[----:B------:R-:W-:-:S05]  /*a5d0*/  IMAD.MOV.U32 R5, RZ, RZ, 0x7f800000 ;  /* 0x7f800000ff057424 */ /* 0x000fca00078e00ff */
[----:B------:R-:W-:Y:S01]  /*a5e0*/  STG.E [R2.64], R5 ;  /* 0x0000000502007986 */ /* 0x000fe2000c10190a */
[----:B------:R-:W-:Y:S05]  /*a5f0*/  EXIT ;  /* 0x000000000000794d */ /* 0x000fea0003800000 */
.L_x_188:
        /* <DEDUP_REMOVED lines=16> */
.L_x_1278:


//--------------------- .text._ZN5flash16flash_fwd_kernelI23Flash_fwd_kernel_traitsILi192ELi128ELi64ELi8ELb0ELb0EN7cutlass6half_tE19Flash_kernel_traitsILi192ELi128ELi64ELi8ES3_EELb0ELb0ELb0ELb1ELb0ELb0ELb1ELb0EEEvNS_16Flash_fwd_paramsE --------------------------
	.section	.text._ZN5flash16flash_fwd_kernelI23Flash_fwd_kernel_traitsILi192ELi128ELi64ELi8ELb0ELb0EN7cutlass6half_tE19Flash_kernel_traitsILi192ELi128ELi64ELi8ES3_EELb0ELb0ELb0ELb1ELb0ELb0ELb1ELb0EEEvNS_16Flash_fwd_paramsE,"ax",@progbits
	.sectioninfo	@"SHI_REGISTERS=254"
	.align	128
        .global         _ZN5flash16flash_fwd_kernelI23Flash_fwd_kernel_traitsILi192ELi128ELi64ELi8ELb0ELb0EN7cutlass6half_tE19Flash_kernel_traitsILi192ELi128ELi64ELi8ES3_EELb0ELb0ELb0ELb1ELb0ELb0ELb1ELb0EEEvNS_16Flash_fwd_paramsE
        .type           _ZN5flash16flash_fwd_kernelI23Flash_fwd_kernel_traitsILi192ELi128ELi64ELi8ELb0ELb0EN7cutlass6half_tE19Flash_kernel_traitsILi192ELi128ELi64ELi8ES3_EELb0ELb0ELb0ELb1ELb0ELb0ELb1ELb0EEEvNS_16Flash_fwd_paramsE,@function
        .size           _ZN5flash16flash_fwd_kernelI23Flash_fwd_kernel_traitsILi192ELi128ELi64ELi8ELb0ELb0EN7cutlass6half_tE19Flash_kernel_traitsILi192ELi128ELi64ELi8ES3_EELb0ELb0ELb0ELb1ELb0ELb0ELb1ELb0EEEvNS_16Flash_fwd_paramsE,(.L_x_1279 - _ZN5flash16flash_fwd_kernelI23Flash_fwd_kernel_traitsILi192ELi128ELi64ELi8ELb0ELb0EN7cutlass6half_tE19Flash_kernel_traitsILi192ELi128ELi64ELi8ES3_EELb0ELb0ELb0ELb1ELb0ELb0ELb1ELb0EEEvNS_16Flash_fwd_paramsE)
        .other          _ZN5flash16flash_fwd_kernelI23Flash_fwd_kernel_traitsILi192ELi128ELi64ELi8ELb0ELb0EN7cutlass6half_tE19Flash_kernel_traitsILi192ELi128ELi64ELi8ES3_EELb0ELb0ELb0ELb1ELb0ELb0ELb1ELb0EEEvNS_16Flash_fwd_paramsE,@"STO_CUDA_ENTRY STV_DEFAULT"
_ZN5flash16flash_fwd_kernelI23Flash_fwd_kernel_traitsILi192ELi128ELi64ELi8ELb0ELb0EN7cutlass6half_tE19Flash_kernel_traitsILi192ELi128ELi64ELi8ES3_EELb0ELb0ELb0ELb1ELb0ELb0ELb1ELb0EEEvNS_16Flash_fwd_paramsE:
.text._ZN5flash16flash_fwd_kernelI23Flash_fwd_kernel_traitsILi192ELi128ELi64ELi8ELb0ELb0EN7cutlass6half_tE19Flash_kernel_traitsILi192ELi128ELi64ELi8ES3_EELb0ELb0ELb0ELb1ELb0ELb0ELb1ELb0EEEvNS_16Flash_fwd_paramsE:
        /* <DEDUP_REMOVED lines=34> */
.L_x_189:
[----:B-1-34-:R-:W-:Y:S02]  /*0220*/  MOV R4, c[0x0][0x218] ;  /* 0x0000860000047a02 */ /* 0x01afe40000000f00 */
.L_x_190:
        /* <DEDUP_REMOVED lines=39> */
.L_x_192:
        /* <DEDUP_REMOVED lines=39> */
.L_x_193:
        /* <DEDUP_REMOVED lines=106> */
.L_x_195:
[----:B------:R-:W-:Y:S05]  /*0db0*/  BSYNC B0 ;  /* 0x0000000000007941 */ /* 0x000fea0003800000 */
.L_x_194:
        /* <DEDUP_REMOVED lines=37> */
.L_x_197:
[----:B------:R-:W-:Y:S05]  /*1010*/  BSYNC B0 ;  /* 0x0000000000007941 */ /* 0x000fea0003800000 */
.L_x_196:
        /* <DEDUP_REMOVED lines=37> */
.L_x_199:
[----:B------:R-:W-:Y:S05]  /*1270*/  BSYNC B0 ;  /* 0x0000000000007941 */ /* 0x000fea0003800000 */
.L_x_198:
        /* <DEDUP_REMOVED lines=43> */
.L_x_201:
[----:B------:R-:W-:Y:S05]  /*1530*/  BSYNC B0 ;  /* 0x0000000000007941 */ /* 0x000fea0003800000 */
.L_x_200:
        /* <DEDUP_REMOVED lines=36> */
.L_x_203:
[----:B------:R-:W-:Y:S05]  /*1780*/  BSYNC B0 ;  /* 0x0000000000007941 */ /* 0x000fea0003800000 */
.L_x_202:
        /* <DEDUP_REMOVED lines=34> */
.L_x_205:
[----:B------:R-:W-:Y:S05]  /*19b0*/  BSYNC B0 ;  /* 0x0000000000007941 */ /* 0x000fea0003800000 */
.L_x_204:
        /* <DEDUP_REMOVED lines=53> */
.L_x_207:
[----:B-1----:R-:W-:Y:S05]  /*1d10*/  BSYNC B0 ;  /* 0x0000000000007941 */ /* 0x002fea0003800000 */
.L_x_206:
        /* <DEDUP_REMOVED lines=37> */
.L_x_209:
[----:B------:R-:W-:Y:S05]  /*1f70*/  BSYNC B0 ;  /* 0x0000000000007941 */ /* 0x000fea0003800000 */
.L_x_208:
        /* <DEDUP_REMOVED lines=13> */
[----:B------:R-:W-:Y:S01]  /*2050*/  IMAD R206, R3, 0x2, R210 ;  /* 0x0000000203ce7824 */ /* 0x000fe200078e02d2 */
[----:B------:R-:W-:-:S02]  /*2060*/  LOP3.LUT R8, R8, R9, RZ, 0x3c, !PT ;  /* 0x0000000908087212 */ /* 0x000fc400078e3cff */
[----:B------:R-:W-:Y:S01]  /*2070*/  LDSM.16.M88.4 R40, [R208] ;  /* 0x00000000d028783b */ /* 0x000fe20000000200 */
[----:B------:R-:W-:Y:S02]  /*2080*/  LEA R205, R3, R208, 0x1 ;  /* 0x000000d003cd7211 */ /* 0x000fe400078e08ff */
[----:B------:R-:W-:Y:S01]  /*2090*/  IMAD R209, R209, 0x200, R8 ;  /* 0x00000200d1d17824 */ /* 0x000fe200078e0208 */
[----:B------:R-:W-:Y:S01]  /*20a0*/  LDSM.16.M88.4 R64, [R206] ;  /* 0x00000000ce40783b */ /* 0x000fe20000000200 */
[----:B------:R-:W-:Y:S02]  /*20b0*/  SHF.R.S32.HI R219, RZ, 0x2, R219 ;  /* 0x00000002ffdb7819 */ /* 0x000fe400000114db */
[----:B------:R-:W-:-:S03]  /*20c0*/  IMAD.SHL.U32 R209, R209, 0x2, RZ ;  /* 0x00000002d1d17824 */ /* 0x000fc600078e00ff */
[----:B------:R-:W-:Y:S02]  /*20d0*/  IMAD R144, R80, 0x10, R219 ;  /* 0x0000001050907824 */ /* 0x000fe400078e02db */
[----:B------:R-:W2:Y:S01]  /*20e0*/  LDSM.16.M88.4 R8, [R209+0xc000] ;  /* 0x00c00000d108783b */ /* 0x000ea20000000200 */
[----:B------:R-:W-:Y:S01]  /*20f0*/  IADD3 R4, R209, 0xc000, RZ ;  /* 0x0000c000d1047810 */ /* 0x000fe20007ffe0ff */
[----:B------:R-:W-:Y:S01]  /*2100*/  IMAD.IADD R144, R81, 0x1, R144 ;  /* 0x0000000151907824 */ /* 0x000fe200078e0290 */
[----:B------:R-:W-:Y:S01]  /*2110*/  IADD3 R207, R209, 0xc020, RZ ;  /* 0x0000c020d1cf7810 */ /* 0x000fe20007ffe0ff */
[----:B------:R-:W3:Y:S01]  /*2120*/  LDSM.16.M88.4 R28, [R209+0xc800] ;  /* 0x00c80000d11c783b */ /* 0x000ee20000000200 */
[----:B------:R-:W-:Y:S01]  /*2130*/  @P1 IADD3 R207, R4, -0x20, RZ ;  /* 0xffffffe004cf1810 */ /* 0x000fe20007ffe0ff */
[----:B------:R-:W-:Y:S01]  /*2140*/  IMAD.MOV.U32 R4, RZ, RZ, 0x40 ;  /* 0x00000040ff047424 */ /* 0x000fe200078e00ff */
[----:B------:R-:W-:Y:S01]  /*2150*/  IADD3 R145, R135, R144, -R218 ;  /* 0x0000009087917210 */ /* 0x000fe20007ffe8da */
[----:B------:R-:W4:Y:S01]  /*2160*/  LDSM.16.M88.4 R52, [R209+0xd000] ;  /* 0x00d00000d134783b */ /* 0x000f220000000200 */
[----:B------:R-:W-:-:S02]  /*2170*/  IADD3 R199, R207, 0x800, RZ ;  /* 0x00000800cfc77810 */ /* 0x000fc40007ffe0ff */
[----:B------:R-:W-:Y:S01]  /*2180*/  SEL R4, R4, 0xffffffc0, !P2 ;  /* 0xffffffc004047807 */ /* 0x000fe20005000000 */
[----:B------:R-:W5:Y:S01]  /*2190*/  LDSM.16.M88.4 R44, [R209+0xd800] ;  /* 0x00d80000d12c783b */ /* 0x000f620000000200 */
[C---:B------:R-:W-:Y:S02]  /*21a0*/  IADD3 R198, R207.reuse, 0x1000, RZ ;  /* 0x00001000cfc67810 */ /* 0x040fe40007ffe0ff */
[----:B------:R-:W-:Y:S01]  /*21b0*/  IADD3 R197, R207, 0x1800, RZ ;  /* 0x00001800cfc57810 */ /* 0x000fe20007ffe0ff */
[----:B------:R-:W1:Y:S01]  /*21c0*/  LDSM.16.M88.4 R24, [R207] ;  /* 0x00000000cf18783b */ /* 0x000e620000000200 */
[----:B------:R-:W-:Y:S01]  /*21d0*/  IMAD.IADD R203, R209, 0x1, R4 ;  /* 0x00000001d1cb7824 */ /* 0x000fe200078e0204 */
[C---:B------:R-:W-:Y:S01]  /*21e0*/  IADD3 R195, R207.reuse, 0x2000, RZ ;  /* 0x00002000cfc37810 */ /* 0x040fe20007ffe0ff */
[----:B------:R-:W-:Y:S01]  /*21f0*/  IMAD.IADD R196, R4, 0x1, R207 ;  /* 0x0000000104c47824 */ /* 0x000fe200078e02cf */
[----:B------:R-:W1:Y:S01]  /*2200*/  LDSM.16.M88.4 R20, [R207+0x800] ;  /* 0x00080000cf14783b */ /* 0x000e620000000200 */
[----:B------:R-:W-:Y:S01]  /*2210*/  IMAD.SHL.U32 R4, R134, 0x2, RZ ;  /* 0x0000000286047824 */ /* 0x000fe200078e00ff */
[----:B------:R-:W-:-:S02]  /*2220*/  IADD3 R194, R207, 0x2800, RZ ;  /* 0x00002800cfc27810 */ /* 0x000fc40007ffe0ff */
[----:B------:R-:W1:Y:S01]  /*2230*/  LDSM.16.M88.4 R32, [R207+0x1000] ;  /* 0x00100000cf20783b */ /* 0x000e620000000200 */
[C---:B------:R-:W-:Y:S02]  /*2240*/  IADD3 R193, R207.reuse, 0x3000, RZ ;  /* 0x00003000cfc17810 */ /* 0x040fe40007ffe0ff */
[----:B------:R-:W-:Y:S01]  /*2250*/  LOP3.LUT R4, R4, 0x6, RZ, 0xc0, !PT ;  /* 0x0000000604047812 */ /* 0x000fe200078ec0ff */
[----:B------:R-:W-:Y:S01]  /*2260*/  LDSM.16.M88.4 R76, [R203+0xd000] ;  /* 0x00d00000cb4c783b */ /* 0x000fe20000000200 */
[C---:B------:R-:W-:Y:S02]  /*2270*/  IADD3 R192, R207.reuse, 0x3800, RZ ;  /* 0x00003800cfc07810 */ /* 0x040fe40007ffe0ff */
[----:B------:R-:W-:Y:S01]  /*2280*/  IADD3 R191, R207, 0x4000, RZ ;  /* 0x00004000cfbf7810 */ /* 0x000fe20007ffe0ff */
[----:B------:R-:W-:Y:S01]  /*2290*/  LDSM.16.M88.4 R68, [R203+0xd800] ;  /* 0x00d80000cb44783b */ /* 0x000fe20000000200 */
[----:B------:R-:W-:Y:S01]  /*22a0*/  IMAD R4, R7, 0x40, R4 ;  /* 0x0000004007047824 */ /* 0x000fe200078e0204 */
[----:B------:R-:W-:-:S02]  /*22b0*/  IADD3 R190, R207, 0x4800, RZ ;  /* 0x00004800cfbe7810 */ /* 0x000fc40007ffe0ff */
[----:B------:R-:W-:Y:S01]  /*22c0*/  LDSM.16.M88.4 R56, [R196] ;  /* 0x00000000c438783b */ /* 0x000fe20000000200 */
[----:B------:R-:W-:Y:S01]  /*22d0*/  IMAD.IADD R7, R145, 0x1, -R4 ;  /* 0x0000000191077824 */ /* 0x000fe200078e0a04 */
[C---:B------:R-:W-:Y:S01]  /*22e0*/  IADD3 R88, R4.reuse, 0x1, RZ ;  /* 0x0000000104587810 */ /* 0x040fe20007ffe0ff */
[C---:B--2---:R-:W-:Y:S01]  /*22f0*/  HMMA.16816.F32 R12, R60.reuse, R8, RZ ;  /* 0x000000083c0c723c */ /* 0x044fe200000018ff */
[----:B------:R-:W-:Y:S01]  /*2300*/  LDSM.16.M88.4 R72, [R196+0x1800] ;  /* 0x00180000c448783b */ /* 0x000fe20000000200 */
[C---:B------:R-:W-:Y:S02]  /*2310*/  IADD3 R92, R4.reuse, 0x9, RZ ;  /* 0x00000009045c7810 */ /* 0x040fe40007ffe0ff */
[C---:B------:R-:W-:Y:S01]  /*2320*/  IADD3 R94, R4.reuse, 0x10, RZ ;  /* 0x00000010045e7810 */ /* 0x040fe20007ffe0ff */
[----:B------:R-:W-:Y:S01]  /*2330*/  LDSM.16.M88.4 R84, [R196+0x3800] ;  /* 0x00380000c454783b */ /* 0x000fe20000000200 */
[C---:B------:R-:W-:Y:S02]  /*2340*/  IADD3 R98, R4.reuse, 0x18, RZ ;  /* 0x0000001804627810 */ /* 0x040fe40007ffe0ff */
[----:B------:R-:W-:Y:S01]  /*2350*/  HMMA.16816.F32 R8, R60, R10, RZ ;  /* 0x0000000a3c08723c */ /* 0x000fe200000018ff */
[C---:B------:R-:W-:Y:S01]  /*2360*/  IADD3 R96, R4.reuse, 0x11, RZ ;  /* 0x0000001104607810 */ /* 0x040fe20007ffe0ff */
[----:B------:R-:W-:Y:S01]  /*2370*/  LDSM.16.M88.4 R80, [R209+0x11000] ;  /* 0x01100000d150783b */ /* 0x000fe20000000200 */
[----:B------:R-:W-:-:S02]  /*2380*/  IADD3 R100, R4, 0x19, RZ ;  /* 0x0000001904647810 */ /* 0x000fc40007ffe0ff */
[C---:B------:R-:W-:Y:S02]  /*2390*/  IADD3 R102, R4.reuse, 0x20, RZ ;  /* 0x0000002004667810 */ /* 0x040fe40007ffe0ff */
[C---:B------:R-:W-:Y:S01]  /*23a0*/  IADD3 R104, R4.reuse, 0x21, RZ ;  /* 0x0000002104687810 */ /* 0x040fe20007ffe0ff */
[C---:B---3--:R-:W-:Y:S01]  /*23b0*/  HMMA.16816.F32 R16, R60.reuse, R28, RZ ;  /* 0x0000001c3c10723c */ /* 0x048fe200000018ff */
[C---:B------:R-:W-:Y:S02]  /*23c0*/  IADD3 R106, R4.reuse, 0x28, RZ ;  /* 0x00000028046a7810 */ /* 0x040fe40007ffe0ff */
[C---:B------:R-:W-:Y:S02]  /*23d0*/  IADD3 R108, R4.reuse, 0x29, RZ ;  /* 0x00000029046c7810 */ /* 0x040fe40007ffe0ff */
[C---:B------:R-:W-:Y:S02]  /*23e0*/  IADD3 R90, R4.reuse, 0x8, RZ ;  /* 0x00000008045a7810 */ /* 0x040fe40007ffe0ff */
[C---:B------:R-:W-:Y:S01]  /*23f0*/  IADD3 R112, R4.reuse, 0x31, RZ ;  /* 0x0000003104707810 */ /* 0x040fe20007ffe0ff */
[----:B------:R-:W-:Y:S01]  /*2400*/  HMMA.16816.F32 R28, R60, R30, RZ ;  /* 0x0000001e3c1c723c */ /* 0x000fe200000018ff */
[----:B------:R-:W-:-:S02]  /*2410*/  IADD3 R114, R4, 0x38, RZ ;  /* 0x0000003804727810 */ /* 0x000fc40007ffe0ff */
[C---:B------:R-:W-:Y:S02]  /*2420*/  IADD3 R116, R4.reuse, 0x39, RZ ;  /* 0x0000003904747810 */ /* 0x040fe40007ffe0ff */
[----:B------:R-:W-:Y:S02]  /*2430*/  IADD3 R110, R4, 0x30, RZ ;  /* 0x00000030046e7810 */ /* 0x000fe40007ffe0ff */
[----:B------:R-:W-:Y:S01]  /*2440*/  IABS R7, R7 ;  /* 0x0000000700077213 */ /* 0x000fe20000000000 */
[----:B----4-:R-:W-:Y:S01]  /*2450*/  HMMA.16816.F32 R36, R60, R52, RZ ;  /* 0x000000343c24723c */ /* 0x010fe200000018ff */
[-C--:B------:R-:W-:Y:S02]  /*2460*/  ISETP.GE.AND P4, PT, R94, R135.reuse, PT ;  /* 0x000000875e00720c */ /* 0x080fe40003f86270 */
[-C--:B------:R-:W-:Y:S02]  /*2470*/  ISETP.GE.AND P1, PT, R4, R135.reuse, PT ;  /* 0x000000870400720c */ /* 0x080fe40003f26270 */
[----:B------:R-:W-:Y:S01]  /*2480*/  I2F R7, R7 ;  /* 0x0000000700077306 */ /* 0x000fe20000201400 */
[----:B------:R-:W-:-:S02]  /*2490*/  ISETP.GE.AND P5, PT, R90, R135, PT ;  /* 0x000000875a00720c */ /* 0x000fc40003fa6270 */
[C---:B------:R-:W-:Y:S01]  /*24a0*/  HMMA.16816.F32 R52, R60.reuse, R54, RZ ;  /* 0x000000363c34723c */ /* 0x040fe200000018ff */
[-C--:B------:R-:W-:Y:S02]  /*24b0*/  ISETP.GE.AND P0, PT, R88, R135.reuse, PT ;  /* 0x000000875800720c */ /* 0x080fe40003f06270 */
[-C--:B------:R-:W-:Y:S02]  /*24c0*/  ISETP.GE.AND P6, PT, R92, R135.reuse, PT ;  /* 0x000000875c00720c */ /* 0x080fe40003fc6270 */
[-C--:B------:R-:W-:Y:S02]  /*24d0*/  ISETP.GE.AND P3, PT, R96, R135.reuse, PT ;  /* 0x000000876000720c */ /* 0x080fe40003f66270 */
[----:B------:R-:W-:Y:S01]  /*24e0*/  ISETP.GE.AND P2, PT, R98, R135, PT ;  /* 0x000000876200720c */ /* 0x000fe20003f46270 */
[----:B-----5:R-:W-:Y:S01]  /*24f0*/  HMMA.16816.F32 R48, R60, R44, RZ ;  /* 0x0000002c3c30723c */ /* 0x020fe200000018ff */
[C---:B------:R-:W-:Y:S02]  /*2500*/  IADD3 R189, R207.reuse, 0x5000, RZ ;  /* 0x00005000cfbd7810 */ /* 0x040fe40007ffe0ff */
[----:B------:R-:W-:-:S05]  /*2510*/  IADD3 R188, R207, 0x5800, RZ ;  /* 0x00005800cfbc7810 */ /* 0x000fca0007ffe0ff */
[----:B------:R-:W-:Y:S01]  /*2520*/  HMMA.16816.F32 R60, R60, R46, RZ ;  /* 0x0000002e3c3c723c */ /* 0x000fe200000018ff */
[----:B------:R-:W2:Y:S07]  /*2530*/  LDSM.16.M88.4 R44, [R207+0x1800] ;  /* 0x00180000cf2c783b */ /* 0x000eae0000000200 */
[C---:B-1----:R-:W-:Y:S08]  /*2540*/  HMMA.16816.F32 R12, R40.reuse, R24, R12 ;  /* 0x00000018280c723c */ /* 0x042ff0000000180c */
[C---:B------:R-:W-:Y:S01]  /*2550*/  HMMA.16816.F32 R8, R40.reuse, R26, R8 ;  /* 0x0000001a2808723c */ /* 0x040fe20000001808 */
[----:B------:R-:W1:Y:S07]  /*2560*/  LDSM.16.M88.4 R24, [R203+0xc000] ;  /* 0x00c00000cb18783b */ /* 0x000e6e0000000200 */
[C---:B------:R-:W-:Y:S08]  /*2570*/  HMMA.16816.F32 R16, R40.reuse, R20, R16 ;  /* 0x000000142810723c */ /* 0x040ff00000001810 */
[C---:B------:R-:W-:Y:S01]  /*2580*/  HMMA.16816.F32 R28, R40.reuse, R22, R28 ;  /* 0x00000016281c723c */ /* 0x040fe2000000181c */
[----:B------:R-:W3:Y:S07]  /*2590*/  LDSM.16.M88.4 R20, [R203+0xc800] ;  /* 0x00c80000cb14783b */ /* 0x000eee0000000200 */
[C---:B------:R-:W-:Y:S08]  /*25a0*/  HMMA.16816.F32 R36, R40.reuse, R32, R36 ;  /* 0x000000202824723c */ /* 0x040ff00000001824 */
[C---:B------:R-:W-:Y:S01]  /*25b0*/  HMMA.16816.F32 R52, R40.reuse, R34, R52 ;  /* 0x000000222834723c */ /* 0x040fe20000001834 */
[----:B------:R-:W4:Y:S07]  /*25c0*/  LDSM.16.M88.4 R32, [R205] ;  /* 0x00000000cd20783b */ /* 0x000f2e0000000200 */
[C---:B--2---:R-:W-:Y:S08]  /*25d0*/  HMMA.16816.F32 R48, R40.reuse, R44, R48 ;  /* 0x0000002c2830723c */ /* 0x044ff00000001830 */
[----:B------:R-:W-:Y:S01]  /*25e0*/  HMMA.16816.F32 R60, R40, R46, R60 ;  /* 0x0000002e283c723c */ /* 0x000fe2000000183c */
[----:B------:R-:W-:Y:S04]  /*25f0*/  LDSM.16.M88.4 R44, [R196+0x800] ;  /* 0x00080000c42c783b */ /* 0x000fe80000000200 */
[----:B------:R-:W-:Y:S03]  /*2600*/  LDSM.16.M88.4 R40, [R210+0x4000] ;  /* 0x00400000d228783b */ /* 0x000fe60000000200 */
[C---:B-1----:R-:W-:Y:S08]  /*2610*/  HMMA.16816.F32 R12, R64.reuse, R24, R12 ;  /* 0x00000018400c723c */ /* 0x042ff0000000180c */
[C---:B------:R-:W-:Y:S01]  /*2620*/  HMMA.16816.F32 R8, R64.reuse, R26, R8 ;  /* 0x0000001a4008723c */ /* 0x040fe20000001808 */
[----:B------:R-:W1:Y:S07]  /*2630*/  LDSM.16.M88.4 R24, [R196+0x1000] ;  /* 0x00100000c418783b */ /* 0x000e6e0000000200 */
[C---:B---3--:R-:W-:Y:S08]  /*2640*/  HMMA.16816.F32 R16, R64.reuse, R20, R16 ;  /* 0x000000144010723c */ /* 0x048ff00000001810 */
[C---:B------:R-:W-:Y:S01]  /*2650*/  HMMA.16816.F32 R28, R64.reuse, R22, R28 ;  /* 0x00000016401c723c */ /* 0x040fe2000000181c */
[----:B------:R-:W2:Y:S07]  /*2660*/  LDSM.16.M88.4 R20, [R209+0xe000] ;  /* 0x00e00000d114783b */ /* 0x000eae0000000200 */
[C---:B------:R-:W-:Y:S08]  /*2670*/  HMMA.16816.F32 R36, R64.reuse, R76, R36 ;  /* 0x0000004c4024723c */ /* 0x040ff00000001824 */
[C---:B------:R-:W-:Y:S01]  /*2680*/  HMMA.16816.F32 R52, R64.reuse, R78, R52 ;  /* 0x0000004e4034723c */ /* 0x040fe20000001834 */
[----:B------:R-:W-:Y:S07]  /*2690*/  LDSM.16.M88.4 R76, [R207+0x4000] ;  /* 0x00400000cf4c783b */ /* 0x000fee0000000200 */
[C---:B------:R-:W-:Y:S08]  /*26a0*/  HMMA.16816.F32 R48, R64.reuse, R68, R48 ;  /* 0x000000444030723c */ /* 0x040ff00000001830 */
[----:B------:R-:W-:Y:S01]  /*26b0*/  HMMA.16816.F32 R64, R64, R70, R60 ;  /* 0x000000464040723c */ /* 0x000fe2000000183c */
[----:B------:R-:W3:Y:S04]  /*26c0*/  LDSM.16.M88.4 R60, [R209+0xf000] ;  /* 0x00f00000d13c783b */ /* 0x000ee80000000200 */
[----:B------:R-:W5:Y:S03]  /*26d0*/  LDSM.16.M88.4 R68, [R209+0xe800] ;  /* 0x00e80000d144783b */ /* 0x000f660000000200 */
[C---:B----4-:R-:W-:Y:S08]  /*26e0*/  HMMA.16816.F32 R12, R32.reuse, R56, R12 ;  /* 0x00000038200c723c */ /* 0x050ff0000000180c */
[C---:B------:R-:W-:Y:S01]  /*26f0*/  HMMA.16816.F32 R8, R32.reuse, R58, R8 ;  /* 0x0000003a2008723c */ /* 0x040fe20000001808 */
[----:B------:R-:W4:Y:S07]  /*2700*/  LDSM.16.M88.4 R56, [R209+0xf800] ;  /* 0x00f80000d138783b */ /* 0x000f2e0000000200 */
[C---:B-1----:R-:W-:Y:S08]  /*2710*/  HMMA.16816.F32 R36, R32.reuse, R24, R36 ;  /* 0x000000182024723c */ /* 0x042ff00000001824 */
[C---:B------:R-:W-:Y:S08]  /*2720*/  HMMA.16816.F32 R16, R32.reuse, R44, R16 ;  /* 0x0000002c2010723c */ /* 0x040ff00000001810 */
[----:B------:R-:W-:Y:S01]  /*2730*/  HMMA.16816.F32 R28, R32, R46, R28 ;  /* 0x0000002e201c723c */ /* 0x000fe2000000181c */
[----:B------:R-:W-:Y:S07]  /*2740*/  LDSM.16.M88.4 R44, [R208+0x4000] ;  /* 0x00400000d02c783b */ /* 0x000fee0000000200 */
[C---:B--2---:R-:W-:Y:S08]  /*2750*/  HMMA.16816.F32 R12, R40.reuse, R20, R12 ;  /* 0x00000014280c723c */ /* 0x044ff0000000180c */
[----:B------:R-:W-:Y:S01]  /*2760*/  HMMA.16816.F32 R8, R40, R22, R8 ;  /* 0x000000162808723c */ /* 0x000fe20000001808 */
[----:B------:R-:W1:Y:S07]  /*2770*/  LDSM.16.M88.4 R20, [R207+0x3000] ;  /* 0x00300000cf14783b */ /* 0x000e6e0000000200 */
[C---:B------:R-:W-:Y:S01]  /*2780*/  HMMA.16816.F32 R52, R32.reuse, R26, R52 ;  /* 0x0000001a2034723c */ /* 0x040fe20000001834 */
[----:B------:R-:W2:Y:S07]  /*2790*/  LDSM.16.M88.4 R24, [R207+0x2000] ;  /* 0x00200000cf18783b */ /* 0x000eae0000000200 */
[C---:B------:R-:W-:Y:S08]  /*27a0*/  HMMA.16816.F32 R48, R32.reuse, R72, R48 ;  /* 0x000000482030723c */ /* 0x040ff00000001830 */
[----:B------:R-:W-:Y:S01]  /*27b0*/  HMMA.16816.F32 R64, R32, R74, R64 ;  /* 0x0000004a2040723c */ /* 0x000fe20000001840 */
[----:B------:R-:W1:Y:S04]  /*27c0*/  LDSM.16.M88.4 R32, [R207+0x2800] ;  /* 0x00280000cf20783b */ /* 0x000e680000000200 */
[----:B------:R-:W-:Y:S03]  /*27d0*/  LDSM.16.M88.4 R72, [R196+0x4000] ;  /* 0x00400000c448783b */ /* 0x000fe60000000200 */
[C---:B---3--:R-:W-:Y:S08]  /*27e0*/  HMMA.16816.F32 R36, R40.reuse, R60, R36 ;  /* 0x0000003c2824723c */ /* 0x048ff00000001824 */
[C---:B-----5:R-:W-:Y:S08]  /*27f0*/  HMMA.16816.F32 R16, R40.reuse, R68, R16 ;  /* 0x000000442810723c */ /* 0x060ff00000001810 */
[C---:B------:R-:W-:Y:S01]  /*2800*/  HMMA.16816.F32 R28, R40.reuse, R70, R28 ;  /* 0x00000046281c723c */ /* 0x040fe2000000181c */
[----:B------:R-:W-:Y:S07]  /*2810*/  LDSM.16.M88.4 R68, [R205+0x4000] ;  /* 0x00400000cd44783b */ /* 0x000fee0000000200 */
[C---:B------:R-:W-:Y:S01]  /*2820*/  HMMA.16816.F32 R52, R40.reuse, R62, R52 ;  /* 0x0000003e2834723c */ /* 0x040fe20000001834 */
[----:B------:R-:W-:Y:S07]  /*2830*/  LDSM.16.M88.4 R60, [R210+0x8000] ;  /* 0x00800000d23c783b */ /* 0x000fee0000000200 */
[C---:B----4-:R-:W-:Y:S08]  /*2840*/  HMMA.16816.F32 R48, R40.reuse, R56, R48 ;  /* 0x000000382830723c */ /* 0x050ff00000001830 */
[----:B------:R-:W-:Y:S01]  /*2850*/  HMMA.16816.F32 R64, R40, R58, R64 ;  /* 0x0000003a2840723c */ /* 0x000fe20000001840 */
[----:B------:R-:W3:Y:S04]  /*2860*/  LDSM.16.M88.4 R56, [R207+0x3800] ;  /* 0x00380000cf38783b */ /* 0x000ee80000000200 */
[----:B------:R-:W-:Y:S03]  /*2870*/  LDSM.16.M88.4 R40, [R203+0xe000] ;  /* 0x00e00000cb28783b */ /* 0x000fe60000000200 */
[C---:B-1----:R-:W-:Y:S07]  /*2880*/  HMMA.16816.F32 R36, R44.reuse, R20, R36 ;  /* 0x000000142c24723c */ /* 0x042fee0000001824 */
[----:B------:R-:W-:Y:S01]  /*2890*/  IMAD.IADD R20, R145, 0x1, -R88 ;  /* 0x0000000191147824 */ /* 0x000fe200078e0a58 */
[----:B--2---:R-:W-:Y:S04]  /*28a0*/  HMMA.16816.F32 R12, R44, R24, R12 ;  /* 0x000000182c0c723c */ /* 0x004fe8000000180c */
[----:B------:R-:W-:-:S04]  /*28b0*/  IABS R20, R20 ;  /* 0x0000001400147213 */ /* 0x000fc80000000000 */
[----:B------:R-:W-:Y:S01]  /*28c0*/  HMMA.16816.F32 R8, R44, R26, R8 ;  /* 0x0000001a2c08723c */ /* 0x000fe20000001808 */
[----:B------:R-:W1:Y:S01]  /*28d0*/  LDSM.16.M88.4 R24, [R206+0x4000] ;  /* 0x00400000ce18783b */ /* 0x000e620000000200 */
[----:B------:R-:W-:-:S06]  /*28e0*/  MOV R89, R20 ;  /* 0x0000001400597202 */ /* 0x000fcc0000000f00 */
[C---:B------:R-:W-:Y:S01]  /*28f0*/  HMMA.16816.F32 R16, R44.reuse, R32, R16 ;  /* 0x000000202c10723c */ /* 0x040fe20000001810 */
[----:B------:R-:W-:Y:S07]  /*2900*/  I2F R89, R89 ;  /* 0x0000005900597306 */ /* 0x000fee0000201400 */
[C---:B------:R-:W-:Y:S01]  /*2910*/  HMMA.16816.F32 R28, R44.reuse, R34, R28 ;  /* 0x000000222c1c723c */ /* 0x040fe2000000181c */
[----:B------:R-:W2:Y:S07]  /*2920*/  LDSM.16.M88.4 R32, [R203+0xe800] ;  /* 0x00e80000cb20783b */ /* 0x000eae0000000200 */
[C---:B------:R-:W-:Y:S01]  /*2930*/  HMMA.16816.F32 R52, R44.reuse, R22, R52 ;  /* 0x000000162c34723c */ /* 0x040fe20000001834 */
[----:B------:R-:W4:Y:S07]  /*2940*/  LDSM.16.M88.4 R20, [R203+0xf000] ;  /* 0x00f00000cb14783b */ /* 0x000f2e0000000200 */
[C---:B---3--:R-:W-:Y:S07]  /*2950*/  HMMA.16816.F32 R48, R44.reuse, R56, R48 ;  /* 0x000000382c30723c */ /* 0x048fee0000001830 */
[----:B------:R-:W-:Y:S01]  /*2960*/  IMAD.IADD R56, R145, 0x1, -R90 ;  /* 0x0000000191387824 */ /* 0x000fe200078e0a5a */
[----:B------:R-:W-:Y:S04]  /*2970*/  HMMA.16816.F32 R64, R44, R58, R64 ;  /* 0x0000003a2c40723c */ /* 0x000fe80000001840 */
[----:B------:R-:W-:-:S03]  /*2980*/  IABS R56, R56 ;  /* 0x0000003800387213 */ /* 0x000fc60000000000 */
[----:B------:R-:W-:Y:S01]  /*2990*/  IMAD.IADD R44, R145, 0x1, -R92 ;  /* 0x00000001912c7824 */ /* 0x000fe200078e0a5c */
[----:B-1----:R-:W-:Y:S01]  /*29a0*/  HMMA.16816.F32 R12, R24, R40, R12 ;  /* 0x00000028180c723c */ /* 0x002fe2000000180c */
[----:B------:R1:W-:Y:S03]  /*29b0*/  I2F R91, R56 ;  /* 0x00000038005b7306 */ /* 0x0003e60000201400 */
[----:B------:R-:W-:-:S03]  /*29c0*/  IABS R44, R44 ;  /* 0x0000002c002c7213 */ /* 0x000fc60000000000 */
[C---:B------:R-:W-:Y:S01]  /*29d0*/  IMAD.IADD R40, R145.reuse, 0x1, -R94 ;  /* 0x0000000191287824 */ /* 0x040fe200078e0a5e */
[C---:B------:R-:W-:Y:S01]  /*29e0*/  HMMA.16816.F32 R8, R24.reuse, R42, R8 ;  /* 0x0000002a1808723c */ /* 0x040fe20000001808 */
[----:B------:R-:W-:Y:S02]  /*29f0*/  IMAD.MOV.U32 R93, RZ, RZ, R44 ;  /* 0x000000ffff5d7224 */ /* 0x000fe400078e002c */
[----:B------:R-:W3:Y:S01]  /*2a00*/  LDSM.16.M88.4 R44, [R203+0xf800] ;  /* 0x00f80000cb2c783b */ /* 0x000ee20000000200 */
[----:B------:R-:W-:Y:S01]  /*2a10*/  IABS R40, R40 ;  /* 0x0000002800287213 */ /* 0x000fe20000000000 */
[C---:B------:R-:W-:Y:S02]  /*2a20*/  IMAD.IADD R41, R145.reuse, 0x1, -R96 ;  /* 0x0000000191297824 */ /* 0x040fe400078e0a60 */
[----:B------:R-:W-:Y:S01]  /*2a30*/  I2F R93, R93 ;  /* 0x0000005d005d7306 */ /* 0x000fe20000201400 */
[C---:B--2---:R-:W-:Y:S01]  /*2a40*/  HMMA.16816.F32 R16, R24.reuse, R32, R16 ;  /* 0x000000201810723c */ /* 0x044fe20000001810 */
[----:B------:R-:W-:Y:S01]  /*2a50*/  IMAD.MOV.U32 R95, RZ, RZ, R40 ;  /* 0x000000ffff5f7224 */ /* 0x000fe200078e0028 */
[----:B------:R-:W-:Y:S01]  /*2a60*/  IABS R40, R41 ;  /* 0x0000002900287213 */ /* 0x000fe20000000000 */
[----:B-1----:R-:W-:Y:S04]  /*2a70*/  LDSM.16.M88.4 R56, [R207+0x4800] ;  /* 0x00480000cf38783b */ /* 0x002fe80000000200 */
[C---:B------:R-:W-:Y:S01]  /*2a80*/  IMAD.IADD R32, R145.reuse, 0x1, -R98 ;  /* 0x0000000191207824 */ /* 0x040fe200078e0a62 */
[C---:B----4-:R-:W-:Y:S01]  /*2a90*/  HMMA.16816.F32 R36, R24.reuse, R20, R36 ;  /* 0x000000141824723c */ /* 0x050fe20000001824 */
[C---:B------:R-:W-:Y:S01]  /*2aa0*/  IMAD.IADD R33, R145.reuse, 0x1, -R100 ;  /* 0x0000000191217824 */ /* 0x040fe200078e0a64 */
[----:B------:R-:W-:Y:S01]  /*2ab0*/  I2F R95, R95 ;  /* 0x0000005f005f7306 */ /* 0x000fe20000201400 */
[----:B------:R-:W-:Y:S01]  /*2ac0*/  IMAD.MOV.U32 R97, RZ, RZ, R40 ;  /* 0x000000ffff617224 */ /* 0x000fe200078e0028 */
[----:B------:R-:W-:Y:S01]  /*2ad0*/  IABS R32, R32 ;  /* 0x0000002000207213 */ /* 0x000fe20000000000 */
[----:B------:R-:W1:Y:S02]  /*2ae0*/  LDSM.16.M88.4 R40, [R196+0x2000] ;  /* 0x00200000c428783b */ /* 0x000e640000000200 */
[C---:B------:R-:W-:Y:S01]  /*2af0*/  IMAD.IADD R20, R145.reuse, 0x1, -R102 ;  /* 0x0000000191147824 */ /* 0x040fe200078e0a66 */
[----:B------:R-:W-:Y:S01]  /*2b00*/  MOV R99, R32 ;  /* 0x0000002000637202 */ /* 0x000fe20000000f00 */
[----:B------:R-:W-:Y:S01]  /*2b10*/  IMAD.IADD R21, R145, 0x1, -R104 ;  /* 0x0000000191157824 */ /* 0x000fe200078e0a68 */
[----:B------:R-:W-:Y:S01]  /*2b20*/  IABS R32, R33 ;  /* 0x0000002100207213 */ /* 0x000fe20000000000 */
[----:B------:R-:W-:Y:S01]  /*2b30*/  HMMA.16816.F32 R28, R24, R34, R28 ;  /* 0x00000022181c723c */ /* 0x000fe2000000181c */
[----:B------:R-:W-:Y:S01]  /*2b40*/  IABS R20, R20 ;  /* 0x0000001400147213 */ /* 0x000fe20000000000 */
[----:B------:R-:W-:Y:S02]  /*2b50*/  I2F R97, R97 ;  /* 0x0000006100617306 */ /* 0x000fe40000201400 */
[----:B------:R-:W-:-:S02]  /*2b60*/  IMAD.MOV.U32 R101, RZ, RZ, R32 ;  /* 0x000000ffff657224 */ /* 0x000fc400078e0020 */
[----:B------:R-:W-:Y:S01]  /*2b70*/  IMAD.MOV.U32 R103, RZ, RZ, R20 ;  /* 0x000000ffff677224 */ /* 0x000fe200078e0014 */
[----:B------:R-:W2:Y:S01]  /*2b80*/  LDSM.16.M88.4 R32, [R196+0x2800] ;  /* 0x00280000c420783b */ /* 0x000ea20000000200 */
[----:B------:R-:W-:Y:S01]  /*2b90*/  IABS R20, R21 ;  /* 0x0000001500147213 */ /* 0x000fe20000000000 */
[C---:B------:R-:W-:Y:S01]  /*2ba0*/  HMMA.16816.F32 R52, R24.reuse, R22, R52 ;  /* 0x000000161834723c */ /* 0x040fe20000001834 */
[----:B------:R-:W-:Y:S03]  /*2bb0*/  I2F R101, R101 ;  /* 0x0000006500657306 */ /* 0x000fe60000201400 */
[----:B------:R-:W-:Y:S02]  /*2bc0*/  IMAD.MOV.U32 R105, RZ, RZ, R20 ;  /* 0x000000ffff697224 */ /* 0x000fe400078e0014 */
[----:B------:R-:W4:Y:S02]  /*2bd0*/  LDSM.16.M88.4 R20, [R196+0x3000] ;  /* 0x00300000c414783b */ /* 0x000f240000000200 */
[C---:B---3--:R-:W-:Y:S01]  /*2be0*/  HMMA.16816.F32 R48, R24.reuse, R44, R48 ;  /* 0x0000002c1830723c */ /* 0x048fe20000001830 */
[----:B------:R-:W-:Y:S06]  /*2bf0*/  I2F R99, R99 ;  /* 0x0000006300637306 */ /* 0x000fec0000201400 */
[C---:B------:R-:W-:Y:S01]  /*2c00*/  IMAD.IADD R44, R145.reuse, 0x1, -R106 ;  /* 0x00000001912c7824 */ /* 0x040fe200078e0a6a */
[----:B------:R-:W-:Y:S01]  /*2c10*/  HMMA.16816.F32 R64, R24, R46, R64 ;  /* 0x0000002e1840723c */ /* 0x000fe20000001840 */
[----:B------:R-:W3:Y:S01]  /*2c20*/  LDSM.16.M88.4 R24, [R209+0x10000] ;  /* 0x01000000d118783b */ /* 0x000ee20000000200 */
[----:B------:R-:W-:Y:S01]  /*2c30*/  IMAD.IADD R45, R145, 0x1, -R108 ;  /* 0x00000001912d7824 */ /* 0x000fe200078e0a6c */
[----:B------:R-:W-:Y:S01]  /*2c40*/  I2F R105, R105 ;  /* 0x0000006900697306 */ /* 0x000fe20000201400 */
[----:B------:R-:W-:-:S04]  /*2c50*/  IABS R44, R44 ;  /* 0x0000002c002c7213 */ /* 0x000fc80000000000 */
[C---:B-1----:R-:W-:Y:S01]  /*2c60*/  HMMA.16816.F32 R12, R68.reuse, R40, R12 ;  /* 0x00000028440c723c */ /* 0x042fe2000000180c */
[----:B------:R-:W-:Y:S01]  /*2c70*/  IMAD.MOV.U32 R107, RZ, RZ, R44 ;  /* 0x000000ffff6b7224 */ /* 0x000fe200078e002c */
[----:B------:R-:W-:Y:S01]  /*2c80*/  IABS R44, R45 ;  /* 0x0000002d002c7213 */ /* 0x000fe20000000000 */
[----:B------:R-:W-:Y:S04]  /*2c90*/  I2F R103, R103 ;  /* 0x0000006700677306 */ /* 0x000fe80000201400 */
[C---:B------:R-:W-:Y:S01]  /*2ca0*/  IADD3 R40, R145.reuse, -R110, RZ ;  /* 0x8000006e91287210 */ /* 0x040fe20007ffe0ff */
[----:B------:R-:W-:Y:S01]  /*2cb0*/  IMAD.IADD R41, R145, 0x1, -R112 ;  /* 0x0000000191297824 */ /* 0x000fe200078e0a70 */
[----:B------:R-:W-:Y:S02]  /*2cc0*/  HMMA.16816.F32 R8, R68, R42, R8 ;  /* 0x0000002a4408723c */ /* 0x000fe40000001808 */
[----:B------:R1:W-:Y:S01]  /*2cd0*/  I2F R109, R44 ;  /* 0x0000002c006d7306 */ /* 0x0003e20000201400 */
[----:B------:R-:W-:-:S05]  /*2ce0*/  IABS R40, R40 ;  /* 0x0000002800287213 */ /* 0x000fca0000000000 */
[C---:B--2---:R-:W-:Y:S01]  /*2cf0*/  HMMA.16816.F32 R16, R68.reuse, R32, R16 ;  /* 0x000000204410723c */ /* 0x044fe20000001810 */
[----:B------:R-:W-:Y:S01]  /*2d00*/  IMAD.MOV.U32 R111, RZ, RZ, R40 ;  /* 0x000000ffff6f7224 */ /* 0x000fe200078e0028 */
[----:B------:R-:W-:Y:S01]  /*2d10*/  IABS R40, R41 ;  /* 0x0000002900287213 */ /* 0x000fe20000000000 */
[----:B------:R-:W-:Y:S04]  /*2d20*/  I2F R107, R107 ;  /* 0x0000006b006b7306 */ /* 0x000fe80000201400 */
[C---:B------:R-:W-:Y:S01]  /*2d30*/  IMAD.IADD R32, R145.reuse, 0x1, -R114 ;  /* 0x0000000191207824 */ /* 0x040fe200078e0a72 */
[----:B----4-:R-:W-:Y:S01]  /*2d40*/  HMMA.16816.F32 R36, R68, R20, R36 ;  /* 0x000000144424723c */ /* 0x010fe20000001824 */
[C---:B------:R-:W-:Y:S01]  /*2d50*/  IMAD.IADD R33, R145.reuse, 0x1, -R116 ;  /* 0x0000000191217824 */ /* 0x040fe200078e0a74 */
[----:B------:R-:W-:Y:S01]  /*2d60*/  IADD3 R145, R145, 0x8, RZ ;  /* 0x0000000891917810 */ /* 0x000fe20007ffe0ff */
[----:B-1----:R-:W1:Y:S01]  /*2d70*/  LDSM.16.M88.4 R44, [R208+0x8000] ;  /* 0x00800000d02c783b */ /* 0x002e620000000200 */
[----:B------:R-:W-:Y:S01]  /*2d80*/  IABS R32, R32 ;  /* 0x0000002000207213 */ /* 0x000fe20000000000 */
[----:B------:R2:W-:Y:S02]  /*2d90*/  I2F R113, R40 ;  /* 0x0000002800717306 */ /* 0x0005e40000201400 */
[C---:B------:R-:W-:Y:S01]  /*2da0*/  IMAD.IADD R20, R145.reuse, 0x1, -R4 ;  /* 0x0000000191147824 */ /* 0x040fe200078e0a04 */
[----:B---3--:R-:W-:Y:S01]  /*2db0*/  HMMA.16816.F32 R12, R60, R24, R12 ;  /* 0x000000183c0c723c */ /* 0x008fe2000000180c */
[----:B------:R-:W-:-:S02]  /*2dc0*/  IMAD.IADD R21, R145, 0x1, -R88 ;  /* 0x0000000191157824 */ /* 0x000fc400078e0a58 */
[----:B------:R-:W-:Y:S01]  /*2dd0*/  IMAD.MOV.U32 R115, RZ, RZ, R32 ;  /* 0x000000ffff737224 */ /* 0x000fe200078e0020 */
[----:B------:R-:W-:Y:S01]  /*2de0*/  IABS R20, R20 ;  /* 0x0000001400147213 */ /* 0x000fe20000000000 */
[C---:B------:R-:W-:Y:S01]  /*2df0*/  IMAD.IADD R129, R145.reuse, 0x1, -R96 ;  /* 0x0000000191817824 */ /* 0x040fe200078e0a60 */
[----:B------:R-:W-:Y:S01]  /*2e00*/  IABS R32, R33 ;  /* 0x0000002100207213 */ /* 0x000fe20000000000 */
[C---:B------:R-:W-:Y:S01]  /*2e10*/  IMAD.IADD R24, R145.reuse, 0x1, -R92 ;  /* 0x0000000191187824 */ /* 0x040fe200078e0a5c */
[C---:B------:R-:W-:Y:S01]  /*2e20*/  HMMA.16816.F32 R48, R68.reuse, R84, R48 ;  /* 0x000000544430723c */ /* 0x040fe20000001830 */
[----:B------:R-:W-:Y:S01]  /*2e30*/  IMAD.MOV.U32 R119, RZ, RZ, R20 ;  /* 0x000000ffff777224 */ /* 0x000fe200078e0014 */
[----:B------:R-:W-:Y:S01]  /*2e40*/  IABS R20, R21 ;  /* 0x0000001500147213 */ /* 0x000fe20000000000 */
[----:B------:R3:W-:Y:S01]  /*2e50*/  I2F R117, R32 ;  /* 0x0000002000757306 */ /* 0x0007e20000201400 */
[----:B------:R-:W-:Y:S01]  /*2e60*/  IADD3 R21, -R90, R145, RZ ;  /* 0x000000915a157210 */ /* 0x000fe20007ffe1ff */
[----:B--2---:R-:W2:Y:S01]  /*2e70*/  LDSM.16.M88.4 R40, [R209+0x10800] ;  /* 0x01080000d128783b */ /* 0x004ea20000000200 */
[----:B------:R-:W-:Y:S01]  /*2e80*/  IABS R24, R24 ;  /* 0x0000001800187213 */ /* 0x000fe20000000000 */
[----:B------:R-:W-:Y:S01]  /*2e90*/  IMAD.MOV.U32 R121, RZ, RZ, R20 ;  /* 0x000000ffff797224 */ /* 0x000fe200078e0014 */
[----:B------:R-:W-:Y:S01]  /*2ea0*/  IABS R20, R21 ;  /* 0x0000001500147213 */ /* 0x000fe20000000000 */
[C---:B------:R-:W-:Y:S01]  /*2eb0*/  HMMA.16816.F32 R28, R68.reuse, R34, R28 ;  /* 0x00000022441c723c */ /* 0x040fe2000000181c */
[C---:B------:R-:W-:Y:S01]  /*2ec0*/  IMAD.IADD R25, R145.reuse, 0x1, -R94 ;  /* 0x0000000191197824 */ /* 0x040fe200078e0a5e */
[----:B------:R-:W-:Y:S01]  /*2ed0*/  IABS R129, R129 ;  /* 0x0000008100817213 */ /* 0x000fe20000000000 */
[----:B------:R-:W-:Y:S01]  /*2ee0*/  IMAD.MOV.U32 R123, RZ, RZ, R24 ;  /* 0x000000ffff7b7224 */ /* 0x000fe200078e0018 */
[----:B------:R-:W-:Y:S01]  /*2ef0*/  I2F R119, R119 ;  /* 0x0000007700777306 */ /* 0x000fe20000201400 */
[----:B------:R-:W-:Y:S01]  /*2f00*/  IMAD.MOV.U32 R85, RZ, RZ, R20 ;  /* 0x000000ffff557224 */ /* 0x000fe200078e0014 */
[----:B------:R-:W-:Y:S01]  /*2f10*/  IABS R24, R25 ;  /* 0x0000001900187213 */ /* 0x000fe20000000000 */
[----:B------:R-:W-:Y:S01]  /*2f20*/  IMAD.IADD R127, R145, 0x1, -R98 ;  /* 0x00000001917f7824 */ /* 0x000fe200078e0a62 */
[----:B------:R-:W-:Y:S01]  /*2f30*/  HMMA.16816.F32 R52, R68, R22, R52 ;  /* 0x000000164434723c */ /* 0x000fe20000001834 */
[----:B------:R-:W-:Y:S03]  /*2f40*/  LDSM.16.M88.4 R20, [R203+0x10000] ;  /* 0x01000000cb14783b */ /* 0x000fe60000000200 */
[----:B------:R4:W-:Y:S01]  /*2f50*/  I2F R125, R24 ;  /* 0x00000018007d7306 */ /* 0x0009e20000201400 */
[----:B---3--:R-:W3:Y:S01]  /*2f60*/  LDSM.16.M88.4 R32, [R206+0x8000] ;  /* 0x00800000ce20783b */ /* 0x008ee20000000200 */
[----:B------:R-:W-:-:S02]  /*2f70*/  IABS R127, R127 ;  /* 0x0000007f007f7213 */ /* 0x000fc40000000000 */
[----:B------:R-:W-:Y:S04]  /*2f80*/  HMMA.16816.F32 R8, R60, R26, R8 ;  /* 0x0000001a3c08723c */ /* 0x000fe80000001808 */
[----:B------:R-:W-:Y:S04]  /*2f90*/  I2F R127, R127 ;  /* 0x0000007f007f7306 */ /* 0x000fe80000201400 */
[----:B-1----:R-:W-:Y:S01]  /*2fa0*/  HMMA.16816.F32 R12, R44, R76, R12 ;  /* 0x0000004c2c0c723c */ /* 0x002fe2000000180c */
[----:B----4-:R-:W1:Y:S03]  /*2fb0*/  LDSM.16.M88.4 R24, [R205+0x8000] ;  /* 0x00800000cd18783b */ /* 0x010e660000000200 */
[----:B------:R-:W-:Y:S04]  /*2fc0*/  I2F R85, R85 ;  /* 0x0000005500557306 */ /* 0x000fe80000201400 */
[C---:B------:R-:W-:Y:S04]  /*2fd0*/  HMMA.16816.F32 R36, R60.reuse, R80, R36 ;  /* 0x000000503c24723c */ /* 0x040fe80000001824 */
[----:B------:R-:W-:Y:S04]  /*2fe0*/  I2F R121, R121 ;  /* 0x0000007900797306 */ /* 0x000fe80000201400 */
[----:B--2---:R-:W-:Y:S04]  /*2ff0*/  HMMA.16816.F32 R16, R60, R40, R16 ;  /* 0x000000283c10723c */ /* 0x004fe80000001810 */
[----:B------:R-:W-:Y:S03]  /*3000*/  I2F R123, R123 ;  /* 0x0000007b007b7306 */ /* 0x000fe60000201400 */
[----:B------:R-:W-:Y:S01]  /*3010*/  IMAD.IADD R40, R145, 0x1, -R100 ;  /* 0x0000000191287824 */ /* 0x000fe200078e0a64 */
[----:B------:R-:W-:Y:S01]  /*3020*/  HMMA.16816.F32 R8, R44, R78, R8 ;  /* 0x0000004e2c08723c */ /* 0x000fe20000001808 */
[----:B------:R-:W-:Y:S01]  /*3030*/  IADD3 R41, -R102, R145, RZ ;  /* 0x0000009166297210 */ /* 0x000fe20007ffe1ff */
[----:B------:R-:W2:Y:S02]  /*3040*/  LDSM.16.M88.4 R76, [R203+0x10800] ;  /* 0x01080000cb4c783b */ /* 0x000ea40000000200 */
[----:B------:R-:W-:Y:S01]  /*3050*/  IABS R40, R40 ;  /* 0x0000002800287213 */ /* 0x000fe20000000000 */
[----:B------:R-:W-:Y:S03]  /*3060*/  I2F R129, R129 ;  /* 0x0000008100817306 */ /* 0x000fe60000201400 */
[----:B---3--:R-:W-:Y:S01]  /*3070*/  HMMA.16816.F32 R12, R32, R20, R12 ;  /* 0x00000014200c723c */ /* 0x008fe2000000180c */
[----:B------:R-:W-:Y:S01]  /*3080*/  IMAD.MOV.U32 R131, RZ, RZ, R40 ;  /* 0x000000ffff837224 */ /* 0x000fe200078e0028 */
[----:B------:R-:W-:-:S03]  /*3090*/  IABS R40, R41 ;  /* 0x0000002900287213 */ /* 0x000fc60000000000 */
[----:B------:R-:W-:Y:S02]  /*30a0*/  I2F R111, R111 ;  /* 0x0000006f006f7306 */ /* 0x000fe40000201400 */
[C---:B------:R-:W-:Y:S01]  /*30b0*/  IMAD.IADD R20, R145.reuse, 0x1, -R104 ;  /* 0x0000000191147824 */ /* 0x040fe200078e0a68 */
[----:B------:R-:W-:Y:S01]  /*30c0*/  HMMA.16816.F32 R28, R60, R42, R28 ;  /* 0x0000002a3c1c723c */ /* 0x000fe2000000181c */
[----:B------:R-:W-:-:S03]  /*30d0*/  IMAD.IADD R21, R145, 0x1, -R106 ;  /* 0x0000000191157824 */ /* 0x000fc600078e0a6a */
[----:B------:R-:W-:Y:S01]  /*30e0*/  IABS R20, R20 ;  /* 0x0000001400147213 */ /* 0x000fe20000000000 */
[----:B------:R3:W-:Y:S03]  /*30f0*/  I2F R133, R40 ;  /* 0x0000002800857306 */ /* 0x0007e60000201400 */
[----:B------:R-:W-:Y:S01]  /*3100*/  HMMA.16816.F32 R16, R44, R56, R16 ;  /* 0x000000382c10723c */ /* 0x000fe20000001810 */
[----:B------:R-:W-:Y:S01]  /*3110*/  IMAD.MOV.U32 R137, RZ, RZ, R20 ;  /* 0x000000ffff897224 */ /* 0x000fe200078e0014 */
[----:B------:R-:W-:Y:S01]  /*3120*/  IABS R20, R21 ;  /* 0x0000001500147213 */ /* 0x000fe20000000000 */
[C---:B------:R-:W-:Y:S02]  /*3130*/  IMAD.IADD R21, R145.reuse, 0x1, -R108 ;  /* 0x0000000191157824 */ /* 0x040fe400078e0a6c */
[----:B------:R-:W-:Y:S02]  /*3140*/  I2F R131, R131 ;  /* 0x0000008300837306 */ /* 0x000fe40000201400 */
[----:B------:R-:W-:Y:S01]  /*3150*/  IMAD.MOV.U32 R139, RZ, RZ, R20 ;  /* 0x000000ffff8b7224 */ /* 0x000fe200078e0014 */
[----:B------:R-:W-:Y:S01]  /*3160*/  IABS R20, R21 ;  /* 0x0000001500147213 */ /* 0x000fe20000000000 */
[C---:B------:R-:W-:Y:S01]  /*3170*/  IMAD.IADD R21, R145.reuse, 0x1, -R110 ;  /* 0x0000000191157824 */ /* 0x040fe200078e0a6e */
[----:B------:R-:W-:Y:S01]  /*3180*/  HMMA.16816.F32 R8, R32, R22, R8 ;  /* 0x000000162008723c */ /* 0x000fe20000001808 */
[C---:B------:R-:W-:Y:S01]  /*3190*/  IMAD.IADD R56, R145.reuse, 0x1, -R114 ;  /* 0x0000000191387824 */ /* 0x040fe200078e0a72 */
[----:B------:R-:W-:Y:S01]  /*31a0*/  MOV R141, R20 ;  /* 0x00000014008d7202 */ /* 0x000fe20000000f00 */
[----:B---3--:R-:W3:Y:S01]  /*31b0*/  LDSM.16.M88.4 R40, [R207+0x5000] ;  /* 0x00500000cf28783b */ /* 0x008ee20000000200 */
[----:B------:R-:W-:Y:S01]  /*31c0*/  IABS R20, R21 ;  /* 0x0000001500147213 */ /* 0x000fe20000000000 */
[----:B------:R-:W-:Y:S01]  /*31d0*/  IMAD.IADD R21, R145, 0x1, -R112 ;  /* 0x0000000191157824 */ /* 0x000fe200078e0a70 */
[----:B------:R-:W-:Y:S01]  /*31e0*/  IABS R56, R56 ;  /* 0x0000003800387213 */ /* 0x000fe20000000000 */
[----:B------:R-:W-:Y:S01]  /*31f0*/  I2F R137, R137 ;  /* 0x0000008900897306 */ /* 0x000fe20000201400 */
[----:B-1----:R-:W-:Y:S01]  /*3200*/  HMMA.16816.F32 R12, R24, R72, R12 ;  /* 0x00000048180c723c */ /* 0x002fe2000000180c */
[----:B------:R-:W-:Y:S01]  /*3210*/  IMAD.MOV.U32 R143, RZ, RZ, R20 ;  /* 0x000000ffff8f7224 */ /* 0x000fe200078e0014 */
[----:B------:R-:W-:-:S05]  /*3220*/  IABS R20, R21 ;  /* 0x0000001500147213 */ /* 0x000fca0000000000 */
[----:B------:R-:W-:Y:S01]  /*3230*/  IMAD.IADD R72, R145, 0x1, -R116 ;  /* 0x0000000191487824 */ /* 0x000fe200078e0a74 */
[----:B------:R-:W-:Y:S01]  /*3240*/  HMMA.16816.F32 R28, R44, R58, R28 ;  /* 0x0000003a2c1c723c */ /* 0x000fe2000000181c */
[----:B------:R-:W-:Y:S01]  /*3250*/  IMAD.MOV.U32 R145, RZ, RZ, R56 ;  /* 0x000000ffff917224 */ /* 0x000fe200078e0038 */
[----:B------:R-:W-:Y:S01]  /*3260*/  I2F R115, R115 ;  /* 0x0000007300737306 */ /* 0x000fe20000201400 */
[----:B------:R-:W1:Y:S01]  /*3270*/  LDSM.16.M88.4 R56, [R209+0x11800] ;  /* 0x01180000d138783b */ /* 0x000e620000000200 */
[----:B------:R-:W-:Y:S01]  /*3280*/  IMAD.MOV.U32 R81, RZ, RZ, R20 ;  /* 0x000000ffff517224 */ /* 0x000fe200078e0014 */
[----:B------:R-:W-:Y:S02]  /*3290*/  IABS R72, R72 ;  /* 0x0000004800487213 */ /* 0x000fe40000000000 */
[----:B------:R-:W4:Y:S01]  /*32a0*/  LDSM.16.M88.4 R20, [R196+0x4800] ;  /* 0x00480000c414783b */ /* 0x000f220000000200 */
[----:B------:R-:W-:Y:S02]  /*32b0*/  HMMA.16816.F32 R64, R68, R86, R64 ;  /* 0x000000564440723c */ /* 0x000fe40000001840 */
[----:B------:R5:W-:Y:S06]  /*32c0*/  I2F R147, R72 ;  /* 0x0000004800937306 */ /* 0x000bec0000201400 */
[----:B--2---:R-:W-:Y:S01]  /*32d0*/  HMMA.16816.F32 R16, R32, R76, R16 ;  /* 0x0000004c2010723c */ /* 0x004fe20000001810 */
[----:B------:R-:W-:Y:S01]  /*32e0*/  FMUL.FTZ R80, R12, c[0x0][0x2ec] ;  /* 0x0000bb000c507a20 */ /* 0x000fe20000410000 */
[----:B------:R-:W-:Y:S06]  /*32f0*/  I2F R139, R139 ;  /* 0x0000008b008b7306 */ /* 0x000fec0000201400 */
[----:B------:R-:W-:Y:S01]  /*3300*/  HMMA.16816.F32 R8, R24, R74, R8 ;  /* 0x0000004a1808723c */ /* 0x000fe20000001808 */
[----:B-----5:R-:W2:Y:S01]  /*3310*/  LDSM.16.M88.4 R72, [R203+0x11000] ;  /* 0x01100000cb48783b */ /* 0x020ea20000000200 */
[----:B------:R-:W5:Y:S06]  /*3320*/  MUFU.TANH R80, R80 ;  /* 0x0000005000507308 */ /* 0x000f6c0000002400 */
[----:B------:R-:W-:Y:S02]  /*3330*/  HMMA.16816.F32 R52, R60, R82, R52 ;  /* 0x000000523c34723c */ /* 0x000fe40000001834 */
[----:B------:R-:W-:Y:S05]  /*3340*/  I2F R141, R141 ;  /* 0x0000008d008d7306 */ /* 0x000fea0000201400 */
[----:B------:R-:W-:Y:S01]  /*3350*/  FMUL.FTZ R82, R13, c[0x0][0x2ec] ;  /* 0x0000bb000d527a20 */ /* 0x000fe20000410000 */
[----:B---3--:R-:W-:Y:S01]  /*3360*/  HMMA.16816.F32 R36, R44, R40, R36 ;  /* 0x000000282c24723c */ /* 0x008fe20000001824 */
[----:B-----5:R-:W-:Y:S01]  /*3370*/  FFMA.FTZ R7, R7, -R0, R80 ;  /* 0x8000000007077223 */ /* 0x020fe20000010050 */
[----:B------:R-:W-:Y:S05]  /*3380*/  I2F R143, R143 ;  /* 0x0000008f008f7306 */ /* 0x000fea0000201400 */
[----:B------:R-:W-:Y:S01]  /*3390*/  FMUL.FTZ R40, R14, c[0x0][0x2ec] ;  /* 0x0000bb000e287a20 */ /* 0x000fe20000410000 */
[----:B-1----:R-:W-:Y:S01]  /*33a0*/  HMMA.16816.F32 R48, R60, R56, R48 ;  /* 0x000000383c30723c */ /* 0x002fe20000001830 */
[----:B------:R-:W-:-:S02]  /*33b0*/  FMUL.FTZ R41, R15, c[0x0][0x2ec] ;  /* 0x0000bb000f297a20 */ /* 0x000fc40000410000 */
[----:B------:R-:W1:Y:S01]  /*33c0*/  LDSM.16.M88.4 R12, [R207+0x5800] ;  /* 0x00580000cf0c783b */ /* 0x000e620000000200 */
[----:B------:R-:W-:Y:S01]  /*33d0*/  FMUL.FTZ R8, R8, c[0x0][0x2ec] ;  /* 0x0000bb0008087a20 */ /* 0x000fe20000410000 */
[----:B------:R-:W3:Y:S03]  /*33e0*/  MUFU.TANH R82, R82 ;  /* 0x0000005200527308 */ /* 0x000ee60000002400 */
[----:B------:R-:W-:Y:S05]  /*33f0*/  HMMA.16816.F32 R64, R60, R58, R64 ;  /* 0x0000003a3c40723c */ /* 0x000fea0000001840 */
[----:B------:R-:W5:Y:S03]  /*3400*/  MUFU.TANH R40, R40 ;  /* 0x0000002800287308 */ /* 0x000f660000002400 */
[----:B----4-:R-:W-:Y:S05]  /*3410*/  HMMA.16816.F32 R16, R24, R20, R16 ;  /* 0x000000141810723c */ /* 0x010fea0000001810 */
[----:B------:R4:W-:Y:S01]  /*3420*/  MUFU.TANH R20, R8 ;  /* 0x0000000800147308 */ /* 0x0009e20000002400 */
[----:B---3--:R-:W-:-:S02]  /*3430*/  FFMA.FTZ R82, R89, -R0, R82 ;  /* 0x8000000059527223 */ /* 0x008fc40000010052 */
[----:B------:R-:W-:Y:S01]  /*3440*/  HMMA.16816.F32 R28, R32, R78, R28 ;  /* 0x0000004e201c723c */ /* 0x000fe2000000181c */
[----:B------:R-:W-:Y:S01]  /*3450*/  FMUL.FTZ R21, R9, c[0x0][0x2ec] ;  /* 0x0000bb0009157a20 */ /* 0x000fe20000410000 */
[----:B------:R-:W3:Y:S03]  /*3460*/  LDSM.16.M88.4 R76, [R196+0x5000] ;  /* 0x00500000c44c783b */ /* 0x000ee60000000200 */
[----:B------:R-:W-:Y:S01]  /*3470*/  MUFU.TANH R41, R41 ;  /* 0x0000002900297308 */ /* 0x000fe20000002400 */
[----:B-----5:R-:W-:Y:S02]  /*3480*/  FFMA.FTZ R40, R119, -R0, R40 ;  /* 0x8000000077287223 */ /* 0x020fe40000010028 */
[----:B------:R-:W-:Y:S05]  /*3490*/  HMMA.16816.F32 R52, R44, R42, R52 ;  /* 0x0000002a2c34723c */ /* 0x000fea0000001834 */
[----:B------:R-:W5:Y:S02]  /*34a0*/  MUFU.TANH R21, R21 ;  /* 0x0000001500157308 */ /* 0x000f640000002400 */
[----:B------:R-:W-:Y:S01]  /*34b0*/  FMUL.FTZ R42, R10, c[0x0][0x2ec] ;  /* 0x0000bb000a2a7a20 */ /* 0x000fe20000410000 */
[----:B--2---:R-:W-:Y:S01]  /*34c0*/  HMMA.16816.F32 R36, R32, R72, R36 ;  /* 0x000000482024723c */ /* 0x004fe20000001824 */
[----:B------:R-:W-:-:S02]  /*34d0*/  FMUL.FTZ R43, R11, c[0x0][0x2ec] ;  /* 0x0000bb000b2b7a20 */ /* 0x000fc40000410000 */
[----:B----4-:R-:W2:Y:S01]  /*34e0*/  LDSM.16.M88.4 R8, [R203+0x11800] ;  /* 0x01180000cb08783b */ /* 0x010ea20000000200 */
[----:B------:R-:W-:Y:S01]  /*34f0*/  FMUL.FTZ R16, R16, c[0x0][0x2ec] ;  /* 0x0000bb0010107a20 */ /* 0x000fe20000410000 */
[----:B------:R-:W-:Y:S01]  /*3500*/  MUFU.TANH R42, R42 ;  /* 0x0000002a002a7308 */ /* 0x000fe20000002400 */
[----:B------:R-:W-:Y:S02]  /*3510*/  FMUL.FTZ R17, R17, c[0x0][0x2ec] ;  /* 0x0000bb0011117a20 */ /* 0x000fe40000410000 */
[----:B-1----:R-:W-:Y:S01]  /*3520*/  HMMA.16816.F32 R48, R44, R12, R48 ;  /* 0x0000000c2c30723c */ /* 0x002fe20000001830 */
[----:B------:R-:W-:-:S04]  /*3530*/  FMUL.FTZ R56, R19, c[0x0][0x2ec] ;  /* 0x0000bb0013387a20 */ /* 0x000fc80000410000 */
[----:B------:R-:W-:Y:S01]  /*3540*/  MUFU.TANH R43, R43 ;  /* 0x0000002b002b7308 */ /* 0x000fe20000002400 */
[----:B-----5:R-:W-:Y:S02]  /*3550*/  FFMA.FTZ R93, R93, -R0, R21 ;  /* 0x800000005d5d7223 */ /* 0x020fe40000010015 */
[----:B------:R-:W-:Y:S01]  /*3560*/  HMMA.16816.F32 R64, R44, R14, R64 ;  /* 0x0000000e2c40723c */ /* 0x000fe20000001840 */
[----:B------:R-:W-:-:S04]  /*3570*/  FMUL.FTZ R12, R18, c[0x0][0x2ec] ;  /* 0x0000bb00120c7a20 */ /* 0x000fc80000410000 */
[----:B------:R-:W1:Y:S03]  /*3580*/  MUFU.TANH R56, R56 ;  /* 0x0000003800387308 */ /* 0x000e660000002400 */
[----:B------:R-:W-:Y:S05]  /*3590*/  HMMA.16816.F32 R28, R24, R22, R28 ;  /* 0x00000016181c723c */ /* 0x000fea000000181c */
[----:B------:R-:W-:Y:S03]  /*35a0*/  MUFU.TANH R22, R16 ;  /* 0x0000001000167308 */ /* 0x000fe60000002400 */
[----:B------:R-:W-:Y:S05]  /*35b0*/  HMMA.16816.F32 R52, R32, R74, R52 ;  /* 0x0000004a2034723c */ /* 0x000fea0000001834 */
[----:B------:R4:W-:Y:S01]  /*35c0*/  MUFU.TANH R23, R17 ;  /* 0x0000001100177308 */ /* 0x0009e20000002400 */
[----:B-1----:R-:W-:-:S02]  /*35d0*/  FFMA.FTZ R15, R129, -R0, R56 ;  /* 0x80000000810f7223 */ /* 0x002fc40000010038 */
[----:B---3--:R-:W-:Y:S03]  /*35e0*/  HMMA.16816.F32 R36, R24, R76, R36 ;  /* 0x0000004c1824723c */ /* 0x008fe60000001824 */
[----:B------:R-:W-:Y:S02]  /*35f0*/  FSEL R15, R15, -INF , !P3 ;  /* 0xff8000000f0f7808 */ /* 0x000fe40005800000 */
[----:B------:R-:W1:Y:S03]  /*3600*/  MUFU.TANH R12, R12 ;  /* 0x0000000c000c7308 */ /* 0x000e660000002400 */
[----:B--2---:R-:W-:Y:S01]  /*3610*/  HMMA.16816.F32 R48, R32, R8, R48 ;  /* 0x000000082030723c */ /* 0x004fe20000001830 */
[----:B------:R-:W-:Y:S02]  /*3620*/  FMUL.FTZ R57, R28, c[0x0][0x2ec] ;  /* 0x0000bb001c397a20 */ /* 0x000fe40000410000 */
[----:B------:R-:W-:Y:S01]  /*3630*/  FMUL.FTZ R28, R29, c[0x0][0x2ec] ;  /* 0x0000bb001d1c7a20 */ /* 0x000fe20000410000 */
[----:B----4-:R-:W2:Y:S01]  /*3640*/  LDSM.16.M88.4 R16, [R196+0x5800] ;  /* 0x00580000c410783b */ /* 0x010ea20000000200 */
[----:B------:R-:W-:-:S02]  /*3650*/  FMUL.FTZ R29, R30, c[0x0][0x2ec] ;  /* 0x0000bb001e1d7a20 */ /* 0x000fc40000410000 */
[----:B------:R-:W3:Y:S01]  /*3660*/  MUFU.TANH R57, R57 ;  /* 0x0000003900397308 */ /* 0x000ee20000002400 */
[----:B------:R-:W-:Y:S01]  /*3670*/  HMMA.16816.F32 R64, R32, R10, R64 ;  /* 0x0000000a2040723c */ /* 0x000fe20000001840 */
[----:B------:R-:W-:Y:S01]  /*3680*/  FMUL.FTZ R8, R31, c[0x0][0x2ec] ;  /* 0x0000bb001f087a20 */ /* 0x000fe20000410000 */
[----:B------:R-:W-:-:S04]  /*3690*/  DEPBAR.LE SB0, 0x0 ;  /* 0x000080000000791a */ /* 0x000fc80000000000 */
[----:B-1----:R-:W-:Y:S01]  /*36a0*/  FFMA.FTZ R12, R125, -R0, R12 ;  /* 0x800000007d0c7223 */ /* 0x002fe2000001000c */
[----:B------:R-:W1:Y:S01]  /*36b0*/  MUFU.TANH R29, R29 ;  /* 0x0000001d001d7308 */ /* 0x000e620000002400 */
[----:B------:R-:W-:Y:S01]  /*36c0*/  HMMA.16816.F32 R52, R24, R78, R52 ;  /* 0x0000004e1834723c */ /* 0x000fe20000001834 */
[----:B------:R-:W-:Y:S02]  /*36d0*/  FMUL.FTZ R30, R37, c[0x0][0x2ec] ;  /* 0x0000bb00251e7a20 */ /* 0x000fe40000410000 */
[----:B------:R-:W-:Y:S01]  /*36e0*/  FMUL.FTZ R14, R39, c[0x0][0x2ec] ;  /* 0x0000bb00270e7a20 */ /* 0x000fe20000410000 */
[----:B------:R-:W-:Y:S01]  /*36f0*/  FSEL R13, R12, -INF , !P4 ;  /* 0xff8000000c0d7808 */ /* 0x000fe20006000000 */
[----:B------:R-:W-:Y:S02]  /*3700*/  FMUL.FTZ R9, R36, c[0x0][0x2ec] ;  /* 0x0000bb0024097a20 */ /* 0x000fe40000410000 */
[----:B------:R-:W4:Y:S01]  /*3710*/  MUFU.TANH R28, R28 ;  /* 0x0000001c001c7308 */ /* 0x000f220000002400 */
[----:B------:R-:W-:-:S02]  /*3720*/  FMUL.FTZ R31, R38, c[0x0][0x2ec] ;  /* 0x0000bb00261f7a20 */ /* 0x000fc40000410000 */
[-C--:B------:R-:W-:Y:S02]  /*3730*/  FFMA.FTZ R12, R97, -R0.reuse, R23 ;  /* 0x80000000610c7223 */ /* 0x080fe40000010017 */
[-C--:B------:R-:W-:Y:S01]  /*3740*/  FFMA.FTZ R10, R95, -R0.reuse, R22 ;  /* 0x800000005f0a7223 */ /* 0x080fe20000010016 */
[----:B------:R-:W-:Y:S01]  /*3750*/  FSEL R22, R93, -INF , !P6 ;  /* 0xff8000005d167808 */ /* 0x000fe20007000000 */
[-C--:B---3--:R-:W-:Y:S01]  /*3760*/  FFMA.FTZ R4, R99, -R0.reuse, R57 ;  /* 0x8000000063047223 */ /* 0x088fe20000010039 */
[----:B------:R-:W3:Y:S01]  /*3770*/  MUFU.TANH R30, R30 ;  /* 0x0000001e001e7308 */ /* 0x000ee20000002400 */
[----:B-1----:R-:W-:Y:S01]  /*3780*/  FFMA.FTZ R11, R127, -R0, R29 ;  /* 0x800000007f0b7223 */ /* 0x002fe2000001001d */
[----:B------:R-:W-:Y:S02]  /*3790*/  FSEL R10, R10, -INF , !P4 ;  /* 0xff8000000a0a7808 */ /* 0x000fe40006000000 */
[----:B------:R-:W-:Y:S02]  /*37a0*/  FSEL R12, R12, -INF , !P3 ;  /* 0xff8000000c0c7808 */ /* 0x000fe40005800000 */
[----:B------:R-:W-:-:S02]  /*37b0*/  FSEL R4, R4, -INF , !P2 ;  /* 0xff80000004047808 */ /* 0x000fc40005000000 */
[----:B------:R-:W1:Y:S01]  /*37c0*/  MUFU.TANH R14, R14 ;  /* 0x0000000e000e7308 */ /* 0x000e620000002400 */
[----:B------:R-:W-:Y:S01]  /*37d0*/  FMUL.FTZ R32, R54, c[0x0][0x2ec] ;  /* 0x0000bb0036207a20 */ /* 0x000fe20000410000 */
[----:B------:R-:W-:Y:S01]  /*37e0*/  FSEL R11, R11, -INF , !P2 ;  /* 0xff8000000b0b7808 */ /* 0x000fe20005000000 */
[----:B------:R-:W-:Y:S01]  /*37f0*/  FMUL.FTZ R33, R55, c[0x0][0x2ec] ;  /* 0x0000bb0037217a20 */ /* 0x000fe20000410000 */
[-C--:B------:R-:W-:Y:S01]  /*3800*/  ISETP.GE.AND P4, PT, R108, R135.reuse, PT ;  /* 0x000000876c00720c */ /* 0x080fe20003f86270 */
[-C--:B----4-:R-:W-:Y:S01]  /*3810*/  FFMA.FTZ R101, R101, -R0.reuse, R28 ;  /* 0x8000000065657223 */ /* 0x090fe2000001001c */
[----:B--2---:R-:W-:Y:S01]  /*3820*/  HMMA.16816.F32 R48, R24, R16, R48 ;  /* 0x000000101830723c */ /* 0x004fe20000001830 */
[-C--:B------:R-:W-:Y:S01]  /*3830*/  ISETP.GE.AND P3, PT, R110, R135.reuse, PT ;  /* 0x000000876e00720c */ /* 0x080fe20003f66270 */
[----:B------:R-:W2:Y:S01]  /*3840*/  MUFU.TANH R8, R8 ;  /* 0x0000000800087308 */ /* 0x000ea20000002400 */
[----:B---3--:R-:W-:Y:S01]  /*3850*/  FFMA.FTZ R30, R105, -R0, R30 ;  /* 0x80000000691e7223 */ /* 0x008fe2000001001e */
[----:B------:R-:W-:-:S03]  /*3860*/  ISETP.GE.AND P2, PT, R112, R135, PT ;  /* 0x000000877000720c */ /* 0x000fc60003f46270 */
[----:B------:R-:W-:Y:S01]  /*3870*/  FMUL.FTZ R16, R52, c[0x0][0x2ec] ;  /* 0x0000bb0034107a20 */ /* 0x000fe20000410000 */
[----:B------:R-:W-:Y:S01]  /*3880*/  HMMA.16816.F32 R64, R24, R18, R64 ;  /* 0x000000121840723c */ /* 0x000fe20000001840 */
[----:B------:R-:W-:Y:S01]  /*3890*/  FMUL.FTZ R17, R53, c[0x0][0x2ec] ;  /* 0x0000bb0035117a20 */ /* 0x000fe20000410000 */
[----:B------:R-:W3:Y:S01]  /*38a0*/  MUFU.TANH R9, R9 ;  /* 0x0000000900097308 */ /* 0x000ee20000002400 */
[----:B-1----:R-:W-:-:S04]  /*38b0*/  FFMA.FTZ R14, R137, -R0, R14 ;  /* 0x80000000890e7223 */ /* 0x002fc8000001000e */
[----:B------:R-:W-:Y:S01]  /*38c0*/  FSEL R24, R7, -INF , !P1 ;  /* 0xff80000007187808 */ /* 0x000fe20004800000 */
[-C--:B------:R-:W-:Y:S01]  /*38d0*/  FFMA.FTZ R26, R91, -R0.reuse, R20 ;  /* 0x800000005b1a7223 */ /* 0x080fe20000010014 */
[----:B------:R-:W-:Y:S01]  /*38e0*/  FSEL R25, R40, -INF , !P1 ;  /* 0xff80000028197808 */ /* 0x000fe20004800000 */
[----:B------:R-:W1:Y:S01]  /*38f0*/  MUFU.TANH R31, R31 ;  /* 0x0000001f001f7308 */ /* 0x000e620000002400 */
[-C--:B------:R-:W-:Y:S01]  /*3900*/  FFMA.FTZ R7, R85, -R0.reuse, R42 ;  /* 0x8000000055077223 */ /* 0x080fe2000001002a */
[----:B------:R-:W-:Y:S01]  /*3910*/  FSEL R20, R82, -INF , !P0 ;  /* 0xff80000052147808 */ /* 0x000fe20004000000 */
[-C--:B------:R-:W-:Y:S01]  /*3920*/  FFMA.FTZ R18, R121, -R0.reuse, R41 ;  /* 0x8000000079127223 */ /* 0x080fe20000010029 */
[----:B------:R-:W-:Y:S01]  /*3930*/  FSEL R26, R26, -INF , !P5 ;  /* 0xff8000001a1a7808 */ /* 0x000fe20006800000 */
[-C--:B------:R-:W-:Y:S01]  /*3940*/  FFMA.FTZ R19, R123, -R0.reuse, R43 ;  /* 0x800000007b137223 */ /* 0x080fe2000001002b */
[----:B------:R-:W-:Y:S01]  /*3950*/  FSEL R7, R7, -INF , !P5 ;  /* 0xff80000007077808 */ /* 0x000fe20006800000 */
[----:B------:R-:W-:Y:S01]  /*3960*/  FMUL.FTZ R34, R48, c[0x0][0x2ec] ;  /* 0x0000bb0030227a20 */ /* 0x000fe20000410000 */
[----:B------:R-:W-:Y:S01]  /*3970*/  I2F R81, R81 ;  /* 0x0000005100517306 */ /* 0x000fe20000201400 */
[----:B------:R-:W-:Y:S01]  /*3980*/  FMUL.FTZ R35, R50, c[0x0][0x2ec] ;  /* 0x0000bb0032237a20 */ /* 0x000fe20000410000 */
[-C--:B------:R-:W-:Y:S01]  /*3990*/  ISETP.GE.AND P5, PT, R104, R135.reuse, PT ;  /* 0x000000876800720c */ /* 0x080fe20003fa6270 */
[----:B------:R-:W-:Y:S01]  /*39a0*/  FMUL.FTZ R49, R49, c[0x0][0x2ec] ;  /* 0x0000bb0031317a20 */ /* 0x000fe20000410000 */
[----:B------:R-:W-:Y:S01]  /*39b0*/  FSEL R18, R18, -INF , !P0 ;  /* 0xff80000012127808 */ /* 0x000fe20004000000 */
[----:B------:R-:W-:Y:S01]  /*39c0*/  FMUL.FTZ R51, R51, c[0x0][0x2ec] ;  /* 0x0000bb0033337a20 */ /* 0x000fe20000410000 */
[----:B------:R-:W-:Y:S01]  /*39d0*/  FSEL R162, R30, -INF , !P5 ;  /* 0xff8000001ea27808 */ /* 0x000fe20006800000 */
[----:B------:R-:W-:Y:S01]  /*39e0*/  FMUL.FTZ R36, R64, c[0x0][0x2ec] ;  /* 0x0000bb0040247a20 */ /* 0x000fe20000410000 */
[----:B------:R-:W-:Y:S01]  /*39f0*/  I2F R145, R145 ;  /* 0x0000009100917306 */ /* 0x000fe20000201400 */
[----:B------:R-:W-:Y:S01]  /*3a00*/  FMUL.FTZ R23, R65, c[0x0][0x2ec] ;  /* 0x0000bb0041177a20 */ /* 0x000fe20000410000 */
[----:B------:R-:W-:Y:S01]  /*3a10*/  FSEL R175, R14, -INF , !P5 ;  /* 0xff8000000eaf7808 */ /* 0x000fe20006800000 */
[----:B------:R-:W-:Y:S01]  /*3a20*/  FMUL.FTZ R29, R67, c[0x0][0x2ec] ;  /* 0x0000bb00431d7a20 */ /* 0x000fe20000410000 */
[----:B------:R-:W-:Y:S01]  /*3a30*/  ISETP.GE.AND P5, PT, R135, 0x41, PT ;  /* 0x000000418700780c */ /* 0x000fe20003fa6270 */
[----:B------:R-:W-:Y:S01]  /*3a40*/  FMUL.FTZ R66, R66, c[0x0][0x2ec] ;  /* 0x0000bb0042427a20 */ /* 0x000fe20000410000 */
[-C--:B------:R-:W-:Y:S01]  /*3a50*/  ISETP.GE.AND P1, PT, R100, R135.reuse, PT ;  /* 0x000000876400720c */ /* 0x080fe20003f26270 */
[-C--:B--2---:R-:W-:Y:S01]  /*3a60*/  FFMA.FTZ R131, R131, -R0.reuse, R8 ;  /* 0x8000000083837223 */ /* 0x084fe20000010008 */
[----:B------:R-:W2:Y:S01]  /*3a70*/  MUFU.TANH R16, R16 ;  /* 0x0000001000107308 */ /* 0x000ea20000002400 */
[-C--:B---3--:R-:W-:Y:S01]  /*3a80*/  FFMA.FTZ R103, R103, -R0.reuse, R9 ;  /* 0x8000000067677223 */ /* 0x088fe20000010009 */
[----:B------:R-:W-:Y:S01]  /*3a90*/  ISETP.GE.AND P0, PT, R102, R135, PT ;  /* 0x000000876600720c */ /* 0x000fe20003f06270 */
[----:B-1----:R-:W-:Y:S01]  /*3aa0*/  FFMA.FTZ R31, R133, -R0, R31 ;  /* 0x80000000851f7223 */ /* 0x002fe2000001001f */
[----:B------:R-:W-:-:S02]  /*3ab0*/  FSEL R19, R19, -INF , !P6 ;  /* 0xff80000013137808 */ /* 0x000fc40007000000 */
[----:B------:R-:W-:Y:S02]  /*3ac0*/  FSEL R8, R101, -INF , !P1 ;  /* 0xff80000065087808 */ /* 0x000fe40004800000 */
[----:B------:R-:W1:Y:S01]  /*3ad0*/  MUFU.TANH R17, R17 ;  /* 0x0000001100117308 */ /* 0x000e620000002400 */
[----:B------:R-:W-:Y:S02]  /*3ae0*/  FSEL R9, R131, -INF , !P1 ;  /* 0xff80000083097808 */ /* 0x000fe40004800000 */
[----:B------:R-:W-:Y:S02]  /*3af0*/  FSEL R168, R103, -INF , !P0 ;  /* 0xff80000067a87808 */ /* 0x000fe40004000000 */
[----:B------:R-:W-:Y:S02]  /*3b00*/  FSEL R165, R31, -INF , !P0 ;  /* 0xff8000001fa57808 */ /* 0x000fe40004000000 */
[-C--:B------:R-:W-:Y:S01]  /*3b10*/  ISETP.GE.AND P6, PT, R106, R135.reuse, PT ;  /* 0x000000876a00720c */ /* 0x080fe20003fc6270 */
[----:B------:R-:W3:Y:S01]  /*3b20*/  MUFU.TANH R32, R32 ;  /* 0x0000002000207308 */ /* 0x000ee20000002400 */
[----:B--2---:R-:W-:Y:S01]  /*3b30*/  FFMA.FTZ R16, R107, -R0, R16 ;  /* 0x800000006b107223 */ /* 0x004fe20000010010 */
[----:B------:R-:W-:-:S02]  /*3b40*/  ISETP.GE.AND P1, PT, R114, R135, PT ;  /* 0x000000877200720c */ /* 0x000fc40003f26270 */
[----:B------:R-:W-:Y:S02]  /*3b50*/  ISETP.GE.AND P0, PT, R116, R135, PT ;  /* 0x000000877400720c */ /* 0x000fe40003f06270 */
[----:B------:R-:W-:Y:S02]  /*3b60*/  FSEL R160, R16, -INF , !P6 ;  /* 0xff80000010a07808 */ /* 0x000fe40007000000 */
[----:B------:R-:W2:Y:S01]  /*3b70*/  MUFU.TANH R33, R33 ;  /* 0x0000002100217308 */ /* 0x000ea20000002400 */
[----:B-1----:R-:W-:-:S05]  /*3b80*/  FFMA.FTZ R17, R109, -R0, R17 ;  /* 0x800000006d117223 */ /* 0x002fca0000010011 */
[----:B------:R-:W-:Y:S02]  /*3b90*/  FSEL R166, R17, -INF , !P4 ;  /* 0xff80000011a67808 */ /* 0x000fe40006000000 */
[----:B------:R-:W1:Y:S01]  /*3ba0*/  MUFU.TANH R34, R34 ;  /* 0x0000002200227308 */ /* 0x000e620000002400 */
[----:B---3--:R-:W-:-:S05]  /*3bb0*/  FFMA.FTZ R32, R139, -R0, R32 ;  /* 0x800000008b207223 */ /* 0x008fca0000010020 */
[----:B------:R-:W-:Y:S02]  /*3bc0*/  FSEL R173, R32, -INF , !P6 ;  /* 0xff80000020ad7808 */ /* 0x000fe40007000000 */
[----:B------:R-:W3:Y:S01]  /*3bd0*/  MUFU.TANH R27, R49 ;  /* 0x00000031001b7308 */ /* 0x000ee20000002400 */
[----:B--2---:R-:W-:-:S05]  /*3be0*/  FFMA.FTZ R33, R141, -R0, R33 ;  /* 0x800000008d217223 */ /* 0x004fca0000010021 */
        /* <DEDUP_REMOVED lines=18> */
[----:B------:R-:W-:Y:S01]  /*3d10*/  FSEL R140, R23, -INF , !P0 ;  /* 0xff800000178c7808 */ /* 0x000fe20004000000 */
[----:B-1----:R-:W-:-:S05]  /*3d20*/  FFMA.FTZ R28, R145, -R0, R28 ;  /* 0x80000000911c7223 */ /* 0x002fca000001001c */
[----:B------:R-:W-:Y:S01]  /*3d30*/  FSEL R141, R28, -INF , !P1 ;  /* 0xff8000001c8d7808 */ /* 0x000fe20004800000 */
[----:B---3--:R-:W-:-:S05]  /*3d40*/  FFMA.FTZ R29, R147, -R0, R29 ;  /* 0x80000000931d7223 */ /* 0x008fca000001001d */
        /* <DEDUP_REMOVED lines=58> */
.L_x_212:
[----:B------:R-:W-:Y:S05]  /*40f0*/  BSYNC B0 ;  /* 0x0000000000007941 */ /* 0x000fea0003800000 */
.L_x_211:
[----:B------:R-:W0:Y:S02]  /*4100*/  LDGDEPBAR ;  /* 0x00000000000079af */ /* 0x000e240000000000 */
.L_x_210:
        /* <DEDUP_REMOVED lines=31> */
[----:B------:R-:W3:Y:S03]  /*4300*/  SHFL.BFLY PT, R6, R21, 0x2, 0x1f ;  /* 0x0c401f0015067f89 */ /* 0x000ee600000e0000 */
[-C--:B------:R-:W-:Y:S01]  /*4310*/  LEA R201, R3, R204.reuse, 0x1 ;  /* 0x000000cc03c97211 */ /* 0x080fe200078e08ff */
[----:B--2---:R-:W2:Y:S01]  /*4320*/  SHFL.BFLY PT, R17, R14, 0x2, 0x1f ;  /* 0x0c401f000e117f89 */ /* 0x004ea200000e0000 */
[----:B------:R-:W-:-:S03]  /*4330*/  LEA R202, R5, R204, 0x1 ;  /* 0x000000cc05ca7211 */ /* 0x000fc600078e08ff */
[----:B------:R-:W-:Y:S01]  /*4340*/  LDSM.16.MT88.4 R40, [R204+0x14000] ;  /* 0x01400000cc28783b */ /* 0x000fe20000004200 */
[----:B------:R-:W-:-:S03]  /*4350*/  LEA R200, R3, R202, 0x1 ;  /* 0x000000ca03c87211 */ /* 0x000fc600078e08ff */
[----:B------:R-:W-:Y:S04]  /*4360*/  LDSM.16.MT88.4 R56, [R201+0x14000] ;  /* 0x01400000c938783b */ /* 0x000fe80000004200 */
[----:B------:R-:W-:Y:S04]  /*4370*/  LDSM.16.MT88.4 R124, [R204+0x12000] ;  /* 0x01200000cc7c783b */ /* 0x000fe80000004200 */
[----:B------:R-:W-:Y:S01]  /*4380*/  LDSM.16.MT88.4 R116, [R202+0x12000] ;  /* 0x01200000ca74783b */ /* 0x000fe20000004200 */
[----:B---3--:R-:W-:-:S03]  /*4390*/  FMNMX.FTZ R6, R21, R6, !PT ;  /* 0x0000000615067209 */ /* 0x008fc60007810000 */
[----:B------:R-:W-:Y:S01]  /*43a0*/  LDSM.16.MT88.4 R108, [R201+0x12000] ;  /* 0x01200000c96c783b */ /* 0x000fe20000004200 */
[----:B--2---:R-:W-:-:S03]  /*43b0*/  FMNMX.FTZ R17, R14, R17, !PT ;  /* 0x000000110e117209 */ /* 0x004fc60007810000 */
[----:B------:R-:W2:Y:S04]  /*43c0*/  SHFL.BFLY PT, R133, R6, 0x1, 0x1f ;  /* 0x0c201f0006857f89 */ /* 0x000ea800000e0000 */
[----:B------:R-:W3:Y:S04]  /*43d0*/  SHFL.BFLY PT, R132, R17, 0x1, 0x1f ;  /* 0x0c201f0011847f89 */ /* 0x000ee800000e0000 */
[----:B------:R-:W4:Y:S04]  /*43e0*/  LDSM.16.MT88.4 R100, [R200+0x12000] ;  /* 0x01200000c864783b */ /* 0x000f280000004200 */
[----:B------:R-:W5:Y:S04]  /*43f0*/  LDSM.16.MT88.4 R48, [R202+0x14000] ;  /* 0x01400000ca30783b */ /* 0x000f680000004200 */
[----:B------:R-:W1:Y:S04]  /*4400*/  LDSM.16.MT88.4 R64, [R200+0x14000] ;  /* 0x01400000c840783b */ /* 0x000e680000004200 */
[----:B------:R-:W1:Y:S01]  /*4410*/  LDSM.16.MT88.4 R72, [R204+0x16000] ;  /* 0x01600000cc48783b */ /* 0x000e620000004200 */
[----:B--2---:R-:W-:-:S03]  /*4420*/  FMNMX.FTZ R133, R6, R133, !PT ;  /* 0x0000008506857209 */ /* 0x004fc60007810000 */
[----:B------:R-:W2:Y:S01]  /*4430*/  LDSM.16.MT88.4 R80, [R202+0x16000] ;  /* 0x01600000ca50783b */ /* 0x000ea20000004200 */
[----:B---3--:R-:W-:Y:S01]  /*4440*/  FMNMX.FTZ R132, R17, R132, !PT ;  /* 0x0000008411847209 */ /* 0x008fe20007810000 */
[C---:B------:R-:W-:Y:S01]  /*4450*/  FMUL.FTZ R171, R133.reuse, c[0x0][0x23c] ;  /* 0x00008f0085ab7a20 */ /* 0x040fe20000410000 */
[----:B------:R-:W-:Y:S01]  /*4460*/  FSETP.NEU.FTZ.AND P0, PT, R133, -INF , PT ;  /* 0xff8000008500780b */ /* 0x000fe20003f1d000 */
[----:B------:R-:W3:Y:S02]  /*4470*/  LDSM.16.MT88.4 R88, [R201+0x16000] ;  /* 0x01600000c958783b */ /* 0x000ee40000004200 */
[C---:B------:R-:W-:Y:S01]  /*4480*/  FMUL.FTZ R164, R132.reuse, c[0x0][0x23c] ;  /* 0x00008f0084a47a20 */ /* 0x040fe20000410000 */
[----:B------:R-:W-:Y:S01]  /*4490*/  FSEL R171, R171, RZ, P0 ;  /* 0x000000ffabab7208 */ /* 0x000fe20000000000 */
[----:B------:R-:W-:Y:S01]  /*44a0*/  LDSM.16.MT88.4 R136, [R202+0x12800] ;  /* 0x01280000ca88783b */ /* 0x000fe20000004200 */
[----:B------:R-:W-:-:S03]  /*44b0*/  FSETP.NEU.FTZ.AND P0, PT, R132, -INF , PT ;  /* 0xff8000008400780b */ /* 0x000fc60003f1d000 */
[--C-:B------:R-:W-:Y:S01]  /*44c0*/  FFMA.FTZ R155, R24, c[0x0][0x23c], -R171.reuse ;  /* 0x00008f00189b7a23 */ /* 0x100fe200000108ab */
[----:B------:R-:W-:Y:S01]  /*44d0*/  FSEL R164, R164, RZ, P0 ;  /* 0x000000ffa4a47208 */ /* 0x000fe20000000000 */
[--C-:B------:R-:W-:Y:S01]  /*44e0*/  FFMA.FTZ R154, R20, c[0x0][0x23c], -R171.reuse ;  /* 0x00008f00149a7a23 */ /* 0x100fe200000108ab */
[----:B-1----:R-:W-:Y:S01]  /*44f0*/  LDSM.16.MT88.4 R32, [R201+0x12800] ;  /* 0x01280000c920783b */ /* 0x002fe20000004200 */
        /* <DEDUP_REMOVED lines=41> */
[--C-:B------:R-:W-:Y:S02]  /*4790*/  FFMA.FTZ R167, R167, c[0x0][0x23c], -R164.reuse ;  /* 0x00008f00a7a77a23 */ /* 0x100fe400000108a4 */
[--C-:B------:R-:W-:Y:S02]  /*47a0*/  FFMA.FTZ R174, R143, c[0x0][0x23c], -R164.reuse ;  /* 0x00008f008fae7a23 */ /* 0x100fe400000108a4 */
[----:B------:R-:W-:Y:S01]  /*47b0*/  FFMA.FTZ R175, R141, c[0x0][0x23c], -R164 ;  /* 0x00008f008daf7a23 */ /* 0x000fe200000108a4 */
        /* <DEDUP_REMOVED lines=30> */
[C---:B-----5:R-:W-:Y:S02]  /*49a0*/  HMMA.16816.F32 R44, R96.reuse, R48, RZ ;  /* 0x00000030602c723c */ /* 0x060fe400000018ff */
[----:B------:R-:W-:Y:S06]  /*49b0*/  MUFU.EX2 R160, R160 ;  /* 0x000000a000a07308 */ /* 0x000fec0000000800 */
[C---:B------:R-:W-:Y:S02]  /*49c0*/  HMMA.16816.F32 R60, R96.reuse, R64, RZ ;  /* 0x00000040603c723c */ /* 0x040fe400000018ff */
[----:B------:R-:W-:Y:S06]  /*49d0*/  MUFU.EX2 R161, R161 ;  /* 0x000000a100a17308 */ /* 0x000fec0000000800 */
[C---:B------:R-:W-:Y:S02]  /*49e0*/  HMMA.16816.F32 R68, R96.reuse, R72, RZ ;  /* 0x000000486044723c */ /* 0x040fe400000018ff */
[----:B------:R-:W-:Y:S06]  /*49f0*/  MUFU.EX2 R165, R165 ;  /* 0x000000a500a57308 */ /* 0x000fec0000000800 */
[C---:B--2---:R-:W-:Y:S02]  /*4a00*/  HMMA.16816.F32 R76, R96.reuse, R80, RZ ;  /* 0x00000050604c723c */ /* 0x044fe400000018ff */
[----:B------:R-:W2:Y:S06]  /*4a10*/  MUFU.EX2 R166, R166 ;  /* 0x000000a600a67308 */ /* 0x000eac0000000800 */
        /* <DEDUP_REMOVED lines=76> */
[----:B-----5:R-:W-:Y:S01]  /*4ee0*/  F2FP.PACK_AB R7, R169, R168 ;  /* 0x000000a8a907723e */ /* 0x020fe200000000ff */
        /* <DEDUP_REMOVED lines=82> */
[----:B------:R-:W-:Y:S01]  /*5410*/  IMAD.MOV.U32 R137, RZ, RZ, R132 ;  /* 0x000000ffff897224 */ /* 0x000fe200078e0084 */
[----:B------:R-:W-:Y:S01]  /*5420*/  LOP3.LUT R3, R134, 0x3, RZ, 0xc0, !PT ;  /* 0x0000000386037812 */ /* 0x000fe200078ec0ff */
[----:B------:R-:W-:Y:S01]  /*5430*/  IMAD.MOV.U32 R230, RZ, RZ, c[0x0][0x1a0] ;  /* 0x00006800ffe67624 */ /* 0x000fe200078e00ff */
[----:B------:R-:W-:Y:S01]  /*5440*/  SHF.R.S32.HI R231, RZ, 0x1f, R2 ;  /* 0x0000001fffe77819 */ /* 0x000fe20000011402 */
[----:B------:R-:W-:Y:S01]  /*5450*/  IMAD.MOV.U32 R229, RZ, RZ, c[0x0][0x1a4] ;  /* 0x00006900ffe57624 */ /* 0x000fe200078e00ff */
[----:B------:R-:W-:Y:S01]  /*5460*/  ISETP.GE.AND P4, PT, R226, c[0x0][0x220], PT ;  /* 0x00008800e2007a0c */ /* 0x000fe20003f86270 */
[----:B------:R-:W-:Y:S01]  /*5470*/  IMAD R228, R3, -0x2, R144 ;  /* 0xfffffffe03e47824 */ /* 0x000fe200078e0290 */
[----:B------:R-:W-:Y:S01]  /*5480*/  LEA.HI R231, R231, R2, RZ, 0x6 ;  /* 0x00000002e7e77211 */ /* 0x000fe200078f30ff */
[----:B------:R-:W-:Y:S01]  /*5490*/  IMAD.MOV.U32 R2, RZ, RZ, R133 ;  /* 0x000000ffff027224 */ /* 0x000fe200078e0085 */
[----:B------:R-:W-:-:S02]  /*54a0*/  ISETP.GE.AND P3, PT, R217, c[0x0][0x220], PT ;  /* 0x00008800d9007a0c */ /* 0x000fc40003f66270 */
[----:B------:R-:W-:Y:S02]  /*54b0*/  IADD3 R228, R135, R228, -R218 ;  /* 0x000000e487e47210 */ /* 0x000fe40007ffe8da */
[----:B------:R-:W-:Y:S02]  /*54c0*/  LEA.HI.SX32 R231, R231, 0xfffffffe, 0x1a ;  /* 0xfffffffee7e77811 */ /* 0x000fe400078fd2ff */
[----:B------:R-:W-:Y:S01]  /*54d0*/  ISETP.GE.AND P2, PT, R216, c[0x0][0x220], PT ;  /* 0x00008800d8007a0c */ /* 0x000fe20003f46270 */
[----:B------:R-:W-:Y:S05]  /*54e0*/  BRA `(.L_x_214) ;  /* 0x0000036000007947 */ /* 0x000fea0003800000 */
.L_x_216:
        /* <DEDUP_REMOVED lines=54> */
.L_x_214:
        /* <DEDUP_REMOVED lines=27> */
[C---:B------:R-:W-:Y:S02]  /*5a00*/  @!P2 LEA R138, P0, R132.reuse, c[0x0][0x170], 0x1 ;  /* 0x00005c00848aaa11 */ /* 0x040fe400078008ff */
        /* <DEDUP_REMOVED lines=48> */
[C---:B---3--:R-:W-:Y:S03]  /*5d10*/  HMMA.16816.F32 R28, R140.reuse, R156, RZ ;  /* 0x0000009c8c1c723c */ /* 0x048fe600000018ff */
[----:B------:R-:W-:Y:S05]  /*5d20*/  LDSM.16.M88.4 R132, [R196+0x800] ;  /* 0x00080000c484783b */ /* 0x000fea0000000200 */
        /* <DEDUP_REMOVED lines=15> */
[----:B------:R-:W-:Y:S01]  /*5e20*/  LDSM.16.M88.4 R176, [R208+0x4000] ;  /* 0x00400000d0b0783b */ /* 0x000fe20000000200 */
[C---:B--2---:R-:W-:Y:S08]  /*5e30*/  HMMA.16816.F32 R4, R180.reuse, R184, R4 ;  /* 0x000000b8b404723c */ /* 0x044ff00000001804 */
[C---:B------:R-:W-:Y:S08]  /*5e40*/  HMMA.16816.F32 R8, R180.reuse, R186, R8 ;  /* 0x000000bab408723c */ /* 0x040ff00000001808 */
        /* <DEDUP_REMOVED lines=9> */
[----:B------:R-:W2:Y:S01]  /*5ee0*/  LDSM.16.M88.4 R180, [R195] ;  /* 0x00000000c3b4783b */ /* 0x000ea20000000200 */
[C---:B------:R-:W-:Y:S08]  /*5ef0*/  HMMA.16816.F32 R4, R152.reuse, R156, R4 ;  /* 0x0000009c9804723c */ /* 0x040ff00000001804 */
[C---:B------:R-:W-:Y:S01]  /*5f00*/  HMMA.16816.F32 R8, R152.reuse, R158, R8 ;  /* 0x0000009e9808723c */ /* 0x040fe20000001808 */
[----:B------:R-:W-:Y:S07]  /*5f10*/  LDSM.16.M88.4 R156, [R192] ;  /* 0x00000000c09c783b */ /* 0x000fee0000000200 */
[C---:B------:R-:W-:Y:S08]  /*5f20*/  HMMA.16816.F32 R12, R152.reuse, R132, R12 ;  /* 0x00000084980c723c */ /* 0x040ff0000000180c */
[C---:B------:R-:W-:Y:S01]  /*5f30*/  HMMA.16816.F32 R16, R152.reuse, R134, R16 ;  /* 0x000000869810723c */ /* 0x040fe20000001810 */
[----:B------:R-:W2:Y:S07]  /*5f40*/  LDSM.16.M88.4 R132, [R194] ;  /* 0x00000000c284783b */ /* 0x000eae0000000200 */
[C---:B-1----:R-:W-:Y:S08]  /*5f50*/  HMMA.16816.F32 R20, R152.reuse, R160, R20 ;  /* 0x000000a09814723c */ /* 0x042ff00000001814 */
        /* <DEDUP_REMOVED lines=22> */
[C---:B------:R-:W-:Y:S08]  /*60c0*/  HMMA.16816.F32 R12, R176.reuse, R132, R12 ;  /* 0x00000084b00c723c */ /* 0x040ff0000000180c */
[C---:B------:R-:W-:Y:S01]  /*60d0*/  HMMA.16816.F32 R16, R176.reuse, R134, R16 ;  /* 0x00000086b010723c */ /* 0x040fe20000001810 */
[----:B------:R-:W2:Y:S07]  /*60e0*/  LDSM.16.M88.4 R132, [R196+0x2800] ;  /* 0x00280000c484783b */ /* 0x000eae0000000200 */
[C---:B-1----:R-:W-:Y:S08]  /*60f0*/  HMMA.16816.F32 R20, R176.reuse, R152, R20 ;  /* 0x00000098b014723c */ /* 0x042ff00000001814 */
        /* <DEDUP_REMOVED lines=24> */
[----:B------:R-:W2:Y:S07]  /*6280*/  LDSM.16.M88.4 R132, [R190] ;  /* 0x00000000be84783b */ /* 0x000eae0000000200 */
[C---:B-1----:R-:W-:Y:S08]  /*6290*/  HMMA.16816.F32 R20, R168.reuse, R152, R20 ;  /* 0x00000098a814723c */ /* 0x042ff00000001814 */
        /* <DEDUP_REMOVED lines=21> */
[C---:B------:R-:W-:Y:S08]  /*63f0*/  HMMA.16816.F32 R12, R160.reuse, R132, R12 ;  /* 0x00000084a00c723c */ /* 0x040ff0000000180c */
[C---:B------:R-:W-:Y:S01]  /*6400*/  HMMA.16816.F32 R16, R160.reuse, R134, R16 ;  /* 0x00000086a010723c */ /* 0x040fe20000001810 */
[----:B------:R-:W2:Y:S07]  /*6410*/  LDSM.16.M88.4 R132, [R196+0x4800] ;  /* 0x00480000c484783b */ /* 0x000eae0000000200 */
[C---:B-1----:R-:W-:Y:S08]  /*6420*/  HMMA.16816.F32 R20, R160.reuse, R152, R20 ;  /* 0x00000098a014723c */ /* 0x042ff00000001814 */
        /* <DEDUP_REMOVED lines=9> */
[C---:B------:R-:W-:Y:S08]  /*64c0*/  HMMA.16816.F32 R24, R168.reuse, R146, R24 ;  /* 0x00000092a818723c */ /* 0x040ff00000001818 */
[C---:B------:R-:W-:Y:S08]  /*64d0*/  HMMA.16816.F32 R28, R168.reuse, R148, R28 ;  /* 0x00000094a81c723c */ /* 0x040ff0000000181c */
[----:B------:R-:W-:Y:S08]  /*64e0*/  HMMA.16816.F32 R32, R168, R150, R32 ;  /* 0x00000096a820723c */ /* 0x000ff00000001820 */
[C---:B------:R-:W-:Y:S08]  /*64f0*/  HMMA.16816.F32 R4, R176.reuse, R180, R4 ;  /* 0x000000b4b004723c */ /* 0x040ff00000001804 */
[C---:B------:R-:W-:Y:S08]  /*6500*/  HMMA.16816.F32 R8, R176.reuse, R182, R8 ;  /* 0x000000b6b008723c */ /* 0x040ff00000001808 */
[C---:B------:R-:W-:Y:S08]  /*6510*/  HMMA.16816.F32 R12, R176.reuse, R132, R12 ;  /* 0x00000084b00c723c */ /* 0x040ff0000000180c */
[C---:B------:R-:W-:Y:S01]  /*6520*/  HMMA.16816.F32 R16, R176.reuse, R134, R16 ;  /* 0x00000086b010723c */ /* 0x040fe20000001810 */
[----:B------:R-:W2:Y:S01]  /*6530*/  LDSM.16.M88.4 R132, [R196+0x5800] ;  /* 0x00580000c484783b */ /* 0x000ea20000000200 */
[----:B------:R-:W-:Y:S04]  /*6540*/  DEPBAR.LE SB0, 0x0 ;  /* 0x000080000000791a */ /* 0x000fe80000000000 */
[----:B------:R-:W-:Y:S02]  /*6550*/  FMUL.FTZ R3, R4, c[0x0][0x2ec] ;  /* 0x0000bb0004037a20 */ /* 0x000fe40000410000 */
[C---:B-1----:R-:W-:Y:S04]  /*6560*/  HMMA.16816.F32 R20, R176.reuse, R140, R20 ;  /* 0x0000008cb014723c */ /* 0x042fe80000001814 */
[----:B------:R-:W1:Y:S01]  /*6570*/  MUFU.TANH R3, R3 ;  /* 0x0000000300037308 */ /* 0x000e620000002400 */
[----:B------:R-:W-:Y:S01]  /*6580*/  BAR.SYNC.DEFER_BLOCKING 0x0 ;  /* 0x0000000000007b1d */ /* 0x000fe20000010000 */
[----:B-----5:R-:W-:Y:S02]  /*6590*/  FMUL.FTZ R235, R5, c[0x0][0x2ec] ;  /* 0x0000bb0005eb7a20 */ /* 0x020fe40000410000 */
[C---:B------:R-:W-:Y:S04]  /*65a0*/  HMMA.16816.F32 R24, R176.reuse, R142, R24 ;  /* 0x0000008eb018723c */ /* 0x040fe80000001818 */
[----:B------:R-:W-:Y:S02]  /*65b0*/  FMUL.FTZ R139, R14, c[0x0][0x2ec] ;  /* 0x0000bb000e8b7a20 */ /* 0x000fe40000410000 */
[----:B------:R-:W3:Y:S01]  /*65c0*/  MUFU.TANH R235, R235 ;  /* 0x000000eb00eb7308 */ /* 0x000ee20000002400 */
[----:B------:R-:W-:Y:S02]  /*65d0*/  FMUL.FTZ R237, R6, c[0x0][0x2ec] ;  /* 0x0000bb0006ed7a20 */ /* 0x000fe40000410000 */
[----:B------:R-:W-:Y:S03]  /*65e0*/  FMUL.FTZ R238, R18, c[0x0][0x2ec] ;  /* 0x0000bb0012ee7a20 */ /* 0x000fe60000410000 */
[----:B------:R-:W-:Y:S02]  /*65f0*/  FMUL.FTZ R239, R7, c[0x0][0x2ec] ;  /* 0x0000bb0007ef7a20 */ /* 0x000fe40000410000 */
[----:B----4-:R-:W-:Y:S02]  /*6600*/  FMUL.FTZ R241, R8, c[0x0][0x2ec] ;  /* 0x0000bb0008f17a20 */ /* 0x010fe40000410000 */
[----:B------:R4:W1:Y:S01]  /*6610*/  MUFU.TANH R141, R238 ;  /* 0x000000ee008d7308 */ /* 0x0008620000002400 */
[----:B------:R-:W-:Y:S02]  /*6620*/  FMUL.FTZ R236, R20, c[0x0][0x2ec] ;  /* 0x0000bb0014ec7a20 */ /* 0x000fe40000410000 */
[----:B------:R-:W-:Y:S02]  /*6630*/  FMUL.FTZ R240, R23, c[0x0][0x2ec] ;  /* 0x0000bb0017f07a20 */ /* 0x000fe40000410000 */
[----:B------:R-:W-:Y:S02]  /*6640*/  FMUL.FTZ R243, R9, c[0x0][0x2ec] ;  /* 0x0000bb0009f37a20 */ /* 0x000fe40000410000 */
[----:B------:R-:W-:Y:S01]  /*6650*/  FMUL.FTZ R245, R10, c[0x0][0x2ec] ;  /* 0x0000bb000af57a20 */ /* 0x000fe20000410000 */
[C---:B--2---:R-:W-:Y:S02]  /*6660*/  HMMA.16816.F32 R28, R176.reuse, R132, R28 ;  /* 0x00000084b01c723c */ /* 0x044fe4000000181c */
[----:B------:R2:W1:Y:S01]  /*6670*/  MUFU.TANH R161, R139 ;  /* 0x0000008b00a17308 */ /* 0x0004620000002400 */
[----:B------:R-:W-:Y:S02]  /*6680*/  FMUL.FTZ R247, R11, c[0x0][0x2ec] ;  /* 0x0000bb000bf77a20 */ /* 0x000fe40000410000 */
[----:B------:R-:W-:Y:S02]  /*6690*/  FMUL.FTZ R251, R12, c[0x0][0x2ec] ;  /* 0x0000bb000cfb7a20 */ /* 0x000fe40000410000 */
[----:B------:R-:W-:Y:S01]  /*66a0*/  FMUL.FTZ R133, R27, c[0x0][0x2ec] ;  /* 0x0000bb001b857a20 */ /* 0x000fe20000410000 */
[----:B------:R-:W-:Y:S04]  /*66b0*/  HMMA.16816.F32 R32, R176, R134, R32 ;  /* 0x00000086b020723c */ /* 0x000fe80000001820 */
[----:B------:R5:W1:Y:S01]  /*66c0*/  MUFU.TANH R158, R236 ;  /* 0x000000ec009e7308 */ /* 0x000a620000002400 */
[----:B------:R-:W-:Y:S02]  /*66d0*/  FMUL.FTZ R249, R13, c[0x0][0x2ec] ;  /* 0x0000bb000df97a20 */ /* 0x000fe40000410000 */
[----:B------:R-:W-:Y:S02]  /*66e0*/  FMUL.FTZ R234, R15, c[0x0][0x2ec] ;  /* 0x0000bb000fea7a20 */ /* 0x000fe40000410000 */
[----:B----4-:R-:W-:Y:S03]  /*66f0*/  FMUL.FTZ R238, R25, c[0x0][0x2ec] ;  /* 0x0000bb0019ee7a20 */ /* 0x010fe60000410000 */
[----:B------:R-:W-:Y:S02]  /*6700*/  FMUL.FTZ R138, R16, c[0x0][0x2ec] ;  /* 0x0000bb00108a7a20 */ /* 0x000fe40000410000 */
[----:B------:R4:W1:Y:S01]  /*6710*/  MUFU.TANH R157, R240 ;  /* 0x000000f0009d7308 */ /* 0x0008620000002400 */
[----:B------:R-:W-:Y:S02]  /*6720*/  FMUL.FTZ R136, R17, c[0x0][0x2ec] ;  /* 0x0000bb0011887a20 */ /* 0x000fe40000410000 */
[----:B------:R-:W-:Y:S02]  /*6730*/  FMUL.FTZ R134, R29, c[0x0][0x2ec] ;  /* 0x0000bb001d867a20 */ /* 0x000fe40000410000 */
[----:B------:R-:W-:Y:S02]  /*6740*/  FMUL.FTZ R132, R28, c[0x0][0x2ec] ;  /* 0x0000bb001c847a20 */ /* 0x000fe40000410000 */
[----:B--2---:R-:W-:Y:S02]  /*6750*/  FMUL.FTZ R139, R19, c[0x0][0x2ec] ;  /* 0x0000bb00138b7a20 */ /* 0x004fe40000410000 */
[----:B------:R-:W-:Y:S01]  /*6760*/  FMUL.FTZ R244, R21, c[0x0][0x2ec] ;  /* 0x0000bb0015f47a20 */ /* 0x000fe20000410000 */
[----:B------:R2:W1:Y:S01]  /*6770*/  MUFU.TANH R149, R134 ;  /* 0x0000008600957308 */ /* 0x0004620000002400 */
[----:B------:R-:W-:Y:S02]  /*6780*/  FMUL.FTZ R135, R34, c[0x0][0x2ec] ;  /* 0x0000bb0022877a20 */ /* 0x000fe40000410000 */
[----:B------:R-:W-:Y:S02]  /*6790*/  FMUL.FTZ R242, R22, c[0x0][0x2ec] ;  /* 0x0000bb0016f27a20 */ /* 0x000fe40000410000 */
[----:B------:R-:W-:Y:S02]  /*67a0*/  FMUL.FTZ R246, R24, c[0x0][0x2ec] ;  /* 0x0000bb0018f67a20 */ /* 0x000fe40000410000 */
[----:B-----5:R-:W-:Y:S03]  /*67b0*/  FMUL.FTZ R236, R26, c[0x0][0x2ec] ;  /* 0x0000bb001aec7a20 */ /* 0x020fe60000410000 */
[----:B------:R5:W1:Y:S01]  /*67c0*/  MUFU.TANH R152, R238 ;  /* 0x000000ee00987308 */ /* 0x000a620000002400 */
[----:B----4-:R-:W-:Y:S09]  /*67d0*/  FMUL.FTZ R240, R30, c[0x0][0x2ec] ;  /* 0x0000bb001ef07a20 */ /* 0x010ff20000410000 */
[----:B------:R4:W1:Y:S01]  /*67e0*/  MUFU.TANH R153, R133 ;  /* 0x0000008500997308 */ /* 0x0008620000002400 */
[----:B--2---:R-:W-:Y:S09]  /*67f0*/  FMUL.FTZ R134, R35, c[0x0][0x2ec] ;  /* 0x0000bb0023867a20 */ /* 0x004ff20000410000 */
[----:B------:R2:W1:Y:S01]  /*6800*/  MUFU.TANH R150, R132 ;  /* 0x0000008400967308 */ /* 0x0004620000002400 */
[----:B-----5:R-:W-:Y:S09]  /*6810*/  FMUL.FTZ R238, R31, c[0x0][0x2ec] ;  /* 0x0000bb001fee7a20 */ /* 0x020ff20000410000 */
[----:B------:R-:W1:Y:S01]  /*6820*/  MUFU.TANH R237, R237 ;  /* 0x000000ed00ed7308 */ /* 0x000e620000002400 */
[----:B----4-:R-:W-:Y:S09]  /*6830*/  FMUL.FTZ R133, R32, c[0x0][0x2ec] ;  /* 0x0000bb0020857a20 */ /* 0x010ff20000410000 */
[----:B------:R-:W4:Y:S01]  /*6840*/  MUFU.TANH R239, R239 ;  /* 0x000000ef00ef7308 */ /* 0x000f220000002400 */
[----:B--2---:R-:W-:Y:S09]  /*6850*/  FMUL.FTZ R132, R33, c[0x0][0x2ec] ;  /* 0x0000bb0021847a20 */ /* 0x004ff20000410000 */
[----:B------:R-:W2:Y:S10]  /*6860*/  MUFU.TANH R241, R241 ;  /* 0x000000f100f17308 */ /* 0x000eb40000002400 */
        /* <DEDUP_REMOVED lines=9> */
[----:B------:R1:W1:Y:S10]  /*6900*/  MUFU.TANH R156, R244 ;  /* 0x000000f4009c7308 */ /* 0x0002740000002400 */
[----:B------:R1:W1:Y:S10]  /*6910*/  MUFU.TANH R159, R242 ;  /* 0x000000f2009f7308 */ /* 0x0002740000002400 */
[----:B------:R1:W1:Y:S10]  /*6920*/  MUFU.TANH R154, R246 ;  /* 0x000000f6009a7308 */ /* 0x0002740000002400 */
[----:B------:R1:W1:Y:S10]  /*6930*/  MUFU.TANH R155, R236 ;  /* 0x000000ec009b7308 */ /* 0x0002740000002400 */
[----:B------:R1:W1:Y:S10]  /*6940*/  MUFU.TANH R147, R240 ;  /* 0x000000f000937308 */ /* 0x0002740000002400 */
[----:B------:R1:W1:Y:S10]  /*6950*/  MUFU.TANH R145, R238 ;  /* 0x000000ee00917308 */ /* 0x0002740000002400 */
[----:B------:R1:W1:Y:S10]  /*6960*/  MUFU.TANH R148, R133 ;  /* 0x0000008500947308 */ /* 0x0002740000002400 */
[----:B------:R1:W1:Y:S10]  /*6970*/  MUFU.TANH R146, R132 ;  /* 0x0000008400927308 */ /* 0x0002740000002400 */
[----:B------:R-:W1:Y:S10]  /*6980*/  MUFU.TANH R135, R135 ;  /* 0x0000008700877308 */ /* 0x000e740000002400 */
[----:B------:R-:W1:Y:S02]  /*6990*/  MUFU.TANH R134, R134 ;  /* 0x0000008600867308 */ /* 0x000e640000002400 */
[----:B-1234-:R-:W-:-:S05]  /*69a0*/  @P5 BRA `(.L_x_216) ;  /* 0xffffeb4000005947 */ /* 0x01efca000383ffff */
.L_x_215:
[C---:B------:R-:W-:Y:S01]  /*69b0*/  IMAD R22, R231.reuse, -0x40, R228 ;  /* 0xffffffc0e7167824 */ /* 0x040fe200078e02e4 */
[----:B------:R-:W-:Y:S01]  /*69c0*/  LDSM.16.MT88.4 R28, [R201+0x12000] ;  /* 0x01200000c91c783b */ /* 0x000fe20000004200 */
[----:B------:R-:W-:Y:S03]  /*69d0*/  IADD3 R231, R231, -0x1, RZ ;  /* 0xffffffffe7e77810 */ /* 0x000fe60007ffe0ff */
[C---:B------:R-:W-:Y:S02]  /*69e0*/  IADD3 R20, R22.reuse, 0x8, RZ ;  /* 0x0000000816147810 */ /* 0x040fe40007ffe0ff */
[----:B------:R-:W-:Y:S02]  /*69f0*/  IADD3 R18, R22, 0x7, RZ ;  /* 0x0000000716127810 */ /* 0x000fe40007ffe0ff */
[----:B------:R-:W-:Y:S01]  /*6a00*/  ISETP.GE.AND P0, PT, R20, RZ, PT ;  /* 0x000000ff1400720c */ /* 0x000fe20003f06270 */
[----:B------:R-:W-:Y:S01]  /*6a10*/  LDSM.16.MT88.4 R164, [R204+0x17800] ;  /* 0x01780000cca4783b */ /* 0x000fe20000004200 */
[C---:B-1----:R-:W-:Y:S02]  /*6a20*/  IADD3 R16, R22.reuse, -0x1, RZ ;  /* 0xffffffff16107810 */ /* 0x042fe40007ffe0ff */
[----:B------:R-:W-:Y:S02]  /*6a30*/  IADD3 R143, R22, -0x9, RZ ;  /* 0xfffffff7168f7810 */ /* 0x000fe40007ffe0ff */
[----:B------:R-:W-:Y:S02]  /*6a40*/  ISETP.GE.AND P1, PT, R16, RZ, PT ;  /* 0x000000ff1000720c */ /* 0x000fe40003f26270 */
[C---:B------:R-:W-:Y:S02]  /*6a50*/  IADD3 R12, R22.reuse, -0x8, RZ ;  /* 0xfffffff8160c7810 */ /* 0x040fe40007ffe0ff */
[C---:B------:R-:W-:Y:S02]  /*6a60*/  IADD3 R8, R22.reuse, -0x11, RZ ;  /* 0xffffffef16087810 */ /* 0x040fe40007ffe0ff */
[C---:B------:R-:W-:Y:S02]  /*6a70*/  IADD3 R10, R22.reuse, -0x10, RZ ;  /* 0xfffffff0160a7810 */ /* 0x040fe40007ffe0ff */
[----:B------:R-:W-:Y:S02]  /*6a80*/  @!P0 IADD3 R20, -R22, -0x8, RZ ;  /* 0xfffffff816148810 */ /* 0x000fe40007ffe1ff */
[----:B------:R-:W-:Y:S02]  /*6a90*/  ISETP.GE.AND P0, PT, R18, RZ, PT ;  /* 0x000000ff1200720c */ /* 0x000fe40003f06270 */
[----:B------:R-:W-:Y:S02]  /*6aa0*/  IABS R21, R22 ;  /* 0x0000001600157213 */ /* 0x000fe40000000000 */
[----:B------:R-:W-:Y:S01]  /*6ab0*/  @!P1 IADD3 R16, -R22, 0x1, RZ ;  /* 0x0000000116109810 */ /* 0x000fe20007ffe1ff */
[----:B------:R-:W-:Y:S01]  /*6ac0*/  I2F R20, R20 ;  /* 0x0000001400147306 */ /* 0x000fe20000201400 */
[----:B------:R-:W-:Y:S02]  /*6ad0*/  ISETP.GE.AND P1, PT, R12, RZ, PT ;  /* 0x000000ff0c00720c */ /* 0x000fe40003f26270 */
[C---:B------:R-:W-:Y:S02]  /*6ae0*/  IADD3 R15, R22.reuse, -0x19, RZ ;  /* 0xffffffe7160f7810 */ /* 0x040fe40007ffe0ff */
[C---:B------:R-:W-:Y:S02]  /*6af0*/  IADD3 R17, R22.reuse, -0x18, RZ ;  /* 0xffffffe816117810 */ /* 0x040fe40007ffe0ff */
[C---:B------:R-:W-:Y:S02]  /*6b00*/  IADD3 R11, R22.reuse, -0x21, RZ ;  /* 0xffffffdf160b7810 */ /* 0x040fe40007ffe0ff */
[C---:B------:R-:W-:Y:S01]  /*6b10*/  @!P0 IADD3 R18, -R22.reuse, -0x7, RZ ;  /* 0xfffffff916128810 */ /* 0x040fe20007ffe1ff */
[----:B------:R-:W-:Y:S01]  /*6b20*/  I2F R21, R21 ;  /* 0x0000001500157306 */ /* 0x000fe20000201400 */
[----:B------:R-:W-:Y:S02]  /*6b30*/  ISETP.GE.AND P0, PT, R143, RZ, PT ;  /* 0x000000ff8f00720c */ /* 0x000fe40003f06270 */
[C---:B------:R-:W-:Y:S02]  /*6b40*/  IADD3 R13, R22.reuse, -0x20, RZ ;  /* 0xffffffe0160d7810 */ /* 0x040fe40007ffe0ff */
[----:B------:R-:W-:Y:S02]  /*6b50*/  @!P1 IADD3 R12, -R22, 0x8, RZ ;  /* 0x00000008160c9810 */ /* 0x000fe40007ffe1ff */
[----:B------:R-:W-:Y:S02]  /*6b60*/  ISETP.GE.AND P1, PT, R10, RZ, PT ;  /* 0x000000ff0a00720c */ /* 0x000fe40003f26270 */
[C---:B------:R-:W-:Y:S01]  /*6b70*/  IADD3 R9, R22.reuse, -0x28, RZ ;  /* 0xffffffd816097810 */ /* 0x040fe20007ffe0ff */
[----:B------:R-:W-:Y:S01]  /*6b80*/  I2F R16, R16 ;  /* 0x0000001000107306 */ /* 0x000fe20000201400 */
[C---:B------:R-:W-:Y:S02]  /*6b90*/  IADD3 R5, R22.reuse, -0x30, RZ ;  /* 0xffffffd016057810 */ /* 0x040fe40007ffe0ff */
[C---:B------:R-:W-:Y:S02]  /*6ba0*/  IADD3 R7, R22.reuse, -0x29, RZ ;  /* 0xffffffd716077810 */ /* 0x040fe40007ffe0ff */
[----:B------:R-:W-:Y:S02]  /*6bb0*/  @!P0 IADD3 R143, -R22, 0x9, RZ ;  /* 0x00000009168f8810 */ /* 0x000fe40007ffe1ff */
[----:B------:R-:W-:Y:S02]  /*6bc0*/  ISETP.GE.AND P0, PT, R8, RZ, PT ;  /* 0x000000ff0800720c */ /* 0x000fe40003f06270 */
[----:B------:R-:W-:Y:S01]  /*6bd0*/  ISETP.GE.AND P6, PT, R9, RZ, PT ;  /* 0x000000ff0900720c */ /* 0x000fe20003fc6270 */
[----:B------:R-:W-:Y:S01]  /*6be0*/  I2F R12, R12 ;  /* 0x0000000c000c7306 */ /* 0x000fe20000201400 */
[C---:B------:R-:W-:Y:S02]  /*6bf0*/  @!P1 IADD3 R10, -R22.reuse, 0x10, RZ ;  /* 0x00000010160a9810 */ /* 0x040fe40007ffe1ff */
[----:B------:R-:W-:Y:S02]  /*6c00*/  ISETP.GE.AND P1, PT, R17, RZ, PT ;  /* 0x000000ff1100720c */ /* 0x000fe40003f26270 */
[C---:B------:R-:W-:Y:S02]  /*6c10*/  IADD3 R14, R22.reuse, -0x31, RZ ;  /* 0xffffffcf160e7810 */ /* 0x040fe40007ffe0ff */
[C---:B------:R-:W-:Y:S02]  /*6c20*/  IADD3 R4, R22.reuse, -0x39, RZ ;  /* 0xffffffc716047810 */ /* 0x040fe40007ffe0ff */
[C---:B------:R-:W-:Y:S01]  /*6c30*/  IADD3 R19, R22.reuse, -0x38, RZ ;  /* 0xffffffc816137810 */ /* 0x040fe20007ffe0ff */
[----:B------:R-:W-:Y:S01]  /*6c40*/  I2F R18, R18 ;  /* 0x0000001200127306 */ /* 0x000fe20000201400 */
[C---:B------:R-:W-:Y:S02]  /*6c50*/  @!P0 IADD3 R8, -R22.reuse, 0x11, RZ ;  /* 0x0000001116088810 */ /* 0x040fe40007ffe1ff */
[----:B------:R-:W-:Y:S02]  /*6c60*/  ISETP.GE.AND P0, PT, R15, RZ, PT ;  /* 0x000000ff0f00720c */ /* 0x000fe40003f06270 */
[C---:B------:R-:W-:Y:S02]  /*6c70*/  @!P6 IADD3 R9, -R22.reuse, 0x28, RZ ;  /* 0x000000281609e810 */ /* 0x040fe40007ffe1ff */
[----:B------:R-:W-:Y:S02]  /*6c80*/  @!P1 IADD3 R17, -R22, 0x18, RZ ;  /* 0x0000001816119810 */ /* 0x000fe40007ffe1ff */
[----:B------:R-:W-:Y:S01]  /*6c90*/  ISETP.GE.AND P1, PT, R13, RZ, PT ;  /* 0x000000ff0d00720c */ /* 0x000fe20003f26270 */
[----:B------:R-:W-:Y:S01]  /*6ca0*/  I2F R143, R143 ;  /* 0x0000008f008f7306 */ /* 0x000fe20000201400 */
[----:B------:R-:W-:Y:S05]  /*6cb0*/  ISETP.GE.AND P6, PT, R14, RZ, PT ;  /* 0x000000ff0e00720c */ /* 0x000fea0003fc6270 */
[C---:B------:R-:W-:Y:S02]  /*6cc0*/  @!P0 IADD3 R15, -R22.reuse, 0x19, RZ ;  /* 0x00000019160f8810 */ /* 0x040fe40007ffe1ff */
[----:B------:R-:W-:Y:S02]  /*6cd0*/  ISETP.GE.AND P0, PT, R11, RZ, PT ;  /* 0x000000ff0b00720c */ /* 0x000fe40003f06270 */
[----:B------:R-:W-:Y:S02]  /*6ce0*/  I2F R10, R10 ;  /* 0x0000000a000a7306 */ /* 0x000fe40000201400 */
[C---:B------:R-:W-:Y:S02]  /*6cf0*/  @!P1 IADD3 R13, -R22.reuse, 0x20, RZ ;  /* 0x00000020160d9810 */ /* 0x040fe40007ffe1ff */
[----:B------:R-:W-:Y:S02]  /*6d00*/  ISETP.GE.AND P1, PT, R7, RZ, PT ;  /* 0x000000ff0700720c */ /* 0x000fe40003f26270 */
[C---:B------:R-:W-:Y:S04]  /*6d10*/  @!P6 IADD3 R14, -R22.reuse, 0x31, RZ ;  /* 0x00000031160ee810 */ /* 0x040fe80007ffe1ff */
[----:B------:R-:W-:Y:S01]  /*6d20*/  I2F R8, R8 ;  /* 0x0000000800087306 */ /* 0x000fe20000201400 */
[C---:B------:R-:W-:Y:S02]  /*6d30*/  @!P0 IADD3 R11, -R22.reuse, 0x21, RZ ;  /* 0x00000021160b8810 */ /* 0x040fe40007ffe1ff */
[----:B------:R-:W-:Y:S04]  /*6d40*/  ISETP.GE.AND P0, PT, R5, RZ, PT ;  /* 0x000000ff0500720c */ /* 0x000fe80003f06270 */
[C---:B------:R-:W-:Y:S02]  /*6d50*/  @!P1 IADD3 R7, -R22.reuse, 0x29, RZ ;  /* 0x0000002916079810 */ /* 0x040fe40007ffe1ff */
[----:B------:R-:W-:Y:S01]  /*6d60*/  ISETP.GE.AND P1, PT, R19, RZ, PT ;  /* 0x000000ff1300720c */ /* 0x000fe20003f26270 */
[----:B------:R-:W-:Y:S06]  /*6d70*/  I2F R17, R17 ;  /* 0x0000001100117306 */ /* 0x000fec0000201400 */
[----:B------:R-:W-:Y:S02]  /*6d80*/  @!P0 IADD3 R5, -R22, 0x30, RZ ;  /* 0x0000003016058810 */ /* 0x000fe40007ffe1ff */
[----:B------:R-:W-:Y:S02]  /*6d90*/  ISETP.GE.AND P0, PT, R4, RZ, PT ;  /* 0x000000ff0400720c */ /* 0x000fe40003f06270 */
[----:B------:R-:W-:Y:S02]  /*6da0*/  I2F R15, R15 ;  /* 0x0000000f000f7306 */ /* 0x000fe40000201400 */
[C---:B------:R-:W-:Y:S08]  /*6db0*/  @!P1 IADD3 R19, -R22.reuse, 0x38, RZ ;  /* 0x0000003816139810 */ /* 0x040ff00007ffe1ff */
[----:B------:R-:W-:Y:S01]  /*6dc0*/  I2F R13, R13 ;  /* 0x0000000d000d7306 */ /* 0x000fe20000201400 */
[----:B------:R-:W-:Y:S09]  /*6dd0*/  @!P0 IADD3 R4, -R22, 0x39, RZ ;  /* 0x0000003916048810 */ /* 0x000ff20007ffe1ff */
[----:B------:R-:W-:Y:S10]  /*6de0*/  I2F R11, R11 ;  /* 0x0000000b000b7306 */ /* 0x000ff40000201400 */
[----:B------:R-:W-:Y:S10]  /*6df0*/  I2F R9, R9 ;  /* 0x0000000900097306 */ /* 0x000ff40000201400 */
[----:B------:R-:W-:Y:S10]  /*6e00*/  I2F R7, R7 ;  /* 0x0000000700077306 */ /* 0x000ff40000201400 */
[----:B------:R-:W-:Y:S10]  /*6e10*/  I2F R5, R5 ;  /* 0x0000000500057306 */ /* 0x000ff40000201400 */
[----:B------:R-:W1:Y:S02]  /*6e20*/  I2F R19, R19 ;  /* 0x0000001300137306 */ /* 0x000e640000201400 */
[-C--:B-1----:R-:W-:Y:S02]  /*6e30*/  FFMA.FTZ R148, R19, -R0.reuse, R148 ;  /* 0x8000000013947223 */ /* 0x082fe40000010094 */
[-C--:B------:R-:W-:Y:S02]  /*6e40*/  FFMA.FTZ R6, R21, -R0.reuse, R3 ;  /* 0x8000000015067223 */ /* 0x080fe40000010003 */
[-C--:B------:R-:W-:Y:S04]  /*6e50*/  FFMA.FTZ R235, R16, -R0.reuse, R235 ;  /* 0x8000000010eb7223 */ /* 0x080fe800000100eb */
[----:B------:R-:W1:Y:S01]  /*6e60*/  I2F R3, R14 ;  /* 0x0000000e00037306 */ /* 0x000e620000201400 */
[----:B------:R-:W-:Y:S01]  /*6e70*/  FFMA.FTZ R237, R20, -R0, R237 ;  /* 0x8000000014ed7223 */ /* 0x000fe200000100ed */
[----:B------:R-:W-:Y:S01]  /*6e80*/  FMNMX.FTZ R20, R6, R2, !PT ;  /* 0x0000000206147209 */ /* 0x000fe20007810000 */
        /* <DEDUP_REMOVED lines=28> */
[----:B------:R2:W3:Y:S01]  /*7050*/  I2F R21, R4 ;  /* 0x0000000400157306 */ /* 0x0004e20000201400 */
        /* <DEDUP_REMOVED lines=14> */
[----:B-1----:R-:W-:Y:S01]  /*7140*/  FFMA.FTZ R149, R3, -R0, R149 ;  /* 0x8000000003957223 */ /* 0x002fe20000010095 */
[----:B------:R-:W-:Y:S01]  /*7150*/  FMNMX.FTZ R16, R157, R16, !PT ;  /* 0x000000109d107209 */ /* 0x000fe20007810000 */
[-C--:B------:R-:W-:Y:S01]  /*7160*/  FFMA.FTZ R147, R9, -R0.reuse, R147 ;  /* 0x8000000009937223 */ /* 0x080fe20000010093 */
[----:B------:R-:W-:Y:S01]  /*7170*/  LDSM.16.MT88.4 R12, [R204+0x12000] ;  /* 0x01200000cc0c783b */ /* 0x000fe20000004200 */
[----:B------:R-:W-:Y:S01]  /*7180*/  FFMA.FTZ R145, R7, -R0, R145 ;  /* 0x8000000007917223 */ /* 0x000fe20000010091 */
[----:B------:R-:W-:Y:S01]  /*7190*/  FMNMX.FTZ R16, R155, R16, !PT ;  /* 0x000000109b107209 */ /* 0x000fe20007810000 */
[-C--:B------:R-:W-:Y:S02]  /*71a0*/  FFMA.FTZ R135, R5, -R0.reuse, R135 ;  /* 0x8000000005877223 */ /* 0x080fe40000010087 */
[-C--:B------:R-:W-:Y:S01]  /*71b0*/  FFMA.FTZ R134, R3, -R0.reuse, R134 ;  /* 0x8000000003867223 */ /* 0x080fe20000010086 */
[----:B--2---:R-:W-:Y:S01]  /*71c0*/  FMNMX.FTZ R4, R150, R23, !PT ;  /* 0x0000001796047209 */ /* 0x004fe20007810000 */
[----:B---3--:R-:W-:Y:S01]  /*71d0*/  FFMA.FTZ R146, R21, -R0, R146 ;  /* 0x8000000015927223 */ /* 0x008fe20000010092 */
[----:B------:R-:W-:Y:S01]  /*71e0*/  FMNMX.FTZ R16, R153, R16, !PT ;  /* 0x0000001099107209 */ /* 0x000fe20007810000 */
[----:B------:R-:W-:Y:S01]  /*71f0*/  LDSM.16.MT88.4 R20, [R202+0x12000] ;  /* 0x01200000ca14783b */ /* 0x000fe20000004200 */
[----:B------:R-:W-:Y:S02]  /*7200*/  FMNMX.FTZ R9, R149, R4, !PT ;  /* 0x0000000495097209 */ /* 0x000fe40007810000 */
[----:B------:R-:W-:Y:S02]  /*7210*/  FMNMX.FTZ R4, R147, R16, !PT ;  /* 0x0000001093047209 */ /* 0x000fe40007810000 */
[----:B------:R-:W-:Y:S02]  /*7220*/  FMNMX.FTZ R9, R148, R9, !PT ;  /* 0x0000000994097209 */ /* 0x000fe40007810000 */
[----:B------:R-:W-:Y:S02]  /*7230*/  FMNMX.FTZ R4, R145, R4, !PT ;  /* 0x0000000491047209 */ /* 0x000fe40007810000 */
[----:B------:R-:W-:Y:S02]  /*7240*/  FMNMX.FTZ R8, R146, R9, !PT ;  /* 0x0000000992087209 */ /* 0x000fe40007810000 */
[----:B------:R-:W-:Y:S03]  /*7250*/  FMNMX.FTZ R3, R135, R4, !PT ;  /* 0x0000000487037209 */ /* 0x000fe60007810000 */
[----:B------:R-:W1:Y:S01]  /*7260*/  SHFL.BFLY PT, R9, R8, 0x2, 0x1f ;  /* 0x0c401f0008097f89 */ /* 0x000e6200000e0000 */
[----:B------:R-:W-:Y:S07]  /*7270*/  FMNMX.FTZ R7, R134, R3, !PT ;  /* 0x0000000386077209 */ /* 0x000fee0007810000 */
[----:B------:R-:W2:Y:S01]  /*7280*/  SHFL.BFLY PT, R4, R7, 0x2, 0x1f ;  /* 0x0c401f0007047f89 */ /* 0x000ea200000e0000 */
[----:B-1----:R-:W-:Y:S07]  /*7290*/  FMNMX.FTZ R10, R8, R9, !PT ;  /* 0x00000009080a7209 */ /* 0x002fee0007810000 */
[----:B------:R-:W1:Y:S01]  /*72a0*/  SHFL.BFLY PT, R133, R10, 0x1, 0x1f ;  /* 0x0c201f000a857f89 */ /* 0x000e6200000e0000 */
[----:B--2---:R-:W-:Y:S07]  /*72b0*/  FMNMX.FTZ R5, R7, R4, !PT ;  /* 0x0000000407057209 */ /* 0x004fee0007810000 */
        /* <DEDUP_REMOVED lines=9> */
[C---:B------:R-:W-:Y:S02]  /*7350*/  FMUL.FTZ R144, R132.reuse, c[0x0][0x23c] ;  /* 0x00008f0084907a20 */ /* 0x040fe40000410000 */
[----:B------:R-:W-:Y:S02]  /*7360*/  FADD.FTZ R2, -R132, R137 ;  /* 0x0000008984027221 */ /* 0x000fe40000010100 */
[--C-:B------:R-:W-:Y:S01]  /*7370*/  FFMA.FTZ R175, R6, c[0x0][0x23c], -R151.reuse ;  /* 0x00008f0006af7a23 */ /* 0x100fe20000010897 */
[----:B------:R-:W-:Y:S01]  /*7380*/  FSEL R144, R144, RZ, P0 ;  /* 0x000000ff90907208 */ /* 0x000fe20000000000 */
[--C-:B------:R-:W-:Y:S01]  /*7390*/  FFMA.FTZ R174, R235, c[0x0][0x23c], -R151.reuse ;  /* 0x00008f00ebae7a23 */ /* 0x100fe20000010897 */
[----:B------:R-:W1:Y:S01]  /*73a0*/  MUFU.EX2 R3, R3 ;  /* 0x0000000300037308 */ /* 0x000e620000000800 */
[--C-:B------:R-:W-:Y:S02]  /*73b0*/  FFMA.FTZ R173, R241, c[0x0][0x23c], -R151.reuse ;  /* 0x00008f00f1ad7a23 */ /* 0x100fe40000010897 */
[--C-:B------:R-:W-:Y:S02]  /*73c0*/  FFMA.FTZ R172, R243, c[0x0][0x23c], -R151.reuse ;  /* 0x00008f00f3ac7a23 */ /* 0x100fe40000010897 */
[--C-:B------:R-:W-:Y:S02]  /*73d0*/  FFMA.FTZ R171, R237, c[0x0][0x23c], -R144.reuse ;  /* 0x00008f00edab7a23 */ /* 0x100fe40000010890 */
[--C-:B------:R-:W-:Y:S02]  /*73e0*/  FFMA.FTZ R170, R239, c[0x0][0x23c], -R144.reuse ;  /* 0x00008f00efaa7a23 */ /* 0x100fe40000010890 */
[--C-:B------:R-:W-:Y:S01]  /*73f0*/  FFMA.FTZ R169, R245, c[0x0][0x23c], -R144.reuse ;  /* 0x00008f00f5a97a23 */ /* 0x100fe20000010890 */
[----:B------:R-:W-:Y:S01]  /*7400*/  MUFU.EX2 R175, R175 ;  /* 0x000000af00af7308 */ /* 0x000fe20000000800 */
[--C-:B------:R-:W-:Y:S02]  /*7410*/  FFMA.FTZ R168, R247, c[0x0][0x23c], -R144.reuse ;  /* 0x00008f00f7a87a23 */ /* 0x100fe40000010890 */
[----:B------:R-:W-:Y:S02]  /*7420*/  FMUL.FTZ R4, R2, c[0x0][0x23c] ;  /* 0x00008f0002047a20 */ /* 0x000fe40000410000 */
[--C-:B------:R-:W-:Y:S02]  /*7430*/  FFMA.FTZ R176, R142, c[0x0][0x23c], -R151.reuse ;  /* 0x00008f008eb07a23 */ /* 0x100fe40000010897 */
[--C-:B------:R-:W-:Y:S02]  /*7440*/  FFMA.FTZ R177, R140, c[0x0][0x23c], -R151.reuse ;  /* 0x00008f008cb17a23 */ /* 0x100fe40000010897 */
[--C-:B------:R-:W-:Y:S01]  /*7450*/  FFMA.FTZ R178, R138, c[0x0][0x23c], -R151.reuse ;  /* 0x00008f008ab27a23 */ /* 0x100fe20000010897 */
[----:B------:R2:W3:Y:S01]  /*7460*/  MUFU.EX2 R2, R4 ;  /* 0x0000000400027308 */ /* 0x0004e20000000800 */
[--C-:B------:R-:W-:Y:S02]  /*7470*/  FFMA.FTZ R179, R136, c[0x0][0x23c], -R151.reuse ;  /* 0x00008f0088b37a23 */ /* 0x100fe40000010897 */
[--C-:B------:R-:W-:Y:S02]  /*7480*/  FFMA.FTZ R180, R161, c[0x0][0x23c], -R144.reuse ;  /* 0x00008f00a1b47a23 */ /* 0x100fe40000010890 */
[C---:B-1----:R-:W-:Y:S01]  /*7490*/  FMUL.FTZ R5, R3.reuse, R129 ;  /* 0x0000008103057220 */ /* 0x042fe20000410000 */
[----:B------:R-:W-:Y:S01]  /*74a0*/  LDSM.16.MT88.4 R160, [R200+0x15800] ;  /* 0x01580000c8a0783b */ /* 0x000fe20000004200 */
        /* <DEDUP_REMOVED lines=9> */
[----:B------:R-:W-:Y:S02]  /*7540*/  FMUL.FTZ R33, R3, R101 ;  /* 0x0000006503217220 */ /* 0x000fe40000410000 */
[--C-:B------:R-:W-:Y:S02]  /*7550*/  FFMA.FTZ R181, R143, c[0x0][0x23c], -R144.reuse ;  /* 0x00008f008fb57a23 */ /* 0x100fe40000010890 */
[----:B--2---:R-:W-:Y:S02]  /*7560*/  FMUL.FTZ R4, R3, R128 ;  /* 0x0000008003047220 */ /* 0x004fe40000410000 */
[C---:B---3--:R-:W-:Y:S02]  /*7570*/  FMUL.FTZ R6, R2.reuse, R130 ;  /* 0x0000008202067220 */ /* 0x048fe40000410000 */
[C---:B------:R-:W-:Y:S01]  /*7580*/  FMUL.FTZ R7, R2.reuse, R131 ;  /* 0x0000008302077220 */ /* 0x040fe20000410000 */
[----:B------:R-:W2:Y:S01]  /*7590*/  MUFU.EX2 R172, R172 ;  /* 0x000000ac00ac7308 */ /* 0x000ea20000000800 */
[C---:B------:R-:W-:Y:S02]  /*75a0*/  FMUL.FTZ R10, R2.reuse, R126 ;  /* 0x0000007e020a7220 */ /* 0x040fe40000410000 */
[----:B------:R-:W-:Y:S01]  /*75b0*/  FMUL.FTZ R11, R2, R127 ;  /* 0x0000007f020b7220 */ /* 0x000fe20000410000 */
[----:B-1----:R-:W-:Y:S01]  /*75c0*/  F2FP.PACK_AB R128, R174, R175 ;  /* 0x000000afae80723e */ /* 0x002fe200000000ff */
[C---:B------:R-:W-:Y:S01]  /*75d0*/  FMUL.FTZ R18, R2.reuse, R118 ;  /* 0x0000007602127220 */ /* 0x040fe20000410000 */
[----:B------:R-:W-:Y:S01]  /*75e0*/  LDSM.16.MT88.4 R124, [R204+0x14800] ;  /* 0x01480000cc7c783b */ /* 0x000fe20000004200 */
[C---:B------:R-:W-:Y:S02]  /*75f0*/  FMUL.FTZ R19, R2.reuse, R119 ;  /* 0x0000007702137220 */ /* 0x040fe40000410000 */
[C---:B------:R-:W-:Y:S01]  /*7600*/  FMUL.FTZ R26, R2.reuse, R110 ;  /* 0x0000006e021a7220 */ /* 0x040fe20000410000 */
[----:B------:R-:W-:Y:S01]  /*7610*/  MUFU.EX2 R171, R171 ;  /* 0x000000ab00ab7308 */ /* 0x000fe20000000800 */
[C---:B------:R-:W-:Y:S02]  /*7620*/  FMUL.FTZ R27, R2.reuse, R111 ;  /* 0x0000006f021b7220 */ /* 0x040fe40000410000 */
[C---:B------:R-:W-:Y:S01]  /*7630*/  FMUL.FTZ R34, R2.reuse, R102 ;  /* 0x0000006602227220 */ /* 0x040fe20000410000 */
[----:B------:R-:W-:Y:S01]  /*7640*/  LDSM.16.MT88.4 R108, [R200+0x14000] ;  /* 0x01400000c86c783b */ /* 0x000fe20000004200 */
[----:B------:R-:W-:Y:S02]  /*7650*/  FMUL.FTZ R35, R2, R103 ;  /* 0x0000006702237220 */ /* 0x000fe40000410000 */
[--C-:B------:R-:W-:Y:S02]  /*7660*/  FFMA.FTZ R182, R141, c[0x0][0x23c], -R144.reuse ;  /* 0x00008f008db67a23 */ /* 0x100fe40000010890 */
[--C-:B------:R-:W-:Y:S01]  /*7670*/  FFMA.FTZ R183, R139, c[0x0][0x23c], -R144.reuse ;  /* 0x00008f008bb77a23 */ /* 0x100fe20000010890 */
[----:B------:R-:W1:Y:S01]  /*7680*/  MUFU.EX2 R170, R170 ;  /* 0x000000aa00aa7308 */ /* 0x000e620000000800 */
[--C-:B------:R-:W-:Y:S01]  /*7690*/  FFMA.FTZ R184, R158, c[0x0][0x23c], -R151.reuse ;  /* 0x00008f009eb87a23 */ /* 0x100fe20000010897 */
[----:B------:R-:W-:Y:S01]  /*76a0*/  LDSM.16.MT88.4 R100, [R201+0x14000] ;  /* 0x01400000c964783b */ /* 0x000fe20000004200 */
[--C-:B------:R-:W-:Y:S01]  /*76b0*/  FFMA.FTZ R185, R156, c[0x0][0x23c], -R151.reuse ;  /* 0x00008f009cb97a23 */ /* 0x100fe20000010897 */
[----:B--2---:R-:W-:Y:S01]  /*76c0*/  F2FP.PACK_AB R130, R172, R173 ;  /* 0x000000adac82723e */ /* 0x004fe200000000ff */
[--C-:B------:R-:W-:Y:S02]  /*76d0*/  FFMA.FTZ R186, R154, c[0x0][0x23c], -R151.reuse ;  /* 0x00008f009aba7a23 */ /* 0x100fe40000010897 */
[--C-:B------:R-:W-:Y:S02]  /*76e0*/  FFMA.FTZ R187, R152, c[0x0][0x23c], -R151.reuse ;  /* 0x00008f0098bb7a23 */ /* 0x100fe40000010897 */
[--C-:B------:R-:W-:Y:S01]  /*76f0*/  FFMA.FTZ R234, R159, c[0x0][0x23c], -R144.reuse ;  /* 0x00008f009fea7a23 */ /* 0x100fe20000010890 */
[----:B------:R-:W-:Y:S01]  /*7700*/  MUFU.EX2 R169, R169 ;  /* 0x000000a900a97308 */ /* 0x000fe20000000800 */
[----:B------:R-:W-:Y:S01]  /*7710*/  LDSM.16.MT88.4 R116, [R202+0x12800] ;  /* 0x01280000ca74783b */ /* 0x000fe20000004200 */
[--C-:B------:R-:W-:Y:S02]  /*7720*/  FFMA.FTZ R235, R157, c[0x0][0x23c], -R144.reuse ;  /* 0x00008f009deb7a23 */ /* 0x100fe40000010890 */
[--C-:B------:R-:W-:Y:S02]  /*7730*/  FFMA.FTZ R236, R155, c[0x0][0x23c], -R144.reuse ;  /* 0x00008f009bec7a23 */ /* 0x100fe40000010890 */
[--C-:B------:R-:W-:Y:S02]  /*7740*/  FFMA.FTZ R237, R153, c[0x0][0x23c], -R144.reuse ;  /* 0x00008f0099ed7a23 */ /* 0x100fe40000010890 */
[--C-:B------:R-:W-:Y:S01]  /*7750*/  FFMA.FTZ R238, R150, c[0x0][0x23c], -R151.reuse ;  /* 0x00008f0096ee7a23 */ /* 0x100fe20000010897 */
[----:B------:R-:W-:Y:S01]  /*7760*/  LDSM.16.MT88.4 R136, [R202+0x14800] ;  /* 0x01480000ca88783b */ /* 0x000fe20000004200 */
[----:B------:R-:W2:Y:S01]  /*7770*/  MUFU.EX2 R168, R168 ;  /* 0x000000a800a87308 */ /* 0x000ea20000000800 */
[--C-:B------:R-:W-:Y:S02]  /*7780*/  FFMA.FTZ R239, R149, c[0x0][0x23c], -R151.reuse ;  /* 0x00008f0095ef7a23 */ /* 0x100fe40000010897 */
[--C-:B------:R-:W-:Y:S01]  /*7790*/  FFMA.FTZ R240, R148, c[0x0][0x23c], -R151.reuse ;  /* 0x00008f0094f07a23 */ /* 0x100fe20000010897 */
[----:B-1----:R-:W-:Y:S01]  /*77a0*/  F2FP.PACK_AB R129, R170, R171 ;  /* 0x000000abaa81723e */ /* 0x002fe200000000ff */
[--C-:B------:R-:W-:Y:S02]  /*77b0*/  FFMA.FTZ R242, R147, c[0x0][0x23c], -R144.reuse ;  /* 0x00008f0093f27a23 */ /* 0x100fe40000010890 */
[----:B------:R-:W-:Y:S01]  /*77c0*/  LDSM.16.MT88.4 R140, [R201+0x14800] ;  /* 0x01480000c98c783b */ /* 0x000fe20000004200 */
[--C-:B------:R-:W-:Y:S02]  /*77d0*/  FFMA.FTZ R243, R145, c[0x0][0x23c], -R144.reuse ;  /* 0x00008f0091f37a23 */ /* 0x100fe40000010890 */
[----:B------:R-:W-:Y:S01]  /*77e0*/  FFMA.FTZ R151, R146, c[0x0][0x23c], -R151 ;  /* 0x00008f0092977a23 */ /* 0x000fe20000010897 */
[----:B------:R-:W-:Y:S01]  /*77f0*/  MUFU.EX2 R176, R176 ;  /* 0x000000b000b07308 */ /* 0x000fe20000000800 */
[C---:B------:R-:W-:Y:S02]  /*7800*/  FMUL.FTZ R36, R3.reuse, R36 ;  /* 0x0000002403247220 */ /* 0x040fe40000410000 */
[C---:B------:R-:W-:Y:S01]  /*7810*/  FMUL.FTZ R37, R3.reuse, R37 ;  /* 0x0000002503257220 */ /* 0x040fe20000410000 */
[----:B------:R-:W-:Y:S01]  /*7820*/  LDSM.16.MT88.4 R152, [R202+0x15800] ;  /* 0x01580000ca98783b */ /* 0x000fe20000004200 */
[C---:B------:R-:W-:Y:S02]  /*7830*/  FMUL.FTZ R38, R2.reuse, R38 ;  /* 0x0000002602267220 */ /* 0x040fe40000410000 */
[----:B------:R-:W-:Y:S02]  /*7840*/  FMUL.FTZ R39, R2, R39 ;  /* 0x0000002702277220 */ /* 0x000fe40000410000 */
[C---:B------:R-:W-:Y:S01]  /*7850*/  FMUL.FTZ R40, R3.reuse, R40 ;  /* 0x0000002803287220 */ /* 0x040fe20000410000 */
[----:B------:R1:W-:Y:S01]  /*7860*/  MUFU.EX2 R241, R151 ;  /* 0x0000009700f17308 */ /* 0x0003e20000000800 */
[C---:B------:R-:W-:Y:S01]  /*7870*/  FMUL.FTZ R41, R3.reuse, R41 ;  /* 0x0000002903297220 */ /* 0x040fe20000410000 */
[----:B------:R-:W-:Y:S01]  /*7880*/  LDSM.16.MT88.4 R156, [R201+0x15800] ;  /* 0x01580000c99c783b */ /* 0x000fe20000004200 */
[----:B--2---:R-:W-:Y:S01]  /*7890*/  F2FP.PACK_AB R131, R168, R169 ;  /* 0x000000a9a883723e */ /* 0x004fe200000000ff */
[C---:B------:R-:W-:Y:S02]  /*78a0*/  FMUL.FTZ R42, R2.reuse, R42 ;  /* 0x0000002a022a7220 */ /* 0x040fe40000410000 */
[C---:B------:R-:W-:Y:S02]  /*78b0*/  FMUL.FTZ R43, R2.reuse, R43 ;  /* 0x0000002b022b7220 */ /* 0x040fe40000410000 */
[C---:B------:R-:W-:Y:S02]  /*78c0*/  FMUL.FTZ R44, R3.reuse, R44 ;  /* 0x0000002c032c7220 */ /* 0x040fe40000410000 */
[C---:B------:R-:W-:Y:S01]  /*78d0*/  HMMA.16816.F32 R4, R128.reuse, R12, R4 ;  /* 0x0000000c8004723c */ /* 0x040fe20000001804 */
[----:B------:R-:W2:Y:S04]  /*78e0*/  MUFU.EX2 R177, R177 ;  /* 0x000000b100b17308 */ /* 0x000ea80000000800 */
[C---:B------:R-:W-:Y:S02]  /*78f0*/  FMUL.FTZ R45, R3.reuse, R45 ;  /* 0x0000002d032d7220 */ /* 0x040fe40000410000 */
[C---:B------:R-:W-:Y:S01]  /*7900*/  FMUL.FTZ R12, R3.reuse, R120 ;  /* 0x00000078030c7220 */ /* 0x040fe20000410000 */
[C---:B------:R-:W-:Y:S03]  /*7910*/  HMMA.16816.F32 R8, R128.reuse, R14, R8 ;  /* 0x0000000e8008723c */ /* 0x040fe60000001808 */
[----:B------:R-:W-:Y:S01]  /*7920*/  MUFU.EX2 R178, R178 ;  /* 0x000000b200b27308 */ /* 0x000fe20000000800 */
[C---:B------:R-:W-:Y:S01]  /*7930*/  FMUL.FTZ R13, R3.reuse, R121 ;  /* 0x00000079030d7220 */ /* 0x040fe20000410000 */
[----:B-1----:R-:W-:Y:S02]  /*7940*/  LDSM.16.MT88.4 R148, [R204+0x15800] ;  /* 0x01580000cc94783b */ /* 0x002fe40000004200 */
[C---:B------:R-:W-:Y:S02]  /*7950*/  FMUL.FTZ R14, R2.reuse, R122 ;  /* 0x0000007a020e7220 */ /* 0x040fe40000410000 */
[C---:B------:R-:W-:Y:S03]  /*7960*/  FMUL.FTZ R15, R2.reuse, R123 ;  /* 0x0000007b020f7220 */ /* 0x040fe60000410000 */
[C---:B------:R-:W-:Y:S01]  /*7970*/  FMUL.FTZ R46, R2.reuse, R46 ;  /* 0x0000002e022e7220 */ /* 0x040fe20000410000 */
[----:B------:R-:W-:Y:S01]  /*7980*/  MUFU.EX2 R179, R179 ;  /* 0x000000b300b37308 */ /* 0x000fe20000000800 */
[----:B------:R-:W1:Y:S01]  /*7990*/  LDSM.16.MT88.4 R120, [R200+0x12000] ;  /* 0x01200000c878783b */ /* 0x000e620000004200 */
[C---:B------:R-:W-:Y:S01]  /*79a0*/  FMUL.FTZ R47, R2.reuse, R47 ;  /* 0x0000002f022f7220 */ /* 0x040fe20000410000 */
[C---:B------:R-:W-:Y:S03]  /*79b0*/  HMMA.16816.F32 R12, R128.reuse, R20, R12 ;  /* 0x00000014800c723c */ /* 0x040fe6000000180c */
[C---:B------:R-:W-:Y:S02]  /*79c0*/  FMUL.FTZ R48, R3.reuse, R48 ;  /* 0x0000003003307220 */ /* 0x040fe40000410000 */
[C---:B------:R-:W-:Y:S02]  /*79d0*/  FMUL.FTZ R49, R3.reuse, R49 ;  /* 0x0000003103317220 */ /* 0x040fe40000410000 */
[C---:B------:R-:W-:Y:S01]  /*79e0*/  FMUL.FTZ R20, R3.reuse, R112 ;  /* 0x0000007003147220 */ /* 0x040fe20000410000 */
[C---:B------:R-:W-:Y:S01]  /*79f0*/  HMMA.16816.F32 R16, R128.reuse, R22, R16 ;  /* 0x000000168010723c */ /* 0x040fe20000001810 */
[----:B------:R-:W-:Y:S03]  /*7a00*/  MUFU.EX2 R180, R180 ;  /* 0x000000b400b47308 */ /* 0x000fe60000000800 */
[C---:B------:R-:W-:Y:S02]  /*7a10*/  FMUL.FTZ R21, R3.reuse, R113 ;  /* 0x0000007103157220 */ /* 0x040fe40000410000 */
[C---:B------:R-:W-:Y:S02]  /*7a20*/  FMUL.FTZ R50, R2.reuse, R50 ;  /* 0x0000003202327220 */ /* 0x040fe40000410000 */
[C---:B------:R-:W-:Y:S03]  /*7a30*/  FMUL.FTZ R22, R2.reuse, R114 ;  /* 0x0000007202167220 */ /* 0x040fe60000410000 */
[----:B------:R-:W3:Y:S01]  /*7a40*/  MUFU.EX2 R181, R181 ;  /* 0x000000b500b57308 */ /* 0x000ee20000000800 */
[C---:B------:R-:W-:Y:S02]  /*7a50*/  FMUL.FTZ R23, R2.reuse, R115 ;  /* 0x0000007302177220 */ /* 0x040fe40000410000 */
[----:B------:R-:W4:Y:S01]  /*7a60*/  LDSM.16.MT88.4 R112, [R204+0x14000] ;  /* 0x01400000cc70783b */ /* 0x000f220000004200 */
[C---:B------:R-:W-:Y:S02]  /*7a70*/  FMUL.FTZ R51, R2.reuse, R51 ;  /* 0x0000003302337220 */ /* 0x040fe40000410000 */
[C---:B------:R-:W-:Y:S02]  /*7a80*/  FMUL.FTZ R52, R3.reuse, R52 ;  /* 0x0000003403347220 */ /* 0x040fe40000410000 */
[C---:B------:R-:W-:Y:S02]  /*7a90*/  HMMA.16816.F32 R20, R128.reuse, R28, R20 ;  /* 0x0000001c8014723c */ /* 0x040fe40000001814 */
[----:B------:R-:W-:Y:S01]  /*7aa0*/  MUFU.EX2 R182, R182 ;  /* 0x000000b600b67308 */ /* 0x000fe20000000800 */
[C---:B------:R-:W-:Y:S02]  /*7ab0*/  FMUL.FTZ R53, R3.reuse, R53 ;  /* 0x0000003503357220 */ /* 0x040fe40000410000 */
[C---:B------:R-:W-:Y:S02]  /*7ac0*/  FMUL.FTZ R54, R2.reuse, R54 ;  /* 0x0000003602367220 */ /* 0x040fe40000410000 */
[C---:B------:R-:W-:Y:S01]  /*7ad0*/  FMUL.FTZ R28, R3.reuse, R104 ;  /* 0x00000068031c7220 */ /* 0x040fe20000410000 */
[C---:B------:R-:W-:Y:S04]  /*7ae0*/  HMMA.16816.F32 R24, R128.reuse, R30, R24 ;  /* 0x0000001e8018723c */ /* 0x040fe80000001818 */
[C---:B------:R-:W-:Y:S01]  /*7af0*/  FMUL.FTZ R29, R3.reuse, R105 ;  /* 0x00000069031d7220 */ /* 0x040fe20000410000 */
[----:B------:R-:W5:Y:S01]  /*7b00*/  MUFU.EX2 R183, R183 ;  /* 0x000000b700b77308 */ /* 0x000f620000000800 */
[C---:B------:R-:W-:Y:S02]  /*7b10*/  FMUL.FTZ R55, R2.reuse, R55 ;  /* 0x0000003702377220 */ /* 0x040fe40000410000 */
[C---:B------:R-:W-:Y:S04]  /*7b20*/  FMUL.FTZ R30, R2.reuse, R106 ;  /* 0x0000006a021e7220 */ /* 0x040fe80000410000 */
[C---:B------:R-:W-:Y:S02]  /*7b30*/  FMUL.FTZ R31, R2.reuse, R107 ;  /* 0x0000006b021f7220 */ /* 0x040fe40000410000 */
[----:B------:R-:W2:Y:S01]  /*7b40*/  LDSM.16.MT88.4 R104, [R202+0x14000] ;  /* 0x01400000ca68783b */ /* 0x000ea20000004200 */
[C---:B------:R-:W-:Y:S01]  /*7b50*/  FMUL.FTZ R56, R3.reuse, R56 ;  /* 0x0000003803387220 */ /* 0x040fe20000410000 */
[----:B------:R-:W-:Y:S01]  /*7b60*/  MUFU.EX2 R184, R184 ;  /* 0x000000b800b87308 */ /* 0x000fe20000000800 */
[C---:B------:R-:W-:Y:S02]  /*7b70*/  FMUL.FTZ R57, R3.reuse, R57 ;  /* 0x0000003903397220 */ /* 0x040fe40000410000 */
[C---:B-1----:R-:W-:Y:S03]  /*7b80*/  HMMA.16816.F32 R28, R128.reuse, R120, R28 ;  /* 0x00000078801c723c */ /* 0x042fe6000000181c */
[C---:B------:R-:W-:Y:S02]  /*7b90*/  FMUL.FTZ R58, R2.reuse, R58 ;  /* 0x0000003a023a7220 */ /* 0x040fe40000410000 */
[C---:B------:R-:W-:Y:S02]  /*7ba0*/  FMUL.FTZ R59, R2.reuse, R59 ;  /* 0x0000003b023b7220 */ /* 0x040fe40000410000 */
[C---:B------:R-:W-:Y:S01]  /*7bb0*/  FMUL.FTZ R60, R3.reuse, R60 ;  /* 0x0000003c033c7220 */ /* 0x040fe20000410000 */
[C---:B------:R-:W-:Y:S01]  /*7bc0*/  HMMA.16816.F32 R32, R128.reuse, R122, R32 ;  /* 0x0000007a8020723c */ /* 0x040fe20000001820 */
[----:B------:R-:W-:Y:S01]  /*7bd0*/  LDSM.16.MT88.4 R120, [R200+0x12800] ;  /* 0x01280000c878783b */ /* 0x000fe20000004200 */
[----:B------:R-:W1:Y:S02]  /*7be0*/  MUFU.EX2 R185, R185 ;  /* 0x000000b900b97308 */ /* 0x000e640000000800 */
[C---:B------:R-:W-:Y:S02]  /*7bf0*/  FMUL.FTZ R61, R3.reuse, R61 ;  /* 0x0000003d033d7220 */ /* 0x040fe40000410000 */
[C---:B------:R-:W-:Y:S02]  /*7c00*/  FMUL.FTZ R62, R2.reuse, R62 ;  /* 0x0000003e023e7220 */ /* 0x040fe40000410000 */
[C---:B----4-:R-:W-:Y:S04]  /*7c10*/  HMMA.16816.F32 R36, R128.reuse, R112, R36 ;  /* 0x000000708024723c */ /* 0x050fe80000001824 */
[C---:B------:R-:W-:Y:S01]  /*7c20*/  FMUL.FTZ R63, R2.reuse, R63 ;  /* 0x0000003f023f7220 */ /* 0x040fe20000410000 */
[----:B------:R-:W-:Y:S01]  /*7c30*/  MUFU.EX2 R186, R186 ;  /* 0x000000ba00ba7308 */ /* 0x000fe20000000800 */
[C---:B------:R-:W-:Y:S02]  /*7c40*/  FMUL.FTZ R64, R3.reuse, R64 ;  /* 0x0000004003407220 */ /* 0x040fe40000410000 */
[C---:B------:R-:W-:Y:S01]  /*7c50*/  HMMA.16816.F32 R40, R128.reuse, R114, R40 ;  /* 0x000000728028723c */ /* 0x040fe20000001828 */
[----:B------:R-:W-:Y:S03]  /*7c60*/  LDSM.16.MT88.4 R112, [R204+0x12800] ;  /* 0x01280000cc70783b */ /* 0x000fe60000004200 */
[C---:B------:R-:W-:Y:S02]  /*7c70*/  FMUL.FTZ R65, R3.reuse, R65 ;  /* 0x0000004103417220 */ /* 0x040fe40000410000 */
[C---:B------:R-:W-:Y:S01]  /*7c80*/  FMUL.FTZ R66, R2.reuse, R66 ;  /* 0x0000004202427220 */ /* 0x040fe20000410000 */
[----:B------:R-:W4:Y:S01]  /*7c90*/  MUFU.EX2 R187, R187 ;  /* 0x000000bb00bb7308 */ /* 0x000f220000000800 */
[C---:B------:R-:W-:Y:S01]  /*7ca0*/  FMUL.FTZ R67, R2.reuse, R67 ;  /* 0x0000004302437220 */ /* 0x040fe20000410000 */
[C---:B--2---:R-:W-:Y:S03]  /*7cb0*/  HMMA.16816.F32 R44, R128.reuse, R104, R44 ;  /* 0x00000068802c723c */ /* 0x044fe6000000182c */
[C---:B------:R-:W-:Y:S02]  /*7cc0*/  FMUL.FTZ R68, R3.reuse, R68 ;  /* 0x0000004403447220 */ /* 0x040fe40000410000 */
[C---:B------:R-:W-:Y:S03]  /*7cd0*/  FMUL.FTZ R69, R3.reuse, R69 ;  /* 0x0000004503457220 */ /* 0x040fe60000410000 */
[----:B------:R-:W-:Y:S01]  /*7ce0*/  MUFU.EX2 R234, R234 ;  /* 0x000000ea00ea7308 */ /* 0x000fe20000000800 */
[C---:B------:R-:W-:Y:S01]  /*7cf0*/  FMUL.FTZ R70, R2.reuse, R70 ;  /* 0x0000004602467220 */ /* 0x040fe20000410000 */
[C---:B------:R-:W-:Y:S01]  /*7d00*/  HMMA.16816.F32 R48, R128.reuse, R106, R48 ;  /* 0x0000006a8030723c */ /* 0x040fe20000001830 */
[----:B------:R-:W2:Y:S02]  /*7d10*/  LDSM.16.MT88.4 R104, [R204+0x16000] ;  /* 0x01600000cc68783b */ /* 0x000ea40000004200 */
[C---:B------:R-:W-:Y:S02]  /*7d20*/  FMUL.FTZ R71, R2.reuse, R71 ;  /* 0x0000004702477220 */ /* 0x040fe40000410000 */
[C---:B------:R-:W-:Y:S03]  /*7d30*/  FMUL.FTZ R72, R3.reuse, R72 ;  /* 0x0000004803487220 */ /* 0x040fe60000410000 */
[C---:B------:R-:W-:Y:S01]  /*7d40*/  HMMA.16816.F32 R52, R128.reuse, R100, R52 ;  /* 0x000000648034723c */ /* 0x040fe20000001834 */
[----:B------:R-:W1:Y:S03]  /*7d50*/  MUFU.EX2 R235, R235 ;  /* 0x000000eb00eb7308 */ /* 0x000e660000000800 */
[C---:B------:R-:W-:Y:S02]  /*7d60*/  FMUL.FTZ R73, R3.reuse, R73 ;  /* 0x0000004903497220 */ /* 0x040fe40000410000 */
[C---:B------:R-:W-:Y:S02]  /*7d70*/  FMUL.FTZ R74, R2.reuse, R74 ;  /* 0x0000004a024a7220 */ /* 0x040fe40000410000 */
[C---:B------:R-:W-:Y:S01]  /*7d80*/  HMMA.16816.F32 R56, R128.reuse, R102, R56 ;  /* 0x000000668038723c */ /* 0x040fe20000001838 */
[----:B------:R-:W1:Y:S02]  /*7d90*/  LDSM.16.MT88.4 R100, [R202+0x16000] ;  /* 0x01600000ca64783b */ /* 0x000e640000004200 */
[----:B------:R-:W-:Y:S01]  /*7da0*/  MUFU.EX2 R236, R236 ;  /* 0x000000ec00ec7308 */ /* 0x000fe20000000800 */
[C---:B------:R-:W-:Y:S02]  /*7db0*/  FMUL.FTZ R75, R2.reuse, R75 ;  /* 0x0000004b024b7220 */ /* 0x040fe40000410000 */
[C---:B------:R-:W-:Y:S02]  /*7dc0*/  FMUL.FTZ R76, R3.reuse, R76 ;  /* 0x0000004c034c7220 */ /* 0x040fe40000410000 */
[C---:B------:R-:W-:Y:S04]  /*7dd0*/  HMMA.16816.F32 R60, R128.reuse, R108, R60 ;  /* 0x0000006c803c723c */ /* 0x040fe8000000183c */
[C---:B------:R-:W-:Y:S01]  /*7de0*/  FMUL.FTZ R77, R3.reuse, R77 ;  /* 0x0000004d034d7220 */ /* 0x040fe20000410000 */
[----:B------:R-:W1:Y:S01]  /*7df0*/  MUFU.EX2 R237, R237 ;  /* 0x000000ed00ed7308 */ /* 0x000e620000000800 */
[C---:B------:R-:W-:Y:S02]  /*7e00*/  FMUL.FTZ R78, R2.reuse, R78 ;  /* 0x0000004e024e7220 */ /* 0x040fe40000410000 */
[C---:B------:R-:W-:Y:S01]  /*7e10*/  HMMA.16816.F32 R64, R128.reuse, R110, R64 ;  /* 0x0000006e8040723c */ /* 0x040fe20000001840 */
[----:B------:R-:W4:Y:S03]  /*7e20*/  LDSM.16.MT88.4 R108, [R201+0x16000] ;  /* 0x01600000c96c783b */ /* 0x000f260000004200 */
[C---:B------:R-:W-:Y:S02]  /*7e30*/  FMUL.FTZ R79, R2.reuse, R79 ;  /* 0x0000004f024f7220 */ /* 0x040fe40000410000 */
[C---:B------:R-:W-:Y:S01]  /*7e40*/  FMUL.FTZ R80, R3.reuse, R80 ;  /* 0x0000005003507220 */ /* 0x040fe20000410000 */
[----:B------:R-:W-:Y:S01]  /*7e50*/  MUFU.EX2 R238, R238 ;  /* 0x000000ee00ee7308 */ /* 0x000fe20000000800 */
[C---:B------:R-:W-:Y:S01]  /*7e60*/  FMUL.FTZ R81, R3.reuse, R81 ;  /* 0x0000005103517220 */ /* 0x040fe20000410000 */
[C---:B--2---:R-:W-:Y:S03]  /*7e70*/  HMMA.16816.F32 R68, R128.reuse, R104, R68 ;  /* 0x000000688044723c */ /* 0x044fe60000001844 */
[C---:B------:R-:W-:Y:S02]  /*7e80*/  FMUL.FTZ R82, R2.reuse, R82 ;  /* 0x0000005202527220 */ /* 0x040fe40000410000 */
[C---:B------:R-:W-:Y:S02]  /*7e90*/  FMUL.FTZ R83, R2.reuse, R83 ;  /* 0x0000005302537220 */ /* 0x040fe40000410000 */
[C---:B------:R-:W-:Y:S01]  /*7ea0*/  FMUL.FTZ R84, R3.reuse, R84 ;  /* 0x0000005403547220 */ /* 0x040fe20000410000 */
[C---:B------:R-:W-:Y:S01]  /*7eb0*/  HMMA.16816.F32 R72, R128.reuse, R106, R72 ;  /* 0x0000006a8048723c */ /* 0x040fe20000001848 */
[----:B------:R-:W2:Y:S01]  /*7ec0*/  LDSM.16.MT88.4 R104, [R200+0x16000] ;  /* 0x01600000c868783b */ /* 0x000ea20000004200 */
[----:B------:R-:W2:Y:S02]  /*7ed0*/  MUFU.EX2 R239, R239 ;  /* 0x000000ef00ef7308 */ /* 0x000ea40000000800 */
[C---:B------:R-:W-:Y:S02]  /*7ee0*/  FMUL.FTZ R85, R3.reuse, R85 ;  /* 0x0000005503557220 */ /* 0x040fe40000410000 */
[C---:B------:R-:W-:Y:S02]  /*7ef0*/  FMUL.FTZ R86, R2.reuse, R86 ;  /* 0x0000005602567220 */ /* 0x040fe40000410000 */
[C---:B-1----:R-:W-:Y:S04]  /*7f00*/  HMMA.16816.F32 R76, R128.reuse, R100, R76 ;  /* 0x00000064804c723c */ /* 0x042fe8000000184c */
[C---:B------:R-:W-:Y:S01]  /*7f10*/  FMUL.FTZ R87, R2.reuse, R87 ;  /* 0x0000005702577220 */ /* 0x040fe20000410000 */
[----:B------:R-:W-:Y:S01]  /*7f20*/  MUFU.EX2 R240, R240 ;  /* 0x000000f000f07308 */ /* 0x000fe20000000800 */
[----:B------:R-:W-:Y:S01]  /*7f30*/  FMUL.FTZ R88, R3, R88 ;  /* 0x0000005803587220 */ /* 0x000fe20000410000 */
[----:B------:R-:W-:Y:S01]  /*7f40*/  F2FP.PACK_AB R100, R177, R176 ;  /* 0x000000b0b164723e */ /* 0x000fe200000000ff */
[C---:B------:R-:W-:Y:S04]  /*7f50*/  HMMA.16816.F32 R80, R128.reuse, R102, R80 ;  /* 0x000000668050723c */ /* 0x040fe80000001850 */
[----:B------:R-:W-:Y:S01]  /*7f60*/  FMUL.FTZ R89, R3, R89 ;  /* 0x0000005903597220 */ /* 0x000fe20000410000 */
[----:B---3--:R-:W-:Y:S01]  /*7f70*/  F2FP.PACK_AB R101, R181, R180 ;  /* 0x000000b4b565723e */ /* 0x008fe200000000ff */
[C---:B------:R-:W-:Y:S01]  /*7f80*/  FMUL.FTZ R90, R2.reuse, R90 ;  /* 0x0000005a025a7220 */ /* 0x040fe20000410000 */
[----:B------:R-:W-:Y:S01]  /*7f90*/  F2FP.PACK_AB R102, R179, R178 ;  /* 0x000000b2b366723e */ /* 0x000fe200000000ff */
[C---:B----4-:R-:W-:Y:S01]  /*7fa0*/  HMMA.16816.F32 R84, R128.reuse, R108, R84 ;  /* 0x0000006c8054723c */ /* 0x050fe20000001854 */
[----:B------:R-:W-:Y:S03]  /*7fb0*/  MUFU.EX2 R242, R242 ;  /* 0x000000f200f27308 */ /* 0x000fe60000000800 */
[C---:B------:R-:W-:Y:S01]  /*7fc0*/  FMUL.FTZ R91, R2.reuse, R91 ;  /* 0x0000005b025b7220 */ /* 0x040fe20000410000 */
[----:B-----5:R-:W-:Y:S01]  /*7fd0*/  F2FP.PACK_AB R103, R183, R182 ;  /* 0x000000b6b767723e */ /* 0x020fe200000000ff */
[C---:B------:R-:W-:Y:S02]  /*7fe0*/  FMUL.FTZ R92, R3.reuse, R92 ;  /* 0x0000005c035c7220 */ /* 0x040fe40000410000 */
[C---:B------:R-:W-:Y:S03]  /*7ff0*/  FMUL.FTZ R93, R3.reuse, R93 ;  /* 0x0000005d035d7220 */ /* 0x040fe60000410000 */
[C---:B------:R-:W-:Y:S01]  /*8000*/  HMMA.16816.F32 R88, R128.reuse, R110, R88 ;  /* 0x0000006e8058723c */ /* 0x040fe20000001858 */
[----:B------:R-:W1:Y:S01]  /*8010*/  LDSM.16.MT88.4 R108, [R201+0x12800] ;  /* 0x01280000c96c783b */ /* 0x000e620000004200 */
[----:B------:R-:W3:Y:S01]  /*8020*/  MUFU.EX2 R243, R243 ;  /* 0x000000f300f37308 */ /* 0x000ee20000000800 */
[C---:B------:R-:W-:Y:S02]  /*8030*/  FMUL.FTZ R94, R2.reuse, R94 ;  /* 0x0000005e025e7220 */ /* 0x040fe40000410000 */
[C---:B------:R-:W-:Y:S02]  /*8040*/  FMUL.FTZ R95, R2.reuse, R95 ;  /* 0x0000005f025f7220 */ /* 0x040fe40000410000 */
[C---:B------:R-:W-:Y:S02]  /*8050*/  FMUL.FTZ R96, R3.reuse, R96 ;  /* 0x0000006003607220 */ /* 0x040fe40000410000 */
[----:B------:R-:W-:Y:S03]  /*8060*/  FMUL.FTZ R97, R3, R97 ;  /* 0x0000006103617220 */ /* 0x000fe60000410000 */
[C---:B--2---:R-:W-:Y:S03]  /*8070*/  HMMA.16816.F32 R92, R128.reuse, R104, R92 ;  /* 0x00000068805c723c */ /* 0x044fe6000000185c */
[C---:B------:R-:W-:Y:S02]  /*8080*/  FMUL.FTZ R98, R2.reuse, R98 ;  /* 0x0000006202627220 */ /* 0x040fe40000410000 */
[----:B------:R-:W-:Y:S02]  /*8090*/  FMUL.FTZ R99, R2, R99 ;  /* 0x0000006302637220 */ /* 0x000fe40000410000 */
[--C-:B------:R-:W-:Y:S02]  /*80a0*/  FFMA.FTZ R135, R135, c[0x0][0x23c], -R144.reuse ;  /* 0x00008f0087877a23 */ /* 0x100fe40000010890 */
[----:B------:R-:W-:Y:S03]  /*80b0*/  FFMA.FTZ R144, R134, c[0x0][0x23c], -R144 ;  /* 0x00008f0086907a23 */ /* 0x000fe60000010890 */
[----:B------:R-:W-:Y:S01]  /*80c0*/  HMMA.16816.F32 R96, R128, R106, R96 ;  /* 0x0000006a8060723c */ /* 0x000fe20000001860 */
[----:B------:R-:W2:Y:S01]  /*80d0*/  LDSM.16.MT88.4 R104, [R200+0x14800] ;  /* 0x01480000c868783b */ /* 0x000ea20000004200 */
[----:B------:R4:W-:Y:S01]  /*80e0*/  MUFU.EX2 R134, R144 ;  /* 0x0000009000867308 */ /* 0x0009e20000000800 */
[----:B------:R-:W-:Y:S02]  /*80f0*/  FFMA.FTZ R175, R3, R232, R175 ;  /* 0x000000e803af7223 */ /* 0x000fe400000100af */
[----:B------:R-:W-:Y:S01]  /*8100*/  FFMA.FTZ R171, R2, R233, R171 ;  /* 0x000000e902ab7223 */ /* 0x000fe200000100ab */
[----:B------:R-:W-:Y:S01]  /*8110*/  MOV R2, R133 ;  /* 0x0000008500027202 */ /* 0x000fe20000000f00 */
[----:B------:R-:W-:Y:S01]  /*8120*/  FADD.FTZ R174, R174, R175 ;  /* 0x000000afaeae7221 */ /* 0x000fe20000010000 */
[C---:B------:R-:W-:Y:S01]  /*8130*/  HMMA.16816.F32 R4, R100.reuse, R112, R4 ;  /* 0x000000706404723c */ /* 0x040fe20000001804 */
[----:B------:R-:W-:Y:S03]  /*8140*/  LDSM.16.MT88.4 R128, [R202+0x15000] ;  /* 0x01500000ca80783b */ /* 0x000fe60000004200 */
[----:B------:R-:W5:Y:S01]  /*8150*/  MUFU.EX2 R135, R135 ;  /* 0x0000008700877308 */ /* 0x000f620000000800 */
[----:B------:R-:W-:Y:S02]  /*8160*/  FADD.FTZ R170, R170, R171 ;  /* 0x000000abaaaa7221 */ /* 0x000fe40000010000 */
[----:B------:R-:W-:Y:S01]  /*8170*/  FADD.FTZ R173, R173, R174 ;  /* 0x000000aeadad7221 */ /* 0x000fe20000010000 */
[C---:B------:R-:W-:Y:S01]  /*8180*/  HMMA.16816.F32 R8, R100.reuse, R114, R8 ;  /* 0x000000726408723c */ /* 0x040fe20000001808 */
[----:B------:R-:W-:Y:S03]  /*8190*/  LDSM.16.MT88.4 R112, [R202+0x16800] ;  /* 0x01680000ca70783b */ /* 0x000fe60000004200 */
[----:B------:R-:W-:Y:S02]  /*81a0*/  FADD.FTZ R3, R169, R170 ;  /* 0x000000aaa9037221 */ /* 0x000fe40000010000 */
[----:B------:R-:W-:Y:S02]  /*81b0*/  FADD.FTZ R173, R172, R173 ;  /* 0x000000adacad7221 */ /* 0x000fe40000010000 */
[C---:B------:R-:W-:Y:S01]  /*81c0*/  HMMA.16816.F32 R12, R100.reuse, R116, R12 ;  /* 0x00000074640c723c */ /* 0x040fe2000000180c */
[----:B----4-:R-:W-:Y:S03]  /*81d0*/  LDSM.16.MT88.4 R144, [R200+0x13800] ;  /* 0x01380000c890783b */ /* 0x010fe60000004200 */
        /* <DEDUP_REMOVED lines=11> */
[----:B------:R-:W-:Y:S02]  /*8290*/  FADD.FTZ R182, R182, R181 ;  /* 0x000000b5b6b67221 */ /* 0x000fe40000010000 */
[----:B------:R-:W-:Y:S02]  /*82a0*/  FADD.FTZ R179, R179, R178 ;  /* 0x000000b2b3b37221 */ /* 0x000fe40000010000 */
[C---:B------:R-:W-:Y:S04]  /*82b0*/  HMMA.16816.F32 R28, R100.reuse, R120, R28 ;  /* 0x00000078641c723c */ /* 0x040fe8000000181c */
[----:B------:R-:W-:Y:S04]  /*82c0*/  FADD.FTZ R183, R183, R182 ;  /* 0x000000b6b7b77221 */ /* 0x000fe80000010000 */
        /* <DEDUP_REMOVED lines=19> */
[----:B------:R-:W4:Y:S07]  /*8400*/  LDSM.16.MT88.4 R112, [R201+0x13000] ;  /* 0x01300000c970783b */ /* 0x000f2e0000004200 */
[C---:B------:R-:W-:Y:S08]  /*8410*/  HMMA.16816.F32 R84, R100.reuse, R116, R84 ;  /* 0x000000746454723c */ /* 0x040ff00000001854 */
[C---:B------:R-:W-:Y:S01]  /*8420*/  HMMA.16816.F32 R88, R100.reuse, R118, R88 ;  /* 0x000000766458723c */ /* 0x040fe20000001858 */
[----:B------:R-:W3:Y:S07]  /*8430*/  LDSM.16.MT88.4 R116, [R204+0x15000] ;  /* 0x01500000cc74783b */ /* 0x000eee0000004200 */
        /* <DEDUP_REMOVED lines=9> */
[----:B------:R-:W-:Y:S02]  /*84d0*/  FADD.FTZ R185, R185, R184 ;  /* 0x000000b8b9b97221 */ /* 0x000fe40000010000 */
[----:B------:R-:W-:Y:S02]  /*84e0*/  FADD.FTZ R235, R235, R234 ;  /* 0x000000eaebeb7221 */ /* 0x000fe40000010000 */
[----:B------:R-:W-:Y:S02]  /*84f0*/  FADD.FTZ R186, R186, R185 ;  /* 0x000000b9baba7221 */ /* 0x000fe40000010000 */
[C---:B-1----:R-:W-:Y:S03]  /*8500*/  HMMA.16816.F32 R4, R100.reuse, R108, R4 ;  /* 0x0000006c6404723c */ /* 0x042fe60000001804 */
[----:B------:R-:W-:Y:S02]  /*8510*/  FADD.FTZ R236, R236, R235 ;  /* 0x000000ebecec7221 */ /* 0x000fe40000010000 */
[----:B------:R-:W-:Y:S02]  /*8520*/  FADD.FTZ R187, R187, R186 ;  /* 0x000000babbbb7221 */ /* 0x000fe40000010000 */
[----:B------:R-:W-:Y:S01]  /*8530*/  FADD.FTZ R237, R237, R236 ;  /* 0x000000eceded7221 */ /* 0x000fe20000010000 */
[C---:B------:R-:W-:Y:S01]  /*8540*/  HMMA.16816.F32 R8, R100.reuse, R110, R8 ;  /* 0x0000006e6408723c */ /* 0x040fe20000001808 */
[----:B------:R-:W1:Y:S07]  /*8550*/  LDSM.16.MT88.4 R108, [R204+0x17000] ;  /* 0x01700000cc6c783b */ /* 0x000e6e0000004200 */
[C---:B------:R-:W-:Y:S08]  /*8560*/  HMMA.16816.F32 R12, R100.reuse, R120, R12 ;  /* 0x00000078640c723c */ /* 0x040ff0000000180c */
[C---:B------:R-:W-:Y:S08]  /*8570*/  HMMA.16816.F32 R16, R100.reuse, R122, R16 ;  /* 0x0000007a6410723c */ /* 0x040ff00000001810 */
[C---:B----4-:R-:W-:Y:S08]  /*8580*/  HMMA.16816.F32 R20, R100.reuse, R112, R20 ;  /* 0x000000706414723c */ /* 0x050ff00000001814 */
[C---:B------:R-:W-:Y:S01]  /*8590*/  HMMA.16816.F32 R24, R100.reuse, R114, R24 ;  /* 0x000000726418723c */ /* 0x040fe20000001818 */
[----:B------:R-:W4:Y:S07]  /*85a0*/  LDSM.16.MT88.4 R112, [R202+0x17000] ;  /* 0x01700000ca70783b */ /* 0x000f2e0000004200 */
[C---:B------:R-:W-:Y:S08]  /*85b0*/  HMMA.16816.F32 R28, R100.reuse, R124, R28 ;  /* 0x0000007c641c723c */ /* 0x040ff0000000181c */
[C---:B------:R-:W-:Y:S01]  /*85c0*/  HMMA.16816.F32 R32, R100.reuse, R126, R32 ;  /* 0x0000007e6420723c */ /* 0x040fe20000001820 */
[----:B------:R-:W-:Y:S07]  /*85d0*/  LDSM.16.MT88.4 R124, [R204+0x13800] ;  /* 0x01380000cc7c783b */ /* 0x000fee0000004200 */
[C---:B---3--:R-:W-:Y:S08]  /*85e0*/  HMMA.16816.F32 R36, R100.reuse, R116, R36 ;  /* 0x000000746424723c */ /* 0x048ff00000001824 */
[C---:B------:R-:W-:Y:S01]  /*85f0*/  HMMA.16816.F32 R40, R100.reuse, R118, R40 ;  /* 0x000000766428723c */ /* 0x040fe20000001828 */
[----:B------:R-:W3:Y:S07]  /*8600*/  LDSM.16.MT88.4 R116, [R201+0x17000] ;  /* 0x01700000c974783b */ /* 0x000eee0000004200 */
        /* <DEDUP_REMOVED lines=8> */
[C---:B--2---:R-:W-:Y:S04]  /*8690*/  HMMA.16816.F32 R60, R100.reuse, R104, R60 ;  /* 0x00000068643c723c */ /* 0x044fe8000000183c */
[----:B-----5:R-:W-:Y:S01]  /*86a0*/  F2FP.PACK_AB R139, R134, R135 ;  /* 0x00000087868b723e */ /* 0x020fe200000000ff */
[----:B------:R-:W-:Y:S02]  /*86b0*/  FADD.FTZ R242, R242, R237 ;  /* 0x000000edf2f27221 */ /* 0x000fe40000010000 */
[----:B------:R-:W-:Y:S01]  /*86c0*/  FADD.FTZ R239, R239, R238 ;  /* 0x000000eeefef7221 */ /* 0x000fe20000010000 */
[C---:B------:R-:W-:Y:S01]  /*86d0*/  HMMA.16816.F32 R64, R100.reuse, R106, R64 ;  /* 0x0000006a6440723c */ /* 0x040fe20000001840 */
[----:B------:R-:W2:Y:S03]  /*86e0*/  LDSM.16.MT88.4 R104, [R200+0x17000] ;  /* 0x01700000c868783b */ /* 0x000ea60000004200 */
        /* <DEDUP_REMOVED lines=8> */
[C---:B----4-:R-:W-:Y:S08]  /*8770*/  HMMA.16816.F32 R76, R100.reuse, R112, R76 ;  /* 0x00000070644c723c */ /* 0x050ff0000000184c */
[C---:B------:R-:W-:Y:S08]  /*8780*/  HMMA.16816.F32 R80, R100.reuse, R114, R80 ;  /* 0x000000726450723c */ /* 0x040ff00000001850 */
[C---:B---3--:R-:W-:Y:S08]  /*8790*/  HMMA.16816.F32 R84, R100.reuse, R116, R84 ;  /* 0x000000746454723c */ /* 0x048ff00000001854 */
[C---:B------:R-:W-:Y:S08]  /*87a0*/  HMMA.16816.F32 R88, R100.reuse, R118, R88 ;  /* 0x000000766458723c */ /* 0x040ff00000001858 */
[C---:B--2---:R-:W-:Y:S08]  /*87b0*/  HMMA.16816.F32 R92, R100.reuse, R104, R92 ;  /* 0x00000068645c723c */ /* 0x044ff0000000185c */
[----:B------:R-:W-:Y:S08]  /*87c0*/  HMMA.16816.F32 R96, R100, R106, R96 ;  /* 0x0000006a6460723c */ /* 0x000ff00000001860 */
[C---:B------:R-:W-:Y:S01]  /*87d0*/  HMMA.16816.F32 R128, R136.reuse, R124, R4 ;  /* 0x0000007c8880723c */ /* 0x040fe20000001804 */
[----:B------:R-:W2:Y:S07]  /*87e0*/  LDSM.16.MT88.4 R4, [R202+0x17800] ;  /* 0x01780000ca04783b */ /* 0x000eae0000004200 */
[C---:B------:R-:W-:Y:S01]  /*87f0*/  HMMA.16816.F32 R124, R136.reuse, R126, R8 ;  /* 0x0000007e887c723c */ /* 0x040fe20000001808 */
[----:B------:R-:W3:Y:S07]  /*8800*/  LDSM.16.MT88.4 R8, [R201+0x17800] ;  /* 0x01780000c908783b */ /* 0x000eee0000004200 */
[C---:B-1----:R-:W-:Y:S01]  /*8810*/  HMMA.16816.F32 R120, R136.reuse, R108, R12 ;  /* 0x0000006c8878723c */ /* 0x042fe2000000180c */
[----:B------:R-:W1:Y:S07]  /*8820*/  LDSM.16.MT88.4 R12, [R200+0x17800] ;  /* 0x01780000c80c783b */ /* 0x000e6e0000004200 */
        /* <DEDUP_REMOVED lines=15> */
[C---:B--2---:R-:W-:Y:S08]  /*8920*/  HMMA.16816.F32 R76, R136.reuse, R4, R76 ;  /* 0x00000004884c723c */ /* 0x044ff0000000184c */
[C---:B------:R-:W-:Y:S08]  /*8930*/  HMMA.16816.F32 R80, R136.reuse, R6, R80 ;  /* 0x000000068850723c */ /* 0x040ff00000001850 */
[C---:B---3--:R-:W-:Y:S08]  /*8940*/  HMMA.16816.F32 R84, R136.reuse, R8, R84 ;  /* 0x000000088854723c */ /* 0x048ff00000001854 */
[C---:B------:R-:W-:Y:S08]  /*8950*/  HMMA.16816.F32 R88, R136.reuse, R10, R88 ;  /* 0x0000000a8858723c */ /* 0x040ff00000001858 */
[C---:B-1----:R-:W-:Y:S08]  /*8960*/  HMMA.16816.F32 R92, R136.reuse, R12, R92 ;  /* 0x0000000c885c723c */ /* 0x042ff0000000185c */
[----:B------:R-:W-:Y:S07]  /*8970*/  HMMA.16816.F32 R96, R136, R14, R96 ;  /* 0x0000000e8860723c */ /* 0x000fee0000001860 */
[----:B------:R-:W-:Y:S01]  /*8980*/  MOV R137, R132 ;  /* 0x0000008400897202 */ /* 0x000fe20000000f00 */
[----:B------:R-:W-:-:S05]  /*8990*/  @P5 BRA `(.L_x_214) ;  /* 0xffffceb000005947 */ /* 0x000fca000383ffff */
.L_x_213:
        /* <DEDUP_REMOVED lines=225> */
[----:B------:R-:W-:Y:S04]  /*97b0*/  STS [R11+0x4000], R36 ;  /* 0x004000240b007388 */ /* 0x000fe80000000800 */
[----:B------:R-:W-:Y:S04]  /*97c0*/  STS [R11+0x4400], R38 ;  /* 0x004400260b007388 */ /* 0x000fe80000000800 */
[----:B------:R-:W-:Y:S01]  /*97d0*/  STS [R13+0x4000], R40 ;  /* 0x004000280d007388 */ /* 0x000fe20000000800 */
[----:B------:R-:W-:Y:S02]  /*97e0*/  @P1 MOV R61, c[0x0][0x210] ;  /* 0x00008400003d1a02 */ /* 0x000fe40000000f00 */
[----:B------:R-:W-:Y:S01]  /*97f0*/  @!P1 MOV R10, c[0x0][0x214] ;  /* 0x00008500000a9a02 */ /* 0x000fe20000000f00 */
[----:B------:R-:W-:Y:S02]  /*9800*/  STS [R13+0x4400], R42 ;  /* 0x0044002a0d007388 */ /* 0x000fe40000000800 */
[----:B------:R-:W-:Y:S01]  /*9810*/  @P1 IMAD R61, R61, c[0x0][0x214], RZ ;  /* 0x000085003d3d1a24 */ /* 0x000fe200078e02ff */
[----:B------:R-:W-:Y:S01]  /*9820*/  @!P1 SEL R61, R10, c[0x0][0x234], !P2 ;  /* 0x00008d000a3d9a07 */ /* 0x000fe20005000000 */
[----:B------:R-:W-:Y:S01]  /*9830*/  STS [R15+0x4000], R44 ;  /* 0x0040002c0f007388 */ /* 0x000fe20000000800 */
[----:B------:R-:W-:-:S03]  /*9840*/  @P1 MOV R10, 0x1 ;  /* 0x00000001000a1802 */ /* 0x000fc60000000f00 */
[----:B------:R-:W-:Y:S01]  /*9850*/  STS [R15+0x4400], R46 ;  /* 0x0044002e0f007388 */ /* 0x000fe20000000800 */
[----:B------:R-:W-:-:S03]  /*9860*/  @!P1 IMAD R10, R61, c[0x0][0x1c0], RZ ;  /* 0x000070003d0a9a24 */ /* 0x000fc600078e02ff */
[----:B------:R-:W-:Y:S01]  /*9870*/  STS [R17+0x4000], R48 ;  /* 0x0040003011007388 */ /* 0x000fe20000000800 */
[----:B--2---:R-:W-:-:S03]  /*9880*/  IMAD R10, R5, R10, RZ ;  /* 0x0000000a050a7224 */ /* 0x004fc600078e02ff */
[----:B------:R-:W-:Y:S02]  /*9890*/  STS [R17+0x4400], R50 ;  /* 0x0044003211007388 */ /* 0x000fe40000000800 */
[----:B------:R-:W-:Y:S02]  /*98a0*/  SEL R10, R10, RZ, P3 ;  /* 0x000000ff0a0a7207 */ /* 0x000fe40001800000 */
        /* <DEDUP_REMOVED lines=8> */
[----:B------:R-:W-:Y:S04]  /*9930*/  STS [R11+0x8000], R68 ;  /* 0x008000440b007388 */ /* 0x000fe80000000800 */
[----:B------:R5:W-:Y:S04]  /*9940*/  STS [R11+0x8400], R70 ;  /* 0x008400460b007388 */ /* 0x000be80000000800 */
[----:B------:R5:W-:Y:S01]  /*9950*/  STS [R13+0x8000], R72 ;  /* 0x008000480d007388 */ /* 0x000be20000000800 */
[----:B-1----:R-:W-:-:S03]  /*9960*/  @!P0 SHF.R.S32.HI R60, RZ, 0x1f, R5 ;  /* 0x0000001fff3c8819 */ /* 0x002fc60000011405 */
[----:B------:R1:W-:Y:S01]  /*9970*/  STS [R13+0x8400], R74 ;  /* 0x0084004a0d007388 */ /* 0x0003e20000000800 */
[----:B--2---:R-:W-:-:S03]  /*9980*/  @!P0 IMAD.WIDE.U32 R62, R5, c[0x0][0x1e0], RZ ;  /* 0x00007800053e8a25 */ /* 0x004fc600078e00ff */
[----:B------:R1:W-:Y:S01]  /*9990*/  STS [R15+0x8000], R76 ;  /* 0x0080004c0f007388 */ /* 0x0003e20000000800 */
[----:B------:R-:W-:Y:S01]  /*99a0*/  @!P0 IMAD R60, R60, c[0x0][0x1e0], RZ ;  /* 0x000078003c3c8a24 */ /* 0x000fe200078e02ff */
[----:B------:R-:W-:Y:S01]  /*99b0*/  @!P0 MOV R4, R62 ;  /* 0x0000003e00048202 */ /* 0x000fe20000000f00 */
[C---:B------:R-:W-:Y:S01]  /*99c0*/  @!P3 IMAD R62, R5.reuse, c[0x0][0x214], RZ ;  /* 0x00008500053eba24 */ /* 0x040fe200078e02ff */
[----:B------:R1:W-:Y:S01]  /*99d0*/  STS [R15+0x8400], R78 ;  /* 0x0084004e0f007388 */ /* 0x0003e20000000800 */
[----:B------:R-:W-:Y:S01]  /*99e0*/  @!P0 IMAD R60, R5, c[0x0][0x1e4], R60 ;  /* 0x00007900053c8a24 */ /* 0x000fe200078e023c */
[----:B---3--:R-:W-:Y:S01]  /*99f0*/  @P1 MOV R64, c[0x0][0x210] ;  /* 0x0000840000401a02 */ /* 0x008fe20000000f00 */
[----:B----4-:R-:W-:Y:S01]  /*9a00*/  CS2R R66, SRZ ;  /* 0x0000000000427805 */ /* 0x010fe2000001ff00 */
[----:B------:R1:W-:Y:S01]  /*9a10*/  STS [R17+0x8000], R80 ;  /* 0x0080005011007388 */ /* 0x0003e20000000800 */
[----:B------:R-:W-:Y:S02]  /*9a20*/  @!P1 MOV R64, 0x1 ;  /* 0x0000000100409802 */ /* 0x000fe40000000f00 */
[----:B------:R-:W-:Y:S01]  /*9a30*/  @!P0 IADD3 R3, R63, R60, RZ ;  /* 0x0000003c3f038210 */ /* 0x000fe20007ffe0ff */
[----:B------:R1:W-:Y:S01]  /*9a40*/  STS [R17+0x8400], R82 ;  /* 0x0084005211007388 */ /* 0x0003e20000000800 */
[----:B------:R-:W-:-:S02]  /*9a50*/  SHF.R.S32.HI R60, RZ, 0x1f, R9 ;  /* 0x0000001fff3c7819 */ /* 0x000fc40000011409 */
[----:B------:R-:W-:Y:S01]  /*9a60*/  @!P3 SEL R62, R62, R213, !P0 ;  /* 0x000000d53e3eb207 */ /* 0x000fe20004000000 */
[----:B------:R1:W-:Y:S01]  /*9a70*/  STS [R19+0x8000], R84 ;  /* 0x0080005413007388 */ /* 0x0003e20000000800 */
[----:B------:R-:W-:Y:S02]  /*9a80*/  LEA.HI R60, R60, R9, RZ, 0x3 ;  /* 0x000000093c3c7211 */ /* 0x000fe400078f18ff */
[----:B------:R-:W-:Y:S01]  /*9a90*/  LOP3.LUT P0, RZ, R8, 0x3, RZ, 0xc0, !PT ;  /* 0x0000000308ff7812 */ /* 0x000fe2000780c0ff */
[----:B------:R1:W-:Y:S01]  /*9aa0*/  STS [R19+0x8400], R86 ;  /* 0x0084005613007388 */ /* 0x0003e20000000800 */
[----:B------:R-:W-:Y:S02]  /*9ab0*/  LOP3.LUT R60, R60, 0xffffff8, RZ, 0xc0, !PT ;  /* 0x0ffffff83c3c7812 */ /* 0x000fe400078ec0ff */
[----:B------:R-:W-:Y:S01]  /*9ac0*/  @!P3 MOV R66, R62 ;  /* 0x0000003e0042b202 */ /* 0x000fe20000000f00 */
[----:B------:R1:W-:Y:S01]  /*9ad0*/  STS [R21+0x8000], R88 ;  /* 0x0080005815007388 */ /* 0x0003e20000000800 */
[----:B------:R-:W-:Y:S01]  /*9ae0*/  IADD3 R60, R9, -R60, RZ ;  /* 0x8000003c093c7210 */ /* 0x000fe20007ffe0ff */
[----:B------:R-:W-:Y:S01]  /*9af0*/  @P4 FMUL.FTZ R9, R0, 0.69314718246459960938 ;  /* 0x3f31721800094820 */ /* 0x000fe20000410000 */
[----:B------:R-:W-:Y:S01]  /*9b00*/  @!P3 SHF.R.S32.HI R67, RZ, 0x1f, R62 ;  /* 0x0000001fff43b819 */ /* 0x000fe2000001143e */
[----:B------:R1:W-:Y:S01]  /*9b10*/  STS [R21+0x8400], R90 ;  /* 0x0084005a15007388 */ /* 0x0003e20000000800 */
[----:B------:R-:W-:Y:S01]  /*9b20*/  MOV R8, 0x7f800000 ;  /* 0x7f80000000087802 */ /* 0x000fe20000000f00 */
[----:B------:R-:W-:Y:S01]  /*9b30*/  @P4 FFMA.FTZ R8, R132, c[0x0][0x238], R9 ;  /* 0x00008e0084084a23 */ /* 0x000fe20000010009 */
[----:B------:R-:W-:Y:S01]  /*9b40*/  LEA R219, R60, R219, 0x4 ;  /* 0x000000db3cdb7211 */ /* 0x000fe200078e20ff */
[----:B------:R1:W-:Y:S04]  /*9b50*/  STS [R23+0x8000], R92 ;  /* 0x0080005c17007388 */ /* 0x0003e80000000800 */
[----:B------:R1:W-:Y:S04]  /*9b60*/  STS [R23+0x8400], R94 ;  /* 0x0084005e17007388 */ /* 0x0003e80000000800 */
[----:B------:R1:W-:Y:S04]  /*9b70*/  STS [R25+0x8000], R96 ;  /* 0x0080006019007388 */ /* 0x0003e80000000800 */
[----:B------:R1:W-:Y:S04]  /*9b80*/  STS [R25+0x8400], R99 ;  /* 0x0084006319007388 */ /* 0x0003e80000000800 */
[----:B------:R-:W-:Y:S06]  /*9b90*/  BAR.SYNC.DEFER_BLOCKING 0x0 ;  /* 0x0000000000007b1d */ /* 0x000fec0000010000 */
[----:B-----5:R-:W2:Y:S04]  /*9ba0*/  S2R R11, SR_CTAID.X ;  /* 0x00000000000b7919 */ /* 0x020ea80000002500 */
[----:B------:R-:W3:Y:S04]  /*9bb0*/  S2R R6, SR_CTAID.Z ;  /* 0x0000000000067919 */ /* 0x000ee80000002700 */
[----:B------:R1:W4:Y:S04]  /*9bc0*/  LDS.128 R52, [R215] ;  /* 0x00000000d7347984 */ /* 0x0003280000000c00 */
[----:B------:R1:W1:Y:S01]  /*9bd0*/  LDS.128 R48, [R215+0x1000] ;  /* 0x00100000d7307984 */ /* 0x0002620000000c00 */
[----:B--2---:R-:W-:-:S03]  /*9be0*/  IMAD R5, R11, R64, RZ ;  /* 0x000000400b057224 */ /* 0x004fc600078e02ff */
[----:B------:R2:W1:Y:S01]  /*9bf0*/  LDS.128 R44, [R215+0x2000] ;  /* 0x00200000d72c7984 */ /* 0x0004620000000c00 */
[----:B---3--:R-:W-:Y:S01]  /*9c00*/  IMAD R10, R6, R61, R10 ;  /* 0x0000003d060a7224 */ /* 0x008fe200078e020a */
[----:B------:R-:W-:Y:S02]  /*9c10*/  SHF.L.U32 R5, R5, 0x7, RZ ;  /* 0x0000000705057819 */ /* 0x000fe400000006ff */
[----:B------:R2:W3:Y:S02]  /*9c20*/  LDS.128 R40, [R215+0x3000] ;  /* 0x00300000d7287984 */ /* 0x0004e40000000c00 */
        /* <DEDUP_REMOVED lines=13> */
[----:B----4-:R-:W-:Y:S01]  /*9d00*/  IMAD R218, R11, -0x80, R218 ;  /* 0xffffff800bda7824 */ /* 0x010fe200078e02da */
        /* <DEDUP_REMOVED lines=15> */
.L_x_218:
[----:B----4-:R-:W-:Y:S05]  /*9e00*/  BSYNC B0 ;  /* 0x0000000000007941 */ /* 0x010fea0003800000 */
.L_x_217:
[----:B------:R-:W4:Y:S01]  /*9e10*/  S2R R0, SR_TID.X ;  /* 0x0000000000007919 */ /* 0x000f220000002100 */
        /* <DEDUP_REMOVED lines=9> */
[----:B----4-:R-:W-:-:S04]  /*9eb0*/  SHF.R.S32.HI R5, RZ, 0x1f, R0 ;  /* 0x0000001fff057819 */ /* 0x010fc80000011400 */
[----:B------:R-:W-:-:S04]  /*9ec0*/  LEA.HI R5, R5, R0, RZ, 0x3 ;  /* 0x0000000005057211 */ /* 0x000fc800078f18ff */
[----:B------:R-:W-:-:S04]  /*9ed0*/  SHF.R.S32.HI R4, RZ, 0x3, R5 ;  /* 0x00000003ff047819 */ /* 0x000fc80000011405 */
[----:B------:R-:W-:Y:S02]  /*9ee0*/  ISETP.GE.AND P0, PT, R4, R211, PT ;  /* 0x000000d30400720c */ /* 0x000fe40003f06270 */
[----:B------:R-:W-:-:S05]  /*9ef0*/  SHF.R.S32.HI R5, RZ, 0x1f, R4 ;  /* 0x0000001fff057819 */ /* 0x000fca0000011404 */
[----:B-12---:R-:W-:-:S06]  /*9f00*/  IMAD.WIDE R214, R214, 0x80, R4 ;  /* 0x00000080d6d67825 */ /* 0x006fcc00078e0204 */
        /* <DEDUP_REMOVED lines=14> */
.L_x_220:
[----:B------:R-:W-:Y:S05]  /*9ff0*/  BSYNC B0 ;  /* 0x0000000000007941 */ /* 0x000fea0003800000 */
.L_x_219:
        /* <DEDUP_REMOVED lines=20> */
.L_x_222:
[----:B------:R-:W-:Y:S05]  /*a140*/  BSYNC B0 ;  /* 0x0000000000007941 */ /* 0x000fea0003800000 */
.L_x_221:
        /* <DEDUP_REMOVED lines=20> */
.L_x_224:
[----:B------:R-:W-:Y:S05]  /*a290*/  BSYNC B0 ;  /* 0x0000000000007941 */ /* 0x000fea0003800000 */
.L_x_223:
        /* <DEDUP_REMOVED lines=17> */
[----:B---3--:R1:W-:Y:S10]  /*a3b0*/  @!P1 STG.E.128 [R2.64], R40 ;  /* 0x0000002802009986 */ /* 0x0083f4000c101d0a */
[----:B------:R-:W-:Y:S05]  /*a3c0*/  @P0 EXIT ;  /* 0x000000000000094d */ /* 0x000fea0003800000 */
[----:B------:R-:W-:Y:S01]  /*a3d0*/  STG.E.128 [R2.64+0x100], R56 ;  /* 0x0001003802007986 */ /* 0x000fe2000c101d0a */
[----:B------:R-:W-:Y:S05]  /*a3e0*/  EXIT ;  /* 0x000000000000794d */ /* 0x000fea0003800000 */
.L_x_191:
        /* <DEDUP_REMOVED lines=70> */
.L_x_226:
[----:B------:R-:W-:Y:S05]  /*a850*/  BSYNC B0 ;  /* 0x0000000000007941 */ /* 0x000fea0003800000 */
.L_x_225:
        /* <DEDUP_REMOVED lines=20> */
.L_x_228:
[----:B------:R-:W-:Y:S05]  /*a9a0*/  BSYNC B0 ;  /* 0x0000000000007941 */ /* 0x000fea0003800000 */
.L_x_227:
        /* <DEDUP_REMOVED lines=20> */
.L_x_230:
[----:B------:R-:W-:Y:S05]  /*aaf0*/  BSYNC B0 ;  /* 0x0000000000007941 */ /* 0x000fea0003800000 */
.L_x_229:
        /* <DEDUP_REMOVED lines=19> */
.L_x_232:
[----:B------:R-:W-:Y:S05]  /*ac30*/  BSYNC B0 ;  /* 0x0000000000007941 */ /* 0x000fea0003800000 */
.L_x_231:
        /* <DEDUP_REMOVED lines=35> */
.L_x_233:
        /* <DEDUP_REMOVED lines=9> */
.L_x_1279:


//--------------------- .text._ZN5flash16flash_fwd_kernelI23Flash_fwd_kernel_traitsILi192ELi128ELi64ELi8ELb0ELb0EN7cutlass6half_tE19Flash_kernel_traitsILi192ELi128ELi64ELi8ES3_EELb0ELb0ELb1ELb0ELb0ELb1ELb0ELb0EEEvNS_16Flash_fwd_paramsE --------------------------
	.section	.text._ZN5flash16flash_fwd_kernelI23Flash_fwd_kernel_traitsILi192ELi128ELi64ELi8ELb0ELb0EN7cutlass6half_tE19Flash_kernel_traitsILi192ELi128ELi64ELi8ES3_EELb0ELb0ELb1ELb0ELb0ELb1ELb0ELb0EEEvNS_16Flash_fwd_paramsE,"ax",@progbits
	.sectioninfo	@"SHI_REGISTERS=242"
	.align	128
        .global         _ZN5flash16flash_fwd_kernelI23Flash_fwd_kernel_traitsILi192ELi128ELi64ELi8ELb0ELb0EN7cutlass6half_tE19Flash_kernel_traitsILi192ELi128ELi64ELi8ES3_EELb0ELb0ELb1ELb0ELb0ELb1ELb0ELb0EEEvNS_16Flash_fwd_paramsE
        .type           _ZN5flash16flash_fwd_kernelI23Flash_fwd_kernel_traitsILi192ELi128ELi64ELi8ELb0ELb0EN7cutlass6half_tE19Flash_kernel_traitsILi192ELi128ELi64ELi8ES3_EELb0ELb0ELb1ELb0ELb0ELb1ELb0ELb0EEEvNS_16Flash_fwd_paramsE,@function
        .size           _ZN5flash16flash_fwd_kernelI23Flash_fwd_kernel_traitsILi192ELi128ELi64ELi8ELb0ELb0EN7cutlass6half_tE19Flash_kernel_traitsILi192ELi128ELi64ELi8ES3_EELb0ELb0ELb1ELb0ELb0ELb1ELb0ELb0EEEvNS_16Flash_fwd_paramsE,(.L_x_1280 - _ZN5flash16flash_fwd_kernelI23Flash_fwd_kernel_traitsILi192ELi128ELi64ELi8ELb0ELb0EN7cutlass6half_tE19Flash_kernel_traitsILi192ELi128ELi64ELi8ES3_EELb0ELb0ELb1ELb0ELb0ELb1ELb0ELb0EEEvNS_16Flash_fwd_paramsE)
        .other          _ZN5flash16flash_fwd_kernelI23Flash_fwd_kernel_traitsILi192ELi128ELi64ELi8ELb0ELb0EN7cutlass6half_tE19Flash_kernel_traitsILi192ELi128ELi64ELi8ES3_EELb0ELb0ELb1ELb0ELb0ELb1ELb0ELb0EEEvNS_16Flash_fwd_paramsE,@"STO_CUDA_ENTRY STV_DEFAULT"
_ZN5flash16flash_fwd_kernelI23Flash_fwd_kernel_traitsILi192ELi128ELi64ELi8ELb0ELb0EN7cutlass6half_tE19Flash_kernel_traitsILi192ELi128ELi64ELi8ES3_EELb0ELb0ELb1ELb0ELb0ELb1ELb0ELb0EEEvNS_16Flash_fwd_paramsE:
.text._ZN5flash16flash_fwd_kernelI23Flash_fwd_kernel_traitsILi192ELi128ELi64ELi8ELb0ELb0EN7cutlass6half_tE19Flash_kernel_traitsILi192ELi128ELi64ELi8ES3_EELb0ELb0ELb1ELb0ELb0ELb1ELb0ELb0EEEvNS_16Flash_fwd_paramsE:
[----:B------:R-:W-:Y:S02]  /*0000*/  MOV R1, c[0x0][0x28] ;  /* 0x00000a0000017a02 */ /* 0x000fe40000000f00 */
[----:B------:R-:W1:Y:S01]  /*0010*/  S2UR UR11, SR_CTAID.Y ;  /* 0x00000000000b79c3 */ /* 0x000e620000002600 */
[----:B------:R-:W-:Y:S02]  /*0020*/  ULDC.64 UR4, c[0x0][0x240] ;  /* 0x0000900000047ab9 */ /* 0x000fe40000000a00 */
[----:B------:R-:W-:Y:S02]  /*0030*/  UISETP.NE.U32.AND UP2, UPT, URZ, UR4, UPT ;  /* 0x000000043f00728c */ /* 0x000fe4000bf45070 */
[----:B------:R-:W-:Y:S02]  /*0040*/  UMOV UR7, 0x4 ;  /* 0x0000000400077882 */ /* 0x000fe40000000000 */
[----:B------:R-:W-:Y:S02]  /*0050*/  UISETP.NE.AND.EX UP2, UPT, URZ, UR5, UPT, UP2 ;  /* 0x000000053f00728c */ /* 0x000fe4000bf45320 */
[----:B------:R-:W-:Y:S02]  /*0060*/  ULDC.64 UR12, c[0x0][0x240] ;  /* 0x00009000000c7ab9 */ /* 0x000fe40000000a00 */
[----:B------:R-:W-:-:S02]  /*0070*/  ULDC.64 UR4, c[0x0][0x250] ;  /* 0x0000940000047ab9 */ /* 0x000fc40000000a00 */
[----:B------:R-:W-:Y:S01]  /*0080*/  PLOP3.LUT P2, PT, PT, PT, UP2, 0x80, 0x0 ;  /* 0x000000000000781c */ /* 0x000fe20003f4f028 */
[----:B------:R-:W-:Y:S02]  /*0090*/  UISETP.NE.U32.AND UP0, UPT, URZ, UR4, UPT ;  /* 0x000000043f00728c */ /* 0x000fe4000bf05070 */
[----:B------:R-:W-:Y:S02]  /*00a0*/  ULDC.64 UR18, c[0x0][0x118] ;  /* 0x0000460000127ab9 */ /* 0x000fe40000000a00 */
[----:B------:R-:W-:Y:S02]  /*00b0*/  UISETP.NE.AND.EX UP0, UPT, URZ, UR5, UPT, UP0 ;  /* 0x000000053f00728c */ /* 0x000fe4000bf05300 */
[----:B------:R-:W-:Y:S02]  /*00c0*/  ULDC.U8 UR6, c[0x0][0x312] ;  /* 0x0000c48000067ab9 */ /* 0x000fe40000000000 */
[----:B------:R-:W-:Y:S02]  /*00d0*/  ULDC.64 UR8, c[0x0][0x248] ;  /* 0x0000920000087ab9 */ /* 0x000fe40000000a00 */
[----:B-1----:R-:W-:Y:S01]  /*00e0*/  UIMAD.WIDE UR12, UR11, UR7, UR12 ;  /* 0x000000070b0c72a5 */ /* 0x002fe2000f8e020c */
[----:B------:R-:W-:Y:S01]  /*00f0*/  PLOP3.LUT P0, PT, PT, PT, UP0, 0x80, 0x0 ;  /* 0x000000000000781c */ /* 0x000fe20003f0f008 */
[----:B------:R-:W-:-:S02]  /*0100*/  ULDC.64 UR4, c[0x0][0x250] ;  /* 0x0000940000047ab9 */ /* 0x000fc40000000a00 */
[----:B------:R-:W-:Y:S02]  /*0110*/  UISETP.NE.AND UP3, UPT, UR6, URZ, UPT ;  /* 0x0000003f0600728c */ /* 0x000fe4000bf65270 */
[----:B------:R-:W-:Y:S01]  /*0120*/  IMAD.U32 R10, RZ, RZ, UR12 ;  /* 0x0000000cff0a7e24 */ /* 0x000fe2000f8e00ff */
[----:B------:R-:W-:Y:S01]  /*0130*/  UISETP.EQ.U32.AND UP1, UPT, URZ, UR8, UPT ;  /* 0x000000083f00728c */ /* 0x000fe2000bf22070 */
[----:B------:R-:W-:Y:S01]  /*0140*/  IMAD.U32 R11, RZ, RZ, UR13 ;  /* 0x0000000dff0b7e24 */ /* 0x000fe2000f8e00ff */
[----:B------:R-:W-:Y:S02]  /*0150*/  @UP0 UIMAD.WIDE UR4, UR11, UR7, UR4 ;  /* 0x000000070b0402a5 */ /* 0x000fe4000f8e0204 */
[----:B------:R-:W-:Y:S02]  /*0160*/  UISETP.EQ.OR.EX UP1, UPT, URZ, UR9, !UP3, UP1 ;  /* 0x000000093f00728c */ /* 0x000fe4000df22710 */
[----:B------:R-:W2:Y:S01]  /*0170*/  @P2 LDG.E R7, [R10.64] ;  /* 0x000000120a072981 */ /* 0x000ea2000c1e1900 */
[----:B------:R-:W-:-:S03]  /*0180*/  ULDC.64 UR8, c[0x0][0x248] ;  /* 0x0000920000087ab9 */ /* 0x000fc60000000a00 */
[----:B------:R-:W3:Y:S01]  /*0190*/  @P2 LDG.E R0, [R10.64+0x4] ;  /* 0x000004120a002981 */ /* 0x000ee2000c1e1900 */
[----:B------:R-:W-:Y:S01]  /*01a0*/  IMAD.U32 R8, RZ, RZ, UR4 ;  /* 0x00000004ff087e24 */ /* 0x000fe2000f8e00ff */
[----:B------:R-:W-:-:S05]  /*01b0*/  MOV R9, UR5 ;  /* 0x0000000500097c02 */ /* 0x000fca0008000f00 */
[----:B------:R-:W4:Y:S01]  /*01c0*/  @P0 LDG.E R4, [R8.64] ;  /* 0x0000001208040981 */ /* 0x000f22000c1e1900 */
[----:B------:R-:W-:Y:S01]  /*01d0*/  PLOP3.LUT P1, PT, PT, PT, UP1, 0x80, 0x0 ;  /* 0x000000000000781c */ /* 0x000fe20003f2f018 */
[----:B------:R-:W-:-:S06]  /*01e0*/  UIMAD.WIDE UR8, UR11, UR7, UR8 ;  /* 0x000000070b0872a5 */ /* 0x000fcc000f8e0208 */
[----:B------:R-:W-:Y:S01]  /*01f0*/  IMAD.U32 R2, RZ, RZ, UR8 ;  /* 0x00000008ff027e24 */ /* 0x000fe2000f8e00ff */
[----:B------:R-:W-:-:S05]  /*0200*/  MOV R3, UR9 ;  /* 0x0000000900037c02 */ /* 0x000fca0008000f00 */
[----:B------:R-:W5:Y:S01]  /*0210*/  @!P1 LDG.E R5, [R2.64] ;  /* 0x0000001202059981 */ /* 0x000f62000c1e1900 */
[----:B------:R-:W-:Y:S02]  /*0220*/  UMOV UR10, 0xffffffff ;  /* 0xffffffff000a7882 */ /* 0x000fe40000000000 */
[----:B------:R-:W-:Y:S01]  /*0230*/  UMOV UR15, URZ ;  /* 0x0000003f000f7c82 */ /* 0x000fe20008000000 */
[----:B------:R-:W1:Y:S01]  /*0240*/  S2R R6, SR_TID.X ;  /* 0x0000000000067919 */ /* 0x000e620000002100 */
[----:B------:R-:W-:Y:S01]  /*0250*/  UMOV UR20, 0xffffffff ;  /* 0xffffffff00147882 */ /* 0x000fe20000000000 */
[----:B------:R-:W1:Y:S08]  /*0260*/  S2UR UR13, SR_CTAID.X ;  /* 0x00000000000d79c3 */ /* 0x000e700000002500 */
[----:B------:R-:W1:Y:S08]  /*0270*/  S2UR UR12, SR_CTAID.Z ;  /* 0x00000000000c79c3 */ /* 0x000e700000002700 */
[----:B--2---:R-:W2:Y:S08]  /*0280*/  @P2 R2UR UR10, R7 ;  /* 0x00000000070a23c2 */ /* 0x004eb000000e0000 */
[----:B---3--:R-:W2:Y:S08]  /*0290*/  @P2 R2UR UR16, R0 ;  /* 0x00000000001023c2 */ /* 0x008eb000000e0000 */
[----:B----4-:R3:W4:Y:S01]  /*02a0*/  @P0 R2UR UR15, R4 ;  /* 0x00000000040f03c2 */ /* 0x01072200000e0000 */
[----:B------:R-:W-:-:S04]  /*02b0*/  ISETP.NE.U32.AND P0, PT, RZ, c[0x0][0x248], PT ;  /* 0x00009200ff007a0c */ /* 0x000fc80003f05070 */
[----:B------:R-:W-:-:S03]  /*02c0*/  ISETP.NE.AND.EX P0, PT, RZ, c[0x0][0x24c], PT, P0 ;  /* 0x00009300ff007a0c */ /* 0x000fc60003f05300 */
[----:B-----5:R3:W1:Y:S01]  /*02d0*/  @!P1 R2UR UR20, R5 ;  /* 0x00000000051493c2 */ /* 0x02066200000e0000 */
[----:B--2---:R-:W-:-:S07]  /*02e0*/  @UP2 UIADD3 UR16, UR16, -UR10, URZ ;  /* 0x8000000a10102290 */ /* 0x004fce000fffe03f */
[----:B------:R-:W-:Y:S02]  /*02f0*/  @!UP2 ULDC UR16, c[0x0][0x214] ;  /* 0x000085000010aab9 */ /* 0x000fe40000000800 */
[----:B-1-34-:R-:W-:Y:S05]  /*0300*/  @!P0 BRA `(.L_x_234) ;  /* 0x0000007000008947 */ /* 0x01afea0003800000 */
[----:B------:R-:W-:-:S13]  /*0310*/  PLOP3.LUT P0, PT, PT, PT, UP3, 0x80, 0x0 ;  /* 0x000000000000781c */ /* 0x000fda0003f0f038 */
[----:B------:R-:W2:Y:S04]  /*0320*/  @P0 LDG.E R0, [R2.64+0x4] ;  /* 0x0000041202000981 */ /* 0x000ea8000c1e1900 */
[----:B------:R-:W3:Y:S01]  /*0330*/  @!P0 LDG.E R4, [R2.64] ;  /* 0x0000001202048981 */ /* 0x000ee2000c1e1900 */
[----:B--2---:R-:W1:Y:S02]  /*0340*/  @P0 R2UR UR6, R0 ;  /* 0x00000000000603c2 */ /* 0x004e6400000e0000 */
[----:B-1----:R-:W-:-:S11]  /*0350*/  @UP3 UIADD3 UR6, UR6, -UR20, URZ ;  /* 0x8000001406063290 */ /* 0x002fd6000fffe03f */
[----:B---3--:R1:W2:Y:S02]  /*0360*/  @!P0 R2UR UR6, R4 ;  /* 0x00000000040683c2 */ /* 0x0082a400000e0000 */
[----:B-12---:R-:W-:Y:S05]  /*0370*/  BRA `(.L_x_235) ;  /* 0x0000001000007947 */ /* 0x006fea0003800000 */
.L_x_234:
[----:B------:R-:W-:Y:S02]  /*0380*/  ULDC UR6, c[0x0][0x218] ;  /* 0x0000860000067ab9 */ /* 0x000fe40000000800 */
.L_x_235:
[----:B------:R-:W-:Y:S02]  /*0390*/  ULDC.64 UR4, c[0x0][0x258] ;  /* 0x0000960000047ab9 */ /* 0x000fe40000000a00 */
[----:B------:R-:W-:-:S04]  /*03a0*/  UISETP.NE.U32.AND UP2, UPT, URZ, UR4, UPT ;  /* 0x000000043f00728c */ /* 0x000fc8000bf45070 */
[----:B------:R-:W-:-:S03]  /*03b0*/  UISETP.NE.AND.EX UP2, UPT, URZ, UR5, UPT, UP2 ;  /* 0x000000053f00728c */ /* 0x000fc6000bf45320 */
[----:B------:R-:W-:-:S03]  /*03c0*/  ULDC.64 UR4, c[0x0][0x258] ;  /* 0x0000960000047ab9 */ /* 0x000fc60000000a00 */
[----:B------:R-:W-:-:S05]  /*03d0*/  PLOP3.LUT P0, PT, PT, PT, UP2, 0x80, 0x0 ;  /* 0x000000000000781c */ /* 0x000fca0003f0f028 */
[----:B------:R-:W-:-:S06]  /*03e0*/  @UP2 UIMAD.WIDE UR4, UR11, UR7, UR4 ;  /* 0x000000070b0422a5 */ /* 0x000fcc000f8e0204 */
[----:B------:R-:W-:Y:S02]  /*03f0*/  IMAD.U32 R2, RZ, RZ, UR4 ;  /* 0x00000004ff027e24 */ /* 0x000fe4000f8e00ff */
[----:B------:R-:W-:Y:S01]  /*0400*/  IMAD.U32 R3, RZ, RZ, UR5 ;  /* 0x00000005ff037e24 */ /* 0x000fe2000f8e00ff */
[----:B------:R-:W-:Y:S02]  /*0410*/  USHF.L.U32 UR13, UR13, 0x7, URZ ;  /* 0x000000070d0d7899 */ /* 0x000fe4000800063f */
[----:B------:R-:W-:Y:S02]  /*0420*/  ULDC.64 UR4, c[0x0][0x268] ;  /* 0x00009a0000047ab9 */ /* 0x000fe40000000a00 */
[----:B------:R-:W2:Y:S01]  /*0430*/  @P0 LDG.E R0, [R2.64] ;  /* 0x0000001202000981 */ /* 0x000ea2000c1e1900 */
[----:B------:R-:W-:Y:S02]  /*0440*/  UISETP.GT.AND UP0, UPT, UR16, UR13, UPT ;  /* 0x0000000d1000728c */ /* 0x000fe4000bf04270 */
[----:B------:R-:W-:-:S03]  /*0450*/  @!UP2 UISETP.NE.U32.AND UP1, UPT, URZ, UR4, UPT ;  /* 0x000000043f00a28c */ /* 0x000fc6000bf25070 */
[----:B------:R-:W-:Y:S02]  /*0460*/  ULDC UR4, c[0x0][0x21c] ;  /* 0x0000870000047ab9 */ /* 0x000fe40000000800 */
[----:B------:R-:W-:-:S04]  /*0470*/  @!UP2 UISETP.NE.AND.EX UP1, UPT, URZ, UR5, UPT, UP1 ;  /* 0x000000053f00a28c */ /* 0x000fc8000bf25310 */
[----:B------:R-:W-:Y:S01]  /*0480*/  @!UP2 USEL UR4, URZ, UR4, !UP1 ;  /* 0x000000043f04a287 */ /* 0x000fe2000c800000 */
[----:B--2---:R-:W1:Y:S01]  /*0490*/  @P0 R2UR UR14, R0 ;  /* 0x00000000000e03c2 */ /* 0x004e6200000e0000 */
[----:B------:R-:W-:Y:S01]  /*04a0*/  PLOP3.LUT P0, PT, PT, PT, UP0, 0x80, 0x0 ;  /* 0x000000000000781c */ /* 0x000fe20003f0f008 */
[----:B-1----:R-:W-:Y:S02]  /*04b0*/  @UP2 UIADD3 UR14, UR14, -UR15, URZ ;  /* 0x8000000f0e0e2290 */ /* 0x002fe4000fffe03f */
[----:B------:R-:W-:-:S10]  /*04c0*/  @!UP2 UIADD3 UR14, UR4, UR6, -UR15 ;  /* 0x00000006040ea290 */ /* 0x000fd4000fffe80f */
[----:B------:R-:W-:Y:S05]  /*04d0*/  @!P0 EXIT ;  /* 0x000000000000894d */ /* 0x000fea0003800000 */
[----:B------:R-:W-:Y:S02]  /*04e0*/  UIADD3 UR6, UR14, UR13, -UR16 ;  /* 0x0000000d0e067290 */ /* 0x000fe4000fffe810 */
[----:B------:R-:W-:Y:S02]  /*04f0*/  UIADD3 UR4, -UR16, 0xbf, UR13 ;  /* 0x000000bf10047890 */ /* 0x000fe4000fffe10d */
[----:B------:R-:W-:Y:S02]  /*0500*/  ULDC UR9, c[0x0][0x2e4] ;  /* 0x0000b90000097ab9 */ /* 0x000fe40000000800 */
[----:B------:R-:W-:Y:S02]  /*0510*/  ULDC UR5, c[0x0][0x2e8] ;  /* 0x0000ba0000057ab9 */ /* 0x000fe40000000800 */
[----:B------:R-:W-:Y:S02]  /*0520*/  UIADD3 UR9, UR6, -UR9, URZ ;  /* 0x8000000906097290 */ /* 0x000fe4000fffe03f */
[----:B------:R-:W-:-:S02]  /*0530*/  UIADD3 UR7, UR14, 0x3f, URZ ;  /* 0x0000003f0e077890 */ /* 0x000fc4000fffe03f */
[----:B------:R-:W-:Y:S02]  /*0540*/  UIADD3 UR5, UR4, UR5, UR14 ;  /* 0x0000000504057290 */ /* 0x000fe4000fffe00e */
[----:B------:R-:W-:Y:S02]  /*0550*/  USHF.R.S32.HI UR8, URZ, 0x1f, UR9 ;  /* 0x0000001f3f087899 */ /* 0x000fe40008011409 */
[----:B------:R-:W-:Y:S02]  /*0560*/  USHF.R.S32.HI UR6, URZ, 0x1f, UR7 ;  /* 0x0000001f3f067899 */ /* 0x000fe40008011407 */
[----:B------:R-:W-:Y:S02]  /*0570*/  USHF.R.S32.HI UR4, URZ, 0x1f, UR5 ;  /* 0x0000001f3f047899 */ /* 0x000fe40008011405 */
[----:B------:R-:W-:Y:S02]  /*0580*/  ULEA.HI UR8, UR8, UR9, URZ, 0x6 ;  /* 0x0000000908087291 */ /* 0x000fe4000f8f303f */
[----:B------:R-:W-:-:S02]  /*0590*/  ULEA.HI UR6, UR6, UR7, URZ, 0x6 ;  /* 0x0000000706067291 */ /* 0x000fc4000f8f303f */
[----:B------:R-:W-:Y:S02]  /*05a0*/  ULEA.HI UR4, UR4, UR5, URZ, 0x6 ;  /* 0x0000000504047291 */ /* 0x000fe4000f8f303f */
[----:B------:R-:W-:Y:S02]  /*05b0*/  USHF.R.S32.HI UR8, URZ, 0x6, UR8 ;  /* 0x000000063f087899 */ /* 0x000fe40008011408 */
[----:B------:R-:W-:Y:S02]  /*05c0*/  USHF.R.S32.HI UR6, URZ, 0x6, UR6 ;  /* 0x000000063f067899 */ /* 0x000fe40008011406 */
[----:B------:R-:W-:Y:S02]  /*05d0*/  USHF.R.S32.HI UR4, URZ, 0x6, UR4 ;  /* 0x000000063f047899 */ /* 0x000fe40008011404 */
[----:B------:R-:W-:Y:S02]  /*05e0*/  UISETP.LT.AND UP1, UPT, URZ, UR8, UPT ;  /* 0x000000083f00728c */ /* 0x000fe4000bf21270 */
[----:B------:R-:W-:-:S02]  /*05f0*/  UISETP.LT.AND UP0, UPT, UR6, UR4, UPT ;  /* 0x000000040600728c */ /* 0x000fc4000bf01270 */
[----:B------:R-:W-:Y:S02]  /*0600*/  USEL UR9, URZ, UR8, !UP1 ;  /* 0x000000083f097287 */ /* 0x000fe4000c800000 */
[----:B------:R-:W-:-:S04]  /*0610*/  USEL UR8, UR6, UR4, UP0 ;  /* 0x0000000406087287 */ /* 0x000fc80008000000 */
[----:B------:R-:W-:-:S06]  /*0620*/  UISETP.GT.AND UP0, UPT, UR8, UR9, UPT ;  /* 0x000000090800728c */ /* 0x000fcc000bf04270 */
[----:B------:R-:W-:-:S13]  /*0630*/  PLOP3.LUT P0, PT, PT, PT, UP0, 0x80, 0x0 ;  /* 0x000000000000781c */ /* 0x000fda0003f0f008 */
[----:B------:R-:W-:Y:S05]  /*0640*/  @P0 BRA `(.L_x_236) ;  /* 0x00000a1000000947 */ /* 0x000fea0003800000 */
[----:B------:R-:W-:Y:S01]  /*0650*/  UISETP.NE.AND UP0, UPT, UR10, -0x1, UPT ;  /* 0xffffffff0a00788c */ /* 0x000fe2000bf05270 */
[----:B------:R-:W-:Y:S01]  /*0660*/  SHF.R.S32.HI R3, RZ, 0x1f, R6 ;  /* 0x0000001fff037819 */ /* 0x000fe20000011406 */
[----:B------:R-:W-:Y:S01]  /*0670*/  ULDC.64 UR4, c[0x0][0x1e0] ;  /* 0x0000780000047ab9 */ /* 0x000fe20000000a00 */
[----:B------:R-:W1:Y:S01]  /*0680*/  S2R R8, SR_CTAID.Z ;  /* 0x0000000000087919 */ /* 0x000e620000002700 */
[----:B------:R-:W-:Y:S01]  /*0690*/  USHF.R.S32.HI UR15, URZ, 0x1f, UR12 ;  /* 0x0000001f3f0f7899 */ /* 0x000fe2000801140c */
[----:B------:R-:W-:Y:S01]  /*06a0*/  LEA.HI R12, R3, R6, RZ, 0x3 ;  /* 0x00000006030c7211 */ /* 0x000fe200078f18ff */
[----:B------:R-:W-:Y:S01]  /*06b0*/  ULDC.64 UR6, c[0x0][0x1e8] ;  /* 0x00007a0000067ab9 */ /* 0x000fe20000000a00 */
[----:B------:R-:W2:Y:S01]  /*06c0*/  S2R R15, SR_CTAID.X ;  /* 0x00000000000f7919 */ /* 0x000ea20000002500 */
[----:B------:R-:W-:Y:S01]  /*06d0*/  ULDC UR9, c[0x0][0x214] ;  /* 0x0000850000097ab9 */ /* 0x000fe20000000800 */
[----:B------:R-:W-:Y:S01]  /*06e0*/  LOP3.LUT R3, R12, 0x1ffffff8, RZ, 0xc0, !PT ;  /* 0x1ffffff80c037812 */ /* 0x000fe200078ec0ff */
[----:B------:R-:W-:Y:S01]  /*06f0*/  ULDC UR8, c[0x0][0x234] ;  /* 0x00008d0000087ab9 */ /* 0x000fe20000000800 */
[----:B------:R-:W-:Y:S01]  /*0700*/  SHF.R.S32.HI R12, RZ, 0x3, R12 ;  /* 0x00000003ff0c7819 */ /* 0x000fe2000001140c */
[----:B------:R-:W-:Y:S01]  /*0710*/  @!UP0 USHF.R.S32.HI UR14, URZ, 0x1f, UR11 ;  /* 0x0000001f3f0e8899 */ /* 0x000fe2000801140b */
[----:B------:R-:W-:Y:S01]  /*0720*/  BSSY B0, `(.L_x_237) ;  /* 0x000003b000007945 */ /* 0x000fe20003800000 */
[----:B------:R-:W-:Y:S01]  /*0730*/  @!UP0 UIMAD.WIDE.U32 UR20, UR11, UR4, URZ ;  /* 0x000000040b1482a5 */ /* 0x000fe2000f8e003f */
[----:B------:R-:W-:Y:S01]  /*0740*/  IMAD.IADD R0, R6, 0x1, -R3 ;  /* 0x0000000106007824 */ /* 0x000fe200078e0a03 */
[----:B------:R-:W-:Y:S01]  /*0750*/  @!UP0 UIMAD UR14, UR14, UR4, URZ ;  /* 0x000000040e0e82a4 */ /* 0x000fe2000f8e023f */
[----:B------:R-:W-:Y:S01]  /*0760*/  SHF.R.S32.HI R13, RZ, 0x1f, R12 ;  /* 0x0000001fff0d7819 */ /* 0x000fe2000001140c */
[----:B------:R-:W-:Y:S01]  /*0770*/  @UP0 UIMAD.WIDE.U32 UR22, UR10, UR6, URZ ;  /* 0x000000060a1602a5 */ /* 0x000fe2000f8e003f */
[----:B------:R-:W-:Y:S01]  /*0780*/  IMAD.SHL.U32 R0, R0, 0x8, RZ ;  /* 0x0000000800007824 */ /* 0x000fe200078e00ff */
[----:B------:R-:W-:-:S02]  /*0790*/  ULDC.U8 UR4, c[0x0][0x329] ;  /* 0x0000ca4000047ab9 */ /* 0x000fc40000000000 */
[----:B------:R-:W-:Y:S02]  /*07a0*/  @!UP0 UIMAD UR14, UR11, UR5, UR14 ;  /* 0x000000050b0e82a4 */ /* 0x000fe4000f8e020e */
[----:B------:R-:W-:Y:S02]  /*07b0*/  UISETP.NE.AND UP1, UPT, UR4, URZ, UPT ;  /* 0x0000003f0400728c */ /* 0x000fe4000bf25270 */
[----:B------:R-:W-:Y:S02]  /*07c0*/  ULDC.U8 UR5, c[0x0][0x328] ;  /* 0x0000ca0000057ab9 */ /* 0x000fe40000000000 */
[----:B------:R-:W-:Y:S02]  /*07d0*/  UISETP.NE.AND UP2, UPT, UR5, URZ, UPT ;  /* 0x0000003f0500728c */ /* 0x000fe4000bf45270 */
[----:B------:R-:W-:Y:S01]  /*07e0*/  ULDC UR6, c[0x0][0x1c0] ;  /* 0x0000700000067ab9 */ /* 0x000fe20000000800 */
[----:B--2---:R-:W-:Y:S01]  /*07f0*/  IMAD.WIDE R14, R15, 0x80, R12 ;  /* 0x000000800f0e7825 */ /* 0x004fe200078e020c */
[----:B------:R-:W-:-:S02]  /*0800*/  UISETP.NE.OR UP3, UPT, UR4, URZ, !UP2 ;  /* 0x0000003f0400728c */ /* 0x000fc4000d765670 */
[----:B------:R-:W-:Y:S02]  /*0810*/  @UP0 UIMAD UR7, UR10, UR7, UR23 ;  /* 0x000000070a0702a4 */ /* 0x000fe4000f8e0217 */
[----:B------:R-:W-:Y:S02]  /*0820*/  ULDC.64 UR4, c[0x0][0x1f0] ;  /* 0x00007c0000047ab9 */ /* 0x000fe40000000a00 */
[----:B------:R-:W-:Y:S02]  /*0830*/  UIMAD UR15, UR15, UR4, URZ ;  /* 0x000000040f0f72a4 */ /* 0x000fe4000f8e023f */
[----:B------:R-:W-:Y:S02]  /*0840*/  @UP1 UMOV UR17, 0x1 ;  /* 0x0000000100111882 */ /* 0x000fe40000000000 */
[----:B------:R-:W-:Y:S02]  /*0850*/  @UP1 ULDC UR4, c[0x0][0x210] ;  /* 0x0000840000041ab9 */ /* 0x000fe40000000800 */
[----:B------:R-:W-:-:S02]  /*0860*/  @UP1 UIMAD UR4, UR4, UR9, URZ ;  /* 0x00000009040412a4 */ /* 0x000fc4000f8e023f */
[----:B------:R-:W-:Y:S02]  /*0870*/  @!UP1 USEL UR4, UR9, UR8, !UP2 ;  /* 0x0000000809049287 */ /* 0x000fe4000d000000 */
[----:B------:R-:W-:Y:S02]  /*0880*/  @!UP0 UMOV UR22, UR20 ;  /* 0x0000001400168c82 */ /* 0x000fe40008000000 */
[----:B------:R-:W-:Y:S01]  /*0890*/  @!UP1 UIMAD UR17, UR4, UR6, URZ ;  /* 0x00000006041192a4 */ /* 0x000fe2000f8e023f */
[----:B------:R-:W-:Y:S01]  /*08a0*/  IADD3 R2, P0, R0, UR22, RZ ;  /* 0x0000001600027c10 */ /* 0x000fe2000ff1e0ff */
[----:B------:R-:W-:Y:S02]  /*08b0*/  @!UP0 UIADD3 UR7, UR21, UR14, URZ ;  /* 0x0000000e15078290 */ /* 0x000fe4000fffe03f */
[----:B------:R-:W-:Y:S02]  /*08c0*/  UIADD3 UR16, -UR13, UR16, URZ ;  /* 0x000000100d107290 */ /* 0x000fe4000fffe13f */
[----:B------:R-:W-:-:S02]  /*08d0*/  @!UP3 UIMAD UR20, UR11, UR9, URZ ;  /* 0x000000090b14b2a4 */ /* 0x000fc4000f8e023f */
[----:B------:R-:W-:Y:S01]  /*08e0*/  UIMAD UR17, UR11, UR17, URZ ;  /* 0x000000110b1172a4 */ /* 0x000fe2000f8e023f */
[----:B------:R-:W-:Y:S01]  /*08f0*/  LEA.HI.X.SX32 R3, R0, UR7, 0x1, P0 ;  /* 0x0000000700037c11 */ /* 0x000fe200080f0eff */
[----:B------:R-:W-:Y:S01]  /*0900*/  @!UP3 USEL UR20, UR20, UR10, !UP0 ;  /* 0x0000000a1414b287 */ /* 0x000fe2000c000000 */
[----:B------:R-:W-:Y:S01]  /*0910*/  ISETP.GE.AND P0, PT, R12, UR16, PT ;  /* 0x000000100c007c0c */ /* 0x000fe2000bf06270 */
[----:B------:R-:W-:Y:S02]  /*0920*/  @UP1 ULDC UR23, c[0x0][0x210] ;  /* 0x0000840000171ab9 */ /* 0x000fe40000000800 */
[----:B------:R-:W-:Y:S01]  /*0930*/  USEL UR17, UR17, URZ, UP3 ;  /* 0x0000003f11117287 */ /* 0x000fe20009800000 */
[----:B-1----:R-:W-:Y:S01]  /*0940*/  IMAD.WIDE.U32 R8, R8, c[0x0][0x1f0], R2 ;  /* 0x00007c0008087a25 */ /* 0x002fe200078e0002 */
[----:B------:R-:W-:Y:S02]  /*0950*/  @!UP1 UMOV UR23, 0x1 ;  /* 0x0000000100179882 */ /* 0x000fe40000000000 */
[----:B------:R-:W-:-:S02]  /*0960*/  UIMAD UR13, UR13, UR23, URZ ;  /* 0x000000170d0d72a4 */ /* 0x000fc4000f8e023f */
[----:B------:R-:W-:Y:S02]  /*0970*/  UIMAD UR17, UR12, UR4, UR17 ;  /* 0x000000040c1172a4 */ /* 0x000fe4000f8e0211 */
[----:B------:R-:W-:Y:S02]  /*0980*/  UMOV UR24, URZ ;  /* 0x0000003f00187c82 */ /* 0x000fe40008000000 */
[----:B------:R-:W-:Y:S02]  /*0990*/  @!UP3 UMOV UR24, UR20 ;  /* 0x000000140018bc82 */ /* 0x000fe40008000000 */
[----:B------:R-:W-:Y:S02]  /*09a0*/  UIMAD UR5, UR12, UR5, UR15 ;  /* 0x000000050c0572a4 */ /* 0x000fe4000f8e020f */
[----:B------:R-:W-:Y:S02]  /*09b0*/  UMOV UR25, URZ ;  /* 0x0000003f00197c82 */ /* 0x000fe40008000000 */
[----:B------:R-:W-:-:S02]  /*09c0*/  USHF.R.S32.HI UR4, URZ, 0x1f, UR13 ;  /* 0x0000001f3f047899 */ /* 0x000fc4000801140d */
[----:B------:R-:W-:Y:S01]  /*09d0*/  @!UP3 USHF.R.S32.HI UR25, URZ, 0x1f, UR20 ;  /* 0x0000001f3f19b899 */ /* 0x000fe20008011414 */
[----:B------:R-:W-:Y:S01]  /*09e0*/  IADD3 R11, R9, UR5, RZ ;  /* 0x00000005090b7c10 */ /* 0x000fe2000fffe0ff */
[----:B------:R-:W-:Y:S02]  /*09f0*/  USHF.R.S32.HI UR6, URZ, 0x1f, UR17 ;  /* 0x0000001f3f067899 */ /* 0x000fe40008011411 */
[----:B------:R-:W-:-:S04]  /*0a00*/  UIADD3 UR13, UP1, UP0, UR13, UR24, UR17 ;  /* 0x000000180d0d7290 */ /* 0x000fc8000f83e011 */
[----:B------:R-:W-:Y:S01]  /*0a10*/  UIADD3.X UR4, UR4, UR25, UR6, UP1, UP0 ;  /* 0x0000001904047290 */ /* 0x000fe20008fe0406 */
[----:B------:R-:W-:Y:S06]  /*0a20*/  @P0 BRA `(.L_x_238) ;  /* 0x000000a000000947 */ /* 0x000fec0003800000 */
        /* <DEDUP_REMOVED lines=10> */
.L_x_238:
[----:B------:R-:W-:Y:S05]  /*0ad0*/  BSYNC B0 ;  /* 0x0000000000007941 */ /* 0x000fea0003800000 */
.L_x_237:
[----:B------:R-:W-:Y:S01]  /*0ae0*/  IADD3 R5, R12, 0x20, RZ ;  /* 0x000000200c057810 */ /* 0x000fe20007ffe0ff */
[----:B------:R-:W-:Y:S03]  /*0af0*/  BSSY B0, `(.L_x_239) ;  /* 0x0000010000007945 */ /* 0x000fe60003800000 */
[----:B------:R-:W-:-:S13]  /*0b00*/  ISETP.GE.AND P0, PT, R5, UR16, PT ;  /* 0x0000001005007c0c */ /* 0x000fda000bf06270 */
[----:B------:R-:W-:Y:S05]  /*0b10*/  @P0 BRA `(.L_x_240) ;  /* 0x000000d000000947 */ /* 0x000fea0003800000 */
[----:B-1----:R-:W-:Y:S01]  /*0b20*/  IADD3 R3, P0, R14, 0x20, RZ ;  /* 0x000000200e037810 */ /* 0x002fe20007f1e0ff */
[----:B------:R-:W-:Y:S01]  /*0b30*/  IMAD.MOV.U32 R16, RZ, RZ, R8 ;  /* 0x000000ffff107224 */ /* 0x000fe200078e0008 */
        /* <DEDUP_REMOVED lines=11> */
.L_x_240:
[----:B------:R-:W-:Y:S05]  /*0bf0*/  BSYNC B0 ;  /* 0x0000000000007941 */ /* 0x000fea0003800000 */
.L_x_239:
        /* <DEDUP_REMOVED lines=17> */
.L_x_242:
[----:B------:R-:W-:Y:S05]  /*0d10*/  BSYNC B0 ;  /* 0x0000000000007941 */ /* 0x000fea0003800000 */
.L_x_241:
[----:B-1----:R-:W-:Y:S01]  /*0d20*/  IADD3 R2, R12, 0x60, RZ ;  /* 0x000000600c027810 */ /* 0x002fe20007ffe0ff */
[----:B------:R-:W-:Y:S03]  /*0d30*/  BSSY B0, `(.L_x_243) ;  /* 0x000000f000007945 */ /* 0x000fe60003800000 */
[----:B------:R-:W-:-:S13]  /*0d40*/  ISETP.GE.AND P0, PT, R2, UR16, PT ;  /* 0x0000001002007c0c */ /* 0x000fda000bf06270 */
[----:B------:R-:W-:Y:S05]  /*0d50*/  @P0 BRA `(.L_x_244) ;  /* 0x000000c000000947 */ /* 0x000fea0003800000 */
[----:B------:R-:W-:Y:S02]  /*0d60*/  IADD3 R3, P0, R14, 0x60, RZ ;  /* 0x000000600e037810 */ /* 0x000fe40007f1e0ff */
[----:B------:R-:W-:Y:S02]  /*0d70*/  MOV R9, R11 ;  /* 0x0000000b00097202 */ /* 0x000fe40000000f00 */
[----:B------:R-:W-:-:S03]  /*0d80*/  IADD3.X R0, RZ, R15, RZ, P0, !PT ;  /* 0x0000000fff007210 */ /* 0x000fc600007fe4ff */
        /* <DEDUP_REMOVED lines=9> */
.L_x_244:
[----:B------:R-:W-:Y:S05]  /*0e20*/  BSYNC B0 ;  /* 0x0000000000007941 */ /* 0x000fea0003800000 */
.L_x_243:
[----:B------:R-:W-:-:S04]  /*0e30*/  LOP3.LUT P6, RZ, R6, 0x7, RZ, 0xc0, !PT ;  /* 0x0000000706ff7812 */ /* 0x000fc800078cc0ff */
[----:B------:R-:W-:Y:S02]  /*0e40*/  ISETP.GE.OR P5, PT, R12, UR16, P6 ;  /* 0x000000100c007c0c */ /* 0x000fe4000b7a6670 */
[----:B------:R-:W-:Y:S02]  /*0e50*/  ISETP.GE.OR P4, PT, R5, UR16, P6 ;  /* 0x0000001005007c0c */ /* 0x000fe4000b786670 */
[----:B------:R-:W-:Y:S02]  /*0e60*/  ISETP.GE.OR P3, PT, R4, UR16, P6 ;  /* 0x0000001004007c0c */ /* 0x000fe4000b766670 */
[----:B------:R-:W-:-:S07]  /*0e70*/  ISETP.GE.OR P6, PT, R2, UR16, P6 ;  /* 0x0000001002007c0c */ /* 0x000fce000b7c6670 */
[----:B------:R-:W-:Y:S02]  /*0e80*/  @!P5 IMAD R7, R12, UR23, RZ ;  /* 0x000000170c07dc24 */ /* 0x000fe4000f8e02ff */
[----:B------:R-:W-:Y:S02]  /*0e90*/  @!P4 IMAD R0, R5, UR23, RZ ;  /* 0x000000170500cc24 */ /* 0x000fe4000f8e02ff */
[----:B------:R-:W-:Y:S01]  /*0ea0*/  @!P3 IMAD R4, R4, UR23, RZ ;  /* 0x000000170404bc24 */ /* 0x000fe2000f8e02ff */
[C---:B------:R-:W-:Y:S02]  /*0eb0*/  @!P5 IADD3 R6, P0, R7.reuse, UR13, RZ ;  /* 0x0000000d0706dc10 */ /* 0x040fe4000ff1e0ff */
[----:B------:R-:W-:Y:S02]  /*0ec0*/  @!P4 IADD3 R3, P1, R0, UR13, RZ ;  /* 0x0000000d0003cc10 */ /* 0x000fe4000ff3e0ff */
[----:B------:R-:W-:Y:S02]  /*0ed0*/  @!P5 LEA.HI.X.SX32 R7, R7, UR4, 0x1, P0 ;  /* 0x000000040707dc11 */ /* 0x000fe400080f0eff */
[----:B-1----:R-:W-:-:S02]  /*0ee0*/  @!P5 LEA R10, P2, R6, c[0x0][0x200], 0x2 ;  /* 0x00008000060ada11 */ /* 0x002fc400078410ff */
[----:B------:R-:W-:Y:S02]  /*0ef0*/  @!P3 IADD3 R5, P0, R4, UR13, RZ ;  /* 0x0000000d0405bc10 */ /* 0x000fe4000ff1e0ff */
[----:B------:R-:W-:Y:S02]  /*0f00*/  @!P4 LEA.HI.X.SX32 R0, R0, UR4, 0x1, P1 ;  /* 0x000000040000cc11 */ /* 0x000fe400088f0eff */
[----:B------:R-:W-:Y:S02]  /*0f10*/  @!P5 LEA.HI.X R11, R6, c[0x0][0x204], R7, 0x2, P2 ;  /* 0x00008100060bda11 */ /* 0x000fe400010f1407 */
[----:B------:R-:W-:Y:S02]  /*0f20*/  @!P4 LEA R8, P1, R3, c[0x0][0x200], 0x2 ;  /* 0x000080000308ca11 */ /* 0x000fe400078210ff */
[----:B------:R-:W-:Y:S02]  /*0f30*/  @!P3 LEA.HI.X.SX32 R4, R4, UR4, 0x1, P0 ;  /* 0x000000040404bc11 */ /* 0x000fe400080f0eff */
[----:B------:R-:W-:-:S02]  /*0f40*/  @!P3 LEA R6, P0, R5, c[0x0][0x200], 0x2 ;  /* 0x000080000506ba11 */ /* 0x000fc400078010ff */
[----:B------:R-:W-:Y:S01]  /*0f50*/  @!P4 LEA.HI.X R9, R3, c[0x0][0x204], R0, 0x2, P1 ;  /* 0x000081000309ca11 */ /* 0x000fe200008f1400 */
[----:B------:R-:W-:Y:S01]  /*0f60*/  @!P5 IMAD.MOV.U32 R0, RZ, RZ, 0x7f800000 ;  /* 0x7f800000ff00d424 */ /* 0x000fe200078e00ff */
[----:B------:R-:W-:Y:S01]  /*0f70*/  @!P3 LEA.HI.X R7, R5, c[0x0][0x204], R4, 0x2, P0 ;  /* 0x000081000507ba11 */ /* 0x000fe200000f1404 */
[----:B------:R-:W-:Y:S02]  /*0f80*/  @!P4 IMAD.MOV.U32 R5, RZ, RZ, 0x7f800000 ;  /* 0x7f800000ff05c424 */ /* 0x000fe400078e00ff */
[----:B------:R-:W-:Y:S01]  /*0f90*/  @!P3 IMAD.MOV.U32 R3, RZ, RZ, 0x7f800000 ;  /* 0x7f800000ff03b424 */ /* 0x000fe200078e00ff */
[----:B------:R1:W-:Y:S04]  /*0fa0*/  @!P5 STG.E [R10.64], R0 ;  /* 0x000000000a00d986 */ /* 0x0003e8000c101912 */
[----:B------:R1:W-:Y:S04]  /*0fb0*/  @!P4 STG.E [R8.64], R5 ;  /* 0x000000050800c986 */ /* 0x0003e8000c101912 */
[----:B------:R1:W-:Y:S01]  /*0fc0*/  @!P3 STG.E [R6.64], R3 ;  /* 0x000000030600b986 */ /* 0x0003e2000c101912 */
[----:B------:R-:W-:Y:S05]  /*0fd0*/  @P6 EXIT ;  /* 0x000000000000694d */ /* 0x000fea0003800000 */
[----:B-1----:R-:W-:Y:S02]  /*0fe0*/  IMAD R0, R2, UR23, RZ ;  /* 0x0000001702007c24 */ /* 0x002fe4000f8e02ff */
[----:B------:R-:W-:-:S03]  /*0ff0*/  IMAD.MOV.U32 R5, RZ, RZ, 0x7f800000 ;  /* 0x7f800000ff057424 */ /* 0x000fc600078e00ff */
[----:B------:R-:W-:-:S04]  /*1000*/  IADD3 R3, P0, R0, UR13, RZ ;  /* 0x0000000d00037c10 */ /* 0x000fc8000ff1e0ff */
[----:B------:R-:W-:Y:S02]  /*1010*/  LEA.HI.X.SX32 R0, R0, UR4, 0x1, P0 ;  /* 0x0000000400007c11 */ /* 0x000fe400080f0eff */
[----:B------:R-:W-:-:S04]  /*1020*/  LEA R2, P0, R3, c[0x0][0x200], 0x2 ;  /* 0x0000800003027a11 */ /* 0x000fc800078010ff */
[----:B------:R-:W-:-:S05]  /*1030*/  LEA.HI.X R3, R3, c[0x0][0x204], R0, 0x2, P0 ;  /* 0x0000810003037a11 */ /* 0x000fca00000f1400 */
[----:B------:R-:W-:Y:S01]  /*1040*/  STG.E [R2.64], R5 ;  /* 0x0000000502007986 */ /* 0x000fe2000c101912 */
[----:B------:R-:W-:Y:S05]  /*1050*/  EXIT ;  /* 0x000000000000794d */ /* 0x000fea0003800000 */
.L_x_236:
[----:B------:R-:W-:Y:S02]  /*1060*/  UISETP.NE.AND UP0, UPT, UR10, -0x1, UPT ;  /* 0xffffffff0a00788c */ /* 0x000fe4000bf05270 */
[----:B------:R-:W-:Y:S02]  /*1070*/  UISETP.NE.AND UP1, UPT, UR20, -0x1, UPT ;  /* 0xffffffff1400788c */ /* 0x000fe4000bf25270 */
[----:B------:R-:W-:Y:S02]  /*1080*/  ULDC.64 UR4, c[0x0][0x190] ;  /* 0x0000640000047ab9 */ /* 0x000fe40000000a00 */
[----:B------:R-:W-:Y:S02]  /*1090*/  ULDC.64 UR6, c[0x0][0x178] ;  /* 0x00005e0000067ab9 */ /* 0x000fe40000000a00 */
[----:B------:R-:W-:-:S03]  /*10a0*/  PLOP3.LUT P0, PT, PT, PT, UP1, 0x80, 0x0 ;  /* 0x000000000000781c */ /* 0x000fc60003f0f018 */
[----:B------:R-:W-:Y:S02]  /*10b0*/  @UP0 UIMAD.WIDE.U32 UR26, UR10, UR4, URZ ;  /* 0x000000040a1a02a5 */ /* 0x000fe4000f8e003f */
[----:B------:R-:W-:Y:S02]  /*10c0*/  @!UP0 USHF.R.S32.HI UR21, URZ, 0x1f, UR11 ;  /* 0x0000001f3f158899 */ /* 0x000fe4000801140b */
[----:B------:R-:W-:Y:S02]  /*10d0*/  @UP1 UIADD3 UR24, UR15, UR20, URZ ;  /* 0x000000140f181290 */ /* 0x000fe4000fffe03f */
[----:B------:R-:W-:Y:S02]  /*10e0*/  @UP0 UIMAD UR17, UR10, UR5, UR27 ;  /* 0x000000050a1102a4 */ /* 0x000fe4000f8e021b */
[----:B------:R-:W-:Y:S02]  /*10f0*/  @!UP0 UIMAD.WIDE.U32 UR22, UR11, UR6, URZ ;  /* 0x000000060b1682a5 */ /* 0x000fe4000f8e003f */
[----:B------:R-:W-:-:S02]  /*1100*/  ULDC.64 UR4, c[0x0][0x198] ;  /* 0x0000660000047ab9 */ /* 0x000fc40000000a00 */
[----:B------:R-:W-:Y:S02]  /*1110*/  @!UP0 UIMAD UR21, UR21, UR6, URZ ;  /* 0x00000006151582a4 */ /* 0x000fe4000f8e023f */
[----:B------:R-:W-:Y:S02]  /*1120*/  @UP1 UIMAD.WIDE.U32 UR28, UR24, UR4, URZ ;  /* 0x00000004181c12a5 */ /* 0x000fe4000f8e003f */
[----:B------:R-:W-:Y:S02]  /*1130*/  @!UP0 UIMAD UR21, UR11, UR7, UR21 ;  /* 0x000000070b1582a4 */ /* 0x000fe4000f8e0215 */
[----:B------:R-:W-:Y:S02]  /*1140*/  @UP0 UMOV UR6, UR26 ;  /* 0x0000001a00060c82 */ /* 0x000fe40008000000 */
[----:B------:R-:W-:Y:S02]  /*1150*/  @!UP0 UMOV UR6, UR22 ;  /* 0x0000001600068c82 */ /* 0x000fe40008000000 */
[----:B------:R-:W-:-:S02]  /*1160*/  @UP1 UIMAD UR7, UR24, UR5, UR29 ;  /* 0x00000005180712a4 */ /* 0x000fc4000f8e021d */
[----:B------:R-:W-:Y:S02]  /*1170*/  @!UP0 UIADD3 UR17, UR23, UR21, URZ ;  /* 0x0000001517118290 */ /* 0x000fe4000fffe03f */
[----:B------:R-:W-:Y:S01]  /*1180*/  @UP1 UMOV UR22, UR28 ;  /* 0x0000001c00161c82 */ /* 0x000fe20008000000 */
[----:B------:R-:W-:Y:S05]  /*1190*/  @P0 BRA `(.L_x_245) ;  /* 0x000000c000000947 */ /* 0x000fea0003800000 */
[----:B------:R-:W-:Y:S02]  /*11a0*/  USHF.R.S32.HI UR21, URZ, 0x1f, UR15 ;  /* 0x0000001f3f157899 */ /* 0x000fe4000801140f */
[----:B------:R-:W-:Y:S02]  /*11b0*/  ULDC.64 UR4, c[0x0][0x198] ;  /* 0x0000660000047ab9 */ /* 0x000fe40000000a00 */
[----:B------:R-:W-:Y:S02]  /*11c0*/  UIMAD UR21, UR21, UR4, URZ ;  /* 0x00000004151572a4 */ /* 0x000fe4000f8e023f */
[----:B------:R-:W-:Y:S02]  /*11d0*/  UIMAD.WIDE.U32 UR22, UR15, UR4, URZ ;  /* 0x000000040f1672a5 */ /* 0x000fe4000f8e003f */
[----:B------:R-:W-:-:S02]  /*11e0*/  UIMAD UR21, UR15, UR5, UR21 ;  /* 0x000000050f1572a4 */ /* 0x000fc4000f8e0215 */
[----:B------:R-:W-:Y:S02]  /*11f0*/  USHF.R.S32.HI UR7, URZ, 0x1f, UR11 ;  /* 0x0000001f3f077899 */ /* 0x000fe4000801140b */
[----:B------:R-:W-:Y:S02]  /*1200*/  ULDC.64 UR4, c[0x0][0x180] ;  /* 0x0000600000047ab9 */ /* 0x000fe40000000a00 */
[----:B------:R-:W-:Y:S02]  /*1210*/  UIADD3 UR23, UR23, UR21, URZ ;  /* 0x0000001517177290 */ /* 0x000fe4000fffe03f */
[----:B------:R-:W-:Y:S02]  /*1220*/  UIMAD UR7, UR7, UR4, URZ ;  /* 0x00000004070772a4 */ /* 0x000fe4000f8e023f */
[----:B------:R-:W-:Y:S02]  /*1230*/  UIMAD.WIDE.U32 UR22, UR11, UR4, UR22 ;  /* 0x000000040b1672a5 */ /* 0x000fe4000f8e0016 */
[----:B------:R-:W-:-:S04]  /*1240*/  UIMAD UR7, UR11, UR5, UR7 ;  /* 0x000000050b0772a4 */ /* 0x000fc8000f8e0207 */
[----:B------:R-:W-:Y:S02]  /*1250*/  UIADD3 UR7, UR23, UR7, URZ ;  /* 0x0000000717077290 */ /* 0x000fe4000fffe03f */
.L_x_245:
[----:B------:R-:W-:Y:S01]  /*1260*/  IABS R3, c[0x0][0x1c8] ;  /* 0x0000720000037a13 */ /* 0x000fe20000000000 */
[----:B------:R-:W1:Y:S01]  /*1270*/  S2R R0, SR_CTAID.Z ;  /* 0x0000000000007919 */ /* 0x000e620000002700 */
[----:B------:R-:W-:Y:S02]  /*1280*/  ULDC UR4, c[0x0][0x1c8] ;  /* 0x0000720000047ab9 */ /* 0x000fe40000000800 */
[----:B------:R-:W2:Y:S01]  /*1290*/  I2F.RP R7, R3 ;  /* 0x0000000300077306 */ /* 0x000ea20000209400 */
[----:B------:R-:W-:Y:S02]  /*12a0*/  ULOP3.LUT UR4, UR12, UR4, URZ, 0x3c, !UPT ;  /* 0x000000040c047292 */ /* 0x000fe4000f8e3c3f */
[----:B------:R-:W-:-:S04]  /*12b0*/  @UP1 UIADD3 UR20, UR15, UR20, URZ ;  /* 0x000000140f141290 */ /* 0x000fc8000fffe03f */
[----:B------:R-:W-:Y:S01]  /*12c0*/  ISETP.LE.AND P1, PT, RZ, UR4, PT ;  /* 0x00000004ff007c0c */ /* 0x000fe2000bf23270 */
[----:B------:R-:W-:Y:S02]  /*12d0*/  ULDC.64 UR4, c[0x0][0x1a0] ;  /* 0x0000680000047ab9 */ /* 0x000fe40000000a00 */
[----:B------:R-:W-:-:S04]  /*12e0*/  @UP1 UIMAD.WIDE.U32 UR24, UR20, UR4, URZ ;  /* 0x00000004141812a5 */ /* 0x000fc8000f8e003f */
[----:B------:R-:W-:Y:S01]  /*12f0*/  @UP1 UIMAD UR21, UR20, UR5, UR25 ;  /* 0x00000005141512a4 */ /* 0x000fe2000f8e0219 */
[----:B--2---:R-:W2:Y:S01]  /*1300*/  MUFU.RCP R4, R7 ;  /* 0x0000000700047308 */ /* 0x004ea20000001000 */
[----:B------:R-:W-:Y:S01]  /*1310*/  USHF.R.S32.HI UR20, URZ, 0x1f, UR12 ;  /* 0x0000001f3f147899 */ /* 0x000fe2000801140c */
[----:B-1----:R-:W-:Y:S02]  /*1320*/  IABS R0, R0 ;  /* 0x0000000000007213 */ /* 0x002fe40000000000 */
[----:B--2---:R-:W-:-:S04]  /*1330*/  IADD3 R4, R4, 0xffffffe, RZ ;  /* 0x0ffffffe04047810 */ /* 0x004fc80007ffe0ff */
[----:B------:R-:W1:Y:S02]  /*1340*/  F2I.FTZ.U32.TRUNC.NTZ R5, R4 ;  /* 0x0000000400057305 */ /* 0x000e64000021f000 */
[----:B-1----:R-:W-:Y:S02]  /*1350*/  IMAD.MOV R2, RZ, RZ, -R5 ;  /* 0x000000ffff027224 */ /* 0x002fe400078e0a05 */
[----:B------:R-:W-:Y:S02]  /*1360*/  IMAD.MOV.U32 R4, RZ, RZ, RZ ;  /* 0x000000ffff047224 */ /* 0x000fe400078e00ff */
[----:B------:R-:W-:-:S04]  /*1370*/  IMAD R2, R2, R3, RZ ;  /* 0x0000000302027224 */ /* 0x000fc800078e02ff */
[----:B------:R-:W-:-:S04]  /*1380*/  IMAD.HI.U32 R5, R5, R2, R4 ;  /* 0x0000000205057227 */ /* 0x000fc800078e0004 */
[----:B------:R-:W-:-:S04]  /*1390*/  IMAD.MOV.U32 R2, RZ, RZ, R0 ;  /* 0x000000ffff027224 */ /* 0x000fc800078e0000 */
[----:B------:R-:W-:-:S04]  /*13a0*/  IMAD.HI.U32 R216, R5, R2, RZ ;  /* 0x0000000205d87227 */ /* 0x000fc800078e00ff */
[----:B------:R-:W-:-:S04]  /*13b0*/  IMAD.MOV R0, RZ, RZ, -R216 ;  /* 0x000000ffff007224 */ /* 0x000fc800078e0ad8 */
[----:B------:R-:W-:-:S05]  /*13c0*/  IMAD R0, R3, R0, R2 ;  /* 0x0000000003007224 */ /* 0x000fca00078e0202 */
[----:B------:R-:W-:-:S13]  /*13d0*/  ISETP.GT.U32.AND P2, PT, R3, R0, PT ;  /* 0x000000000300720c */ /* 0x000fda0003f44070 */
[----:B------:R-:W-:Y:S01]  /*13e0*/  @!P2 IMAD.IADD R0, R0, 0x1, -R3 ;  /* 0x000000010000a824 */ /* 0x000fe200078e0a03 */
[----:B------:R-:W-:Y:S02]  /*13f0*/  @!P2 IADD3 R216, R216, 0x1, RZ ;  /* 0x00000001d8d8a810 */ /* 0x000fe40007ffe0ff */
[----:B------:R-:W-:Y:S02]  /*1400*/  ISETP.NE.AND P2, PT, RZ, c[0x0][0x1c8], PT ;  /* 0x00007200ff007a0c */ /* 0x000fe40003f45270 */
[----:B------:R-:W-:-:S13]  /*1410*/  ISETP.GE.U32.AND P3, PT, R0, R3, PT ;  /* 0x000000030000720c */ /* 0x000fda0003f66070 */
[----:B------:R-:W-:-:S05]  /*1420*/  @P3 IADD3 R216, R216, 0x1, RZ ;  /* 0x00000001d8d83810 */ /* 0x000fca0007ffe0ff */
[----:B------:R-:W-:Y:S01]  /*1430*/  @!P1 IMAD.MOV R216, RZ, RZ, -R216 ;  /* 0x000000ffffd89224 */ /* 0x000fe200078e0ad8 */
[----:B------:R-:W-:Y:S01]  /*1440*/  @!P2 LOP3.LUT R216, RZ, c[0x0][0x1c8], RZ, 0x33, !PT ;  /* 0x00007200ffd8aa12 */ /* 0x000fe200078e33ff */
        /* <DEDUP_REMOVED lines=13> */
.L_x_246:
[----:B------:R-:W-:Y:S01]  /*1520*/  SHF.R.S32.HI R7, RZ, 0x1f, R6 ;  /* 0x0000001fff077819 */ /* 0x000fe20000011406 */
[----:B------:R-:W1:Y:S01]  /*1530*/  S2R R199, SR_CTAID.X ;  /* 0x0000000000c77919 */ /* 0x000e620000002500 */
[----:B------:R-:W-:Y:S01]  /*1540*/  UIADD3 UR11, -UR13, UR16, URZ ;  /* 0x000000100d0b7290 */ /* 0x000fe2000fffe13f */
[----:B------:R-:W-:Y:S01]  /*1550*/  SHF.R.S32.HI R207, RZ, 0x1f, R216 ;  /* 0x0000001fffcf7819 */ /* 0x000fe200000114d8 */
[----:B------:R-:W-:Y:S01]  /*1560*/  ULDC.64 UR4, c[0x0][0x1a8] ;  /* 0x00006a0000047ab9 */ /* 0x000fe20000000a00 */
[-C--:B------:R-:W-:Y:S01]  /*1570*/  LEA.HI R3, R7, R6.reuse, RZ, 0x3 ;  /* 0x0000000607037211 */ /* 0x080fe200078f18ff */
[----:B------:R-:W2:Y:S01]  /*1580*/  S2R R8, SR_CTAID.Z ;  /* 0x0000000000087919 */ /* 0x000ea20000002700 */
[----:B------:R-:W-:Y:S01]  /*1590*/  UIMAD UR4, UR20, UR4, URZ ;  /* 0x00000004140472a4 */ /* 0x000fe2000f8e023f */
[----:B------:R-:W-:Y:S01]  /*15a0*/  IMAD R211, R207, c[0x0][0x1b0], RZ ;  /* 0x00006c00cfd37a24 */ /* 0x000fe200078e02ff */
[----:B------:R-:W-:Y:S01]  /*15b0*/  SHF.R.S32.HI R10, RZ, 0x3, R3 ;  /* 0x00000003ff0a7819 */ /* 0x000fe20000011403 */
[----:B------:R-:W-:Y:S01]  /*15c0*/  UIADD3 UR15, UR8, -0x1, URZ ;  /* 0xffffffff080f7890 */ /* 0x000fe2000fffe03f */
[----:B------:R-:W-:Y:S01]  /*15d0*/  LOP3.LUT R3, R3, 0xfffffff8, RZ, 0xc0, !PT ;  /* 0xfffffff803037812 */ /* 0x000fe200078ec0ff */
[----:B------:R-:W-:Y:S01]  /*15e0*/  UIMAD UR4, UR12, UR5, UR4 ;  /* 0x000000050c0472a4 */ /* 0x000fe2000f8e0204 */
[----:B------:R-:W-:Y:S01]  /*15f0*/  IADD3 R2, R10, 0x20, RZ ;  /* 0x000000200a027810 */ /* 0x000fe20007ffe0ff */
[----:B------:R-:W-:Y:S01]  /*1600*/  UIMAD UR12, UR15, -0x40, UR14 ;  /* 0xffffffc00f0c78a4 */ /* 0x000fe2000f8e020e */
[----:B------:R-:W-:Y:S01]  /*1610*/  SHF.R.S32.HI R11, RZ, 0x1f, R10 ;  /* 0x0000001fff0b7819 */ /* 0x000fe2000001140a */
[----:B------:R-:W-:Y:S01]  /*1620*/  IMAD.IADD R0, R6, 0x1, -R3 ;  /* 0x0000000106007824 */ /* 0x000fe200078e0a03 */
[----:B------:R-:W-:Y:S01]  /*1630*/  ISETP.GE.AND P3, PT, R2, UR11, PT ;  /* 0x0000000b02007c0c */ /* 0x000fe2000bf66270 */
[----:B------:R-:W-:Y:S01]  /*1640*/  IMAD R211, R216, c[0x0][0x1b4], R211 ;  /* 0x00006d00d8d37a24 */ /* 0x000fe200078e02d3 */
[----:B------:R-:W-:Y:S01]  /*1650*/  IADD3 R3, R10, 0x40, RZ ;  /* 0x000000400a037810 */ /* 0x000fe20007ffe0ff */
[----:B------:R-:W-:Y:S01]  /*1660*/  IMAD.SHL.U32 R212, R0, 0x8, RZ ;  /* 0x0000000800d47824 */ /* 0x000fe200078e00ff */
[----:B------:R-:W-:Y:S01]  /*1670*/  ISETP.GE.AND P4, PT, R10, UR11, PT ;  /* 0x0000000b0a007c0c */ /* 0x000fe2000bf86270 */
[----:B------:R-:W-:Y:S01]  /*1680*/  UMOV UR20, 0x5 ;  /* 0x0000000500147882 */ /* 0x000fe20000000000 */
[----:B------:R-:W-:Y:S01]  /*1690*/  ISETP.GE.AND P2, PT, R3, UR11, PT ;  /* 0x0000000b03007c0c */ /* 0x000fe2000bf46270 */
[----:B------:R-:W-:Y:S01]  /*16a0*/  IMAD R207, R207, c[0x0][0x1b8], RZ ;  /* 0x00006e00cfcf7a24 */ /* 0x000fe200078e02ff */
[----:B------:R-:W-:Y:S01]  /*16b0*/  SHF.R.S32.HI R213, RZ, 0x1f, R212 ;  /* 0x0000001fffd57819 */ /* 0x000fe200000114d4 */
[----:B-1----:R-:W-:Y:S01]  /*16c0*/  IMAD.WIDE R198, R199, 0x80, R10 ;  /* 0x00000080c7c67825 */ /* 0x002fe200078e020a */
[----:B------:R-:W-:Y:S01]  /*16d0*/  IADD3 R12, P0, R212, UR6, RZ ;  /* 0x00000006d40c7c10 */ /* 0x000fe2000ff1e0ff */
[----:B------:R-:W-:Y:S01]  /*16e0*/  UMOV UR6, 0x6 ;  /* 0x0000000600067882 */ /* 0x000fe20000000000 */
[----:B------:R-:W-:Y:S01]  /*16f0*/  IADD3 R195, R10, 0x60, RZ ;  /* 0x000000600ac37810 */ /* 0x000fe20007ffe0ff */
[----:B------:R-:W-:Y:S01]  /*1700*/  IMAD R207, R216, c[0x0][0x1bc], R207 ;  /* 0x00006f00d8cf7a24 */ /* 0x000fe200078e02cf */
[----:B------:R-:W-:Y:S01]  /*1710*/  IADD3.X R13, R213, UR17, RZ, P0, !PT ;  /* 0x00000011d50d7c10 */ /* 0x000fe200087fe4ff */
[----:B------:R-:W-:Y:S01]  /*1720*/  USHF.R.S32.HI UR17, URZ, 0x1f, UR15 ;  /* 0x0000001f3f117899 */ /* 0x000fe2000801140f */
[----:B------:R-:W-:Y:S01]  /*1730*/  @!P3 IADD3 R19, P0, R198, 0x20, RZ ;  /* 0x00000020c613b810 */ /* 0x000fe20007f1e0ff */
[----:B------:R-:W-:Y:S01]  /*1740*/  @!P4 IMAD R5, R199, c[0x0][0x190], RZ ;  /* 0x00006400c705ca24 */ /* 0x000fe200078e02ff */
[----:B------:R-:W-:Y:S01]  /*1750*/  ISETP.GE.AND P1, PT, R195, UR11, PT ;  /* 0x0000000bc3007c0c */ /* 0x000fe2000bf26270 */
[----:B--2---:R-:W-:Y:S01]  /*1760*/  IMAD.WIDE.U32 R8, R8, c[0x0][0x1a8], R12 ;  /* 0x00006a0008087a25 */ /* 0x004fe200078e000c */
[CC--:B------:R-:W-:Y:S01]  /*1770*/  LEA.HI R193, R7.reuse, R6.reuse, RZ, 0x4 ;  /* 0x0000000607c17211 */ /* 0x0c0fe200078f20ff */
[----:B------:R-:W-:Y:S01]  /*1780*/  UISETP.GT.AND UP0, UPT, UR15, UR9, UPT ;  /* 0x000000090f00728c */ /* 0x000fe2000bf04270 */
[----:B------:R-:W-:Y:S01]  /*1790*/  LEA.HI R88, R7, R6, RZ, 0x5 ;  /* 0x0000000607587211 */ /* 0x000fe200078f28ff */
[----:B------:R-:W-:Y:S01]  /*17a0*/  @!P3 IMAD.X R4, RZ, RZ, R199, P0 ;  /* 0x000000ffff04b224 */ /* 0x000fe200000e06c7 */
[----:B------:R-:W-:Y:S01]  /*17b0*/  IADD3 R9, R9, UR4, RZ ;  /* 0x0000000409097c10 */ /* 0x000fe2000fffe0ff */
[----:B------:R-:W-:Y:S01]  /*17c0*/  @!P4 IMAD.MOV.U32 R22, RZ, RZ, R8 ;  /* 0x000000ffff16c224 */ /* 0x000fe200078e0008 */
[----:B------:R-:W-:Y:S01]  /*17d0*/  @!P2 IADD3 R16, P0, R198, 0x40, RZ ;  /* 0x00000040c610a810 */ /* 0x000fe20007f1e0ff */
[----:B------:R-:W-:Y:S01]  /*17e0*/  @!P3 IMAD R4, R4, c[0x0][0x190], RZ ;  /* 0x000064000404ba24 */ /* 0x000fe200078e02ff */
[----:B------:R-:W-:Y:S01]  /*17f0*/  ULDC.64 UR4, c[0x0][0x198] ;  /* 0x0000660000047ab9 */ /* 0x000fe20000000a00 */
[----:B------:R-:W-:Y:S01]  /*1800*/  @!P4 IMAD.MOV.U32 R23, RZ, RZ, R9 ;  /* 0x000000ffff17c224 */ /* 0x000fe200078e0009 */
[----:B------:R-:W-:Y:S01]  /*1810*/  USHF.L.U64.HI UR6, UR4, UR6, UR5 ;  /* 0x0000000604067299 */ /* 0x000fe20008010205 */
[C---:B------:R-:W-:Y:S01]  /*1820*/  @!P4 IMAD R5, R198.reuse, c[0x0][0x194], R5 ;  /* 0x00006500c605ca24 */ /* 0x040fe200078e0205 */
[----:B------:R-:W-:Y:S01]  /*1830*/  USHF.L.U64.HI UR20, UR4, UR20, UR5 ;  /* 0x0000001404147299 */ /* 0x000fe20008010205 */
[----:B------:R-:W-:Y:S01]  /*1840*/  @!P4 IMAD.WIDE.U32 R22, R198, c[0x0][0x190], R22 ;  /* 0x00006400c616ca25 */ /* 0x000fe200078e0016 */
[----:B------:R-:W-:-:S03]  /*1850*/  SHF.R.S32.HI R89, RZ, 0x5, R88 ;  /* 0x00000005ff597819 */ /* 0x000fc60000011458 */
[----:B------:R-:W-:Y:S01]  /*1860*/  @!P2 IMAD.X R3, RZ, RZ, R199, P0 ;  /* 0x000000ffff03a224 */ /* 0x000fe200000e06c7 */
[----:B------:R-:W-:Y:S01]  /*1870*/  @!P1 IADD3 R12, P0, R198, 0x60, RZ ;  /* 0x00000060c60c9810 */ /* 0x000fe20007f1e0ff */
[----:B------:R-:W-:Y:S01]  /*1880*/  @!P3 IMAD R4, R19, c[0x0][0x194], R4 ;  /* 0x000065001304ba24 */ /* 0x000fe200078e0204 */
[----:B------:R-:W-:Y:S01]  /*1890*/  @!P4 LEA R14, P6, R22, c[0x0][0x160], 0x1 ;  /* 0x00005800160eca11 */ /* 0x000fe200078c08ff */
[----:B------:R-:W-:Y:S02]  /*18a0*/  @!P4 IMAD.IADD R5, R23, 0x1, R5 ;  /* 0x000000011705c824 */ /* 0x000fe400078e0205 */
[----:B------:R-:W-:-:S03]  /*18b0*/  @!P3 IMAD.WIDE.U32 R18, R19, c[0x0][0x190], R8 ;  /* 0x000064001312ba25 */ /* 0x000fc600078e0008 */
[----:B------:R-:W-:Y:S01]  /*18c0*/  @!P4 LEA.HI.X R15, R22, c[0x0][0x164], R5, 0x1, P6 ;  /* 0x00005900160fca11 */ /* 0x000fe200030f0c05 */
[----:B------:R-:W-:Y:S01]  /*18d0*/  @!P2 IMAD R3, R3, c[0x0][0x190], RZ ;  /* 0x000064000303aa24 */ /* 0x000fe200078e02ff */
[----:B------:R-:W-:Y:S01]  /*18e0*/  @!P3 LEA R20, P5, R18, c[0x0][0x160], 0x1 ;  /* 0x000058001214ba11 */ /* 0x000fe200078a08ff */
[----:B------:R-:W-:Y:S02]  /*18f0*/  @!P3 IMAD.IADD R4, R19, 0x1, R4 ;  /* 0x000000011304b824 */ /* 0x000fe400078e0204 */
[C---:B------:R-:W-:Y:S02]  /*1900*/  @!P2 IMAD R3, R16.reuse, c[0x0][0x194], R3 ;  /* 0x000065001003aa24 */ /* 0x040fe400078e0203 */
[----:B------:R-:W-:Y:S01]  /*1910*/  @!P2 IMAD.WIDE.U32 R16, R16, c[0x0][0x190], R8 ;  /* 0x000064001010aa25 */ /* 0x000fe200078e0008 */
[----:B------:R-:W-:Y:S02]  /*1920*/  @!P3 LEA.HI.X R21, R18, c[0x0][0x164], R4, 0x1, P5 ;  /* 0x000059001215ba11 */ /* 0x000fe400028f0c04 */
[----:B------:R-:W-:Y:S01]  /*1930*/  ISETP.GE.AND P5, PT, R2, UR12, PT ;  /* 0x0000000c02007c0c */ /* 0x000fe2000bfa6270 */
[----:B------:R-:W-:Y:S01]  /*1940*/  @!P1 IMAD.X R5, RZ, RZ, R199, P0 ;  /* 0x000000ffff059224 */ /* 0x000fe200000e06c7 */
[----:B------:R-:W-:Y:S01]  /*1950*/  @!P2 LEA R18, P6, R16, c[0x0][0x160], 0x1 ;  /* 0x000058001012aa11 */ /* 0x000fe200078c08ff */
[----:B------:R-:W-:Y:S01]  /*1960*/  @!P1 IMAD.MOV.U32 R23, RZ, RZ, R9 ;  /* 0x000000ffff179224 */ /* 0x000fe200078e0009 */
[----:B------:R-:W-:Y:S01]  /*1970*/  ISETP.GE.AND P0, PT, R2, UR12, PT ;  /* 0x0000000c02007c0c */ /* 0x000fe2000bf06270 */
[----:B------:R-:W-:Y:S01]  /*1980*/  IMAD.SHL.U32 R9, R10, 0x40, RZ ;  /* 0x000000400a097824 */ /* 0x000fe200078e00ff */
[----:B------:R-:W-:Y:S01]  /*1990*/  LEA.HI R4, R7, R6, RZ, 0x6 ;  /* 0x0000000607047211 */ /* 0x000fe200078f30ff */
[----:B------:R-:W-:-:S02]  /*19a0*/  @!P1 IMAD R5, R5, c[0x0][0x190], RZ ;  /* 0x0000640005059a24 */ /* 0x000fc400078e02ff */
[----:B------:R-:W-:Y:S01]  /*19b0*/  @!P2 IMAD.IADD R3, R17, 0x1, R3 ;  /* 0x000000011103a824 */ /* 0x000fe200078e0203 */
[----:B------:R-:W-:Y:S01]  /*19c0*/  LOP3.LUT R9, R9, 0x1c0, RZ, 0xc0, !PT ;  /* 0x000001c009097812 */ /* 0x000fe200078ec0ff */
[----:B------:R-:W-:Y:S02]  /*19d0*/  @!P1 IMAD.MOV.U32 R22, RZ, RZ, R8 ;  /* 0x000000ffff169224 */ /* 0x000fe400078e0008 */
[----:B------:R-:W-:Y:S01]  /*19e0*/  @!P1 IMAD R2, R12, c[0x0][0x194], R5 ;  /* 0x000065000c029a24 */ /* 0x000fe200078e0205 */
[----:B------:R-:W-:Y:S01]  /*19f0*/  @!P2 LEA.HI.X R19, R16, c[0x0][0x164], R3, 0x1, P6 ;  /* 0x000059001013aa11 */ /* 0x000fe200030f0c03 */
[----:B------:R-:W-:Y:S01]  /*1a00*/  @!P1 IMAD.WIDE.U32 R12, R12, c[0x0][0x190], R22 ;  /* 0x000064000c0c9a25 */ /* 0x000fe200078e0016 */
[----:B------:R-:W-:Y:S02]  /*1a10*/  SHF.R.U32.HI R3, RZ, 0x3, R9 ;  /* 0x00000003ff037819 */ /* 0x000fe40000011609 */
[----:B------:R-:W-:Y:S01]  /*1a20*/  LOP3.LUT R8, R9, 0x38, R212, 0xf8, !PT ;  /* 0x0000003809087812 */ /* 0x000fe200078ef8d4 */
[----:B------:R-:W-:Y:S01]  /*1a30*/  @!P1 IMAD.IADD R2, R13, 0x1, R2 ;  /* 0x000000010d029824 */ /* 0x000fe200078e0202 */
[----:B------:R-:W-:Y:S01]  /*1a40*/  @!P1 LEA R16, P6, R12, c[0x0][0x160], 0x1 ;  /* 0x000058000c109a11 */ /* 0x000fe200078c08ff */
[----:B------:R-:W-:Y:S01]  /*1a50*/  IMAD.SHL.U32 R4, R4, 0x8, RZ ;  /* 0x0000000804047824 */ /* 0x000fe200078e00ff */
[----:B------:R-:W-:Y:S01]  /*1a60*/  LOP3.LUT R3, R8, R3, RZ, 0x3c, !PT ;  /* 0x0000000308037212 */ /* 0x000fe200078e3cff */
[----:B------:R-:W-:Y:S01]  /*1a70*/  IMAD R5, R11, c[0x0][0x198], RZ ;  /* 0x000066000b057a24 */ /* 0x000fe200078e02ff */
[----:B------:R-:W-:Y:S01]  /*1a80*/  @!P1 LEA.HI.X R17, R12, c[0x0][0x164], R2, 0x1, P6 ;  /* 0x000059000c119a11 */ /* 0x000fe200030f0c02 */
[----:B------:R-:W-:Y:S01]  /*1a90*/  IMAD.WIDE.U32 R22, R10, c[0x0][0x198], R212 ;  /* 0x000066000a167a25 */ /* 0x000fe200078e00d4 */
[----:B------:R-:W-:-:S02]  /*1aa0*/  LOP3.LUT R3, R3, 0xfffffe00, R4, 0xf8, !PT ;  /* 0xfffffe0003037812 */ /* 0x000fc400078ef804 */
[----:B------:R-:W-:Y:S01]  /*1ab0*/  SHF.R.S32.HI R12, RZ, 0x4, R193 ;  /* 0x00000004ff0c7819 */ /* 0x000fe200000114c1 */
[----:B------:R-:W-:Y:S01]  /*1ac0*/  IMAD R2, R10, c[0x0][0x19c], R5 ;  /* 0x000067000a027a24 */ /* 0x000fe200078e0205 */
[----:B------:R-:W-:Y:S01]  /*1ad0*/  IADD3 R200, P6, R22, UR22, RZ ;  /* 0x0000001616c87c10 */ /* 0x000fe2000ffde0ff */
[----:B------:R-:W-:Y:S01]  /*1ae0*/  IMAD.SHL.U32 R196, R3, 0x2, RZ ;  /* 0x0000000203c47824 */ /* 0x000fe200078e00ff */
[----:B------:R-:W-:Y:S01]  /*1af0*/  UIMAD UR22, UR6, UR15, URZ ;  /* 0x0000000f061672a4 */ /* 0x000fe2000f8e023f */
[----:B------:R-:W-:Y:S01]  /*1b00*/  IMAD R9, R11, c[0x0][0x1a0], RZ ;  /* 0x000068000b097a24 */ /* 0x000fe200078e02ff */
[----:B------:R-:W-:Y:S01]  /*1b10*/  IADD3.X R201, R23, UR7, R2, P6, !PT ;  /* 0x0000000717c97c10 */ /* 0x000fe2000b7fe402 */
[----:B------:R-:W-:Y:S01]  /*1b20*/  USHF.L.U32 UR7, UR4, 0x6, URZ ;  /* 0x0000000604077899 */ /* 0x000fe2000800063f */
[----:B------:R-:W-:Y:S01]  /*1b30*/  @!PT LDS RZ, [RZ] ;  /* 0x00000000fffff984 */ /* 0x000fe20000000800 */
[----:B------:R-:W-:Y:S01]  /*1b40*/  @!PT LDS RZ, [RZ] ;  /* 0x00000000fffff984 */ /* 0x000fe20000000800 */
[----:B------:R-:W-:Y:S01]  /*1b50*/  @!PT LDS RZ, [RZ] ;  /* 0x00000000fffff984 */ /* 0x000fe20000000800 */
[----:B------:R1:W-:Y:S01]  /*1b60*/  @!P4 LDGSTS.E.BYPASS.LTC128B.128 [R196], [R14.64] ;  /* 0x000000000ec4cfae */ /* 0x0003e2000b901d52 */
[----:B------:R-:W-:Y:S01]  /*1b70*/  ISETP.GE.AND P6, PT, R10, UR12, PT ;  /* 0x0000000c0a007c0c */ /* 0x000fe2000bfc6270 */
[----:B------:R-:W-:Y:S01]  /*1b80*/  IMAD.U32 R3, RZ, RZ, UR15 ;  /* 0x0000000fff037e24 */ /* 0x000fe2000f8e00ff */
[----:B------:R-:W-:Y:S01]  /*1b90*/  UIMAD UR22, UR17, UR7, UR22 ;  /* 0x00000007111672a4 */ /* 0x000fe2000f8e0216 */
[----:B------:R1:W-:Y:S01]  /*1ba0*/  @!P4 LDGSTS.E.BYPASS.LTC128B.128 [R196+0x4000], [R14.64+0x80] ;  /* 0x040000800ec4cfae */ /* 0x0003e2000b901d52 */
[----:B------:R-:W-:Y:S01]  /*1bb0*/  IMAD.WIDE.U32 R200, R216, c[0x0][0x1b0], R200 ;  /* 0x00006c00d8c87a25 */ /* 0x000fe200078e00c8 */
[----:B------:R-:W-:-:S02]  /*1bc0*/  LOP3.LUT R5, R193, 0xfffffff0, RZ, 0xc0, !PT ;  /* 0xfffffff0c1057812 */ /* 0x000fc400078ec0ff */
[----:B------:R1:W-:Y:S01]  /*1bd0*/  @!P4 LDGSTS.E.BYPASS.LTC128B.128 [R196+0x8000], [R14.64+0x100] ;  /* 0x080001000ec4cfae */ /* 0x0003e2000b901d52 */
[----:B------:R-:W-:Y:S01]  /*1be0*/  IMAD.IADD R211, R201, 0x1, R211 ;  /* 0x00000001c9d37824 */ /* 0x000fe200078e02d3 */
[----:B------:R-:W-:Y:S01]  /*1bf0*/  LEA.HI R193, R193, R12, RZ, 0x1 ;  /* 0x0000000cc1c17211 */ /* 0x000fe200078f08ff */
[----:B------:R-:W-:Y:S01]  /*1c00*/  IMAD.MOV.U32 R210, RZ, RZ, R200 ;  /* 0x000000ffffd27224 */ /* 0x000fe200078e00c8 */
[----:B------:R2:W-:Y:S01]  /*1c10*/  @!P3 LDGSTS.E.BYPASS.LTC128B.128 [R196+0x1000], [R20.64] ;  /* 0x0100000014c4bfae */ /* 0x0005e2000b901d52 */
[----:B------:R-:W-:Y:S01]  /*1c20*/  IMAD R2, R10, c[0x0][0x1a4], R9 ;  /* 0x000069000a027a24 */ /* 0x000fe200078e0209 */
[----:B------:R-:W-:Y:S01]  /*1c30*/  LOP3.LUT R193, R193, 0xfffffffe, RZ, 0xc0, !PT ;  /* 0xfffffffec1c17812 */ /* 0x000fe200078ec0ff */
[----:B------:R-:W-:Y:S01]  /*1c40*/  IMAD.WIDE.U32 R8, R3, UR7, R210 ;  /* 0x0000000703087c25 */ /* 0x000fe2000f8e00d2 */
[----:B------:R2:W-:Y:S03]  /*1c50*/  @!P3 LDGSTS.E.BYPASS.LTC128B.128 [R196+0x5000], [R20.64+0x80] ;  /* 0x0500008014c4bfae */ /* 0x0005e6000b901d52 */
[----:B------:R-:W-:Y:S01]  /*1c60*/  IMAD.IADD R5, R6, 0x1, -R5 ;  /* 0x0000000106057824 */ /* 0x000fe200078e0a05 */
[----:B------:R-:W-:Y:S01]  /*1c70*/  IADD3 R3, R9, UR22, RZ ;  /* 0x0000001609037c10 */ /* 0x000fe2000fffe0ff */
[----:B------:R2:W-:Y:S01]  /*1c80*/  @!P3 LDGSTS.E.BYPASS.LTC128B.128 [R196+0x9000], [R20.64+0x100] ;  /* 0x0900010014c4bfae */ /* 0x0005e2000b901d52 */
[----:B------:R-:W-:-:S02]  /*1c90*/  IMAD.IADD R193, R12, 0x1, -R193 ;  /* 0x000000010cc17824 */ /* 0x000fc400078e0ac1 */
[----:B------:R-:W-:Y:S01]  /*1ca0*/  SHF.R.S32.HI R4, RZ, 0x1f, R5 ;  /* 0x0000001fff047819 */ /* 0x000fe20000011405 */
[----:B------:R3:W-:Y:S01]  /*1cb0*/  @!P2 LDGSTS.E.BYPASS.LTC128B.128 [R196+0x2000], [R18.64] ;  /* 0x0200000012c4afae */ /* 0x0007e2000b901d52 */
[----:B------:R-:W-:Y:S02]  /*1cc0*/  IMAD.SHL.U32 R13, R10, 0x8, RZ ;  /* 0x000000080a0d7824 */ /* 0x000fe400078e00ff */
[----:B------:R-:W-:Y:S01]  /*1cd0*/  LEA.HI R4, R4, R5, RZ, 0x3 ;  /* 0x0000000504047211 */ /* 0x000fe200078f18ff */
[----:B------:R3:W-:Y:S01]  /*1ce0*/  @!P2 LDGSTS.E.BYPASS.LTC128B.128 [R196+0x6000], [R18.64+0x80] ;  /* 0x0600008012c4afae */ /* 0x0007e2000b901d52 */
[----:B------:R-:W-:-:S03]  /*1cf0*/  IMAD.SHL.U32 R205, R6, 0x2, RZ ;  /* 0x0000000206cd7824 */ /* 0x000fc600078e00ff */
[----:B------:R3:W-:Y:S01]  /*1d00*/  @!P2 LDGSTS.E.BYPASS.LTC128B.128 [R196+0xa000], [R18.64+0x100] ;  /* 0x0a00010012c4afae */ /* 0x0007e2000b901d52 */
[----:B-1----:R-:W-:Y:S01]  /*1d10*/  IMAD.WIDE.U32 R14, R10, c[0x0][0x1a0], R212 ;  /* 0x000068000a0e7a25 */ /* 0x002fe200078e00d4 */
[----:B------:R-:W-:Y:S02]  /*1d20*/  LOP3.LUT R205, R205, 0x6, RZ, 0xc0, !PT ;  /* 0x00000006cdcd7812 */ /* 0x000fe400078ec0ff */
[----:B------:R1:W-:Y:S02]  /*1d30*/  @!P1 LDGSTS.E.BYPASS.LTC128B.128 [R196+0x3000], [R16.64] ;  /* 0x0300000010c49fae */ /* 0x0003e4000b901d52 */
[----:B------:R-:W-:Y:S02]  /*1d40*/  IADD3 R22, P4, R14, UR24, RZ ;  /* 0x000000180e167c10 */ /* 0x000fe4000ff9e0ff */
[----:B------:R1:W-:Y:S02]  /*1d50*/  @!P1 LDGSTS.E.BYPASS.LTC128B.128 [R196+0x7000], [R16.64+0x80] ;  /* 0x0700008010c49fae */ /* 0x0003e4000b901d52 */
[----:B------:R-:W-:Y:S01]  /*1d60*/  IADD3.X R23, R15, UR21, R2, P4, !PT ;  /* 0x000000150f177c10 */ /* 0x000fe2000a7fe402 */
[----:B------:R-:W-:Y:S01]  /*1d70*/  USHF.L.U32 UR21, UR4, 0x5, URZ ;  /* 0x0000000504157899 */ /* 0x000fe2000800063f */
[----:B------:R-:W-:Y:S01]  /*1d80*/  @!P6 LEA R14, P4, R8, c[0x0][0x168], 0x1 ;  /* 0x00005a00080eea11 */ /* 0x000fe200078808ff */
[----:B------:R1:W-:Y:S01]  /*1d90*/  @!P1 LDGSTS.E.BYPASS.LTC128B.128 [R196+0xb000], [R16.64+0x100] ;  /* 0x0b00010010c49fae */ /* 0x0003e2000b901d52 */
[----:B------:R-:W-:Y:S01]  /*1da0*/  LOP3.LUT R2, R4, 0xfffffff8, RZ, 0xc0, !PT ;  /* 0xfffffff804027812 */ /* 0x000fe200078ec0ff */
[----:B------:R-:W-:Y:S01]  /*1db0*/  ULDC.64 UR4, c[0x0][0x1a0] ;  /* 0x0000680000047ab9 */ /* 0x000fe20000000a00 */
[C---:B------:R-:W-:Y:S01]  /*1dc0*/  @!P6 LEA.HI.X R15, R8.reuse, c[0x0][0x16c], R3, 0x1, P4 ;  /* 0x00005b00080fea11 */ /* 0x040fe200020f0c03 */
[----:B------:R-:W-:Y:S01]  /*1dd0*/  UIMAD.WIDE.U32 UR22, UR15, UR4, URZ ;  /* 0x000000040f1672a5 */ /* 0x000fe2000f8e003f */
[----:B------:R-:W-:Y:S01]  /*1de0*/  @!P5 IADD3 R8, P4, R8, UR21, RZ ;  /* 0x000000150808dc10 */ /* 0x000fe2000ff9e0ff */
[----:B------:R-:W-:Y:S01]  /*1df0*/  IMAD.IADD R2, R5, 0x1, -R2 ;  /* 0x0000000105027824 */ /* 0x000fe200078e0a02 */
[----:B------:R-:W-:Y:S01]  /*1e00*/  UIMAD UR4, UR17, UR4, URZ ;  /* 0x00000004110472a4 */ /* 0x000fe2000f8e023f */
[----:B------:R4:W-:Y:S01]  /*1e10*/  @!P6 LDGSTS.E.BYPASS.LTC128B.128 [R196+0xc000], [R14.64] ;  /* 0x0c0000000ec4efae */ /* 0x0009e2000b901d52 */
[----:B------:R-:W-:Y:S01]  /*1e20*/  @!P5 IADD3.X R3, R3, UR20, RZ, P4, !PT ;  /* 0x000000140303dc10 */ /* 0x000fe2000a7fe4ff */
[----:B------:R-:W-:Y:S01]  /*1e30*/  IMAD.WIDE.U32 R216, R216, c[0x0][0x1b8], R22 ;  /* 0x00006e00d8d87a25 */ /* 0x000fe200078e0016 */
[C---:B------:R-:W-:Y:S01]  /*1e40*/  @!P5 LEA R24, P4, R8.reuse, c[0x0][0x168], 0x1 ;  /* 0x00005a000818da11 */ /* 0x040fe200078808ff */
[----:B------:R4:W-:Y:S01]  /*1e50*/  @!P6 LDGSTS.E.BYPASS.LTC128B.128 [R196+0xe000], [R14.64+0x80] ;  /* 0x0e0000800ec4efae */ /* 0x0009e2000b901d52 */
[----:B------:R-:W-:Y:S01]  /*1e60*/  UIMAD UR4, UR15, UR5, UR4 ;  /* 0x000000050f0472a4 */ /* 0x000fe2000f8e0204 */
[----:B------:R-:W-:Y:S01]  /*1e70*/  IMAD.MOV.U32 R5, RZ, RZ, 0x20 ;  /* 0x00000020ff057424 */ /* 0x000fe200078e00ff */
[----:B------:R-:W-:Y:S01]  /*1e80*/  @!P5 LEA.HI.X R25, R8, c[0x0][0x16c], R3, 0x1, P4 ;  /* 0x00005b000819da11 */ /* 0x000fe200020f0c03 */
[----:B------:R4:W-:Y:S01]  /*1e90*/  @!P6 LDGSTS.E.BYPASS.LTC128B.128 [R196+0x10000], [R14.64+0x100] ;  /* 0x100001000ec4efae */ /* 0x0009e2000b901d52 */
[----:B------:R-:W-:Y:S01]  /*1ea0*/  IMAD.SHL.U32 R8, R0, 0x40, RZ ;  /* 0x0000004000087824 */ /* 0x000fe200078e00ff */
[----:B------:R-:W-:Y:S01]  /*1eb0*/  ISETP.GE.AND P4, PT, R10, UR12, PT ;  /* 0x0000000c0a007c0c */ /* 0x000fe2000bf86270 */
[----:B------:R-:W-:Y:S01]  /*1ec0*/  IMAD.SHL.U32 R3, R2, 0x40, RZ ;  /* 0x0000004002037824 */ /* 0x000fe200078e00ff */
[----:B------:R5:W-:Y:S01]  /*1ed0*/  @!P5 LDGSTS.E.BYPASS.LTC128B.128 [R196+0xd000], [R24.64] ;  /* 0x0d00000018c4dfae */ /* 0x000be2000b901d52 */
[----:B------:R-:W-:Y:S01]  /*1ee0*/  UIADD3 UR4, UR23, UR4, URZ ;  /* 0x0000000417047290 */ /* 0x000fe2000fffe03f */
[----:B------:R-:W-:Y:S01]  /*1ef0*/  LOP3.LUT R10, R8, 0x1c0, RZ, 0xc0, !PT ;  /* 0x000001c0080a7812 */ /* 0x000fe200078ec0ff */
[----:B------:R-:W-:Y:S01]  /*1f00*/  IMAD.SHL.U32 R8, R193, 0x8, RZ ;  /* 0x00000008c1087824 */ /* 0x000fe200078e00ff */
[----:B------:R5:W-:Y:S01]  /*1f10*/  @!P5 LDGSTS.E.BYPASS.LTC128B.128 [R196+0xf000], [R24.64+0x80] ;  /* 0x0f00008018c4dfae */ /* 0x000be2000b901d52 */
[----:B------:R-:W-:Y:S01]  /*1f20*/  LOP3.LUT R3, R3, 0x1c0, RZ, 0xc0, !PT ;  /* 0x000001c003037812 */ /* 0x000fe200078ec0ff */
[----:B------:R-:W-:Y:S01]  /*1f30*/  IMAD.IADD R207, R217, 0x1, R207 ;  /* 0x00000001d9cf7824 */ /* 0x000fe200078e02cf */
[----:B------:R-:W-:Y:S01]  /*1f40*/  LOP3.LUT R13, R10, 0x8, R13, 0xf8, !PT ;  /* 0x000000080a0d7812 */ /* 0x000fe200078ef80d */
[----:B------:R5:W-:Y:S01]  /*1f50*/  @!P5 LDGSTS.E.BYPASS.LTC128B.128 [R196+0x11000], [R24.64+0x100] ;  /* 0x1100010018c4dfae */ /* 0x000be2000b901d52 */
[----:B-1----:R-:W-:Y:S01]  /*1f60*/  IMAD.U32 R16, RZ, RZ, UR22 ;  /* 0x00000016ff107e24 */ /* 0x002fe2000f8e00ff */
[----:B------:R-:W-:Y:S01]  /*1f70*/  SHF.R.U32.HI R10, RZ, 0x3, R10 ;  /* 0x00000003ff0a7819 */ /* 0x000fe2000001160a */
[----:B------:R-:W-:Y:S01]  /*1f80*/  IMAD.U32 R11, RZ, RZ, UR4 ;  /* 0x00000004ff0b7e24 */ /* 0x000fe2000f8e00ff */
[----:B------:R-:W0:Y:S01]  /*1f90*/  LDGDEPBAR ;  /* 0x00000000000079af */ /* 0x000e220000000000 */
[----:B------:R-:W-:Y:S01]  /*1fa0*/  LOP3.LUT R8, R3, 0x8, R8, 0xf8, !PT ;  /* 0x0000000803087812 */ /* 0x000fe200078ef808 */
[----:B------:R-:W-:Y:S01]  /*1fb0*/  IMAD.SHL.U32 R4, R4, 0x40, RZ ;  /* 0x0000004004047824 */ /* 0x000fe200078e00ff */
[----:B------:R-:W-:Y:S01]  /*1fc0*/  SHF.R.U32.HI R3, RZ, 0x3, R3 ;  /* 0x00000003ff037819 */ /* 0x000fe20000011603 */
[----:B------:R-:W-:Y:S01]  /*1fd0*/  IMAD R7, R5, c[0x0][0x1a4], RZ ;  /* 0x0000690005077a24 */ /* 0x000fe200078e02ff */
[----:B------:R-:W-:Y:S01]  /*1fe0*/  LOP3.LUT R10, R13, R10, RZ, 0x3c, !PT ;  /* 0x0000000a0d0a7212 */ /* 0x000fe200078e3cff */
[----:B------:R-:W-:Y:S01]  /*1ff0*/  IMAD.WIDE.U32 R12, R5, c[0x0][0x1a0], RZ ;  /* 0x00006800050c7a25 */ /* 0x000fe200078e00ff */
[----:B------:R-:W-:Y:S01]  /*2000*/  LEA R9, P1, R16, R216, 0x6 ;  /* 0x000000d810097211 */ /* 0x000fe200078230ff */
[----:B------:R-:W-:Y:S01]  /*2010*/  UIADD3 UR5, UR14, 0x1, -UR16 ;  /* 0x000000010e057890 */ /* 0x000fe2000fffe810 */
[----:B------:R-:W-:Y:S01]  /*2020*/  LOP3.LUT R3, R8, R3, RZ, 0x3c, !PT ;  /* 0x0000000308037212 */ /* 0x000fe200078e3cff */
[----:B------:R-:W-:Y:S01]  /*2030*/  IMAD.U32 R17, RZ, RZ, UR23 ;  /* 0x00000017ff117e24 */ /* 0x000fe2000f8e00ff */
[----:B------:R-:W-:Y:S01]  /*2040*/  LEA.HI.X R8, R16, R207, R11, 0x6, P1 ;  /* 0x000000cf10087211 */ /* 0x000fe200008f340b */
[----:B------:R-:W-:Y:S01]  /*2050*/  IMAD R193, R193, 0x200, R10 ;  /* 0x00000200c1c17824 */ /* 0x000fe200078e020a */
[----:B------:R-:W-:Y:S01]  /*2060*/  LOP3.LUT R4, R4, 0xfffffe00, RZ, 0xc0, !PT ;  /* 0xfffffe0004047812 */ /* 0x000fe200078ec0ff */
[----:B------:R-:W-:Y:S01]  /*2070*/  ULDC UR12, c[0x0][0x2e8] ;  /* 0x0000ba00000c7ab9 */ /* 0x000fe20000000800 */
[----:B------:R-:W-:Y:S01]  /*2080*/  @!P0 IADD3 R11, P1, R9, R12, RZ ;  /* 0x0000000c090b8210 */ /* 0x000fe20007f3e0ff */
[----:B------:R-:W-:Y:S01]  /*2090*/  IMAD.SHL.U32 R193, R193, 0x2, RZ ;  /* 0x00000002c1c17824 */ /* 0x000fe200078e00ff */
[----:B------:R-:W-:Y:S01]  /*20a0*/  @!P4 LEA R16, P2, R9, c[0x0][0x170], 0x1 ;  /* 0x00005c000910ca11 */ /* 0x000fe200078408ff */
[----:B------:R-:W-:Y:S01]  /*20b0*/  IMAD R194, R89, 0x400, R4 ;  /* 0x0000040059c27824 */ /* 0x000fe200078e0204 */
[----:B------:R-:W-:Y:S01]  /*20c0*/  @!P0 IADD3.X R12, R8, R13, R7, P1, !PT ;  /* 0x0000000d080c8210 */ /* 0x000fe20000ffe407 */
[----:B------:R-:W-:Y:S01]  /*20d0*/  IMAD.MOV.U32 R7, RZ, RZ, 0x10 ;  /* 0x00000010ff077424 */ /* 0x000fe200078e00ff */
[----:B------:R-:W-:Y:S01]  /*20e0*/  @!P4 LEA.HI.X R17, R9, c[0x0][0x174], R8, 0x1, P2 ;  /* 0x00005d000911ca11 */ /* 0x000fe200010f0c08 */
[----:B------:R-:W-:Y:S01]  /*20f0*/  IMAD.IADD R194, R3, 0x1, R194 ;  /* 0x0000000103c27824 */ /* 0x000fe200078e02c2 */
[----:B------:R-:W-:Y:S01]  /*2100*/  @!P0 LEA R8, P3, R11, c[0x0][0x170], 0x1 ;  /* 0x00005c000b088a11 */ /* 0x000fe200078608ff */
[----:B------:R-:W-:-:S04]  /*2110*/  DEPBAR.LE SB0, 0x0 ;  /* 0x000080000000791a */ /* 0x000fc80000000000 */
[----:B------:R-:W-:Y:S01]  /*2120*/  BAR.SYNC.DEFER_BLOCKING 0x0 ;  /* 0x0000000000007b1d */ /* 0x000fe20000010000 */
[----:B------:R-:W-:Y:S01]  /*2130*/  @!P0 LEA.HI.X R9, R11, c[0x0][0x174], R12, 0x1, P3 ;  /* 0x00005d000b098a11 */ /* 0x000fe200018f0c0c */
[----:B------:R-:W-:Y:S01]  /*2140*/  IMAD.SHL.U32 R194, R194, 0x2, RZ ;  /* 0x00000002c2c27824 */ /* 0x000fe200078e00ff */
[----:B------:R-:W-:Y:S01]  /*2150*/  IADD3 R191, R193, 0xc020, RZ ;  /* 0x0000c020c1bf7810 */ /* 0x000fe20007ffe0ff */
[----:B------:R-:W-:Y:S01]  /*2160*/  UIADD3 UR5, UR5, UR12, URZ ;  /* 0x0000000c05057290 */ /* 0x000fe2000fffe03f */
[----:B------:R-:W-:Y:S01]  /*2170*/  LEA R89, R89, UR13, 0x4 ;  /* 0x0000000d59597c11 */ /* 0x000fe2000f8e20ff */
[----:B------:R-:W-:Y:S02]  /*2180*/  ULDC UR4, c[0x0][0x2e4] ;  /* 0x0000b90000047ab9 */ /* 0x000fe40000000800 */
[----:B------:R-:W-:Y:S01]  /*2190*/  R2P PR, R2, 0x6 ;  /* 0x0000000602007804 */ /* 0x000fe20000000000 */
[----:B------:R-:W-:Y:S01]  /*21a0*/  IMAD.MOV.U32 R2, RZ, RZ, 0x40 ;  /* 0x00000040ff027424 */ /* 0x000fe200078e00ff */
[----:B------:R-:W-:-:S03]  /*21b0*/  UIADD3 UR4, UR14, -UR4, -UR16 ;  /* 0x800000040e047290 */ /* 0x000fc6000fffe810 */
[----:B------:R-:W-:Y:S02]  /*21c0*/  SEL R5, R5, 0xffffffe0, !P2 ;  /* 0xffffffe005057807 */ /* 0x000fe40005000000 */
[----:B------:R-:W-:Y:S02]  /*21d0*/  SEL R7, R7, 0xfffffff0, !P1 ;  /* 0xfffffff007077807 */ /* 0x000fe40004800000 */
[----:B------:R-:W-:Y:S01]  /*21e0*/  R2P PR, R0, 0x6 ;  /* 0x0000000600007804 */ /* 0x000fe20000000000 */
[--C-:B------:R-:W-:Y:S01]  /*21f0*/  IMAD R190, R5, 0x2, R194.reuse ;  /* 0x0000000205be7824 */ /* 0x100fe200078e02c2 */
[----:B------:R-:W-:Y:S01]  /*2200*/  IADD3 R0, R193, 0xc000, RZ ;  /* 0x0000c000c1007810 */ /* 0x000fe20007ffe0ff */
[----:B------:R-:W-:Y:S01]  /*2210*/  IMAD R192, R7, 0x2, R194 ;  /* 0x0000000207c07824 */ /* 0x000fe200078e02c2 */
[----:B------:R-:W-:Y:S03]  /*2220*/  @P4 STS.128 [R196+0x12000], RZ ;  /* 0x012000ffc4004388 */ /* 0x000fe60000000c00 */
[----:B------:R-:W-:Y:S01]  /*2230*/  IMAD R189, R5, 0x2, R192 ;  /* 0x0000000205bd7824 */ /* 0x000fe200078e02c0 */
[----:B------:R-:W-:Y:S05]  /*2240*/  @P4 STS.128 [R196+0x14000], RZ ;  /* 0x014000ffc4004388 */ /* 0x000fea0000000c00 */
[----:B------:R-:W-:Y:S01]  /*2250*/  @P1 IADD3 R191, R0, -0x20, RZ ;  /* 0xffffffe000bf1810 */ /* 0x000fe20007ffe0ff */
[----:B------:R-:W-:Y:S01]  /*2260*/  @P4 STS.128 [R196+0x16000], RZ ;  /* 0x016000ffc4004388 */ /* 0x000fe20000000c00 */
[----:B------:R-:W-:-:S02]  /*2270*/  SEL R0, R2, 0xffffffc0, !P2 ;  /* 0xffffffc002007807 */ /* 0x000fc40005000000 */
[C---:B------:R-:W-:Y:S01]  /*2280*/  IADD3 R183, R191.reuse, 0x800, RZ ;  /* 0x00000800bfb77810 */ /* 0x040fe20007ffe0ff */
[----:B------:R-:W-:Y:S01]  /*2290*/  @!PT LDS RZ, [RZ] ;  /* 0x00000000fffff984 */ /* 0x000fe20000000800 */
[----:B------:R-:W-:Y:S01]  /*22a0*/  @!PT LDS RZ, [RZ] ;  /* 0x00000000fffff984 */ /* 0x000fe20000000800 */
[----:B------:R-:W-:Y:S01]  /*22b0*/  @!PT LDS RZ, [RZ] ;  /* 0x00000000fffff984 */ /* 0x000fe20000000800 */
[----:B------:R3:W-:Y:S01]  /*22c0*/  @!P4 LDGSTS.E.BYPASS.LTC128B.128 [R196+0x12000], [R16.64] ;  /* 0x1200000010c4cfae */ /* 0x0007e2000b901d52 */
[----:B------:R-:W-:Y:S01]  /*22d0*/  IADD3 R182, R191, 0x1000, RZ ;  /* 0x00001000bfb67810 */ /* 0x000fe20007ffe0ff */
[----:B------:R-:W-:Y:S01]  /*22e0*/  IMAD.IADD R187, R193, 0x1, R0 ;  /* 0x00000001c1bb7824 */ /* 0x000fe200078e0200 */
[C---:B------:R-:W-:Y:S01]  /*22f0*/  IADD3 R181, R191.reuse, 0x1800, RZ ;  /* 0x00001800bfb57810 */ /* 0x040fe20007ffe0ff */
[----:B------:R3:W-:Y:S01]  /*2300*/  @!P4 LDGSTS.E.BYPASS.LTC128B.128 [R196+0x14000], [R16.64+0x80] ;  /* 0x1400008010c4cfae */ /* 0x0007e2000b901d52 */
[----:B------:R-:W-:Y:S01]  /*2310*/  IMAD.IADD R180, R0, 0x1, R191 ;  /* 0x0000000100b47824 */ /* 0x000fe200078e02bf */
[C---:B------:R-:W-:Y:S02]  /*2320*/  IADD3 R179, R191.reuse, 0x2000, RZ ;  /* 0x00002000bfb37810 */ /* 0x040fe40007ffe0ff */
[----:B------:R3:W-:Y:S01]  /*2330*/  @!P4 LDGSTS.E.BYPASS.LTC128B.128 [R196+0x16000], [R16.64+0x100] ;  /* 0x1600010010c4cfae */ /* 0x0007e2000b901d52 */
[----:B------:R-:W-:-:S02]  /*2340*/  IADD3 R178, R191, 0x2800, RZ ;  /* 0x00002800bfb27810 */ /* 0x000fc40007ffe0ff */
[C---:B------:R-:W-:Y:S01]  /*2350*/  IADD3 R177, R191.reuse, 0x3000, RZ ;  /* 0x00003000bfb17810 */ /* 0x040fe20007ffe0ff */
[----:B------:R-:W-:Y:S01]  /*2360*/  @P0 STS.128 [R196+0x13000], RZ ;  /* 0x013000ffc4000388 */ /* 0x000fe20000000c00 */
[C---:B------:R-:W-:Y:S02]  /*2370*/  IADD3 R176, R191.reuse, 0x3800, RZ ;  /* 0x00003800bfb07810 */ /* 0x040fe40007ffe0ff */
[C---:B------:R-:W-:Y:S01]  /*2380*/  IADD3 R175, R191.reuse, 0x4000, RZ ;  /* 0x00004000bfaf7810 */ /* 0x040fe20007ffe0ff */
[----:B------:R-:W-:Y:S01]  /*2390*/  @P0 STS.128 [R196+0x15000], RZ ;  /* 0x015000ffc4000388 */ /* 0x000fe20000000c00 */
[C---:B------:R-:W-:Y:S02]  /*23a0*/  IADD3 R174, R191.reuse, 0x4800, RZ ;  /* 0x00004800bfae7810 */ /* 0x040fe40007ffe0ff */
[C---:B------:R-:W-:Y:S01]  /*23b0*/  IADD3 R173, R191.reuse, 0x5000, RZ ;  /* 0x00005000bfad7810 */ /* 0x040fe20007ffe0ff */
[----:B------:R-:W-:Y:S01]  /*23c0*/  @P0 STS.128 [R196+0x17000], RZ ;  /* 0x017000ffc4000388 */ /* 0x000fe20000000c00 */
[----:B------:R-:W-:-:S03]  /*23d0*/  IADD3 R172, R191, 0x5800, RZ ;  /* 0x00005800bfac7810 */ /* 0x000fc60007ffe0ff */
[----:B------:R-:W-:Y:S01]  /*23e0*/  @!PT LDS RZ, [RZ] ;  /* 0x00000000fffff984 */ /* 0x000fe20000000800 */
[----:B------:R-:W-:Y:S01]  /*23f0*/  @!PT LDS RZ, [RZ] ;  /* 0x00000000fffff984 */ /* 0x000fe20000000800 */
[----:B------:R-:W-:Y:S01]  /*2400*/  @!PT LDS RZ, [RZ] ;  /* 0x00000000fffff984 */ /* 0x000fe20000000800 */
[----:B------:R1:W-:Y:S04]  /*2410*/  @!P0 LDGSTS.E.BYPASS.LTC128B.128 [R196+0x13000], [R8.64] ;  /* 0x1300000008c48fae */ /* 0x0003e8000b901d52 */
[----:B------:R1:W-:Y:S04]  /*2420*/  @!P0 LDGSTS.E.BYPASS.LTC128B.128 [R196+0x15000], [R8.64+0x80] ;  /* 0x1500008008c48fae */ /* 0x0003e8000b901d52 */
[----:B------:R1:W-:Y:S04]  /*2430*/  @!P0 LDGSTS.E.BYPASS.LTC128B.128 [R196+0x17000], [R8.64+0x100] ;  /* 0x1700010008c48fae */ /* 0x0003e8000b901d52 */
[----:B----4-:R-:W-:Y:S04]  /*2440*/  LDSM.16.M88.4 R12, [R194] ;  /* 0x00000000c20c783b */ /* 0x010fe80000000200 */
[----:B------:R-:W3:Y:S04]  /*2450*/  LDSM.16.M88.4 R64, [R193+0xc000] ;  /* 0x00c00000c140783b */ /* 0x000ee80000000200 */
[----:B------:R-:W4:Y:S04]  /*2460*/  LDSM.16.M88.4 R56, [R193+0xc800] ;  /* 0x00c80000c138783b */ /* 0x000f280000000200 */
[----:B------:R-:W4:Y:S04]  /*2470*/  LDSM.16.M88.4 R48, [R193+0xd000] ;  /* 0x00d00000c130783b */ /* 0x000f280000000200 */
[----:B--2---:R-:W2:Y:S04]  /*2480*/  LDSM.16.M88.4 R20, [R193+0xd800] ;  /* 0x00d80000c114783b */ /* 0x004ea80000000200 */
[----:B------:R-:W-:Y:S04]  /*2490*/  LDSM.16.M88.4 R72, [R191] ;  /* 0x00000000bf48783b */ /* 0x000fe80000000200 */
[----:B-1----:R-:W1:Y:S04]  /*24a0*/  LDSM.16.M88.4 R8, [R192] ;  /* 0x00000000c008783b */ /* 0x002e680000000200 */
[----:B------:R-:W1:Y:S04]  /*24b0*/  LDSM.16.M88.4 R68, [R191+0x800] ;  /* 0x00080000bf44783b */ /* 0x000e680000000200 */
[----:B------:R-:W1:Y:S04]  /*24c0*/  LDSM.16.M88.4 R36, [R191+0x1000] ;  /* 0x00100000bf24783b */ /* 0x000e680000000200 */
[----:B------:R-:W1:Y:S04]  /*24d0*/  LDSM.16.M88.4 R28, [R191+0x1800] ;  /* 0x00180000bf1c783b */ /* 0x000e680000000200 */
[----:B------:R-:W-:Y:S01]  /*24e0*/  LDSM.16.M88.4 R40, [R190] ;  /* 0x00000000be28783b */ /* 0x000fe20000000200 */
[C---:B---3--:R-:W-:Y:S03]  /*24f0*/  HMMA.16816.F32 R16, R12.reuse, R64, RZ ;  /* 0x000000400c10723c */ /* 0x048fe600000018ff */
[----:B------:R-:W3:Y:S04]  /*2500*/  LDSM.16.M88.4 R84, [R187+0xc000] ;  /* 0x00c00000bb54783b */ /* 0x000ee80000000200 */
[----:B------:R-:W1:Y:S01]  /*2510*/  LDSM.16.M88.4 R80, [R187+0xc800] ;  /* 0x00c80000bb50783b */ /* 0x000e620000000200 */
[C---:B------:R-:W-:Y:S03]  /*2520*/  HMMA.16816.F32 R64, R12.reuse, R66, RZ ;  /* 0x000000420c40723c */ /* 0x040fe600000018ff */
[----:B-----5:R-:W5:Y:S04]  /*2530*/  LDSM.16.M88.4 R24, [R187+0xd000] ;  /* 0x00d00000bb18783b */ /* 0x020f680000000200 */
[----:B------:R-:W-:Y:S01]  /*2540*/  LDSM.16.M88.4 R32, [R189] ;  /* 0x00000000bd20783b */ /* 0x000fe20000000200 */
[C---:B----4-:R-:W-:Y:S03]  /*2550*/  HMMA.16816.F32 R60, R12.reuse, R56, RZ ;  /* 0x000000380c3c723c */ /* 0x050fe600000018ff */
[----:B------:R-:W-:Y:S04]  /*2560*/  LDSM.16.M88.4 R76, [R180] ;  /* 0x00000000b44c783b */ /* 0x000fe80000000200 */
[----:B------:R-:W0:Y:S01]  /*2570*/  LDGDEPBAR ;  /* 0x00000000000079af */ /* 0x000e220000000000 */
[C---:B------:R-:W-:Y:S08]  /*2580*/  HMMA.16816.F32 R56, R12.reuse, R58, RZ ;  /* 0x0000003a0c38723c */ /* 0x040ff000000018ff */
[C---:B------:R-:W-:Y:S08]  /*2590*/  HMMA.16816.F32 R52, R12.reuse, R48, RZ ;  /* 0x000000300c34723c */ /* 0x040ff000000018ff */
[C---:B------:R-:W-:Y:S08]  /*25a0*/  HMMA.16816.F32 R48, R12.reuse, R50, RZ ;  /* 0x000000320c30723c */ /* 0x040ff000000018ff */
[C---:B--2---:R-:W-:Y:S08]  /*25b0*/  HMMA.16816.F32 R44, R12.reuse, R20, RZ ;  /* 0x000000140c2c723c */ /* 0x044ff000000018ff */
[----:B------:R-:W-:Y:S01]  /*25c0*/  HMMA.16816.F32 R12, R12, R22, RZ ;  /* 0x000000160c0c723c */ /* 0x000fe200000018ff */
[----:B------:R-:W2:Y:S07]  /*25d0*/  LDSM.16.M88.4 R20, [R187+0xd800] ;  /* 0x00d80000bb14783b */ /* 0x000eae0000000200 */
[C---:B-1----:R-:W-:Y:S08]  /*25e0*/  HMMA.16816.F32 R16, R8.reuse, R72, R16 ;  /* 0x000000480810723c */ /* 0x042ff00000001810 */
[C---:B------:R-:W-:Y:S01]  /*25f0*/  HMMA.16816.F32 R64, R8.reuse, R74, R64 ;  /* 0x0000004a0840723c */ /* 0x040fe20000001840 */
[----:B------:R-:W1:Y:S07]  /*2600*/  LDSM.16.M88.4 R72, [R180+0x800] ;  /* 0x00080000b448783b */ /* 0x000e6e0000000200 */
[C---:B------:R-:W-:Y:S08]  /*2610*/  HMMA.16816.F32 R60, R8.reuse, R68, R60 ;  /* 0x00000044083c723c */ /* 0x040ff0000000183c */
[C---:B------:R-:W-:Y:S01]  /*2620*/  HMMA.16816.F32 R56, R8.reuse, R70, R56 ;  /* 0x000000460838723c */ /* 0x040fe20000001838 */
[----:B------:R-:W4:Y:S07]  /*2630*/  LDSM.16.M88.4 R68, [R180+0x1000] ;  /* 0x00100000b444783b */ /* 0x000f2e0000000200 */
[C---:B------:R-:W-:Y:S08]  /*2640*/  HMMA.16816.F32 R52, R8.reuse, R36, R52 ;  /* 0x000000240834723c */ /* 0x040ff00000001834 */
[C---:B------:R-:W-:Y:S01]  /*2650*/  HMMA.16816.F32 R48, R8.reuse, R38, R48 ;  /* 0x000000260830723c */ /* 0x040fe20000001830 */
[----:B------:R-:W1:Y:S07]  /*2660*/  LDSM.16.M88.4 R36, [R180+0x1800] ;  /* 0x00180000b424783b */ /* 0x000e6e0000000200 */
[C---:B------:R-:W-:Y:S08]  /*2670*/  HMMA.16816.F32 R44, R8.reuse, R28, R44 ;  /* 0x0000001c082c723c */ /* 0x040ff0000000182c */
[----:B------:R-:W-:Y:S01]  /*2680*/  HMMA.16816.F32 R12, R8, R30, R12 ;  /* 0x0000001e080c723c */ /* 0x000fe2000000180c */
[----:B------:R-:W-:Y:S04]  /*2690*/  LDSM.16.M88.4 R8, [R194+0x4000] ;  /* 0x00400000c208783b */ /* 0x000fe80000000200 */
[----:B------:R-:W1:Y:S03]  /*26a0*/  LDSM.16.M88.4 R28, [R193+0xe000] ;  /* 0x00e00000c11c783b */ /* 0x000e660000000200 */
[C---:B---3--:R-:W-:Y:S08]  /*26b0*/  HMMA.16816.F32 R16, R40.reuse, R84, R16 ;  /* 0x000000542810723c */ /* 0x048ff00000001810 */
[C---:B------:R-:W-:Y:S01]  /*26c0*/  HMMA.16816.F32 R64, R40.reuse, R86, R64 ;  /* 0x000000562840723c */ /* 0x040fe20000001840 */
[----:B------:R-:W-:Y:S07]  /*26d0*/  LDSM.16.M88.4 R84, [R191+0x2000] ;  /* 0x00200000bf54783b */ /* 0x000fee0000000200 */
[C---:B------:R-:W-:Y:S08]  /*26e0*/  HMMA.16816.F32 R60, R40.reuse, R80, R60 ;  /* 0x00000050283c723c */ /* 0x040ff0000000183c */
[C---:B------:R-:W-:Y:S01]  /*26f0*/  HMMA.16816.F32 R56, R40.reuse, R82, R56 ;  /* 0x000000522838723c */ /* 0x040fe20000001838 */
[----:B------:R-:W-:Y:S07]  /*2700*/  LDSM.16.M88.4 R80, [R192+0x4000] ;  /* 0x00400000c050783b */ /* 0x000fee0000000200 */
[C---:B-----5:R-:W-:Y:S08]  /*2710*/  HMMA.16816.F32 R52, R40.reuse, R24, R52 ;  /* 0x000000182834723c */ /* 0x060ff00000001834 */
[C---:B------:R-:W-:Y:S01]  /*2720*/  HMMA.16816.F32 R48, R40.reuse, R26, R48 ;  /* 0x0000001a2830723c */ /* 0x040fe20000001830 */
[----:B------:R-:W3:Y:S07]  /*2730*/  LDSM.16.M88.4 R24, [R193+0xe800] ;  /* 0x00e80000c118783b */ /* 0x000eee0000000200 */
[C---:B--2---:R-:W-:Y:S08]  /*2740*/  HMMA.16816.F32 R44, R40.reuse, R20, R44 ;  /* 0x00000014282c723c */ /* 0x044ff0000000182c */
[----:B------:R-:W-:Y:S01]  /*2750*/  HMMA.16816.F32 R40, R40, R22, R12 ;  /* 0x000000162828723c */ /* 0x000fe2000000180c */
[----:B------:R-:W2:Y:S04]  /*2760*/  LDSM.16.M88.4 R20, [R193+0xf000] ;  /* 0x00f00000c114783b */ /* 0x000ea80000000200 */
[----:B------:R-:W5:Y:S03]  /*2770*/  LDSM.16.M88.4 R12, [R193+0xf800] ;  /* 0x00f80000c10c783b */ /* 0x000f660000000200 */
[C---:B------:R-:W-:Y:S08]  /*2780*/  HMMA.16816.F32 R16, R32.reuse, R76, R16 ;  /* 0x0000004c2010723c */ /* 0x040ff00000001810 */
[C---:B------:R-:W-:Y:S01]  /*2790*/  HMMA.16816.F32 R64, R32.reuse, R78, R64 ;  /* 0x0000004e2040723c */ /* 0x040fe20000001840 */
[----:B------:R-:W2:Y:S07]  /*27a0*/  LDSM.16.M88.4 R76, [R191+0x2800] ;  /* 0x00280000bf4c783b */ /* 0x000eae0000000200 */
[C---:B-1----:R-:W-:Y:S08]  /*27b0*/  HMMA.16816.F32 R60, R32.reuse, R72, R60 ;  /* 0x00000048203c723c */ /* 0x042ff0000000183c */
[C---:B------:R-:W-:Y:S01]  /*27c0*/  HMMA.16816.F32 R56, R32.reuse, R74, R56 ;  /* 0x0000004a2038723c */ /* 0x040fe20000001838 */
[----:B------:R-:W1:Y:S07]  /*27d0*/  LDSM.16.M88.4 R72, [R191+0x3000] ;  /* 0x00300000bf48783b */ /* 0x000e6e0000000200 */
[C---:B----4-:R-:W-:Y:S08]  /*27e0*/  HMMA.16816.F32 R52, R32.reuse, R68, R52 ;  /* 0x000000442034723c */ /* 0x050ff00000001834 */
[C---:B------:R-:W-:Y:S01]  /*27f0*/  HMMA.16816.F32 R48, R32.reuse, R70, R48 ;  /* 0x000000462030723c */ /* 0x040fe20000001830 */
[----:B------:R-:W4:Y:S07]  /*2800*/  LDSM.16.M88.4 R68, [R191+0x3800] ;  /* 0x00380000bf44783b */ /* 0x000f2e0000000200 */
[C---:B------:R-:W-:Y:S08]  /*2810*/  HMMA.16816.F32 R44, R32.reuse, R36, R44 ;  /* 0x00000024202c723c */ /* 0x040ff0000000182c */
[----:B------:R-:W-:Y:S01]  /*2820*/  HMMA.16816.F32 R40, R32, R38, R40 ;  /* 0x000000262028723c */ /* 0x000fe20000001828 */
[----:B------:R-:W-:Y:S04]  /*2830*/  LDSM.16.M88.4 R36, [R190+0x4000] ;  /* 0x00400000be24783b */ /* 0x000fe80000000200 */
[----:B------:R-:W1:Y:S03]  /*2840*/  LDSM.16.M88.4 R32, [R187+0xe000] ;  /* 0x00e00000bb20783b */ /* 0x000e660000000200 */
[C---:B------:R-:W-:Y:S08]  /*2850*/  HMMA.16816.F32 R16, R8.reuse, R28, R16 ;  /* 0x0000001c0810723c */ /* 0x040ff00000001810 */
[C---:B------:R-:W-:Y:S01]  /*2860*/  HMMA.16816.F32 R64, R8.reuse, R30, R64 ;  /* 0x0000001e0840723c */ /* 0x040fe20000001840 */
[----:B------:R-:W1:Y:S07]  /*2870*/  LDSM.16.M88.4 R28, [R187+0xe800] ;  /* 0x00e80000bb1c783b */ /* 0x000e6e0000000200 */
[C---:B---3--:R-:W-:Y:S08]  /*2880*/  HMMA.16816.F32 R60, R8.reuse, R24, R60 ;  /* 0x00000018083c723c */ /* 0x048ff0000000183c */
[C---:B------:R-:W-:Y:S01]  /*2890*/  HMMA.16816.F32 R56, R8.reuse, R26, R56 ;  /* 0x0000001a0838723c */ /* 0x040fe20000001838 */
[----:B------:R-:W3:Y:S07]  /*28a0*/  LDSM.16.M88.4 R24, [R187+0xf000] ;  /* 0x00f00000bb18783b */ /* 0x000eee0000000200 */
[C---:B--2---:R-:W-:Y:S08]  /*28b0*/  HMMA.16816.F32 R52, R8.reuse, R20, R52 ;  /* 0x000000140834723c */ /* 0x044ff00000001834 */
[C---:B------:R-:W-:Y:S01]  /*28c0*/  HMMA.16816.F32 R48, R8.reuse, R22, R48 ;  /* 0x000000160830723c */ /* 0x040fe20000001830 */
[----:B------:R-:W2:Y:S07]  /*28d0*/  LDSM.16.M88.4 R20, [R187+0xf800] ;  /* 0x00f80000bb14783b */ /* 0x000eae0000000200 */
[C---:B-----5:R-:W-:Y:S08]  /*28e0*/  HMMA.16816.F32 R44, R8.reuse, R12, R44 ;  /* 0x0000000c082c723c */ /* 0x060ff0000000182c */
[----:B------:R-:W-:Y:S01]  /*28f0*/  HMMA.16816.F32 R40, R8, R14, R40 ;  /* 0x0000000e0828723c */ /* 0x000fe20000001828 */
[----:B------:R-:W-:Y:S04]  /*2900*/  LDSM.16.M88.4 R12, [R189+0x4000] ;  /* 0x00400000bd0c783b */ /* 0x000fe80000000200 */
[----:B------:R-:W5:Y:S03]  /*2910*/  LDSM.16.M88.4 R8, [R180+0x2000] ;  /* 0x00200000b408783b */ /* 0x000f660000000200 */
[C---:B------:R-:W-:Y:S08]  /*2920*/  HMMA.16816.F32 R16, R80.reuse, R84, R16 ;  /* 0x000000545010723c */ /* 0x040ff00000001810 */
[C---:B------:R-:W-:Y:S08]  /*2930*/  HMMA.16816.F32 R64, R80.reuse, R86, R64 ;  /* 0x000000565040723c */ /* 0x040ff00000001840 */
[C---:B------:R-:W-:Y:S08]  /*2940*/  HMMA.16816.F32 R60, R80.reuse, R76, R60 ;  /* 0x0000004c503c723c */ /* 0x040ff0000000183c */
[C---:B------:R-:W-:Y:S01]  /*2950*/  HMMA.16816.F32 R56, R80.reuse, R78, R56 ;  /* 0x0000004e5038723c */ /* 0x040fe20000001838 */
[----:B------:R-:W2:Y:S07]  /*2960*/  LDSM.16.M88.4 R76, [R180+0x2800] ;  /* 0x00280000b44c783b */ /* 0x000eae0000000200 */
[C---:B-1----:R-:W-:Y:S08]  /*2970*/  HMMA.16816.F32 R52, R80.reuse, R72, R52 ;  /* 0x000000485034723c */ /* 0x042ff00000001834 */
[C---:B------:R-:W-:Y:S01]  /*2980*/  HMMA.16816.F32 R48, R80.reuse, R74, R48 ;  /* 0x0000004a5030723c */ /* 0x040fe20000001830 */
[----:B------:R-:W1:Y:S07]  /*2990*/  LDSM.16.M88.4 R72, [R180+0x3000] ;  /* 0x00300000b448783b */ /* 0x000e6e0000000200 */
[C---:B----4-:R-:W-:Y:S08]  /*29a0*/  HMMA.16816.F32 R44, R80.reuse, R68, R44 ;  /* 0x00000044502c723c */ /* 0x050ff0000000182c */
[----:B------:R-:W-:Y:S01]  /*29b0*/  HMMA.16816.F32 R40, R80, R70, R40 ;  /* 0x000000465028723c */ /* 0x000fe20000001828 */
[----:B------:R-:W4:Y:S07]  /*29c0*/  LDSM.16.M88.4 R68, [R180+0x3800] ;  /* 0x00380000b444783b */ /* 0x000f2e0000000200 */
[C---:B------:R-:W-:Y:S08]  /*29d0*/  HMMA.16816.F32 R16, R36.reuse, R32, R16 ;  /* 0x000000202410723c */ /* 0x040ff00000001810 */
[C---:B------:R-:W-:Y:S01]  /*29e0*/  HMMA.16816.F32 R64, R36.reuse, R34, R64 ;  /* 0x000000222440723c */ /* 0x040fe20000001840 */
[----:B------:R-:W-:Y:S07]  /*29f0*/  LDSM.16.M88.4 R32, [R191+0x4000] ;  /* 0x00400000bf20783b */ /* 0x000fee0000000200 */
[C---:B------:R-:W-:Y:S08]  /*2a00*/  HMMA.16816.F32 R60, R36.reuse, R28, R60 ;  /* 0x0000001c243c723c */ /* 0x040ff0000000183c */
[C---:B------:R-:W-:Y:S01]  /*2a10*/  HMMA.16816.F32 R56, R36.reuse, R30, R56 ;  /* 0x0000001e2438723c */ /* 0x040fe20000001838 */
[----:B------:R-:W-:Y:S07]  /*2a20*/  LDSM.16.M88.4 R28, [R193+0x11000] ;  /* 0x01100000c11c783b */ /* 0x000fee0000000200 */
[C---:B---3--:R-:W-:Y:S08]  /*2a30*/  HMMA.16816.F32 R52, R36.reuse, R24, R52 ;  /* 0x000000182434723c */ /* 0x048ff00000001834 */
[C---:B------:R-:W-:Y:S01]  /*2a40*/  HMMA.16816.F32 R48, R36.reuse, R26, R48 ;  /* 0x0000001a2430723c */ /* 0x040fe20000001830 */
[----:B------:R-:W-:Y:S07]  /*2a50*/  LDSM.16.M88.4 R24, [R194+0x8000] ;  /* 0x00800000c218783b */ /* 0x000fee0000000200 */
[C---:B--2---:R-:W-:Y:S08]  /*2a60*/  HMMA.16816.F32 R44, R36.reuse, R20, R44 ;  /* 0x00000014242c723c */ /* 0x044ff0000000182c */
[----:B------:R-:W-:Y:S01]  /*2a70*/  HMMA.16816.F32 R40, R36, R22, R40 ;  /* 0x000000162428723c */ /* 0x000fe20000001828 */
[----:B------:R-:W2:Y:S04]  /*2a80*/  LDSM.16.M88.4 R20, [R193+0x10000] ;  /* 0x01000000c114783b */ /* 0x000ea80000000200 */
[----:B------:R-:W-:Y:S03]  /*2a90*/  LDSM.16.M88.4 R36, [R192+0x8000] ;  /* 0x00800000c024783b */ /* 0x000fe60000000200 */
[C---:B-----5:R-:W-:Y:S08]  /*2aa0*/  HMMA.16816.F32 R16, R12.reuse, R8, R16 ;  /* 0x000000080c10723c */ /* 0x060ff00000001810 */
[C---:B------:R-:W-:Y:S01]  /*2ab0*/  HMMA.16816.F32 R64, R12.reuse, R10, R64 ;  /* 0x0000000a0c40723c */ /* 0x040fe20000001840 */
[----:B------:R-:W3:Y:S07]  /*2ac0*/  LDSM.16.M88.4 R8, [R193+0x10800] ;  /* 0x01080000c108783b */ /* 0x000eee0000000200 */
[C---:B------:R-:W-:Y:S08]  /*2ad0*/  HMMA.16816.F32 R60, R12.reuse, R76, R60 ;  /* 0x0000004c0c3c723c */ /* 0x040ff0000000183c */
[C---:B------:R-:W-:Y:S08]  /*2ae0*/  HMMA.16816.F32 R56, R12.reuse, R78, R56 ;  /* 0x0000004e0c38723c */ /* 0x040ff00000001838 */
[C---:B-1----:R-:W-:Y:S08]  /*2af0*/  HMMA.16816.F32 R52, R12.reuse, R72, R52 ;  /* 0x000000480c34723c */ /* 0x042ff00000001834 */
[C---:B------:R-:W-:Y:S01]  /*2b00*/  HMMA.16816.F32 R48, R12.reuse, R74, R48 ;  /* 0x0000004a0c30723c */ /* 0x040fe20000001830 */
[----:B------:R-:W-:Y:S07]  /*2b10*/  LDSM.16.M88.4 R72, [R193+0x11800] ;  /* 0x01180000c148783b */ /* 0x000fee0000000200 */
[C---:B----4-:R-:W-:Y:S08]  /*2b20*/  HMMA.16816.F32 R44, R12.reuse, R68, R44 ;  /* 0x000000440c2c723c */ /* 0x050ff0000000182c */
[----:B------:R-:W-:Y:S01]  /*2b30*/  HMMA.16816.F32 R40, R12, R70, R40 ;  /* 0x000000460c28723c */ /* 0x000fe20000001828 */
[----:B------:R-:W1:Y:S07]  /*2b40*/  LDSM.16.M88.4 R12, [R191+0x4800] ;  /* 0x00480000bf0c783b */ /* 0x000e6e0000000200 */
[C---:B--2---:R-:W-:Y:S08]  /*2b50*/  HMMA.16816.F32 R16, R24.reuse, R20, R16 ;  /* 0x000000141810723c */ /* 0x044ff00000001810 */
[C---:B------:R-:W-:Y:S01]  /*2b60*/  HMMA.16816.F32 R64, R24.reuse, R22, R64 ;  /* 0x000000161840723c */ /* 0x040fe20000001840 */
[----:B------:R-:W2:Y:S07]  /*2b70*/  LDSM.16.M88.4 R20, [R191+0x5000] ;  /* 0x00500000bf14783b */ /* 0x000eae0000000200 */
[C---:B---3--:R-:W-:Y:S08]  /*2b80*/  HMMA.16816.F32 R60, R24.reuse, R8, R60 ;  /* 0x00000008183c723c */ /* 0x048ff0000000183c */
[C---:B------:R-:W-:Y:S01]  /*2b90*/  HMMA.16816.F32 R56, R24.reuse, R10, R56 ;  /* 0x0000000a1838723c */ /* 0x040fe20000001838 */
[----:B------:R-:W-:Y:S07]  /*2ba0*/  LDSM.16.M88.4 R8, [R190+0x8000] ;  /* 0x00800000be08783b */ /* 0x000fee0000000200 */
[----:B------:R-:W-:Y:S08]  /*2bb0*/  HMMA.16816.F32 R52, R24, R28, R52 ;  /* 0x0000001c1834723c */ /* 0x000ff00000001834 */
[C---:B-1----:R-:W-:Y:S08]  /*2bc0*/  HMMA.16816.F32 R60, R36.reuse, R12, R60 ;  /* 0x0000000c243c723c */ /* 0x042ff0000000183c */
[----:B------:R-:W-:Y:S01]  /*2bd0*/  HMMA.16816.F32 R56, R36, R14, R56 ;  /* 0x0000000e2438723c */ /* 0x000fe20000001838 */
[----:B------:R-:W1:Y:S07]  /*2be0*/  LDSM.16.M88.4 R12, [R187+0x11000] ;  /* 0x01100000bb0c783b */ /* 0x000e6e0000000200 */
[----:B------:R-:W-:Y:S01]  /*2bf0*/  HMMA.16816.F32 R48, R24, R30, R48 ;  /* 0x0000001e1830723c */ /* 0x000fe20000001830 */
[----:B------:R-:W-:Y:S07]  /*2c00*/  LDSM.16.M88.4 R28, [R187+0x10800] ;  /* 0x01080000bb1c783b */ /* 0x000fee0000000200 */
[C---:B------:R-:W-:Y:S08]  /*2c10*/  HMMA.16816.F32 R16, R36.reuse, R32, R16 ;  /* 0x000000202410723c */ /* 0x040ff00000001810 */
[C---:B------:R-:W-:Y:S01]  /*2c20*/  HMMA.16816.F32 R64, R36.reuse, R34, R64 ;  /* 0x000000222440723c */ /* 0x040fe20000001840 */
[----:B------:R-:W3:Y:S07]  /*2c30*/  LDSM.16.M88.4 R32, [R187+0x10000] ;  /* 0x01000000bb20783b */ /* 0x000eee0000000200 */
[----:B--2---:R-:W-:Y:S01]  /*2c40*/  HMMA.16816.F32 R68, R36, R20, R52 ;  /* 0x000000142444723c */ /* 0x004fe20000001834 */
[----:B------:R-:W-:Y:S07]  /*2c50*/  LDSM.16.M88.4 R52, [R187+0x11800] ;  /* 0x01180000bb34783b */ /* 0x000fee0000000200 */
[C---:B------:R-:W-:Y:S08]  /*2c60*/  HMMA.16816.F32 R44, R24.reuse, R72, R44 ;  /* 0x00000048182c723c */ /* 0x040ff0000000182c */
[----:B------:R-:W-:Y:S01]  /*2c70*/  HMMA.16816.F32 R40, R24, R74, R40 ;  /* 0x0000004a1828723c */ /* 0x000fe20000001828 */
[----:B------:R-:W2:Y:S07]  /*2c80*/  LDSM.16.M88.4 R24, [R191+0x5800] ;  /* 0x00580000bf18783b */ /* 0x000eae0000000200 */
[----:B------:R-:W-:Y:S01]  /*2c90*/  HMMA.16816.F32 R72, R36, R22, R48 ;  /* 0x000000162448723c */ /* 0x000fe20000001830 */
[----:B------:R-:W-:Y:S04]  /*2ca0*/  LDSM.16.M88.4 R20, [R189+0x8000] ;  /* 0x00800000bd14783b */ /* 0x000fe80000000200 */
[----:B------:R-:W4:Y:S03]  /*2cb0*/  LDSM.16.M88.4 R48, [R180+0x4000] ;  /* 0x00400000b430783b */ /* 0x000f260000000200 */
[C---:B-1----:R-:W-:Y:S07]  /*2cc0*/  HMMA.16816.F32 R68, R8.reuse, R12, R68 ;  /* 0x0000000c0844723c */ /* 0x042fee0000001844 */
[----:B------:R-:W-:Y:S01]  /*2cd0*/  LOP3.LUT R13, R88, 0xffffffe0, RZ, 0xc0, !PT ;  /* 0xffffffe0580d7812 */ /* 0x000fe200078ec0ff */
[----:B---3--:R-:W-:Y:S04]  /*2ce0*/  HMMA.16816.F32 R16, R8, R32, R16 ;  /* 0x000000200810723c */ /* 0x008fe80000001810 */
[----:B------:R-:W-:-:S04]  /*2cf0*/  IMAD.IADD R0, R6, 0x1, -R13 ;  /* 0x0000000106007824 */ /* 0x000fc800078e0a0d */
[----:B------:R-:W-:Y:S01]  /*2d00*/  HMMA.16816.F32 R72, R8, R14, R72 ;  /* 0x0000000e0848723c */ /* 0x000fe20000001848 */
[----:B------:R-:W-:-:S04]  /*2d10*/  SHF.R.S32.HI R13, RZ, 0x1f, R0 ;  /* 0x0000001fff0d7819 */ /* 0x000fc80000011400 */
[----:B------:R-:W-:Y:S01]  /*2d20*/  LEA.HI R208, R13, R0, RZ, 0x2 ;  /* 0x000000000dd07211 */ /* 0x000fe200078f10ff */
[----:B------:R-:W-:Y:S01]  /*2d30*/  IMAD.U32 R0, RZ, RZ, UR15 ;  /* 0x0000000fff007e24 */ /* 0x000fe2000f8e00ff */
[----:B------:R-:W1:Y:S01]  /*2d40*/  LDSM.16.M88.4 R12, [R180+0x4800] ;  /* 0x00480000b40c783b */ /* 0x000e620000000200 */
[----:B------:R-:W-:Y:S01]  /*2d50*/  HMMA.16816.F32 R60, R8, R28, R60 ;  /* 0x0000001c083c723c */ /* 0x000fe2000000183c */
[----:B------:R-:W-:-:S05]  /*2d60*/  SHF.R.S32.HI R208, RZ, 0x2, R208 ;  /* 0x00000002ffd07819 */ /* 0x000fca00000114d0 */
[----:B------:R-:W-:Y:S02]  /*2d70*/  IMAD.IADD R6, R208, 0x1, R89 ;  /* 0x00000001d0067824 */ /* 0x000fe400078e0259 */
[C---:B--2---:R-:W-:Y:S03]  /*2d80*/  HMMA.16816.F32 R44, R36.reuse, R24, R44 ;  /* 0x00000018242c723c */ /* 0x044fe6000000182c */
[C---:B------:R-:W-:Y:S02]  /*2d90*/  IADD3 R203, R6.reuse, UR5, RZ ;  /* 0x0000000506cb7c10 */ /* 0x040fe4000fffe0ff */
[----:B------:R-:W-:Y:S02]  /*2da0*/  IADD3 R204, R6, UR4, RZ ;  /* 0x0000000406cc7c10 */ /* 0x000fe4000fffe0ff */
[----:B------:R-:W-:Y:S01]  /*2db0*/  IMAD R25, R0, 0x40, R205 ;  /* 0x0000004000197824 */ /* 0x000fe200078e02cd */
[----:B------:R-:W-:Y:S01]  /*2dc0*/  HMMA.16816.F32 R40, R36, R26, R40 ;  /* 0x0000001a2428723c */ /* 0x000fe20000001828 */
[----:B------:R-:W-:-:S02]  /*2dd0*/  IADD3 R0, R6, 0x8, RZ ;  /* 0x0000000806007810 */ /* 0x000fc40007ffe0ff */
[----:B------:R-:W-:Y:S02]  /*2de0*/  IMNMX R203, R203, UR14, PT ;  /* 0x0000000ecbcb7c17 */ /* 0x000fe4000b800200 */
[C---:B------:R-:W-:Y:S02]  /*2df0*/  IADD3 R197, R0.reuse, UR5, RZ ;  /* 0x0000000500c57c10 */ /* 0x040fe4000fffe0ff */
[----:B------:R-:W-:Y:S01]  /*2e00*/  IADD3 R24, R25, 0x1, RZ ;  /* 0x0000000119187810 */ /* 0x000fe20007ffe0ff */
[----:B----4-:R-:W-:Y:S01]  /*2e10*/  HMMA.16816.F32 R16, R20, R48, R16 ;  /* 0x000000301410723c */ /* 0x010fe20000001810 */
[----:B------:R-:W-:Y:S01]  /*2e20*/  IADD3 R202, R0, UR4, RZ ;  /* 0x0000000400ca7c10 */ /* 0x000fe2000fffe0ff */
[----:B------:R-:W-:Y:S01]  /*2e30*/  IMAD.IADD R0, R4, 0x1, R3 ;  /* 0x0000000104007824 */ /* 0x000fe200078e0203 */
[----:B------:R-:W-:Y:S02]  /*2e40*/  IMNMX R197, R197, UR14, PT ;  /* 0x0000000ec5c57c17 */ /* 0x000fe4000b800200 */
[----:B------:R-:W-:-:S02]  /*2e50*/  IADD3 R6, R25, 0x8, RZ ;  /* 0x0000000819067810 */ /* 0x000fc40007ffe0ff */
[----:B------:R-:W-:Y:S01]  /*2e60*/  IMNMX R202, RZ, R202, !PT ;  /* 0x000000caffca7217 */ /* 0x000fe20007800200 */
[C---:B------:R-:W-:Y:S01]  /*2e70*/  HMMA.16816.F32 R56, R8.reuse, R30, R56 ;  /* 0x0000001e0838723c */ /* 0x040fe20000001838 */
[CC--:B------:R-:W-:Y:S02]  /*2e80*/  ISETP.GE.AND P1, PT, R24.reuse, R197.reuse, PT ;  /* 0x000000c51800720c */ /* 0x0c0fe40003f26270 */
[----:B------:R-:W-:Y:S02]  /*2e90*/  ISETP.GE.AND P2, PT, R25, R197, PT ;  /* 0x000000c51900720c */ /* 0x000fe40003f46270 */
[----:B------:R-:W-:Y:S02]  /*2ea0*/  IMNMX R204, RZ, R204, !PT ;  /* 0x000000ccffcc7217 */ /* 0x000fe40007800200 */
[-C--:B------:R-:W-:Y:S01]  /*2eb0*/  ISETP.GE.AND P6, PT, R24, R203.reuse, PT ;  /* 0x000000cb1800720c */ /* 0x080fe20003fc6270 */
[----:B------:R-:W-:Y:S01]  /*2ec0*/  HMMA.16816.F32 R64, R8, R34, R64 ;  /* 0x000000220840723c */ /* 0x000fe20000001840 */
[----:B------:R-:W-:-:S02]  /*2ed0*/  ISETP.GE.AND P0, PT, R6, R203, PT ;  /* 0x000000cb0600720c */ /* 0x000fc40003f06270 */
[----:B------:R-:W-:Y:S02]  /*2ee0*/  ISETP.GE.AND P4, PT, R6, R197, PT ;  /* 0x000000c50600720c */ /* 0x000fe40003f86270 */
[CC--:B------:R-:W-:Y:S02]  /*2ef0*/  ISETP.LT.OR P1, PT, R24.reuse, R202.reuse, P1 ;  /* 0x000000ca1800720c */ /* 0x0c0fe40000f21670 */
[----:B------:R-:W-:Y:S01]  /*2f00*/  ISETP.LT.OR P2, PT, R25, R202, P2 ;  /* 0x000000ca1900720c */ /* 0x000fe20001741670 */
[----:B------:R-:W-:Y:S01]  /*2f10*/  HMMA.16816.F32 R44, R8, R52, R44 ;  /* 0x00000034082c723c */ /* 0x000fe2000000182c */
[-C--:B------:R-:W-:Y:S02]  /*2f20*/  ISETP.LT.OR P6, PT, R24, R204.reuse, P6 ;  /* 0x000000cc1800720c */ /* 0x080fe400037c1670 */
[C---:B------:R-:W-:Y:S02]  /*2f30*/  ISETP.LT.OR P0, PT, R6.reuse, R204, P0 ;  /* 0x000000cc0600720c */ /* 0x040fe40000701670 */
[----:B------:R-:W-:-:S02]  /*2f40*/  ISETP.LT.OR P4, PT, R6, R202, P4 ;  /* 0x000000ca0600720c */ /* 0x000fc40002781670 */
[----:B------:R-:W-:Y:S01]  /*2f50*/  FSEL R24, R18, -INF , !P2 ;  /* 0xff80000012187808 */ /* 0x000fe20005000000 */
[----:B------:R-:W-:Y:S01]  /*2f60*/  HMMA.16816.F32 R40, R8, R54, R40 ;  /* 0x000000360828723c */ /* 0x000fe20000001828 */
[----:B------:R-:W2:Y:S01]  /*2f70*/  LDSM.16.M88.4 R8, [R180+0x5000] ;  /* 0x00500000b408783b */ /* 0x000ea20000000200 */
[----:B------:R-:W-:Y:S02]  /*2f80*/  FSEL R6, R19, -INF , !P1 ;  /* 0xff80000013067808 */ /* 0x000fe40004800000 */
[C---:B------:R-:W-:Y:S02]  /*2f90*/  ISETP.GE.AND P3, PT, R25.reuse, R203, PT ;  /* 0x000000cb1900720c */ /* 0x040fe40003f66270 */
[C---:B------:R-:W-:Y:S02]  /*2fa0*/  IADD3 R4, R25.reuse, 0x9, RZ ;  /* 0x0000000919047810 */ /* 0x040fe40007ffe0ff */
[----:B-1----:R-:W-:Y:S01]  /*2fb0*/  HMMA.16816.F32 R60, R20, R12, R60 ;  /* 0x0000000c143c723c */ /* 0x002fe2000000183c */
[----:B------:R-:W-:-:S02]  /*2fc0*/  ISETP.LT.OR P3, PT, R25, R204, P3 ;  /* 0x000000cc1900720c */ /* 0x000fc40001f61670 */
[----:B------:R-:W-:Y:S02]  /*2fd0*/  ISETP.GE.AND P5, PT, R4, R203, PT ;  /* 0x000000cb0400720c */ /* 0x000fe40003fa6270 */
[----:B------:R-:W-:Y:S02]  /*2fe0*/  FSEL R3, R16, -INF , !P3 ;  /* 0xff80000010037808 */ /* 0x000fe40005800000 */
[----:B------:R-:W-:Y:S01]  /*2ff0*/  IADD3 R12, R25, 0x10, RZ ;  /* 0x00000010190c7810 */ /* 0x000fe20007ffe0ff */
[----:B------:R-:W-:Y:S01]  /*3000*/  HMMA.16816.F32 R56, R20, R14, R56 ;  /* 0x0000000e1438723c */ /* 0x000fe20000001838 */
[----:B------:R-:W-:Y:S02]  /*3010*/  ISETP.GE.AND P3, PT, R4, R197, PT ;  /* 0x000000c50400720c */ /* 0x000fe40003f66270 */
[C---:B------:R-:W-:Y:S02]  /*3020*/  ISETP.GE.AND P2, PT, R12.reuse, R203, PT ;  /* 0x000000cb0c00720c */ /* 0x040fe40003f46270 */
[----:B------:R-:W-:-:S02]  /*3030*/  ISETP.GE.AND P1, PT, R12, R197, PT ;  /* 0x000000c50c00720c */ /* 0x000fc40003f26270 */
[C---:B------:R-:W-:Y:S01]  /*3040*/  ISETP.LT.OR P2, PT, R12.reuse, R204, P2 ;  /* 0x000000cc0c00720c */ /* 0x040fe20001741670 */
[----:B------:R-:W-:Y:S01]  /*3050*/  HMMA.16816.F32 R64, R20, R50, R64 ;  /* 0x000000321440723c */ /* 0x000fe20000001840 */
[----:B------:R-:W-:Y:S02]  /*3060*/  ISETP.LT.OR P1, PT, R12, R202, P1 ;  /* 0x000000ca0c00720c */ /* 0x000fe40000f21670 */
[----:B------:R-:W1:Y:S01]  /*3070*/  LDSM.16.M88.4 R12, [R180+0x5800] ;  /* 0x00580000b40c783b */ /* 0x000e620000000200 */
[----:B------:R-:W-:Y:S01]  /*3080*/  ISETP.LT.OR P5, PT, R4, R204, P5 ;  /* 0x000000cc0400720c */ /* 0x000fe20002fa1670 */
[----:B------:R-:W-:-:S04]  /*3090*/  DEPBAR.LE SB0, 0x0 ;  /* 0x000080000000791a */ /* 0x000fc80000000000 */
[----:B------:R-:W-:Y:S02]  /*30a0*/  ISETP.LT.OR P3, PT, R4, R202, P3 ;  /* 0x000000ca0400720c */ /* 0x000fe40001f61670 */
[----:B------:R-:W-:Y:S02]  /*30b0*/  IADD3 R4, R25, 0x11, RZ ;  /* 0x0000001119047810 */ /* 0x000fe40007ffe0ff */
[----:B------:R-:W-:Y:S02]  /*30c0*/  FSEL R26, R17, -INF , !P6 ;  /* 0xff800000111a7808 */ /* 0x000fe40007000000 */
[----:B------:R-:W-:Y:S01]  /*30d0*/  ISETP.GE.AND P6, PT, R4, R203, PT ;  /* 0x000000cb0400720c */ /* 0x000fe20003fc6270 */
[----:B--2---:R-:W-:Y:S01]  /*30e0*/  HMMA.16816.F32 R68, R20, R8, R68 ;  /* 0x000000081444723c */ /* 0x004fe20000001844 */
[C---:B------:R-:W-:Y:S02]  /*30f0*/  IADD3 R18, R25.reuse, 0x18, RZ ;  /* 0x0000001819127810 */ /* 0x040fe40007ffe0ff */
[----:B------:R-:W-:-:S02]  /*3100*/  IADD3 R16, R25, 0x19, RZ ;  /* 0x0000001919107810 */ /* 0x000fc40007ffe0ff */
[----:B------:R-:W-:-:S03]  /*3110*/  ISETP.LT.OR P6, PT, R4, R204, P6 ;  /* 0x000000cc0400720c */ /* 0x000fc600037c1670 */
[----:B------:R-:W-:Y:S01]  /*3120*/  FSEL R19, R64, -INF , !P0 ;  /* 0xff80000040137808 */ /* 0x000fe20004000000 */
[----:B------:R-:W-:Y:S01]  /*3130*/  HMMA.16816.F32 R72, R20, R10, R72 ;  /* 0x0000000a1448723c */ /* 0x000fe20000001848 */
[----:B------:R-:W-:Y:S02]  /*3140*/  ISETP.GE.AND P0, PT, R4, R197, PT ;  /* 0x000000c50400720c */ /* 0x000fe40003f06270 */
[----:B------:R-:W-:Y:S02]  /*3150*/  FSEL R66, R66, -INF , !P4 ;  /* 0xff80000042427808 */ /* 0x000fe40006000000 */
[----:B------:R-:W-:Y:S02]  /*3160*/  ISETP.LT.OR P0, PT, R4, R202, P0 ;  /* 0x000000ca0400720c */ /* 0x000fe40000701670 */
[----:B------:R-:W-:Y:S02]  /*3170*/  FSEL R4, R67, -INF , !P3 ;  /* 0xff80000043047808 */ /* 0x000fe40005800000 */
[----:B------:R-:W-:-:S02]  /*3180*/  FSEL R65, R65, -INF , !P5 ;  /* 0xff80000041417808 */ /* 0x000fc40006800000 */
[-C--:B------:R-:W-:Y:S02]  /*3190*/  ISETP.GE.AND P3, PT, R18, R203.reuse, PT ;  /* 0x000000cb1200720c */ /* 0x080fe40003f66270 */
[----:B------:R-:W-:Y:S02]  /*31a0*/  FSEL R17, R60, -INF , !P2 ;  /* 0xff8000003c117808 */ /* 0x000fe40005000000 */
[----:B------:R-:W-:Y:S02]  /*31b0*/  ISETP.GE.AND P5, PT, R16, R203, PT ;  /* 0x000000cb1000720c */ /* 0x000fe40003fa6270 */
[-C--:B------:R-:W-:Y:S01]  /*31c0*/  ISETP.GE.AND P4, PT, R18, R197.reuse, PT ;  /* 0x000000c51200720c */ /* 0x080fe20003f86270 */
[----:B-1----:R-:W-:Y:S01]  /*31d0*/  HMMA.16816.F32 R44, R20, R12, R44 ;  /* 0x0000000c142c723c */ /* 0x002fe2000000182c */
[----:B------:R-:W-:Y:S02]  /*31e0*/  ISETP.GE.AND P2, PT, R16, R197, PT ;  /* 0x000000c51000720c */ /* 0x000fe40003f46270 */
[----:B------:R-:W-:-:S02]  /*31f0*/  IADD3 R27, R25, 0x20, RZ ;  /* 0x00000020191b7810 */ /* 0x000fc40007ffe0ff */
[C---:B------:R-:W-:Y:S02]  /*3200*/  ISETP.LT.OR P3, PT, R18.reuse, R204, P3 ;  /* 0x000000cc1200720c */ /* 0x040fe40001f61670 */
[----:B------:R-:W-:Y:S01]  /*3210*/  ISETP.LT.OR P4, PT, R18, R202, P4 ;  /* 0x000000ca1200720c */ /* 0x000fe20002781670 */
[----:B------:R-:W-:Y:S01]  /*3220*/  HMMA.16816.F32 R40, R20, R14, R40 ;  /* 0x0000000e1428723c */ /* 0x000fe20000001828 */
[C---:B------:R-:W-:Y:S02]  /*3230*/  ISETP.LT.OR P5, PT, R16.reuse, R204, P5 ;  /* 0x000000cc1000720c */ /* 0x040fe40002fa1670 */
[----:B------:R-:W-:Y:S02]  /*3240*/  ISETP.LT.OR P2, PT, R16, R202, P2 ;  /* 0x000000ca1000720c */ /* 0x000fe40001741670 */
[----:B------:R-:W-:Y:S02]  /*3250*/  IADD3 R8, R25, 0x21, RZ ;  /* 0x0000002119087810 */ /* 0x000fe40007ffe0ff */
[----:B------:R-:W-:-:S02]  /*3260*/  FSEL R18, R62, -INF , !P1 ;  /* 0xff8000003e127808 */ /* 0x000fc40004800000 */
[----:B------:R-:W-:Y:S02]  /*3270*/  FSEL R16, R63, -INF , !P0 ;  /* 0xff8000003f107808 */ /* 0x000fe40004000000 */
[C---:B------:R-:W-:Y:S02]  /*3280*/  ISETP.GE.AND P1, PT, R27.reuse, R203, PT ;  /* 0x000000cb1b00720c */ /* 0x040fe40003f26270 */
[----:B------:R-:W-:Y:S02]  /*3290*/  ISETP.GE.AND P0, PT, R27, R197, PT ;  /* 0x000000c51b00720c */ /* 0x000fe40003f06270 */
[----:B------:R-:W-:Y:S02]  /*32a0*/  FSEL R61, R61, -INF , !P6 ;  /* 0xff8000003d3d7808 */ /* 0x000fe40007000000 */
[----:B------:R-:W-:Y:S02]  /*32b0*/  FSEL R9, R56, -INF , !P3 ;  /* 0xff80000038097808 */ /* 0x000fe40005800000 */
[----:B------:R-:W-:-:S02]  /*32c0*/  ISETP.GE.AND P6, PT, R8, R203, PT ;  /* 0x000000cb0800720c */ /* 0x000fc40003fc6270 */
[C---:B------:R-:W-:Y:S02]  /*32d0*/  ISETP.GE.AND P3, PT, R8.reuse, R197, PT ;  /* 0x000000c50800720c */ /* 0x040fe40003f66270 */
[C---:B------:R-:W-:Y:S02]  /*32e0*/  ISETP.LT.OR P1, PT, R27.reuse, R204, P1 ;  /* 0x000000cc1b00720c */ /* 0x040fe40000f21670 */
[----:B------:R-:W-:Y:S02]  /*32f0*/  ISETP.LT.OR P0, PT, R27, R202, P0 ;  /* 0x000000ca1b00720c */ /* 0x000fe40000701670 */
[C---:B------:R-:W-:Y:S02]  /*3300*/  IADD3 R28, R25.reuse, 0x28, RZ ;  /* 0x00000028191c7810 */ /* 0x040fe40007ffe0ff */
[----:B------:R-:W-:Y:S01]  /*3310*/  IADD3 R27, R25, 0x29, RZ ;  /* 0x00000029191b7810 */ /* 0x000fe20007ffe0ff */
[----:B------:R-:W-:Y:S01]  /*3320*/  BAR.SYNC.DEFER_BLOCKING 0x0 ;  /* 0x0000000000007b1d */ /* 0x000fe20000010000 */
[----:B------:R-:W-:-:S02]  /*3330*/  ISETP.LT.OR P6, PT, R8, R204, P6 ;  /* 0x000000cc0800720c */ /* 0x000fc400037c1670 */
[----:B------:R-:W-:Y:S02]  /*3340*/  ISETP.LT.OR P3, PT, R8, R202, P3 ;  /* 0x000000ca0800720c */ /* 0x000fe40001f61670 */
[----:B------:R-:W-:Y:S02]  /*3350*/  FSEL R8, R59, -INF , !P2 ;  /* 0xff8000003b087808 */ /* 0x000fe40005000000 */
[----:B------:R-:W-:Y:S02]  /*3360*/  FSEL R10, R58, -INF , !P4 ;  /* 0xff8000003a0a7808 */ /* 0x000fe40006000000 */
[-C--:B------:R-:W-:Y:S02]  /*3370*/  ISETP.GE.AND P2, PT, R28, R203.reuse, PT ;  /* 0x000000cb1c00720c */ /* 0x080fe40003f46270 */
[----:B------:R-:W-:Y:S02]  /*3380*/  FSEL R165, R68, -INF , !P1 ;  /* 0xff80000044a57808 */ /* 0x000fe40004800000 */
[----:B------:R-:W-:-:S02]  /*3390*/  ISETP.GE.AND P4, PT, R27, R203, PT ;  /* 0x000000cb1b00720c */ /* 0x000fc40003f86270 */
[C---:B------:R-:W-:Y:S02]  /*33a0*/  ISETP.GE.AND P1, PT, R27.reuse, R197, PT ;  /* 0x000000c51b00720c */ /* 0x040fe40003f26270 */
[-C--:B------:R-:W-:Y:S02]  /*33b0*/  ISETP.LT.OR P2, PT, R28, R204.reuse, P2 ;  /* 0x000000cc1c00720c */ /* 0x080fe40001741670 */
[C---:B------:R-:W-:Y:S02]  /*33c0*/  ISETP.LT.OR P4, PT, R27.reuse, R204, P4 ;  /* 0x000000cc1b00720c */ /* 0x040fe40002781670 */
[----:B------:R-:W-:Y:S02]  /*33d0*/  ISETP.LT.OR P1, PT, R27, R202, P1 ;  /* 0x000000ca1b00720c */ /* 0x000fe40000f21670 */
[C---:B------:R-:W-:Y:S02]  /*33e0*/  IADD3 R12, R25.reuse, 0x31, RZ ;  /* 0x00000031190c7810 */ /* 0x040fe40007ffe0ff */
[----:B------:R-:W-:-:S02]  /*33f0*/  IADD3 R27, R25, 0x30, RZ ;  /* 0x00000030191b7810 */ /* 0x000fc40007ffe0ff */
[----:B------:R-:W-:Y:S02]  /*3400*/  FSEL R159, R69, -INF , !P6 ;  /* 0xff800000459f7808 */ /* 0x000fe40007000000 */
[----:B------:R-:W-:Y:S02]  /*3410*/  FSEL R157, R72, -INF , !P2 ;  /* 0xff800000489d7808 */ /* 0x000fe40005000000 */
[----:B------:R-:W-:Y:S02]  /*3420*/  FSEL R162, R70, -INF , !P0 ;  /* 0xff80000046a27808 */ /* 0x000fe40004000000 */
[C---:B------:R-:W-:Y:S02]  /*3430*/  ISETP.GE.AND P6, PT, R12.reuse, R203, PT ;  /* 0x000000cb0c00720c */ /* 0x040fe40003fc6270 */
[----:B------:R-:W-:Y:S02]  /*3440*/  ISETP.GE.AND P2, PT, R12, R197, PT ;  /* 0x000000c50c00720c */ /* 0x000fe40003f46270 */
[----:B------:R-:W-:-:S02]  /*3450*/  ISETP.GE.AND P0, PT, R27, R203, PT ;  /* 0x000000cb1b00720c */ /* 0x000fc40003f06270 */
[C---:B------:R-:W-:Y:S02]  /*3460*/  ISETP.LT.OR P6, PT, R12.reuse, R204, P6 ;  /* 0x000000cc0c00720c */ /* 0x040fe400037c1670 */
[----:B------:R-:W-:Y:S02]  /*3470*/  ISETP.LT.OR P2, PT, R12, R202, P2 ;  /* 0x000000ca0c00720c */ /* 0x000fe40001741670 */
[----:B------:R-:W-:Y:S02]  /*3480*/  ISETP.LT.OR P0, PT, R27, R204, P0 ;  /* 0x000000cc1b00720c */ /* 0x000fe40000701670 */
[C---:B------:R-:W-:Y:S02]  /*3490*/  IADD3 R12, R25.reuse, 0x38, RZ ;  /* 0x00000038190c7810 */ /* 0x040fe40007ffe0ff */
[----:B------:R-:W-:Y:S02]  /*34a0*/  IADD3 R25, R25, 0x39, RZ ;  /* 0x0000003919197810 */ /* 0x000fe40007ffe0ff */
[----:B------:R-:W-:-:S02]  /*34b0*/  FSEL R169, R44, -INF , !P0 ;  /* 0xff8000002ca97808 */ /* 0x000fc40004000000 */
[-C--:B------:R-:W-:Y:S02]  /*34c0*/  ISETP.GE.AND P0, PT, R25, R197.reuse, PT ;  /* 0x000000c51900720c */ /* 0x080fe40003f06270 */
[----:B------:R-:W-:Y:S02]  /*34d0*/  FSEL R11, R57, -INF , !P5 ;  /* 0xff800000390b7808 */ /* 0x000fe40006800000 */
[----:B------:R-:W-:Y:S02]  /*34e0*/  ISETP.LT.OR P0, PT, R25, R202, P0 ;  /* 0x000000ca1900720c */ /* 0x000fe40000701670 */
[----:B------:R-:W-:Y:S02]  /*34f0*/  ISETP.GE.AND P5, PT, R28, R197, PT ;  /* 0x000000c51c00720c */ /* 0x000fe40003fa6270 */
[----:B------:R-:W-:Y:S02]  /*3500*/  FSEL R160, R43, -INF , !P0 ;  /* 0xff8000002ba07808 */ /* 0x000fe40004000000 */
[----:B------:R-:W-:-:S02]  /*3510*/  PLOP3.LUT P0, PT, PT, PT, UP0, 0x80, 0x0 ;  /* 0x000000000000781c */ /* 0x000fc40003f0f008 */
[----:B------:R-:W-:Y:S02]  /*3520*/  ISETP.LT.OR P5, PT, R28, R202, P5 ;  /* 0x000000ca1c00720c */ /* 0x000fe40002fa1670 */
[----:B------:R-:W-:Y:S02]  /*3530*/  FSEL R214, R71, -INF , !P3 ;  /* 0xff80000047d67808 */ /* 0x000fe40005800000 */
[----:B------:R-:W-:Y:S02]  /*3540*/  FSEL R170, R74, -INF , !P5 ;  /* 0xff8000004aaa7808 */ /* 0x000fe40006800000 */
[----:B------:R-:W-:Y:S02]  /*3550*/  FSEL R163, R73, -INF , !P4 ;  /* 0xff80000049a37808 */ /* 0x000fe40006000000 */
[----:B------:R-:W-:Y:S02]  /*3560*/  FSEL R166, R75, -INF , !P1 ;  /* 0xff8000004ba67808 */ /* 0x000fe40004800000 */
[----:B------:R-:W-:-:S02]  /*3570*/  ISETP.GE.AND P3, PT, R27, R197, PT ;  /* 0x000000c51b00720c */ /* 0x000fc40003f66270 */
[CC--:B------:R-:W-:Y:S02]  /*3580*/  ISETP.GE.AND P5, PT, R12.reuse, R203.reuse, PT ;  /* 0x000000cb0c00720c */ /* 0x0c0fe40003fa6270 */
[----:B------:R-:W-:Y:S02]  /*3590*/  ISETP.GE.AND P4, PT, R25, R203, PT ;  /* 0x000000cb1900720c */ /* 0x000fe40003f86270 */
[C---:B------:R-:W-:Y:S02]  /*35a0*/  ISETP.GE.AND P1, PT, R12.reuse, R197, PT ;  /* 0x000000c50c00720c */ /* 0x040fe40003f26270 */
[----:B------:R-:W-:Y:S02]  /*35b0*/  ISETP.LT.OR P3, PT, R27, R202, P3 ;  /* 0x000000ca1b00720c */ /* 0x000fe40001f61670 */
[C---:B------:R-:W-:Y:S02]  /*35c0*/  ISETP.LT.OR P5, PT, R12.reuse, R204, P5 ;  /* 0x000000cc0c00720c */ /* 0x040fe40002fa1670 */
[----:B------:R-:W-:-:S02]  /*35d0*/  ISETP.LT.OR P1, PT, R12, R202, P1 ;  /* 0x000000ca0c00720c */ /* 0x000fc40000f21670 */
[----:B------:R-:W-:Y:S02]  /*35e0*/  ISETP.LT.OR P4, PT, R25, R204, P4 ;  /* 0x000000cc1900720c */ /* 0x000fe40002781670 */
[----:B------:R-:W-:Y:S02]  /*35f0*/  FSEL R164, R46, -INF , !P3 ;  /* 0xff8000002ea47808 */ /* 0x000fe40005800000 */
[----:B------:R-:W-:Y:S02]  /*3600*/  FSEL R167, R45, -INF , !P6 ;  /* 0xff8000002da77808 */ /* 0x000fe40007000000 */
[----:B------:R-:W-:Y:S02]  /*3610*/  FSEL R142, R47, -INF , !P2 ;  /* 0xff8000002f8e7808 */ /* 0x000fe40005000000 */
[----:B------:R-:W-:Y:S02]  /*3620*/  FSEL R143, R40, -INF , !P5 ;  /* 0xff800000288f7808 */ /* 0x000fe40006800000 */
[----:B------:R-:W-:-:S02]  /*3630*/  FSEL R140, R42, -INF , !P1 ;  /* 0xff8000002a8c7808 */ /* 0x000fc40004800000 */
[----:B------:R-:W-:Y:S01]  /*3640*/  FSEL R141, R41, -INF , !P4 ;  /* 0xff800000298d7808 */ /* 0x000fe20006000000 */
[----:B------:R-:W-:Y:S05]  /*3650*/  @!P0 BRA `(.L_x_247) ;  /* 0x0000017000008947 */ /* 0x000fea0003800000 */
[----:B------:R-:W-:Y:S01]  /*3660*/  UIADD3 UR12, UR8, -0x2, URZ ;  /* 0xfffffffe080c7890 */ /* 0x000fe2000fffe03f */
[----:B------:R-:W-:-:S03]  /*3670*/  IMAD.U32 R12, RZ, RZ, UR20 ;  /* 0x00000014ff0c7e24 */ /* 0x000fc6000f8e00ff */
[----:B------:R-:W-:Y:S02]  /*3680*/  USHF.R.S32.HI UR5, URZ, 0x1f, UR12 ;  /* 0x0000001f3f057899 */ /* 0x000fe4000801140c */
[----:B------:R-:W-:Y:S01]  /*3690*/  UIMAD UR4, UR6, UR12, URZ ;  /* 0x0000000c060472a4 */ /* 0x000fe2000f8e023f */
[----:B------:R-:W-:-:S03]  /*36a0*/  IMAD.U32 R13, RZ, RZ, UR12 ;  /* 0x0000000cff0d7e24 */ /* 0x000fc6000f8e00ff */
[----:B------:R-:W-:Y:S01]  /*36b0*/  UIMAD UR4, UR5, UR7, UR4 ;  /* 0x00000007050472a4 */ /* 0x000fe2000f8e0204 */
[----:B------:R-:W-:-:S04]  /*36c0*/  IMAD.WIDE.U32 R20, R13, UR7, R210 ;  /* 0x000000070d147c25 */ /* 0x000fc8000f8e00d2 */
[----:B------:R-:W-:Y:S01]  /*36d0*/  IMAD.U32 R13, RZ, RZ, UR21 ;  /* 0x00000015ff0d7e24 */ /* 0x000fe2000f8e00ff */
[----:B------:R-:W-:Y:S02]  /*36e0*/  IADD3 R14, R21, UR4, RZ ;  /* 0x00000004150e7c10 */ /* 0x000fe4000fffe0ff */
[----:B------:R-:W-:-:S04]  /*36f0*/  LEA R22, P1, R20, c[0x0][0x168], 0x1 ;  /* 0x00005a0014167a11 */ /* 0x000fc800078208ff */
[----:B------:R-:W-:Y:S02]  /*3700*/  LEA.HI.X R23, R20, c[0x0][0x16c], R14, 0x1, P1 ;  /* 0x00005b0014177a11 */ /* 0x000fe400008f0c0e */
[----:B------:R-:W-:-:S03]  /*3710*/  LEA R14, P1, R13, R22, 0x1 ;  /* 0x000000160d0e7211 */ /* 0x000fc600078208ff */
[----:B------:R-:W-:Y:S01]  /*3720*/  @!PT LDS RZ, [RZ] ;  /* 0x00000000fffff984 */ /* 0x000fe20000000800 */
[----:B------:R-:W-:Y:S01]  /*3730*/  @!PT LDS RZ, [RZ] ;  /* 0x00000000fffff984 */ /* 0x000fe20000000800 */
[----:B------:R-:W-:Y:S01]  /*3740*/  @!PT LDS RZ, [RZ] ;  /* 0x00000000fffff984 */ /* 0x000fe20000000800 */
[----:B------:R1:W-:Y:S01]  /*3750*/  LDGSTS.E.BYPASS.LTC128B.128 [R196+0xc000], [R22.64] ;  /* 0x0c00000016c47fae */ /* 0x0003e2000b901d52 */
[----:B------:R-:W-:-:S03]  /*3760*/  LEA.HI.X R15, R13, R23, R12, 0x1, P1 ;  /* 0x000000170d0f7211 */ /* 0x000fc600008f0c0c */
[----:B------:R1:W-:Y:S04]  /*3770*/  LDGSTS.E.BYPASS.LTC128B.128 [R196+0xe000], [R22.64+0x80] ;  /* 0x0e00008016c47fae */ /* 0x0003e8000b901d52 */
[----:B------:R1:W-:Y:S04]  /*3780*/  LDGSTS.E.BYPASS.LTC128B.128 [R196+0x10000], [R22.64+0x100] ;  /* 0x1000010016c47fae */ /* 0x0003e8000b901d52 */
[----:B------:R1:W-:Y:S04]  /*3790*/  LDGSTS.E.BYPASS.LTC128B.128 [R196+0xd000], [R14.64] ;  /* 0x0d0000000ec47fae */ /* 0x0003e8000b901d52 */
[----:B------:R1:W-:Y:S04]  /*37a0*/  LDGSTS.E.BYPASS.LTC128B.128 [R196+0xf000], [R14.64+0x80] ;  /* 0x0f0000800ec47fae */ /* 0x0003e8000b901d52 */
[----:B------:R1:W-:Y:S04]  /*37b0*/  LDGSTS.E.BYPASS.LTC128B.128 [R196+0x11000], [R14.64+0x100] ;  /* 0x110001000ec47fae */ /* 0x0003e8000b901d52 */
[----:B------:R-:W0:Y:S02]  /*37c0*/  LDGDEPBAR ;  /* 0x00000000000079af */ /* 0x000e240000000000 */
.L_x_247:
        /* <DEDUP_REMOVED lines=29> */
[----:B-1----:R-:W-:Y:S02]  /*39a0*/  FMNMX.FTZ R14, R160, R13, !PT ;  /* 0x0000000da00e7209 */ /* 0x002fe40007810000 */
        /* <DEDUP_REMOVED lines=43> */
[--C-:B------:R-:W-:Y:S01]  /*3c60*/  FFMA.FTZ R154, R6, c[0x0][0x23c], -R161.reuse ;  /* 0x00008f00069a7a23 */ /* 0x100fe200000108a1 */
[----:B------:R-:W-:Y:S01]  /*3c70*/  LDSM.16.MT88.4 R24, [R186+0x14800] ;  /* 0x01480000ba18783b */ /* 0x000fe20000004200 */
[--C-:B------:R-:W-:Y:S02]  /*3c80*/  FFMA.FTZ R155, R66, c[0x0][0x23c], -R161.reuse ;  /* 0x00008f00429b7a23 */ /* 0x100fe400000108a1 */
[--C-:B------:R-:W-:Y:S01]  /*3c90*/  FFMA.FTZ R146, R4, c[0x0][0x23c], -R161.reuse ;  /* 0x00008f0004927a23 */ /* 0x100fe200000108a1 */
[----:B------:R-:W2:Y:S01]  /*3ca0*/  LDSM.16.MT88.4 R64, [R184+0x14000] ;  /* 0x01400000b840783b */ /* 0x000ea20000004200 */
[----:B------:R-:W-:Y:S01]  /*3cb0*/  MUFU.EX2 R150, R150 ;  /* 0x0000009600967308 */ /* 0x000fe20000000800 */
[--C-:B------:R-:W-:Y:S02]  /*3cc0*/  FFMA.FTZ R149, R18, c[0x0][0x23c], -R161.reuse ;  /* 0x00008f0012957a23 */ /* 0x100fe400000108a1 */
[----:B------:R-:W5:Y:S01]  /*3cd0*/  LDSM.16.MT88.4 R4, [R184+0x16000] ;  /* 0x01600000b804783b */ /* 0x000f620000004200 */
[----:B------:R-:W-:-:S02]  /*3ce0*/  FFMA.FTZ R134, R16, c[0x0][0x23c], -R161 ;  /* 0x00008f0010867a23 */ /* 0x000fc400000108a1 */
[--C-:B------:R-:W-:Y:S01]  /*3cf0*/  FFMA.FTZ R147, R10, c[0x0][0x23c], -R161.reuse ;  /* 0x00008f000a937a23 */ /* 0x100fe200000108a1 */
[----:B------:R-:W-:Y:S01]  /*3d00*/  LDSM.16.MT88.4 R16, [R185+0x14800] ;  /* 0x01480000b910783b */ /* 0x000fe20000004200 */
[----:B------:R-:W3:Y:S01]  /*3d10*/  MUFU.EX2 R145, R145 ;  /* 0x0000009100917308 */ /* 0x000ee20000000800 */
[----:B------:R-:W-:Y:S01]  /*3d20*/  FFMA.FTZ R0, R8, c[0x0][0x23c], -R161 ;  /* 0x00008f0008007a23 */ /* 0x000fe200000108a1 */
[----:B-1----:R-:W-:Y:S01]  /*3d30*/  F2FP.PACK_AB R96, R151, R152 ;  /* 0x000000989760723e */ /* 0x002fe200000000ff */
[----:B------:R-:W1:Y:S01]  /*3d40*/  LDSM.16.MT88.4 R8, [R188+0x14800] ;  /* 0x01480000bc08783b */ /* 0x000e620000004200 */
[--C-:B------:R-:W-:Y:S02]  /*3d50*/  FFMA.FTZ R135, R61, c[0x0][0x23c], -R168.reuse ;  /* 0x00008f003d877a23 */ /* 0x100fe400000108a8 */
[--C-:B------:R-:W-:Y:S02]  /*3d60*/  FFMA.FTZ R156, R165, c[0x0][0x23c], -R168.reuse ;  /* 0x00008f00a59c7a23 */ /* 0x100fe400000108a8 */
[----:B------:R-:W-:Y:S01]  /*3d70*/  MUFU.EX2 R153, R153 ;  /* 0x0000009900997308 */ /* 0x000fe20000000800 */
[----:B------:R-:W-:-:S02]  /*3d80*/  FFMA.FTZ R158, R163, c[0x0][0x23c], -R168 ;  /* 0x00008f00a39e7a23 */ /* 0x000fc400000108a8 */
[--C-:B------:R-:W-:Y:S02]  /*3d90*/  FFMA.FTZ R159, R159, c[0x0][0x23c], -R168.reuse ;  /* 0x00008f009f9f7a23 */ /* 0x100fe400000108a8 */
[----:B------:R-:W-:Y:S02]  /*3da0*/  FFMA.FTZ R157, R157, c[0x0][0x23c], -R168 ;  /* 0x00008f009d9d7a23 */ /* 0x000fe400000108a8 */
[--C-:B------:R-:W-:Y:S01]  /*3db0*/  FFMA.FTZ R162, R162, c[0x0][0x23c], -R161.reuse ;  /* 0x00008f00a2a27a23 */ /* 0x100fe200000108a1 */
[----:B------:R-:W2:Y:S01]  /*3dc0*/  MUFU.EX2 R154, R154 ;  /* 0x0000009a009a7308 */ /* 0x000ea20000000800 */
[----:B---3--:R-:W-:Y:S01]  /*3dd0*/  F2FP.PACK_AB R98, R145, R150 ;  /* 0x000000969162723e */ /* 0x008fe200000000ff */
[--C-:B------:R-:W-:Y:S02]  /*3de0*/  FFMA.FTZ R163, R214, c[0x0][0x23c], -R161.reuse ;  /* 0x00008f00d6a37a23 */ /* 0x100fe400000108a1 */
        /* <DEDUP_REMOVED lines=39> */
[C---:B----4-:R-:W-:Y:S02]  /*4060*/  HMMA.16816.F32 R44, R96.reuse, R48, RZ ;  /* 0x00000030602c723c */ /* 0x050fe400000018ff */
        /* <DEDUP_REMOVED lines=127> */
[C---:B------:R-:W-:Y:S01]  /*4860*/  F2FP.PACK_AB R5, R171.reuse, R164 ;  /* 0x000000a4ab05723e */ /* 0x040fe200000000ff */
        /* <DEDUP_REMOVED lines=37> */
[----:B------:R-:W-:Y:S01]  /*4ac0*/  UIADD3 UR15, UR8, -0x2, URZ ;  /* 0xfffffffe080f7890 */ /* 0x000fe2000fffe03f */
[----:B------:R-:W-:-:S04]  /*4ad0*/  DEPBAR.LE SB0, 0x0 ;  /* 0x000080000000791a */ /* 0x000fc80000000000 */
[----:B------:R-:W-:Y:S01]  /*4ae0*/  USHF.R.S32.HI UR12, URZ, 0x1f, UR15 ;  /* 0x0000001f3f0c7899 */ /* 0x000fe2000801140f */
[C---:B------:R-:W-:Y:S01]  /*4af0*/  IMAD.WIDE.U32 R6, R2.reuse, c[0x0][0x1a0], RZ ;  /* 0x0000680002067a25 */ /* 0x040fe200078e00ff */
[----:B------:R-:W-:Y:S02]  /*4b00*/  ULDC.64 UR4, c[0x0][0x1a0] ;  /* 0x0000680000047ab9 */ /* 0x000fe40000000a00 */
[----:B------:R-:W-:Y:S01]  /*4b10*/  UIMAD UR12, UR12, UR4, URZ ;  /* 0x000000040c0c72a4 */ /* 0x000fe2000f8e023f */
[----:B------:R-:W-:Y:S01]  /*4b20*/  IMAD R2, R2, c[0x0][0x1a4], RZ ;  /* 0x0000690002027a24 */ /* 0x000fe200078e02ff */
[----:B------:R-:W-:Y:S02]  /*4b30*/  UIMAD.WIDE.U32 UR20, UR15, UR4, URZ ;  /* 0x000000040f1472a5 */ /* 0x000fe4000f8e003f */
[----:B------:R-:W-:Y:S02]  /*4b40*/  UIMAD UR5, UR15, UR5, UR12 ;  /* 0x000000050f0572a4 */ /* 0x000fe4000f8e020c */
[----:B------:R-:W-:-:S02]  /*4b50*/  UISETP.GT.AND UP0, UPT, UR15, UR9, UPT ;  /* 0x000000090f00728c */ /* 0x000fc4000bf04270 */
[----:B------:R-:W-:Y:S01]  /*4b60*/  UIADD3 UR5, UR21, UR5, URZ ;  /* 0x0000000515057290 */ /* 0x000fe2000fffe03f */
[----:B------:R-:W-:Y:S02]  /*4b70*/  IMAD.U32 R8, RZ, RZ, UR20 ;  /* 0x00000014ff087e24 */ /* 0x000fe4000f8e00ff */
[----:B------:R-:W-:-:S03]  /*4b80*/  IMAD.U32 R9, RZ, RZ, UR21 ;  /* 0x00000015ff097e24 */ /* 0x000fc6000f8e00ff */
[----:B------:R-:W-:Y:S01]  /*4b90*/  IMAD.U32 R5, RZ, RZ, UR5 ;  /* 0x00000005ff057e24 */ /* 0x000fe2000f8e00ff */
[----:B------:R-:W-:Y:S01]  /*4ba0*/  BAR.SYNC.DEFER_BLOCKING 0x0 ;  /* 0x0000000000007b1d */ /* 0x000fe20000010000 */
[----:B------:R-:W-:-:S04]  /*4bb0*/  LEA R0, P0, R8, R216, 0x6 ;  /* 0x000000d808007211 */ /* 0x000fc800078030ff */
[----:B------:R-:W-:Y:S02]  /*4bc0*/  LEA R4, P1, R0, c[0x0][0x170], 0x1 ;  /* 0x00005c0000047a11 */ /* 0x000fe400078208ff */
[----:B------:R-:W-:Y:S02]  /*4bd0*/  LEA.HI.X R5, R8, R207, R5, 0x6, P0 ;  /* 0x000000cf08057211 */ /* 0x000fe400000f3405 */
[----:B------:R-:W-:Y:S02]  /*4be0*/  IADD3 R6, P0, R6, R4, RZ ;  /* 0x0000000406067210 */ /* 0x000fe40007f1e0ff */
[----:B------:R-:W-:Y:S01]  /*4bf0*/  LEA.HI.X R5, R0, c[0x0][0x174], R5, 0x1, P1 ;  /* 0x00005d0000057a11 */ /* 0x000fe200008f0c05 */
[----:B------:R-:W-:-:S03]  /*4c00*/  IMAD.U32 R0, RZ, RZ, UR15 ;  /* 0x0000000fff007e24 */ /* 0x000fc6000f8e00ff */
[----:B------:R-:W-:Y:S01]  /*4c10*/  IADD3.X R7, R5, R7, R2, P0, !PT ;  /* 0x0000000705077210 */ /* 0x000fe200007fe402 */
[----:B------:R-:W-:-:S05]  /*4c20*/  IMAD R0, R0, 0x40, R205 ;  /* 0x0000004000007824 */ /* 0x000fca00078e02cd */
[C---:B------:R-:W-:Y:S02]  /*4c30*/  IADD3 R2, R0.reuse, 0x1, RZ ;  /* 0x0000000100027810 */ /* 0x040fe40007ffe0ff */
[-C--:B------:R-:W-:Y:S01]  /*4c40*/  ISETP.GE.AND P0, PT, R0, R203.reuse, PT ;  /* 0x000000cb0000720c */ /* 0x080fe20003f06270 */
[----:B------:R-:W-:Y:S01]  /*4c50*/  @!PT LDS RZ, [RZ] ;  /* 0x00000000fffff984 */ /* 0x000fe20000000800 */
[----:B------:R-:W-:Y:S01]  /*4c60*/  @!PT LDS RZ, [RZ] ;  /* 0x00000000fffff984 */ /* 0x000fe20000000800 */
[----:B------:R-:W-:Y:S01]  /*4c70*/  @!PT LDS RZ, [RZ] ;  /* 0x00000000fffff984 */ /* 0x000fe20000000800 */
[----:B------:R1:W-:Y:S01]  /*4c80*/  LDGSTS.E.BYPASS.LTC128B.128 [R196+0x12000], [R4.64] ;  /* 0x1200000004c47fae */ /* 0x0003e2000b901d52 */
[C---:B------:R-:W-:Y:S02]  /*4c90*/  ISETP.GE.AND P6, PT, R2.reuse, R203, PT ;  /* 0x000000cb0200720c */ /* 0x040fe40003fc6270 */
[C---:B------:R-:W-:Y:S01]  /*4ca0*/  ISETP.GE.AND P2, PT, R2.reuse, R197, PT ;  /* 0x000000c50200720c */ /* 0x040fe20003f46270 */
[----:B------:R1:W-:Y:S01]  /*4cb0*/  LDGSTS.E.BYPASS.LTC128B.128 [R196+0x14000], [R4.64+0x80] ;  /* 0x1400008004c47fae */ /* 0x0003e2000b901d52 */
[C---:B------:R-:W-:Y:S02]  /*4cc0*/  ISETP.LT.OR P6, PT, R2.reuse, R204, P6 ;  /* 0x000000cc0200720c */ /* 0x040fe400037c1670 */
[----:B------:R-:W-:Y:S01]  /*4cd0*/  ISETP.LT.OR P2, PT, R2, R202, P2 ;  /* 0x000000ca0200720c */ /* 0x000fe20001741670 */
[----:B------:R1:W-:Y:S01]  /*4ce0*/  LDGSTS.E.BYPASS.LTC128B.128 [R196+0x16000], [R4.64+0x100] ;  /* 0x1600010004c47fae */ /* 0x0003e2000b901d52 */
[----:B------:R-:W-:-:S02]  /*4cf0*/  ISETP.LT.OR P0, PT, R0, R204, P0 ;  /* 0x000000cc0000720c */ /* 0x000fc40000701670 */
[C---:B------:R-:W-:Y:S01]  /*4d00*/  IADD3 R134, R0.reuse, 0x8, RZ ;  /* 0x0000000800867810 */ /* 0x040fe20007ffe0ff */
[----:B------:R1:W-:Y:S01]  /*4d10*/  LDGSTS.E.BYPASS.LTC128B.128 [R196+0x13000], [R6.64] ;  /* 0x1300000006c47fae */ /* 0x0003e2000b901d52 */
[----:B------:R-:W-:Y:S02]  /*4d20*/  IADD3 R2, R0, 0x9, RZ ;  /* 0x0000000900027810 */ /* 0x000fe40007ffe0ff */
[C---:B------:R-:W-:Y:S01]  /*4d30*/  ISETP.GE.AND P1, PT, R134.reuse, R203, PT ;  /* 0x000000cb8600720c */ /* 0x040fe20003f26270 */
[----:B------:R1:W-:Y:S01]  /*4d40*/  LDGSTS.E.BYPASS.LTC128B.128 [R196+0x15000], [R6.64+0x80] ;  /* 0x1500008006c47fae */ /* 0x0003e2000b901d52 */
[----:B------:R-:W-:Y:S02]  /*4d50*/  ISETP.GE.AND P4, PT, R134, R197, PT ;  /* 0x000000c58600720c */ /* 0x000fe40003f86270 */
[----:B------:R-:W-:Y:S01]  /*4d60*/  ISETP.GE.AND P5, PT, R2, R203, PT ;  /* 0x000000cb0200720c */ /* 0x000fe20003fa6270 */
[----:B------:R1:W-:Y:S01]  /*4d70*/  LDGSTS.E.BYPASS.LTC128B.128 [R196+0x17000], [R6.64+0x100] ;  /* 0x1700010006c47fae */ /* 0x0003e2000b901d52 */
[----:B------:R-:W-:-:S02]  /*4d80*/  ISETP.LT.OR P1, PT, R134, R204, P1 ;  /* 0x000000cc8600720c */ /* 0x000fc40000f21670 */
[----:B------:R-:W-:Y:S01]  /*4d90*/  ISETP.LT.OR P4, PT, R134, R202, P4 ;  /* 0x000000ca8600720c */ /* 0x000fe20002781670 */
[----:B------:R-:W-:Y:S01]  /*4da0*/  LDSM.16.M88.4 R156, [R194] ;  /* 0x00000000c29c783b */ /* 0x000fe20000000200 */
[----:B------:R-:W-:Y:S02]  /*4db0*/  ISETP.LT.OR P5, PT, R2, R204, P5 ;  /* 0x000000cc0200720c */ /* 0x000fe40002fa1670 */
[C---:B------:R-:W-:Y:S01]  /*4dc0*/  ISETP.GE.AND P3, PT, R0.reuse, R197, PT ;  /* 0x000000c50000720c */ /* 0x040fe20003f66270 */
[----:B------:R-:W2:Y:S03]  /*4dd0*/  LDSM.16.M88.4 R28, [R193+0xc000] ;  /* 0x00c00000c11c783b */ /* 0x000ea60000000200 */
[----:B------:R-:W-:Y:S01]  /*4de0*/  ISETP.LT.OR P3, PT, R0, R202, P3 ;  /* 0x000000ca0000720c */ /* 0x000fe20001f61670 */
[----:B------:R-:W3:Y:S04]  /*4df0*/  LDSM.16.M88.4 R20, [R193+0xc800] ;  /* 0x00c80000c114783b */ /* 0x000ee80000000200 */
[----:B------:R-:W4:Y:S04]  /*4e00*/  LDSM.16.M88.4 R12, [R193+0xd000] ;  /* 0x00d00000c10c783b */ /* 0x000f280000000200 */
[----:B------:R-:W5:Y:S04]  /*4e10*/  LDSM.16.M88.4 R136, [R193+0xd800] ;  /* 0x00d80000c188783b */ /* 0x000f680000000200 */
[----:B------:R-:W-:Y:S04]  /*4e20*/  LDSM.16.M88.4 R148, [R192] ;  /* 0x00000000c094783b */ /* 0x000fe80000000200 */
[----:B------:R-:W4:Y:S04]  /*4e30*/  LDSM.16.M88.4 R8, [R191] ;  /* 0x00000000bf08783b */ /* 0x000f280000000200 */
[----:B------:R-:W4:Y:S04]  /*4e40*/  LDSM.16.M88.4 R140, [R183] ;  /* 0x00000000b78c783b */ /* 0x000f280000000200 */
[----:B-1----:R-:W1:Y:S04]  /*4e50*/  LDSM.16.M88.4 R4, [R182] ;  /* 0x00000000b604783b */ /* 0x002e680000000200 */
[----:B------:R-:W1:Y:S04]  /*4e60*/  LDSM.16.M88.4 R152, [R181] ;  /* 0x00000000b598783b */ /* 0x000e680000000200 */
[----:B------:R-:W-:Y:S01]  /*4e70*/  LDSM.16.M88.4 R168, [R187+0xc800] ;  /* 0x00c80000bba8783b */ /* 0x000fe20000000200 */
[C---:B--2---:R-:W-:Y:S03]  /*4e80*/  HMMA.16816.F32 R32, R156.reuse, R28, RZ ;  /* 0x0000001c9c20723c */ /* 0x044fe600000018ff */
[----:B------:R-:W-:Y:S04]  /*4e90*/  LDSM.16.M88.4 R164, [R187+0xd000] ;  /* 0x00d00000bba4783b */ /* 0x000fe80000000200 */
[----:B------:R-:W-:Y:S01]  /*4ea0*/  LDSM.16.M88.4 R144, [R187+0xd800] ;  /* 0x00d80000bb90783b */ /* 0x000fe20000000200 */
[C---:B------:R-:W-:Y:S03]  /*4eb0*/  HMMA.16816.F32 R28, R156.reuse, R30, RZ ;  /* 0x0000001e9c1c723c */ /* 0x040fe600000018ff */
[----:B------:R-:W-:Y:S04]  /*4ec0*/  LDSM.16.M88.4 R220, [R177] ;  /* 0x00000000b1dc783b */ /* 0x000fe80000000200 */
[----:B------:R-:W0:Y:S01]  /*4ed0*/  LDGDEPBAR ;  /* 0x00000000000079af */ /* 0x000e220000000000 */
[C---:B---3--:R-:W-:Y:S08]  /*4ee0*/  HMMA.16816.F32 R24, R156.reuse, R20, RZ ;  /* 0x000000149c18723c */ /* 0x048ff000000018ff */
[C---:B----4-:R-:W-:Y:S08]  /*4ef0*/  HMMA.16816.F32 R16, R156.reuse, R12, RZ ;  /* 0x0000000c9c10723c */ /* 0x050ff000000018ff */
[C---:B------:R-:W-:Y:S08]  /*4f00*/  HMMA.16816.F32 R20, R156.reuse, R22, RZ ;  /* 0x000000169c14723c */ /* 0x040ff000000018ff */
[C---:B------:R-:W-:Y:S08]  /*4f10*/  HMMA.16816.F32 R12, R156.reuse, R14, RZ ;  /* 0x0000000e9c0c723c */ /* 0x040ff000000018ff */
[C---:B-----5:R-:W-:Y:S08]  /*4f20*/  HMMA.16816.F32 R160, R156.reuse, R136, RZ ;  /* 0x000000889ca0723c */ /* 0x060ff000000018ff */
[----:B------:R-:W-:Y:S01]  /*4f30*/  HMMA.16816.F32 R156, R156, R138, RZ ;  /* 0x0000008a9c9c723c */ /* 0x000fe200000018ff */
[----:B------:R-:W-:Y:S07]  /*4f40*/  LDSM.16.M88.4 R136, [R187+0xc000] ;  /* 0x00c00000bb88783b */ /* 0x000fee0000000200 */
[C---:B------:R-:W-:Y:S08]  /*4f50*/  HMMA.16816.F32 R32, R148.reuse, R8, R32 ;  /* 0x000000089420723c */ /* 0x040ff00000001820 */
[C---:B------:R-:W-:Y:S01]  /*4f60*/  HMMA.16816.F32 R28, R148.reuse, R10, R28 ;  /* 0x0000000a941c723c */ /* 0x040fe2000000181c */
[----:B------:R-:W2:Y:S07]  /*4f70*/  LDSM.16.M88.4 R8, [R190] ;  /* 0x00000000be08783b */ /* 0x000eae0000000200 */
[C---:B------:R-:W-:Y:S08]  /*4f80*/  HMMA.16816.F32 R24, R148.reuse, R140, R24 ;  /* 0x0000008c9418723c */ /* 0x040ff00000001818 */
[C---:B------:R-:W-:Y:S01]  /*4f90*/  HMMA.16816.F32 R20, R148.reuse, R142, R20 ;  /* 0x0000008e9414723c */ /* 0x040fe20000001814 */
[----:B------:R-:W-:Y:S07]  /*4fa0*/  LDSM.16.M88.4 R140, [R180] ;  /* 0x00000000b48c783b */ /* 0x000fee0000000200 */
[C---:B-1----:R-:W-:Y:S08]  /*4fb0*/  HMMA.16816.F32 R16, R148.reuse, R4, R16 ;  /* 0x000000049410723c */ /* 0x042ff00000001810 */
[C---:B------:R-:W-:Y:S01]  /*4fc0*/  HMMA.16816.F32 R12, R148.reuse, R6, R12 ;  /* 0x00000006940c723c */ /* 0x040fe2000000180c */
[----:B------:R-:W1:Y:S07]  /*4fd0*/  LDSM.16.M88.4 R4, [R189] ;  /* 0x00000000bd04783b */ /* 0x000e6e0000000200 */
[C---:B------:R-:W-:Y:S08]  /*4fe0*/  HMMA.16816.F32 R160, R148.reuse, R152, R160 ;  /* 0x0000009894a0723c */ /* 0x040ff000000018a0 */
[----:B------:R-:W-:Y:S01]  /*4ff0*/  HMMA.16816.F32 R156, R148, R154, R156 ;  /* 0x0000009a949c723c */ /* 0x000fe2000000189c */
[----:B------:R-:W3:Y:S04]  /*5000*/  LDSM.16.M88.4 R152, [R180+0x800] ;  /* 0x00080000b498783b */ /* 0x000ee80000000200 */
[----:B------:R-:W4:Y:S03]  /*5010*/  LDSM.16.M88.4 R148, [R180+0x1000] ;  /* 0x00100000b494783b */ /* 0x000f260000000200 */
[C---:B--2---:R-:W-:Y:S08]  /*5020*/  HMMA.16816.F32 R32, R8.reuse, R136, R32 ;  /* 0x000000880820723c */ /* 0x044ff00000001820 */
[C---:B------:R-:W-:Y:S01]  /*5030*/  HMMA.16816.F32 R28, R8.reuse, R138, R28 ;  /* 0x0000008a081c723c */ /* 0x040fe2000000181c */
[----:B------:R-:W2:Y:S07]  /*5040*/  LDSM.16.M88.4 R136, [R180+0x1800] ;  /* 0x00180000b488783b */ /* 0x000eae0000000200 */
[C---:B------:R-:W-:Y:S08]  /*5050*/  HMMA.16816.F32 R24, R8.reuse, R168, R24 ;  /* 0x000000a80818723c */ /* 0x040ff00000001818 */
[C---:B------:R-:W-:Y:S01]  /*5060*/  HMMA.16816.F32 R20, R8.reuse, R170, R20 ;  /* 0x000000aa0814723c */ /* 0x040fe20000001814 */
[----:B------:R-:W-:Y:S07]  /*5070*/  LDSM.16.M88.4 R168, [R187+0xe000] ;  /* 0x00e00000bba8783b */ /* 0x000fee0000000200 */
[C---:B------:R-:W-:Y:S08]  /*5080*/  HMMA.16816.F32 R16, R8.reuse, R164, R16 ;  /* 0x000000a40810723c */ /* 0x040ff00000001810 */
[C---:B------:R-:W-:Y:S01]  /*5090*/  HMMA.16816.F32 R12, R8.reuse, R166, R12 ;  /* 0x000000a6080c723c */ /* 0x040fe2000000180c */
[----:B------:R-:W-:Y:S07]  /*50a0*/  LDSM.16.M88.4 R164, [R193+0xe000] ;  /* 0x00e00000c1a4783b */ /* 0x000fee0000000200 */
[C---:B------:R-:W-:Y:S08]  /*50b0*/  HMMA.16816.F32 R160, R8.reuse, R144, R160 ;  /* 0x0000009008a0723c */ /* 0x040ff000000018a0 */
[----:B------:R-:W-:Y:S01]  /*50c0*/  HMMA.16816.F32 R156, R8, R146, R156 ;  /* 0x00000092089c723c */ /* 0x000fe2000000189c */
[----:B------:R-:W5:Y:S04]  /*50d0*/  LDSM.16.M88.4 R8, [R194+0x4000] ;  /* 0x00400000c208783b */ /* 0x000f680000000200 */
[----:B------:R-:W2:Y:S03]  /*50e0*/  LDSM.16.M88.4 R144, [R193+0xe800] ;  /* 0x00e80000c190783b */ /* 0x000ea60000000200 */
[C---:B-1----:R-:W-:Y:S08]  /*50f0*/  HMMA.16816.F32 R32, R4.reuse, R140, R32 ;  /* 0x0000008c0420723c */ /* 0x042ff00000001820 */
[C---:B------:R-:W-:Y:S01]  /*5100*/  HMMA.16816.F32 R28, R4.reuse, R142, R28 ;  /* 0x0000008e041c723c */ /* 0x040fe2000000181c */
[----:B------:R-:W1:Y:S07]  /*5110*/  LDSM.16.M88.4 R140, [R193+0xf000] ;  /* 0x00f00000c18c783b */ /* 0x000e6e0000000200 */
[C---:B---3--:R-:W-:Y:S08]  /*5120*/  HMMA.16816.F32 R24, R4.reuse, R152, R24 ;  /* 0x000000980418723c */ /* 0x048ff00000001818 */
[C---:B------:R-:W-:Y:S01]  /*5130*/  HMMA.16816.F32 R20, R4.reuse, R154, R20 ;  /* 0x0000009a0414723c */ /* 0x040fe20000001814 */
[----:B------:R-:W3:Y:S07]  /*5140*/  LDSM.16.M88.4 R152, [R193+0xf800] ;  /* 0x00f80000c198783b */ /* 0x000eee0000000200 */
[C---:B----4-:R-:W-:Y:S08]  /*5150*/  HMMA.16816.F32 R16, R4.reuse, R148, R16 ;  /* 0x000000940410723c */ /* 0x050ff00000001810 */
[C---:B------:R-:W-:Y:S01]  /*5160*/  HMMA.16816.F32 R12, R4.reuse, R150, R12 ;  /* 0x00000096040c723c */ /* 0x040fe2000000180c */
[----:B------:R-:W-:Y:S07]  /*5170*/  LDSM.16.M88.4 R148, [R179] ;  /* 0x00000000b394783b */ /* 0x000fee0000000200 */
[C---:B--2---:R-:W-:Y:S08]  /*5180*/  HMMA.16816.F32 R160, R4.reuse, R136, R160 ;  /* 0x0000008804a0723c */ /* 0x044ff000000018a0 */
[----:B------:R-:W-:Y:S01]  /*5190*/  HMMA.16816.F32 R156, R4, R138, R156 ;  /* 0x0000008a049c723c */ /* 0x000fe2000000189c */
[----:B------:R-:W2:Y:S04]  /*51a0*/  LDSM.16.M88.4 R136, [R192+0x4000] ;  /* 0x00400000c088783b */ /* 0x000ea80000000200 */
[----:B------:R-:W4:Y:S03]  /*51b0*/  LDSM.16.M88.4 R4, [R178] ;  /* 0x00000000b204783b */ /* 0x000f260000000200 */
[C---:B-----5:R-:W-:Y:S08]  /*51c0*/  HMMA.16816.F32 R32, R8.reuse, R164, R32 ;  /* 0x000000a40820723c */ /* 0x060ff00000001820 */
[C---:B------:R-:W-:Y:S01]  /*51d0*/  HMMA.16816.F32 R28, R8.reuse, R166, R28 ;  /* 0x000000a6081c723c */ /* 0x040fe2000000181c */
[----:B------:R-:W-:Y:S07]  /*51e0*/  LDSM.16.M88.4 R164, [R187+0xf000] ;  /* 0x00f00000bba4783b */ /* 0x000fee0000000200 */
[C---:B------:R-:W-:Y:S08]  /*51f0*/  HMMA.16816.F32 R24, R8.reuse, R144, R24 ;  /* 0x000000900818723c */ /* 0x040ff00000001818 */
[C---:B------:R-:W-:Y:S01]  /*5200*/  HMMA.16816.F32 R20, R8.reuse, R146, R20 ;  /* 0x000000920814723c */ /* 0x040fe20000001814 */
[----:B------:R-:W5:Y:S07]  /*5210*/  LDSM.16.M88.4 R144, [R176] ;  /* 0x00000000b090783b */ /* 0x000f6e0000000200 */
[C---:B-1----:R-:W-:Y:S08]  /*5220*/  HMMA.16816.F32 R16, R8.reuse, R140, R16 ;  /* 0x0000008c0810723c */ /* 0x042ff00000001810 */
[C---:B------:R-:W-:Y:S01]  /*5230*/  HMMA.16816.F32 R12, R8.reuse, R142, R12 ;  /* 0x0000008e080c723c */ /* 0x040fe2000000180c */
[----:B------:R-:W1:Y:S07]  /*5240*/  LDSM.16.M88.4 R140, [R190+0x4000] ;  /* 0x00400000be8c783b */ /* 0x000e6e0000000200 */
[C---:B---3--:R-:W-:Y:S08]  /*5250*/  HMMA.16816.F32 R160, R8.reuse, R152, R160 ;  /* 0x0000009808a0723c */ /* 0x048ff000000018a0 */
[----:B------:R-:W-:Y:S01]  /*5260*/  HMMA.16816.F32 R156, R8, R154, R156 ;  /* 0x0000009a089c723c */ /* 0x000fe2000000189c */
[----:B------:R-:W3:Y:S04]  /*5270*/  LDSM.16.M88.4 R8, [R187+0xe800] ;  /* 0x00e80000bb08783b */ /* 0x000ee80000000200 */
[----:B------:R-:W1:Y:S03]  /*5280*/  LDSM.16.M88.4 R152, [R187+0xf800] ;  /* 0x00f80000bb98783b */ /* 0x000e660000000200 */
[C---:B--2---:R-:W-:Y:S08]  /*5290*/  HMMA.16816.F32 R32, R136.reuse, R148, R32 ;  /* 0x000000948820723c */ /* 0x044ff00000001820 */
[C---:B------:R-:W-:Y:S01]  /*52a0*/  HMMA.16816.F32 R28, R136.reuse, R150, R28 ;  /* 0x00000096881c723c */ /* 0x040fe2000000181c */
[----:B------:R-:W-:Y:S07]  /*52b0*/  LDSM.16.M88.4 R148, [R180+0x2000] ;  /* 0x00200000b494783b */ /* 0x000fee0000000200 */
[C---:B----4-:R-:W-:Y:S08]  /*52c0*/  HMMA.16816.F32 R24, R136.reuse, R4, R24 ;  /* 0x000000048818723c */ /* 0x050ff00000001818 */
[C---:B------:R-:W-:Y:S01]  /*52d0*/  HMMA.16816.F32 R20, R136.reuse, R6, R20 ;  /* 0x000000068814723c */ /* 0x040fe20000001814 */
[----:B------:R-:W2:Y:S07]  /*52e0*/  LDSM.16.M88.4 R4, [R189+0x4000] ;  /* 0x00400000bd04783b */ /* 0x000eae0000000200 */
[C---:B------:R-:W-:Y:S08]  /*52f0*/  HMMA.16816.F32 R16, R136.reuse, R220, R16 ;  /* 0x000000dc8810723c */ /* 0x040ff00000001810 */
[C---:B------:R-:W-:Y:S08]  /*5300*/  HMMA.16816.F32 R12, R136.reuse, R222, R12 ;  /* 0x000000de880c723c */ /* 0x040ff0000000180c */
[C---:B-----5:R-:W-:Y:S08]  /*5310*/  HMMA.16816.F32 R160, R136.reuse, R144, R160 ;  /* 0x0000009088a0723c */ /* 0x060ff000000018a0 */
[----:B------:R-:W-:Y:S01]  /*5320*/  HMMA.16816.F32 R156, R136, R146, R156 ;  /* 0x00000092889c723c */ /* 0x000fe2000000189c */
[----:B------:R-:W4:Y:S04]  /*5330*/  LDSM.16.M88.4 R144, [R180+0x2800] ;  /* 0x00280000b490783b */ /* 0x000f280000000200 */
[----:B------:R-:W5:Y:S03]  /*5340*/  LDSM.16.M88.4 R136, [R180+0x3000] ;  /* 0x00300000b488783b */ /* 0x000f660000000200 */
[C---:B-1----:R-:W-:Y:S08]  /*5350*/  HMMA.16816.F32 R32, R140.reuse, R168, R32 ;  /* 0x000000a88c20723c */ /* 0x042ff00000001820 */
[C---:B------:R-:W-:Y:S01]  /*5360*/  HMMA.16816.F32 R28, R140.reuse, R170, R28 ;  /* 0x000000aa8c1c723c */ /* 0x040fe2000000181c */
[----:B------:R-:W-:Y:S07]  /*5370*/  LDSM.16.M88.4 R168, [R192+0x8000] ;  /* 0x00800000c0a8783b */ /* 0x000fee0000000200 */
[C---:B---3--:R-:W-:Y:S08]  /*5380*/  HMMA.16816.F32 R24, R140.reuse, R8, R24 ;  /* 0x000000088c18723c */ /* 0x048ff00000001818 */
[C---:B------:R-:W-:Y:S01]  /*5390*/  HMMA.16816.F32 R20, R140.reuse, R10, R20 ;  /* 0x0000000a8c14723c */ /* 0x040fe20000001814 */
[----:B------:R-:W1:Y:S07]  /*53a0*/  LDSM.16.M88.4 R8, [R180+0x3800] ;  /* 0x00380000b408783b */ /* 0x000e6e0000000200 */
[C---:B------:R-:W-:Y:S08]  /*53b0*/  HMMA.16816.F32 R16, R140.reuse, R164, R16 ;  /* 0x000000a48c10723c */ /* 0x040ff00000001810 */
[C---:B------:R-:W-:Y:S01]  /*53c0*/  HMMA.16816.F32 R12, R140.reuse, R166, R12 ;  /* 0x000000a68c0c723c */ /* 0x040fe2000000180c */
[----:B------:R-:W-:Y:S07]  /*53d0*/  LDSM.16.M88.4 R164, [R193+0x10000] ;  /* 0x01000000c1a4783b */ /* 0x000fee0000000200 */
[C---:B------:R-:W-:Y:S08]  /*53e0*/  HMMA.16816.F32 R160, R140.reuse, R152, R160 ;  /* 0x000000988ca0723c */ /* 0x040ff000000018a0 */
[----:B------:R-:W-:Y:S01]  /*53f0*/  HMMA.16816.F32 R156, R140, R154, R156 ;  /* 0x0000009a8c9c723c */ /* 0x000fe2000000189c */
[----:B------:R-:W3:Y:S04]  /*5400*/  LDSM.16.M88.4 R140, [R194+0x8000] ;  /* 0x00800000c28c783b */ /* 0x000ee80000000200 */
[----:B------:R-:W1:Y:S03]  /*5410*/  LDSM.16.M88.4 R152, [R193+0x10800] ;  /* 0x01080000c198783b */ /* 0x000e660000000200 */
[C---:B--2---:R-:W-:Y:S08]  /*5420*/  HMMA.16816.F32 R32, R4.reuse, R148, R32 ;  /* 0x000000940420723c */ /* 0x044ff00000001820 */
[C---:B------:R-:W-:Y:S01]  /*5430*/  HMMA.16816.F32 R28, R4.reuse, R150, R28 ;  /* 0x00000096041c723c */ /* 0x040fe2000000181c */
[----:B------:R-:W2:Y:S07]  /*5440*/  LDSM.16.M88.4 R148, [R193+0x11000] ;  /* 0x01100000c194783b */ /* 0x000eae0000000200 */
[C---:B----4-:R-:W-:Y:S08]  /*5450*/  HMMA.16816.F32 R24, R4.reuse, R144, R24 ;  /* 0x000000900418723c */ /* 0x050ff00000001818 */
[C---:B------:R-:W-:Y:S01]  /*5460*/  HMMA.16816.F32 R20, R4.reuse, R146, R20 ;  /* 0x000000920414723c */ /* 0x040fe20000001814 */
[----:B------:R-:W4:Y:S07]  /*5470*/  LDSM.16.M88.4 R144, [R193+0x11800] ;  /* 0x01180000c190783b */ /* 0x000f2e0000000200 */
[C---:B-----5:R-:W-:Y:S08]  /*5480*/  HMMA.16816.F32 R16, R4.reuse, R136, R16 ;  /* 0x000000880410723c */ /* 0x060ff00000001810 */
[C---:B------:R-:W-:Y:S01]  /*5490*/  HMMA.16816.F32 R12, R4.reuse, R138, R12 ;  /* 0x0000008a040c723c */ /* 0x040fe2000000180c */
[----:B------:R-:W5:Y:S07]  /*54a0*/  LDSM.16.M88.4 R136, [R175] ;  /* 0x00000000af88783b */ /* 0x000f6e0000000200 */
[C---:B-1----:R-:W-:Y:S08]  /*54b0*/  HMMA.16816.F32 R160, R4.reuse, R8, R160 ;  /* 0x0000000804a0723c */ /* 0x042ff000000018a0 */
[----:B------:R-:W-:Y:S01]  /*54c0*/  HMMA.16816.F32 R156, R4, R10, R156 ;  /* 0x0000000a049c723c */ /* 0x000fe2000000189c */
[----:B------:R-:W1:Y:S04]  /*54d0*/  LDSM.16.M88.4 R8, [R174] ;  /* 0x00000000ae08783b */ /* 0x000e680000000200 */
[----:B------:R-:W1:Y:S03]  /*54e0*/  LDSM.16.M88.4 R4, [R173] ;  /* 0x00000000ad04783b */ /* 0x000e660000000200 */
[C---:B---3--:R-:W-:Y:S08]  /*54f0*/  HMMA.16816.F32 R32, R140.reuse, R164, R32 ;  /* 0x000000a48c20723c */ /* 0x048ff00000001820 */
[C---:B------:R-:W-:Y:S08]  /*5500*/  HMMA.16816.F32 R24, R140.reuse, R152, R24 ;  /* 0x000000988c18723c */ /* 0x040ff00000001818 */
[C---:B------:R-:W-:Y:S01]  /*5510*/  HMMA.16816.F32 R20, R140.reuse, R154, R20 ;  /* 0x0000009a8c14723c */ /* 0x040fe20000001814 */
[----:B------:R-:W-:Y:S07]  /*5520*/  LDSM.16.M88.4 R152, [R190+0x8000] ;  /* 0x00800000be98783b */ /* 0x000fee0000000200 */
[C---:B--2---:R-:W-:Y:S08]  /*5530*/  HMMA.16816.F32 R16, R140.reuse, R148, R16 ;  /* 0x000000948c10723c */ /* 0x044ff00000001810 */
[C---:B------:R-:W-:Y:S01]  /*5540*/  HMMA.16816.F32 R12, R140.reuse, R150, R12 ;  /* 0x000000968c0c723c */ /* 0x040fe2000000180c */
[----:B------:R-:W2:Y:S07]  /*5550*/  LDSM.16.M88.4 R148, [R187+0x10000] ;  /* 0x01000000bb94783b */ /* 0x000eae0000000200 */
[C---:B------:R-:W-:Y:S01]  /*5560*/  HMMA.16816.F32 R28, R140.reuse, R166, R28 ;  /* 0x000000a68c1c723c */ /* 0x040fe2000000181c */
[----:B------:R-:W-:Y:S07]  /*5570*/  LDSM.16.M88.4 R164, [R172] ;  /* 0x00000000aca4783b */ /* 0x000fee0000000200 */
[C---:B----4-:R-:W-:Y:S08]  /*5580*/  HMMA.16816.F32 R160, R140.reuse, R144, R160 ;  /* 0x000000908ca0723c */ /* 0x050ff000000018a0 */
[----:B------:R-:W-:Y:S01]  /*5590*/  HMMA.16816.F32 R156, R140, R146, R156 ;  /* 0x000000928c9c723c */ /* 0x000fe2000000189c */
[----:B------:R-:W3:Y:S04]  /*55a0*/  LDSM.16.M88.4 R140, [R187+0x11000] ;  /* 0x01100000bb8c783b */ /* 0x000ee80000000200 */
[----:B------:R-:W-:Y:S03]  /*55b0*/  LDSM.16.M88.4 R144, [R187+0x10800] ;  /* 0x01080000bb90783b */ /* 0x000fe60000000200 */
[C---:B-----5:R-:W-:Y:S08]  /*55c0*/  HMMA.16816.F32 R32, R168.reuse, R136, R32 ;  /* 0x00000088a820723c */ /* 0x060ff00000001820 */
[C---:B-1----:R-:W-:Y:S08]  /*55d0*/  HMMA.16816.F32 R24, R168.reuse, R8, R24 ;  /* 0x00000008a818723c */ /* 0x042ff00000001818 */
[C---:B------:R-:W-:Y:S01]  /*55e0*/  HMMA.16816.F32 R20, R168.reuse, R10, R20 ;  /* 0x0000000aa814723c */ /* 0x040fe20000001814 */
[----:B------:R-:W-:Y:S07]  /*55f0*/  LDSM.16.M88.4 R8, [R189+0x8000] ;  /* 0x00800000bd08783b */ /* 0x000fee0000000200 */
[C---:B------:R-:W-:Y:S08]  /*5600*/  HMMA.16816.F32 R16, R168.reuse, R4, R16 ;  /* 0x00000004a810723c */ /* 0x040ff00000001810 */
[C---:B------:R-:W-:Y:S01]  /*5610*/  HMMA.16816.F32 R12, R168.reuse, R6, R12 ;  /* 0x00000006a80c723c */ /* 0x040fe2000000180c */
[----:B------:R-:W1:Y:S07]  /*5620*/  LDSM.16.M88.4 R4, [R180+0x4000] ;  /* 0x00400000b404783b */ /* 0x000e6e0000000200 */
[----:B------:R-:W-:Y:S01]  /*5630*/  HMMA.16816.F32 R28, R168, R138, R28 ;  /* 0x0000008aa81c723c */ /* 0x000fe2000000181c */
[----:B------:R-:W-:Y:S07]  /*5640*/  LDSM.16.M88.4 R136, [R187+0x11800] ;  /* 0x01180000bb88783b */ /* 0x000fee0000000200 */
[C---:B--2---:R-:W-:Y:S08]  /*5650*/  HMMA.16816.F32 R32, R152.reuse, R148, R32 ;  /* 0x000000949820723c */ /* 0x044ff00000001820 */
[C---:B---3--:R-:W-:Y:S08]  /*5660*/  HMMA.16816.F32 R16, R152.reuse, R140, R16 ;  /* 0x0000008c9810723c */ /* 0x048ff00000001810 */
[C---:B------:R-:W-:Y:S08]  /*5670*/  HMMA.16816.F32 R28, R152.reuse, R150, R28 ;  /* 0x00000096981c723c */ /* 0x040ff0000000181c */
[----:B------:R-:W-:Y:S01]  /*5680*/  HMMA.16816.F32 R12, R152, R142, R12 ;  /* 0x0000008e980c723c */ /* 0x000fe2000000180c */
[----:B------:R-:W2:Y:S07]  /*5690*/  LDSM.16.M88.4 R140, [R180+0x4800] ;  /* 0x00480000b48c783b */ /* 0x000eae0000000200 */
[----:B-1----:R-:W-:Y:S08]  /*56a0*/  HMMA.16816.F32 R32, R8, R4, R32 ;  /* 0x000000040820723c */ /* 0x002ff00000001820 */
[C---:B------:R-:W-:Y:S08]  /*56b0*/  HMMA.16816.F32 R24, R152.reuse, R144, R24 ;  /* 0x000000909818723c */ /* 0x040ff00000001818 */
[----:B------:R-:W-:Y:S08]  /*56c0*/  HMMA.16816.F32 R20, R152, R146, R20 ;  /* 0x000000929814723c */ /* 0x000ff00000001814 */
[----:B------:R-:W-:Y:S01]  /*56d0*/  HMMA.16816.F32 R28, R8, R6, R28 ;  /* 0x00000006081c723c */ /* 0x000fe2000000181c */
[----:B------:R-:W1:Y:S01]  /*56e0*/  LDSM.16.M88.4 R4, [R180+0x5000] ;  /* 0x00500000b404783b */ /* 0x000e620000000200 */
[----:B------:R-:W-:-:S02]  /*56f0*/  FSEL R133, R32, -INF , !P0 ;  /* 0xff80000020857808 */ /* 0x000fc40004000000 */
[----:B------:R-:W-:Y:S02]  /*5700*/  ISETP.GE.AND P0, PT, R2, R197, PT ;  /* 0x000000c50200720c */ /* 0x000fe40003f06270 */
[----:B------:R-:W-:Y:S02]  /*5710*/  IADD3 R32, R0, 0x10, RZ ;  /* 0x0000001000207810 */ /* 0x000fe40007ffe0ff */
[----:B------:R-:W-:Y:S01]  /*5720*/  HMMA.16816.F32 R160, R168, R164, R160 ;  /* 0x000000a4a8a0723c */ /* 0x000fe200000018a0 */
[----:B------:R-:W-:Y:S02]  /*5730*/  ISETP.LT.OR P0, PT, R2, R202, P0 ;  /* 0x000000ca0200720c */ /* 0x000fe40000701670 */
[----:B------:R-:W-:Y:S02]  /*5740*/  IADD3 R2, R0, 0x11, RZ ;  /* 0x0000001100027810 */ /* 0x000fe40007ffe0ff */
[----:B------:R-:W-:Y:S02]  /*5750*/  FSEL R34, R34, -INF , !P3 ;  /* 0xff80000022227808 */ /* 0x000fe40005800000 */
[----:B------:R-:W-:Y:S01]  /*5760*/  ISETP.GE.AND P3, PT, R32, R203, PT ;  /* 0x000000cb2000720c */ /* 0x000fe20003f66270 */
[----:B--2---:R-:W-:Y:S01]  /*5770*/  HMMA.16816.F32 R24, R8, R140, R24 ;  /* 0x0000008c0818723c */ /* 0x004fe20000001818 */
[----:B------:R-:W-:-:S02]  /*5780*/  FSEL R134, R33, -INF , !P6 ;  /* 0xff80000021867808 */ /* 0x000fc40007000000 */
[----:B------:R-:W-:Y:S02]  /*5790*/  FSEL R35, R35, -INF , !P2 ;  /* 0xff80000023237808 */ /* 0x000fe40005000000 */
[----:B------:R-:W-:Y:S02]  /*57a0*/  ISETP.GE.AND P2, PT, R32, R197, PT ;  /* 0x000000c52000720c */ /* 0x000fe40003f46270 */
[----:B------:R-:W-:Y:S01]  /*57b0*/  ISETP.GE.AND P6, PT, R2, R203, PT ;  /* 0x000000cb0200720c */ /* 0x000fe20003fc6270 */
[----:B------:R-:W-:Y:S01]  /*57c0*/  HMMA.16816.F32 R20, R8, R142, R20 ;  /* 0x0000008e0814723c */ /* 0x000fe20000001814 */
[----:B------:R-:W-:Y:S02]  /*57d0*/  FSEL R140, R28, -INF , !P1 ;  /* 0xff8000001c8c7808 */ /* 0x000fe40004800000 */
[----:B------:R-:W-:Y:S02]  /*57e0*/  FSEL R147, R30, -INF , !P4 ;  /* 0xff8000001e937808 */ /* 0x000fe40006000000 */
[----:B------:R-:W-:-:S02]  /*57f0*/  FSEL R135, R31, -INF , !P0 ;  /* 0xff8000001f877808 */ /* 0x000fc40004000000 */
[----:B------:R-:W-:Y:S01]  /*5800*/  FSEL R142, R29, -INF , !P5 ;  /* 0xff8000001d8e7808 */ /* 0x000fe20006800000 */
[----:B------:R-:W-:Y:S01]  /*5810*/  HMMA.16816.F32 R156, R168, R166, R156 ;  /* 0x000000a6a89c723c */ /* 0x000fe2000000189c */
[----:B------:R-:W2:Y:S01]  /*5820*/  LDSM.16.M88.4 R28, [R180+0x5800] ;  /* 0x00580000b41c783b */ /* 0x000ea20000000200 */
[----:B------:R-:W-:Y:S01]  /*5830*/  ISETP.GE.AND P1, PT, R2, R197, PT ;  /* 0x000000c50200720c */ /* 0x000fe20003f26270 */
[----:B------:R-:W-:-:S04]  /*5840*/  DEPBAR.LE SB0, 0x0 ;  /* 0x000080000000791a */ /* 0x000fc80000000000 */
[----:B------:R-:W-:Y:S01]  /*5850*/  ISETP.LT.OR P3, PT, R32, R204, P3 ;  /* 0x000000cc2000720c */ /* 0x000fe20001f61670 */
[----:B------:R-:W-:Y:S01]  /*5860*/  HMMA.16816.F32 R160, R152, R136, R160 ;  /* 0x0000008898a0723c */ /* 0x000fe200000018a0 */
[----:B------:R-:W-:Y:S02]  /*5870*/  IADD3 R33, R0, 0x19, RZ ;  /* 0x0000001900217810 */ /* 0x000fe40007ffe0ff */
[----:B------:R-:W-:Y:S02]  /*5880*/  ISETP.LT.OR P2, PT, R32, R202, P2 ;  /* 0x000000ca2000720c */ /* 0x000fe40001741670 */
[C---:B------:R-:W-:Y:S01]  /*5890*/  ISETP.LT.OR P6, PT, R2.reuse, R204, P6 ;  /* 0x000000cc0200720c */ /* 0x040fe200037c1670 */
[----:B------:R-:W-:Y:S01]  /*58a0*/  BAR.SYNC.DEFER_BLOCKING 0x0 ;  /* 0x0000000000007b1d */ /* 0x000fe20000010000 */
[----:B------:R-:W-:Y:S01]  /*58b0*/  ISETP.LT.OR P1, PT, R2, R202, P1 ;  /* 0x000000ca0200720c */ /* 0x000fe20000f21670 */
[----:B-1----:R-:W-:Y:S01]  /*58c0*/  HMMA.16816.F32 R16, R8, R4, R16 ;  /* 0x000000040810723c */ /* 0x002fe20000001810 */
[----:B------:R-:W-:-:S02]  /*58d0*/  IADD3 R2, R0, 0x18, RZ ;  /* 0x0000001800027810 */ /* 0x000fc40007ffe0ff */
[----:B------:R-:W-:Y:S02]  /*58e0*/  FSEL R32, R24, -INF , !P3 ;  /* 0xff80000018207808 */ /* 0x000fe40005800000 */
[C---:B------:R-:W-:Y:S02]  /*58f0*/  ISETP.GE.AND P5, PT, R33.reuse, R203, PT ;  /* 0x000000cb2100720c */ /* 0x040fe40003fa6270 */
[----:B------:R-:W-:Y:S01]  /*5900*/  ISETP.GE.AND P3, PT, R33, R197, PT ;  /* 0x000000c52100720c */ /* 0x000fe20003f66270 */
[----:B------:R-:W-:Y:S01]  /*5910*/  HMMA.16816.F32 R156, R152, R138, R156 ;  /* 0x0000008a989c723c */ /* 0x000fe2000000189c */
[----:B------:R-:W-:Y:S02]  /*5920*/  IADD3 R4, R0, 0x20, RZ ;  /* 0x0000002000047810 */ /* 0x000fe40007ffe0ff */
[C---:B------:R-:W-:Y:S02]  /*5930*/  ISETP.GE.AND P0, PT, R2.reuse, R203, PT ;  /* 0x000000cb0200720c */ /* 0x040fe40003f06270 */
[----:B------:R-:W-:-:S02]  /*5940*/  ISETP.GE.AND P4, PT, R2, R197, PT ;  /* 0x000000c50200720c */ /* 0x000fc40003f86270 */
[C---:B------:R-:W-:Y:S01]  /*5950*/  ISETP.LT.OR P5, PT, R33.reuse, R204, P5 ;  /* 0x000000cc2100720c */ /* 0x040fe20002fa1670 */
[C---:B------:R-:W-:Y:S01]  /*5960*/  HMMA.16816.F32 R12, R8.reuse, R6, R12 ;  /* 0x00000006080c723c */ /* 0x040fe2000000180c */
[----:B------:R-:W-:Y:S02]  /*5970*/  ISETP.LT.OR P3, PT, R33, R202, P3 ;  /* 0x000000ca2100720c */ /* 0x000fe40001f61670 */
[----:B------:R-:W-:Y:S02]  /*5980*/  FSEL R33, R26, -INF , !P2 ;  /* 0xff8000001a217808 */ /* 0x000fe40005000000 */
[----:B------:R-:W-:Y:S02]  /*5990*/  FSEL R27, R27, -INF , !P1 ;  /* 0xff8000001b1b7808 */ /* 0x000fe40004800000 */
[C---:B------:R-:W-:Y:S02]  /*59a0*/  ISETP.GE.AND P2, PT, R4.reuse, R203, PT ;  /* 0x000000cb0400720c */ /* 0x040fe40003f46270 */
[----:B------:R-:W-:Y:S01]  /*59b0*/  ISETP.GE.AND P1, PT, R4, R197, PT ;  /* 0x000000c50400720c */ /* 0x000fe20003f26270 */
[----:B--2---:R-:W-:Y:S01]  /*59c0*/  HMMA.16816.F32 R160, R8, R28, R160 ;  /* 0x0000001c08a0723c */ /* 0x004fe200000018a0 */
[----:B------:R-:W-:-:S02]  /*59d0*/  ISETP.LT.OR P0, PT, R2, R204, P0 ;  /* 0x000000cc0200720c */ /* 0x000fc40000701670 */
[----:B------:R-:W-:Y:S02]  /*59e0*/  ISETP.LT.OR P4, PT, R2, R202, P4 ;  /* 0x000000ca0200720c */ /* 0x000fe40002781670 */
[----:B------:R-:W-:Y:S02]  /*59f0*/  IADD3 R2, R0, 0x21, RZ ;  /* 0x0000002100027810 */ /* 0x000fe40007ffe0ff */
[C---:B------:R-:W-:Y:S01]  /*5a00*/  ISETP.LT.OR P2, PT, R4.reuse, R204, P2 ;  /* 0x000000cc0400720c */ /* 0x040fe20001741670 */
[----:B------:R-:W-:Y:S01]  /*5a10*/  HMMA.16816.F32 R156, R8, R30, R156 ;  /* 0x0000001e089c723c */ /* 0x000fe2000000189c */
[----:B------:R-:W-:Y:S02]  /*5a20*/  ISETP.LT.OR P1, PT, R4, R202, P1 ;  /* 0x000000ca0400720c */ /* 0x000fe40000f21670 */
[----:B------:R-:W-:Y:S02]  /*5a30*/  FSEL R26, R25, -INF , !P6 ;  /* 0xff800000191a7808 */ /* 0x000fe40007000000 */
[----:B------:R-:W-:-:S02]  /*5a40*/  FSEL R24, R20, -INF , !P0 ;  /* 0xff80000014187808 */ /* 0x000fc40004000000 */
[----:B------:R-:W-:Y:S02]  /*5a50*/  IADD3 R4, R0, 0x28, RZ ;  /* 0x0000002800047810 */ /* 0x000fe40007ffe0ff */
[C---:B------:R-:W-:Y:S02]  /*5a60*/  ISETP.GE.AND P6, PT, R2.reuse, R203, PT ;  /* 0x000000cb0200720c */ /* 0x040fe40003fc6270 */
[----:B------:R-:W-:Y:S02]  /*5a70*/  ISETP.GE.AND P0, PT, R2, R197, PT ;  /* 0x000000c50200720c */ /* 0x000fe40003f06270 */
[----:B------:R-:W-:Y:S02]  /*5a80*/  FSEL R25, R22, -INF , !P4 ;  /* 0xff80000016197808 */ /* 0x000fe40006000000 */
[----:B------:R-:W-:Y:S02]  /*5a90*/  FSEL R23, R23, -INF , !P3 ;  /* 0xff80000017177808 */ /* 0x000fe40005800000 */
[----:B------:R-:W-:-:S02]  /*5aa0*/  ISETP.GE.AND P3, PT, R4, R203, PT ;  /* 0x000000cb0400720c */ /* 0x000fc40003f66270 */
[----:B------:R-:W-:Y:S02]  /*5ab0*/  ISETP.GE.AND P4, PT, R4, R197, PT ;  /* 0x000000c50400720c */ /* 0x000fe40003f86270 */
[C---:B------:R-:W-:Y:S02]  /*5ac0*/  ISETP.LT.OR P6, PT, R2.reuse, R204, P6 ;  /* 0x000000cc0200720c */ /* 0x040fe400037c1670 */
[----:B------:R-:W-:Y:S02]  /*5ad0*/  ISETP.LT.OR P0, PT, R2, R202, P0 ;  /* 0x000000ca0200720c */ /* 0x000fe40000701670 */
[----:B------:R-:W-:Y:S02]  /*5ae0*/  IADD3 R2, R0, 0x29, RZ ;  /* 0x0000002900027810 */ /* 0x000fe40007ffe0ff */
[C---:B------:R-:W-:Y:S02]  /*5af0*/  ISETP.LT.OR P3, PT, R4.reuse, R204, P3 ;  /* 0x000000cc0400720c */ /* 0x040fe40001f61670 */
[----:B------:R-:W-:-:S02]  /*5b00*/  ISETP.LT.OR P4, PT, R4, R202, P4 ;  /* 0x000000ca0400720c */ /* 0x000fc40002781670 */
[----:B------:R-:W-:Y:S02]  /*5b10*/  FSEL R20, R21, -INF , !P5 ;  /* 0xff80000015147808 */ /* 0x000fe40006800000 */
[----:B------:R-:W-:Y:S02]  /*5b20*/  FSEL R164, R16, -INF , !P2 ;  /* 0xff80000010a47808 */ /* 0x000fe40005000000 */
[----:B------:R-:W-:Y:S02]  /*5b30*/  IADD3 R4, R0, 0x30, RZ ;  /* 0x0000003000047810 */ /* 0x000fe40007ffe0ff */
[C---:B------:R-:W-:Y:S02]  /*5b40*/  ISETP.GE.AND P5, PT, R2.reuse, R203, PT ;  /* 0x000000cb0200720c */ /* 0x040fe40003fa6270 */
[----:B------:R-:W-:Y:S02]  /*5b50*/  ISETP.GE.AND P2, PT, R2, R197, PT ;  /* 0x000000c50200720c */ /* 0x000fe40003f46270 */
[----:B------:R-:W-:-:S02]  /*5b60*/  FSEL R167, R19, -INF , !P0 ;  /* 0xff80000013a77808 */ /* 0x000fc40004000000 */
[----:B------:R-:W-:Y:S02]  /*5b70*/  ISETP.GE.AND P0, PT, R4, R197, PT ;  /* 0x000000c50400720c */ /* 0x000fe40003f06270 */
[C---:B------:R-:W-:Y:S02]  /*5b80*/  ISETP.LT.OR P5, PT, R2.reuse, R204, P5 ;  /* 0x000000cc0200720c */ /* 0x040fe40002fa1670 */
[-C--:B------:R-:W-:Y:S02]  /*5b90*/  ISETP.LT.OR P2, PT, R2, R202.reuse, P2 ;  /* 0x000000ca0200720c */ /* 0x080fe40001741670 */
[----:B------:R-:W-:Y:S02]  /*5ba0*/  IADD3 R2, R0, 0x31, RZ ;  /* 0x0000003100027810 */ /* 0x000fe40007ffe0ff */
[----:B------:R-:W-:Y:S02]  /*5bb0*/  ISETP.LT.OR P0, PT, R4, R202, P0 ;  /* 0x000000ca0400720c */ /* 0x000fe40000701670 */
[----:B------:R-:W-:-:S02]  /*5bc0*/  FSEL R168, R17, -INF , !P6 ;  /* 0xff80000011a87808 */ /* 0x000fc40007000000 */
[----:B------:R-:W-:Y:S02]  /*5bd0*/  FSEL R166, R12, -INF , !P3 ;  /* 0xff8000000ca67808 */ /* 0x000fe40005800000 */
[----:B------:R-:W-:Y:S02]  /*5be0*/  FSEL R169, R18, -INF , !P1 ;  /* 0xff80000012a97808 */ /* 0x000fe40004800000 */
[C---:B------:R-:W-:Y:S02]  /*5bf0*/  ISETP.GE.AND P6, PT, R2.reuse, R203, PT ;  /* 0x000000cb0200720c */ /* 0x040fe40003fc6270 */
[----:B------:R-:W-:Y:S02]  /*5c00*/  ISETP.GE.AND P3, PT, R2, R197, PT ;  /* 0x000000c50200720c */ /* 0x000fe40003f66270 */
[----:B------:R-:W-:Y:S02]  /*5c10*/  ISETP.GE.AND P1, PT, R4, R203, PT ;  /* 0x000000cb0400720c */ /* 0x000fe40003f26270 */
[----:B------:R-:W-:-:S02]  /*5c20*/  FSEL R151, R162, -INF , !P0 ;  /* 0xff800000a2977808 */ /* 0x000fc40004000000 */
[----:B------:R-:W-:Y:S02]  /*5c30*/  PLOP3.LUT P0, PT, PT, PT, UP0, 0x80, 0x0 ;  /* 0x000000000000781c */ /* 0x000fe40003f0f008 */
[C---:B------:R-:W-:Y:S02]  /*5c40*/  ISETP.LT.OR P6, PT, R2.reuse, R204, P6 ;  /* 0x000000cc0200720c */ /* 0x040fe400037c1670 */
[----:B------:R-:W-:Y:S02]  /*5c50*/  ISETP.LT.OR P3, PT, R2, R202, P3 ;  /* 0x000000ca0200720c */ /* 0x000fe40001f61670 */
[----:B------:R-:W-:Y:S02]  /*5c60*/  ISETP.LT.OR P1, PT, R4, R204, P1 ;  /* 0x000000cc0400720c */ /* 0x000fe40000f21670 */
[C---:B------:R-:W-:Y:S02]  /*5c70*/  IADD3 R2, R0.reuse, 0x38, RZ ;  /* 0x0000003800027810 */ /* 0x040fe40007ffe0ff */
[----:B------:R-:W-:-:S02]  /*5c80*/  IADD3 R0, R0, 0x39, RZ ;  /* 0x0000003900007810 */ /* 0x000fc40007ffe0ff */
[----:B------:R-:W-:Y:S02]  /*5c90*/  FSEL R171, R14, -INF , !P4 ;  /* 0xff8000000eab7808 */ /* 0x000fe40006000000 */
[----:B------:R-:W-:Y:S02]  /*5ca0*/  FSEL R170, R13, -INF , !P5 ;  /* 0xff8000000daa7808 */ /* 0x000fe40006800000 */
[----:B------:R-:W-:Y:S02]  /*5cb0*/  FSEL R165, R15, -INF , !P2 ;  /* 0xff8000000fa57808 */ /* 0x000fe40005000000 */
[----:B------:R-:W-:Y:S02]  /*5cc0*/  FSEL R154, R160, -INF , !P1 ;  /* 0xff800000a09a7808 */ /* 0x000fe40004800000 */
[C---:B------:R-:W-:Y:S02]  /*5cd0*/  ISETP.GE.AND P5, PT, R2.reuse, R203, PT ;  /* 0x000000cb0200720c */ /* 0x040fe40003fa6270 */
[----:B------:R-:W-:-:S02]  /*5ce0*/  ISETP.GE.AND P2, PT, R2, R197, PT ;  /* 0x000000c50200720c */ /* 0x000fc40003f46270 */
[C---:B------:R-:W-:Y:S02]  /*5cf0*/  ISETP.GE.AND P4, PT, R0.reuse, R203, PT ;  /* 0x000000cb0000720c */ /* 0x040fe40003f86270 */
[----:B------:R-:W-:Y:S02]  /*5d00*/  ISETP.GE.AND P1, PT, R0, R197, PT ;  /* 0x000000c50000720c */ /* 0x000fe40003f26270 */
[C---:B------:R-:W-:Y:S02]  /*5d10*/  ISETP.LT.OR P5, PT, R2.reuse, R204, P5 ;  /* 0x000000cc0200720c */ /* 0x040fe40002fa1670 */
[----:B------:R-:W-:Y:S02]  /*5d20*/  ISETP.LT.OR P2, PT, R2, R202, P2 ;  /* 0x000000ca0200720c */ /* 0x000fe40001741670 */
[C---:B------:R-:W-:Y:S02]  /*5d30*/  ISETP.LT.OR P4, PT, R0.reuse, R204, P4 ;  /* 0x000000cc0000720c */ /* 0x040fe40002781670 */
[----:B------:R-:W-:-:S02]  /*5d40*/  ISETP.LT.OR P1, PT, R0, R202, P1 ;  /* 0x000000ca0000720c */ /* 0x000fc40000f21670 */
[----:B------:R-:W-:Y:S02]  /*5d50*/  FSEL R152, R161, -INF , !P6 ;  /* 0xff800000a1987808 */ /* 0x000fe40007000000 */
[----:B------:R-:W-:Y:S02]  /*5d60*/  FSEL R139, R163, -INF , !P3 ;  /* 0xff800000a38b7808 */ /* 0x000fe40005800000 */
[----:B------:R-:W-:Y:S02]  /*5d70*/  FSEL R138, R156, -INF , !P5 ;  /* 0xff8000009c8a7808 */ /* 0x000fe40006800000 */
[----:B------:R-:W-:Y:S02]  /*5d80*/  FSEL R137, R158, -INF , !P2 ;  /* 0xff8000009e897808 */ /* 0x000fe40005000000 */
[----:B------:R-:W-:Y:S02]  /*5d90*/  FSEL R136, R157, -INF , !P4 ;  /* 0xff8000009d887808 */ /* 0x000fe40006000000 */
[----:B------:R-:W-:Y:S01]  /*5da0*/  FSEL R149, R159, -INF , !P1 ;  /* 0xff8000009f957808 */ /* 0x000fe20004800000 */
[----:B------:R-:W-:Y:S05]  /*5db0*/  @!P0 BRA `(.L_x_249) ;  /* 0x000001a000008947 */ /* 0x000fea0003800000 */
[----:B------:R-:W-:Y:S02]  /*5dc0*/  UIADD3 UR13, UR8, -0x3, URZ ;  /* 0xfffffffd080d7890 */ /* 0x000fe4000fffe03f */
[----:B------:R-:W-:-:S02]  /*5dd0*/  ULDC.64 UR4, c[0x0][0x198] ;  /* 0x0000660000047ab9 */ /* 0x000fc40000000a00 */
[----:B------:R-:W-:Y:S02]  /*5de0*/  USHF.R.S32.HI UR12, URZ, 0x1f, UR13 ;  /* 0x0000001f3f0c7899 */ /* 0x000fe4000801140d */
[----:B------:R-:W-:Y:S02]  /*5df0*/  UIMAD.WIDE.U32 UR20, UR13, UR4, URZ ;  /* 0x000000040d1472a5 */ /* 0x000fe4000f8e003f */
[----:B------:R-:W-:-:S04]  /*5e00*/  UIMAD UR12, UR12, UR4, URZ ;  /* 0x000000040c0c72a4 */ /* 0x000fc8000f8e023f */
[----:B------:R-:W-:Y:S01]  /*5e10*/  UIMAD UR5, UR13, UR5, UR12 ;  /* 0x000000050d0572a4 */ /* 0x000fe2000f8e020c */
[----:B------:R-:W-:Y:S02]  /*5e20*/  IMAD.U32 R5, RZ, RZ, UR20 ;  /* 0x00000014ff057e24 */ /* 0x000fe4000f8e00ff */
[----:B------:R-:W-:Y:S01]  /*5e30*/  IMAD.U32 R0, RZ, RZ, UR20 ;  /* 0x00000014ff007e24 */ /* 0x000fe2000f8e00ff */
[----:B------:R-:W-:Y:S02]  /*5e40*/  UIADD3 UR5, UR21, UR5, URZ ;  /* 0x0000000515057290 */ /* 0x000fe4000fffe03f */
[----:B------:R-:W-:-:S04]  /*5e50*/  LEA R2, P1, R5, R200, 0x6 ;  /* 0x000000c805027211 */ /* 0x000fc800078230ff */
[----:B------:R-:W-:Y:S01]  /*5e60*/  IMAD.U32 R5, RZ, RZ, UR5 ;  /* 0x00000005ff057e24 */ /* 0x000fe2000f8e00ff */
[----:B------:R-:W-:-:S04]  /*5e70*/  LEA R4, P2, R2, c[0x0][0x168], 0x1 ;  /* 0x00005a0002047a11 */ /* 0x000fc800078408ff */
[----:B------:R-:W-:Y:S02]  /*5e80*/  LEA.HI.X R5, R0, R211, R5, 0x6, P1 ;  /* 0x000000d300057211 */ /* 0x000fe400008f3405 */
[----:B------:R-:W-:Y:S02]  /*5e90*/  IADD3 R6, P1, R4, UR7, RZ ;  /* 0x0000000704067c10 */ /* 0x000fe4000ff3e0ff */
[----:B------:R-:W-:-:S04]  /*5ea0*/  LEA.HI.X R5, R2, c[0x0][0x16c], R5, 0x1, P2 ;  /* 0x00005b0002057a11 */ /* 0x000fc800010f0c05 */
[----:B------:R-:W-:Y:S01]  /*5eb0*/  IADD3.X R7, R5, UR6, RZ, P1, !PT ;  /* 0x0000000605077c10 */ /* 0x000fe20008ffe4ff */
        /* <DEDUP_REMOVED lines=10> */
.L_x_249:
[----:B-1----:R-:W-:Y:S01]  /*5f60*/  FMNMX.FTZ R5, R132, R133, !PT ;  /* 0x0000008584057209 */ /* 0x002fe20007810000 */
[----:B------:R-:W-:Y:S01]  /*5f70*/  LDSM.16.MT88.4 R12, [R186+0x12000] ;  /* 0x01200000ba0c783b */ /* 0x000fe20000004200 */
[----:B------:R-:W-:-:S02]  /*5f80*/  FMNMX.FTZ R4, R3, R34, !PT ;  /* 0x0000002203047209 */ /* 0x000fc40007810000 */
[----:B------:R-:W-:Y:S01]  /*5f90*/  FMNMX.FTZ R5, R134, R5, !PT ;  /* 0x0000000586057209 */ /* 0x000fe20007810000 */
[----:B------:R-:W-:Y:S01]  /*5fa0*/  LDSM.16.MT88.4 R16, [R188+0x12000] ;  /* 0x01200000bc10783b */ /* 0x000fe20000004200 */
[----:B------:R-:W-:Y:S02]  /*5fb0*/  FMNMX.FTZ R4, R35, R4, !PT ;  /* 0x0000000423047209 */ /* 0x000fe40007810000 */
[----:B------:R-:W-:Y:S01]  /*5fc0*/  FMNMX.FTZ R5, R140, R5, !PT ;  /* 0x000000058c057209 */ /* 0x000fe20007810000 */
[----:B------:R-:W-:Y:S01]  /*5fd0*/  LDSM.16.MT88.4 R8, [R185+0x12000] ;  /* 0x01200000b908783b */ /* 0x000fe20000004200 */
[----:B------:R-:W-:Y:S02]  /*5fe0*/  FMNMX.FTZ R4, R147, R4, !PT ;  /* 0x0000000493047209 */ /* 0x000fe40007810000 */
[----:B------:R-:W-:Y:S01]  /*5ff0*/  FMNMX.FTZ R5, R142, R5, !PT ;  /* 0x000000058e057209 */ /* 0x000fe20007810000 */
[----:B------:R-:W-:Y:S01]  /*6000*/  LDSM.16.MT88.4 R28, [R184+0x12800] ;  /* 0x01280000b81c783b */ /* 0x000fe20000004200 */
        /* <DEDUP_REMOVED lines=24> */
[----:B------:R-:W-:-:S03]  /*6190*/  FMNMX.FTZ R4, R149, R4, !PT ;  /* 0x0000000495047209 */ /* 0x000fc60007810000 */
[----:B------:R-:W1:Y:S04]  /*61a0*/  SHFL.BFLY PT, R7, R6, 0x2, 0x1f ;  /* 0x0c401f0006077f89 */ /* 0x000e6800000e0000 */
[----:B------:R-:W2:Y:S01]  /*61b0*/  SHFL.BFLY PT, R5, R4, 0x2, 0x1f ;  /* 0x0c401f0004057f89 */ /* 0x000ea200000e0000 */
[----:B-1----:R-:W-:Y:S02]  /*61c0*/  FMNMX.FTZ R7, R6, R7, !PT ;  /* 0x0000000706077209 */ /* 0x002fe40007810000 */
[----:B--2---:R-:W-:-:S03]  /*61d0*/  FMNMX.FTZ R5, R4, R5, !PT ;  /* 0x0000000504057209 */ /* 0x004fc60007810000 */
[----:B------:R-:W1:Y:S04]  /*61e0*/  SHFL.BFLY PT, R2, R7, 0x1, 0x1f ;  /* 0x0c201f0007027f89 */ /* 0x000e6800000e0000 */
[----:B------:R-:W2:Y:S01]  /*61f0*/  SHFL.BFLY PT, R0, R5, 0x1, 0x1f ;  /* 0x0c201f0005007f89 */ /* 0x000ea200000e0000 */
[----:B-1----:R-:W-:Y:S02]  /*6200*/  FMNMX.FTZ R2, R7, R2, !PT ;  /* 0x0000000207027209 */ /* 0x002fe40007810000 */
[----:B--2---:R-:W-:-:S03]  /*6210*/  FMNMX.FTZ R0, R5, R0, !PT ;  /* 0x0000000005007209 */ /* 0x004fc60007810000 */
[C---:B------:R-:W-:Y:S01]  /*6220*/  FMUL.FTZ R153, R2.reuse, c[0x0][0x23c] ;  /* 0x00008f0002997a20 */ /* 0x040fe20000410000 */
[----:B------:R-:W-:Y:S02]  /*6230*/  FSETP.NEU.FTZ.AND P2, PT, R2, -INF , PT ;  /* 0xff8000000200780b */ /* 0x000fe40003f5d000 */
[C---:B------:R-:W-:Y:S01]  /*6240*/  FSETP.NEU.FTZ.AND P1, PT, R0.reuse, -INF , PT ;  /* 0xff8000000000780b */ /* 0x040fe20003f3d000 */
[----:B------:R-:W-:Y:S01]  /*6250*/  FMUL.FTZ R150, R0, c[0x0][0x23c] ;  /* 0x00008f0000967a20 */ /* 0x000fe20000410000 */
[----:B------:R-:W-:Y:S02]  /*6260*/  FSEL R5, R2, RZ, P2 ;  /* 0x000000ff02057208 */ /* 0x000fe40001000000 */
[----:B------:R-:W-:Y:S02]  /*6270*/  FSEL R6, R0, RZ, P1 ;  /* 0x000000ff00067208 */ /* 0x000fe40000800000 */
[----:B------:R-:W-:Y:S01]  /*6280*/  FSEL R153, R153, RZ, P2 ;  /* 0x000000ff99997208 */ /* 0x000fe20001000000 */
[----:B------:R-:W-:Y:S01]  /*6290*/  FADD.FTZ R4, R132, -R5 ;  /* 0x8000000584047221 */ /* 0x000fe20000010000 */
[----:B------:R-:W-:Y:S01]  /*62a0*/  FSEL R150, R150, RZ, P1 ;  /* 0x000000ff96967208 */ /* 0x000fe20000800000 */
[----:B------:R-:W-:-:S02]  /*62b0*/  FADD.FTZ R6, R3, -R6 ;  /* 0x8000000603067221 */ /* 0x000fc40000010000 */
[--C-:B------:R-:W-:Y:S02]  /*62c0*/  FFMA.FTZ R144, R140, c[0x0][0x23c], -R153.reuse ;  /* 0x00008f008c907a23 */ /* 0x100fe40000010899 */
[--C-:B------:R-:W-:Y:S02]  /*62d0*/  FFMA.FTZ R143, R142, c[0x0][0x23c], -R153.reuse ;  /* 0x00008f008e8f7a23 */ /* 0x100fe40000010899 */
[--C-:B------:R-:W-:Y:S02]  /*62e0*/  FFMA.FTZ R140, R147, c[0x0][0x23c], -R150.reuse ;  /* 0x00008f00938c7a23 */ /* 0x100fe40000010896 */
[--C-:B------:R-:W-:Y:S01]  /*62f0*/  FFMA.FTZ R146, R133, c[0x0][0x23c], -R153.reuse ;  /* 0x00008f0085927a23 */ /* 0x100fe20000010899 */
[----:B------:R-:W-:Y:S01]  /*6300*/  MUFU.EX2 R144, R144 ;  /* 0x0000009000907308 */ /* 0x000fe20000000800 */
[----:B------:R-:W-:Y:S02]  /*6310*/  FFMA.FTZ R145, R134, c[0x0][0x23c], -R153 ;  /* 0x00008f0086917a23 */ /* 0x000fe40000010899 */
[----:B------:R-:W-:-:S02]  /*6320*/  FFMA.FTZ R142, R34, c[0x0][0x23c], -R150 ;  /* 0x00008f00228e7a23 */ /* 0x000fc40000010896 */
[--C-:B------:R-:W-:Y:S02]  /*6330*/  FFMA.FTZ R141, R35, c[0x0][0x23c], -R150.reuse ;  /* 0x00008f00238d7a23 */ /* 0x100fe40000010896 */
[----:B------:R-:W-:Y:S01]  /*6340*/  FFMA.FTZ R147, R135, c[0x0][0x23c], -R150 ;  /* 0x00008f0087937a23 */ /* 0x000fe20000010896 */
[----:B------:R-:W-:Y:S01]  /*6350*/  MUFU.EX2 R146, R146 ;  /* 0x0000009200927308 */ /* 0x000fe20000000800 */
[----:B------:R-:W-:Y:S01]  /*6360*/  FMUL.FTZ R148, R4, c[0x0][0x23c] ;  /* 0x00008f0004947a20 */ /* 0x000fe20000410000 */
[----:B------:R-:W-:Y:S01]  /*6370*/  LDSM.16.MT88.4 R132, [R186+0x12800] ;  /* 0x01280000ba84783b */ /* 0x000fe20000004200 */
[----:B------:R-:W-:Y:S02]  /*6380*/  FMUL.FTZ R3, R6, c[0x0][0x23c] ;  /* 0x00008f0006037a20 */ /* 0x000fe40000410000 */
[--C-:B------:R-:W-:Y:S02]  /*6390*/  FFMA.FTZ R155, R32, c[0x0][0x23c], -R153.reuse ;  /* 0x00008f00209b7a23 */ /* 0x100fe40000010899 */
[--C-:B------:R-:W-:Y:S01]  /*63a0*/  FFMA.FTZ R156, R26, c[0x0][0x23c], -R153.reuse ;  /* 0x00008f001a9c7a23 */ /* 0x100fe20000010899 */
[----:B------:R-:W1:Y:S01]  /*63b0*/  MUFU.EX2 R145, R145 ;  /* 0x0000009100917308 */ /* 0x000e620000000800 */
[----:B------:R-:W-:-:S02]  /*63c0*/  FFMA.FTZ R157, R24, c[0x0][0x23c], -R153 ;  /* 0x00008f00189d7a23 */ /* 0x000fc40000010899 */
[--C-:B------:R-:W-:Y:S02]  /*63d0*/  FFMA.FTZ R158, R20, c[0x0][0x23c], -R153.reuse ;  /* 0x00008f00149e7a23 */ /* 0x100fe40000010899 */
[--C-:B------:R-:W-:Y:S02]  /*63e0*/  FFMA.FTZ R159, R33, c[0x0][0x23c], -R150.reuse ;  /* 0x00008f00219f7a23 */ /* 0x100fe40000010896 */
[--C-:B------:R-:W-:Y:S01]  /*63f0*/  FFMA.FTZ R162, R27, c[0x0][0x23c], -R150.reuse ;  /* 0x00008f001ba27a23 */ /* 0x100fe20000010896 */
[----:B------:R-:W2:Y:S01]  /*6400*/  MUFU.EX2 R143, R143 ;  /* 0x0000008f008f7308 */ /* 0x000ea20000000800 */
[--C-:B------:R-:W-:Y:S01]  /*6410*/  FFMA.FTZ R160, R25, c[0x0][0x23c], -R150.reuse ;  /* 0x00008f0019a07a23 */ /* 0x100fe20000010896 */
[----:B------:R-:W-:Y:S01]  /*6420*/  LDSM.16.MT88.4 R32, [R185+0x12800] ;  /* 0x01280000b920783b */ /* 0x000fe20000004200 */
[----:B------:R-:W-:Y:S02]  /*6430*/  FFMA.FTZ R161, R23, c[0x0][0x23c], -R150 ;  /* 0x00008f0017a17a23 */ /* 0x000fe40000010896 */
[--C-:B------:R-:W-:Y:S01]  /*6440*/  FFMA.FTZ R163, R164, c[0x0][0x23c], -R153.reuse ;  /* 0x00008f00a4a37a23 */ /* 0x100fe20000010899 */
[----:B------:R-:W-:Y:S01]  /*6450*/  LDSM.16.MT88.4 R24, [R188+0x14800] ;  /* 0x01480000bc18783b */ /* 0x000fe20000004200 */
[--C-:B------:R-:W-:Y:S01]  /*6460*/  FFMA.FTZ R164, R166, c[0x0][0x23c], -R153.reuse ;  /* 0x00008f00a6a47a23 */ /* 0x100fe20000010899 */
[----:B------:R-:W-:Y:S01]  /*6470*/  MUFU.EX2 R142, R142 ;  /* 0x0000008e008e7308 */ /* 0x000fe20000000800 */
[----:B-1----:R-:W-:Y:S01]  /*6480*/  F2FP.PACK_AB R4, R145, R146 ;  /* 0x000000929104723e */ /* 0x002fe200000000ff */
[----:B------:R-:W-:Y:S01]  /*6490*/  LDSM.16.MT88.4 R20, [R186+0x14800] ;  /* 0x01480000ba14783b */ /* 0x000fe20000004200 */
[----:B------:R-:W-:-:S02]  /*64a0*/  FFMA.FTZ R219, R170, c[0x0][0x23c], -R153 ;  /* 0x00008f00aadb7a23 */ /* 0x000fc40000010899 */
[--C-:B------:R-:W-:Y:S02]  /*64b0*/  FFMA.FTZ R166, R169, c[0x0][0x23c], -R150.reuse ;  /* 0x00008f00a9a67a23 */ /* 0x100fe40000010896 */
[--C-:B------:R-:W-:Y:S01]  /*64c0*/  FFMA.FTZ R168, R168, c[0x0][0x23c], -R153.reuse ;  /* 0x00008f00a8a87a23 */ /* 0x100fe20000010899 */
[----:B------:R-:W1:Y:S01]  /*64d0*/  MUFU.EX2 R141, R141 ;  /* 0x0000008d008d7308 */ /* 0x000e620000000800 */
[----:B--2---:R-:W-:Y:S01]  /*64e0*/  F2FP.PACK_AB R6, R143, R144 ;  /* 0x000000908f06723e */ /* 0x004fe200000000ff */
[--C-:B------:R-:W-:Y:S02]  /*64f0*/  FFMA.FTZ R167, R167, c[0x0][0x23c], -R150.reuse ;  /* 0x00008f00a7a77a23 */ /* 0x100fe40000010896 */
[--C-:B------:R-:W-:Y:S02]  /*6500*/  FFMA.FTZ R169, R171, c[0x0][0x23c], -R150.reuse ;  /* 0x00008f00aba97a23 */ /* 0x100fe40000010896 */
[----:B------:R-:W-:Y:S02]  /*6510*/  FFMA.FTZ R170, R165, c[0x0][0x23c], -R150 ;  /* 0x00008f00a5aa7a23 */ /* 0x000fe40000010896 */
[----:B------:R-:W-:Y:S01]  /*6520*/  MUFU.EX2 R140, R140 ;  /* 0x0000008c008c7308 */ /* 0x000fe20000000800 */
[----:B------:R-:W-:-:S02]  /*6530*/  FFMA.FTZ R165, R152, c[0x0][0x23c], -R153 ;  /* 0x00008f0098a57a23 */ /* 0x000fc40000010899 */
[--C-:B------:R-:W-:Y:S02]  /*6540*/  FFMA.FTZ R154, R154, c[0x0][0x23c], -R153.reuse ;  /* 0x00008f009a9a7a23 */ /* 0x100fe40000010899 */
[--C-:B------:R-:W-:Y:S02]  /*6550*/  FFMA.FTZ R152, R138, c[0x0][0x23c], -R153.reuse ;  /* 0x00008f008a987a23 */ /* 0x100fe40000010899 */
[--C-:B------:R-:W-:Y:S01]  /*6560*/  FFMA.FTZ R151, R151, c[0x0][0x23c], -R150.reuse ;  /* 0x00008f0097977a23 */ /* 0x100fe20000010896 */
[----:B------:R-:W2:Y:S01]  /*6570*/  MUFU.EX2 R147, R147 ;  /* 0x0000009300937308 */ /* 0x000ea20000000800 */
[----:B-1----:R-:W-:Y:S01]  /*6580*/  F2FP.PACK_AB R5, R141, R142 ;  /* 0x0000008e8d05723e */ /* 0x002fe200000000ff */
[--C-:B------:R-:W-:Y:S02]  /*6590*/  FFMA.FTZ R214, R139, c[0x0][0x23c], -R150.reuse ;  /* 0x00008f008bd67a23 */ /* 0x100fe40000010896 */
[----:B------:R-:W-:Y:S02]  /*65a0*/  FFMA.FTZ R171, R137, c[0x0][0x23c], -R150 ;  /* 0x00008f0089ab7a23 */ /* 0x000fe40000010896 */
[----:B------:R-:W-:-:S02]  /*65b0*/  FFMA.FTZ R153, R136, c[0x0][0x23c], -R153 ;  /* 0x00008f0088997a23 */ /* 0x000fc40000010899 */
[----:B------:R-:W1:Y:S01]  /*65c0*/  MUFU.EX2 R148, R148 ;  /* 0x0000009400947308 */ /* 0x000e620000000800 */
[----:B------:R-:W-:Y:S01]  /*65d0*/  FFMA.FTZ R150, R149, c[0x0][0x23c], -R150 ;  /* 0x00008f0095967a23 */ /* 0x000fe20000010896 */
[----:B------:R-:W-:Y:S06]  /*65e0*/  LDSM.16.MT88.4 R136, [R186+0x13800] ;  /* 0x01380000ba88783b */ /* 0x000fec0000004200 */
[----:B------:R-:W3:Y:S01]  /*65f0*/  MUFU.EX2 R3, R3 ;  /* 0x0000000300037308 */ /* 0x000ee20000000800 */
[----:B--2---:R-:W-:Y:S01]  /*6600*/  F2FP.PACK_AB R7, R147, R140 ;  /* 0x0000008c9307723e */ /* 0x004fe200000000ff */
[----:B-1----:R-:W-:-:S06]  /*6610*/  FMUL.FTZ R120, R120, R148 ;  /* 0x0000009478787220 */ /* 0x002fcc0000410000 */
[----:B------:R-:W-:Y:S01]  /*6620*/  MUFU.EX2 R155, R155 ;  /* 0x0000009b009b7308 */ /* 0x000fe20000000800 */
[-C--:B------:R-:W-:Y:S02]  /*6630*/  FMUL.FTZ R121, R121, R148.reuse ;  /* 0x0000009479797220 */ /* 0x080fe40000410000 */
[-C--:B------:R-:W-:Y:S02]  /*6640*/  FMUL.FTZ R116, R116, R148.reuse ;  /* 0x0000009474747220 */ /* 0x080fe40000410000 */
[----:B------:R-:W-:Y:S02]  /*6650*/  FMUL.FTZ R117, R117, R148 ;  /* 0x0000009475757220 */ /* 0x000fe40000410000 */
[-C--:B---3--:R-:W-:Y:S01]  /*6660*/  FMUL.FTZ R122, R122, R3.reuse ;  /* 0x000000037a7a7220 */ /* 0x088fe20000410000 */
[----:B------:R-:W1:Y:S01]  /*6670*/  MUFU.EX2 R156, R156 ;  /* 0x0000009c009c7308 */ /* 0x000e620000000800 */
[-C--:B------:R-:W-:Y:S02]  /*6680*/  FMUL.FTZ R123, R123, R3.reuse ;  /* 0x000000037b7b7220 */ /* 0x080fe40000410000 */
[----:B------:R-:W-:-:S02]  /*6690*/  FMUL.FTZ R118, R118, R3 ;  /* 0x0000000376767220 */ /* 0x000fc40000410000 */
[-C--:B------:R-:W-:Y:S02]  /*66a0*/  FMUL.FTZ R119, R119, R3.reuse ;  /* 0x0000000377777220 */ /* 0x080fe40000410000 */
[-C--:B------:R-:W-:Y:S01]  /*66b0*/  FMUL.FTZ R128, R128, R148.reuse ;  /* 0x0000009480807220 */ /* 0x080fe20000410000 */
[C---:B------:R-:W-:Y:S01]  /*66c0*/  HMMA.16816.F32 R120, R4.reuse, R12, R120 ;  /* 0x0000000c0478723c */ /* 0x040fe20000001878 */
[-C--:B------:R-:W-:Y:S01]  /*66d0*/  FMUL.FTZ R129, R129, R148.reuse ;  /* 0x0000009481817220 */ /* 0x080fe20000410000 */
[----:B------:R-:W-:Y:S01]  /*66e0*/  MUFU.EX2 R157, R157 ;  /* 0x0000009d009d7308 */ /* 0x000fe20000000800 */
[-C--:B------:R-:W-:Y:S02]  /*66f0*/  FMUL.FTZ R130, R130, R3.reuse ;  /* 0x0000000382827220 */ /* 0x080fe40000410000 */
[-C--:B------:R-:W-:Y:S02]  /*6700*/  FMUL.FTZ R131, R131, R3.reuse ;  /* 0x0000000383837220 */ /* 0x080fe40000410000 */
[-C--:B------:R-:W-:Y:S01]  /*6710*/  FMUL.FTZ R124, R124, R148.reuse ;  /* 0x000000947c7c7220 */ /* 0x080fe20000410000 */
[----:B------:R-:W-:Y:S01]  /*6720*/  HMMA.16816.F32 R116, R4, R14, R116 ;  /* 0x0000000e0474723c */ /* 0x000fe20000001874 */
[----:B------:R-:W2:Y:S01]  /*6730*/  LDSM.16.MT88.4 R12, [R188+0x14000] ;  /* 0x01400000bc0c783b */ /* 0x000ea20000004200 */
[----:B------:R-:W-:Y:S01]  /*6740*/  FMUL.FTZ R125, R125, R148 ;  /* 0x000000947d7d7220 */ /* 0x000fe20000410000 */
[----:B------:R-:W-:Y:S01]  /*6750*/  MUFU.EX2 R158, R158 ;  /* 0x0000009e009e7308 */ /* 0x000fe20000000800 */
        /* <DEDUP_REMOVED lines=10> */
[----:B------:R-:W-:Y:S01]  /*6800*/  FMUL.FTZ R109, R109, R148 ;  /* 0x000000946d6d7220 */ /* 0x000fe20000410000 */
[----:B------:R-:W3:Y:S01]  /*6810*/  LDSM.16.MT88.4 R16, [R184+0x12000] ;  /* 0x01200000b810783b */ /* 0x000ee20000004200 */
[-C--:B------:R-:W-:Y:S01]  /*6820*/  FMUL.FTZ R110, R110, R3.reuse ;  /* 0x000000036e6e7220 */ /* 0x080fe20000410000 */
[----:B------:R-:W4:Y:S01]  /*6830*/  MUFU.EX2 R162, R162 ;  /* 0x000000a200a27308 */ /* 0x000f220000000800 */
[----:B------:R-:W-:-:S02]  /*6840*/  FMUL.FTZ R111, R111, R3 ;  /* 0x000000036f6f7220 */ /* 0x000fc40000410000 */
[-C--:B------:R-:W-:Y:S01]  /*6850*/  FMUL.FTZ R36, R36, R148.reuse ;  /* 0x0000009424247220 */ /* 0x080fe20000410000 */
[C---:B------:R-:W-:Y:S01]  /*6860*/  HMMA.16816.F32 R112, R4.reuse, R8, R112 ;  /* 0x000000080470723c */ /* 0x040fe20000001870 */
[-C--:B------:R-:W-:Y:S02]  /*6870*/  FMUL.FTZ R37, R37, R148.reuse ;  /* 0x0000009425257220 */ /* 0x080fe40000410000 */
[-C--:B------:R-:W-:Y:S01]  /*6880*/  FMUL.FTZ R38, R38, R3.reuse ;  /* 0x0000000326267220 */ /* 0x080fe20000410000 */
[----:B------:R-:W-:Y:S01]  /*6890*/  MUFU.EX2 R160, R160 ;  /* 0x000000a000a07308 */ /* 0x000fe20000000800 */
[----:B------:R-:W-:Y:S02]  /*68a0*/  FMUL.FTZ R39, R39, R3 ;  /* 0x0000000327277220 */ /* 0x000fe40000410000 */
[-C--:B------:R-:W-:Y:S01]  /*68b0*/  FMUL.FTZ R40, R40, R148.reuse ;  /* 0x0000009428287220 */ /* 0x080fe20000410000 */
[----:B------:R-:W-:Y:S01]  /*68c0*/  HMMA.16816.F32 R108, R4, R10, R108 ;  /* 0x0000000a046c723c */ /* 0x000fe2000000186c */
[----:B------:R-:W5:Y:S01]  /*68d0*/  LDSM.16.MT88.4 R8, [R186+0x14000] ;  /* 0x01400000ba08783b */ /* 0x000f620000004200 */
[----:B------:R-:W-:-:S02]  /*68e0*/  FMUL.FTZ R41, R41, R148 ;  /* 0x0000009429297220 */ /* 0x000fc40000410000 */
[-C--:B------:R-:W-:Y:S01]  /*68f0*/  FMUL.FTZ R42, R42, R3.reuse ;  /* 0x000000032a2a7220 */ /* 0x080fe20000410000 */
[----:B------:R-:W1:Y:S01]  /*6900*/  MUFU.EX2 R161, R161 ;  /* 0x000000a100a17308 */ /* 0x000e620000000800 */
[-C--:B------:R-:W-:Y:S02]  /*6910*/  FMUL.FTZ R43, R43, R3.reuse ;  /* 0x000000032b2b7220 */ /* 0x080fe40000410000 */
[C---:B--2---:R-:W-:Y:S01]  /*6920*/  HMMA.16816.F32 R36, R4.reuse, R12, R36 ;  /* 0x0000000c0424723c */ /* 0x044fe20000001824 */
[-C--:B------:R-:W-:Y:S02]  /*6930*/  FMUL.FTZ R104, R104, R148.reuse ;  /* 0x0000009468687220 */ /* 0x080fe40000410000 */
[-C--:B------:R-:W-:Y:S02]  /*6940*/  FMUL.FTZ R105, R105, R148.reuse ;  /* 0x0000009469697220 */ /* 0x080fe40000410000 */
[-C--:B------:R-:W-:Y:S01]  /*6950*/  FMUL.FTZ R106, R106, R3.reuse ;  /* 0x000000036a6a7220 */ /* 0x080fe20000410000 */
[----:B------:R-:W-:Y:S01]  /*6960*/  MUFU.EX2 R163, R163 ;  /* 0x000000a300a37308 */ /* 0x000fe20000000800 */
[----:B------:R-:W-:Y:S01]  /*6970*/  FMUL.FTZ R107, R107, R3 ;  /* 0x000000036b6b7220 */ /* 0x000fe20000410000 */
[----:B------:R-:W-:Y:S01]  /*6980*/  HMMA.16816.F32 R40, R4, R14, R40 ;  /* 0x0000000e0428723c */ /* 0x000fe20000001828 */
[----:B------:R-:W2:Y:S01]  /*6990*/  LDSM.16.MT88.4 R12, [R184+0x14000] ;  /* 0x01400000b80c783b */ /* 0x000ea20000004200 */
[----:B------:R-:W-:-:S02]  /*69a0*/  FMUL.FTZ R100, R100, R148 ;  /* 0x0000009464647220 */ /* 0x000fc40000410000 */
[-C--:B------:R-:W-:Y:S02]  /*69b0*/  FMUL.FTZ R101, R101, R148.reuse ;  /* 0x0000009465657220 */ /* 0x080fe40000410000 */
[-C--:B------:R-:W-:Y:S01]  /*69c0*/  FMUL.FTZ R102, R102, R3.reuse ;  /* 0x0000000366667220 */ /* 0x080fe20000410000 */
[----:B------:R-:W1:Y:S01]  /*69d0*/  MUFU.EX2 R168, R168 ;  /* 0x000000a800a87308 */ /* 0x000e620000000800 */
[-C--:B------:R-:W-:Y:S02]  /*69e0*/  FMUL.FTZ R103, R103, R3.reuse ;  /* 0x0000000367677220 */ /* 0x080fe40000410000 */
[-C--:B------:R-:W-:Y:S01]  /*69f0*/  FMUL.FTZ R44, R44, R148.reuse ;  /* 0x000000942c2c7220 */ /* 0x080fe20000410000 */
[----:B---3--:R-:W-:Y:S01]  /*6a00*/  HMMA.16816.F32 R104, R4, R16, R104 ;  /* 0x000000100468723c */ /* 0x008fe20000001868 */
[----:B------:R-:W-:Y:S02]  /*6a10*/  FMUL.FTZ R45, R45, R148 ;  /* 0x000000942d2d7220 */ /* 0x000fe40000410000 */
[-C--:B------:R-:W-:Y:S01]  /*6a20*/  FMUL.FTZ R46, R46, R3.reuse ;  /* 0x000000032e2e7220 */ /* 0x080fe20000410000 */
[----:B------:R-:W-:Y:S01]  /*6a30*/  MUFU.EX2 R164, R164 ;  /* 0x000000a400a47308 */ /* 0x000fe20000000800 */
[----:B------:R-:W-:-:S02]  /*6a40*/  FMUL.FTZ R47, R47, R3 ;  /* 0x000000032f2f7220 */ /* 0x000fc40000410000 */
[-C--:B------:R-:W-:Y:S01]  /*6a50*/  FMUL.FTZ R48, R48, R148.reuse ;  /* 0x0000009430307220 */ /* 0x080fe20000410000 */
[C---:B------:R-:W-:Y:S01]  /*6a60*/  HMMA.16816.F32 R100, R4.reuse, R18, R100 ;  /* 0x000000120464723c */ /* 0x040fe20000001864 */
[-C--:B------:R-:W-:Y:S01]  /*6a70*/  FMUL.FTZ R49, R49, R148.reuse ;  /* 0x0000009431317220 */ /* 0x080fe20000410000 */
[----:B------:R-:W3:Y:S01]  /*6a80*/  LDSM.16.MT88.4 R16, [R185+0x14000] ;  /* 0x01400000b910783b */ /* 0x000ee20000004200 */
[-C--:B------:R-:W-:Y:S01]  /*6a90*/  FMUL.FTZ R50, R50, R3.reuse ;  /* 0x0000000332327220 */ /* 0x080fe20000410000 */
[----:B------:R-:W-:Y:S01]  /*6aa0*/  MUFU.EX2 R219, R219 ;  /* 0x000000db00db7308 */ /* 0x000fe20000000800 */
[----:B------:R-:W-:Y:S02]  /*6ab0*/  FMUL.FTZ R51, R51, R3 ;  /* 0x0000000333337220 */ /* 0x000fe40000410000 */
[-C--:B------:R-:W-:Y:S01]  /*6ac0*/  FMUL.FTZ R60, R60, R148.reuse ;  /* 0x000000943c3c7220 */ /* 0x080fe20000410000 */
[----:B-----5:R-:W-:Y:S01]  /*6ad0*/  HMMA.16816.F32 R44, R4, R8, R44 ;  /* 0x00000008042c723c */ /* 0x020fe2000000182c */
[----:B------:R-:W-:-:S02]  /*6ae0*/  FMUL.FTZ R61, R61, R148 ;  /* 0x000000943d3d7220 */ /* 0x000fc40000410000 */
[-C--:B------:R-:W-:Y:S01]  /*6af0*/  FMUL.FTZ R62, R62, R3.reuse ;  /* 0x000000033e3e7220 */ /* 0x080fe20000410000 */
[----:B------:R-:W-:Y:S01]  /*6b00*/  MUFU.EX2 R166, R166 ;  /* 0x000000a600a67308 */ /* 0x000fe20000000800 */
[-C--:B------:R-:W-:Y:S02]  /*6b10*/  FMUL.FTZ R63, R63, R3.reuse ;  /* 0x000000033f3f7220 */ /* 0x080fe40000410000 */
[-C--:B------:R-:W-:Y:S01]  /*6b20*/  FMUL.FTZ R64, R64, R148.reuse ;  /* 0x0000009440407220 */ /* 0x080fe20000410000 */
[----:B------:R-:W-:Y:S01]  /*6b30*/  HMMA.16816.F32 R48, R4, R10, R48 ;  /* 0x0000000a0430723c */ /* 0x000fe20000001830 */
[----:B------:R-:W5:Y:S01]  /*6b40*/  LDSM.16.MT88.4 R8, [R188+0x16000] ;  /* 0x01600000bc08783b */ /* 0x000f620000004200 */
[----:B------:R-:W-:Y:S02]  /*6b50*/  FMUL.FTZ R65, R65, R148 ;  /* 0x0000009441417220 */ /* 0x000fe40000410000 */
[-C--:B------:R-:W-:Y:S01]  /*6b60*/  FMUL.FTZ R66, R66, R3.reuse ;  /* 0x0000000342427220 */ /* 0x080fe20000410000 */
[----:B------:R-:W1:Y:S01]  /*6b70*/  MUFU.EX2 R167, R167 ;  /* 0x000000a700a77308 */ /* 0x000e620000000800 */
[----:B------:R-:W-:-:S02]  /*6b80*/  FMUL.FTZ R67, R67, R3 ;  /* 0x0000000343437220 */ /* 0x000fc40000410000 */
        /* <DEDUP_REMOVED lines=24> */
[----:B------:R-:W1:Y:S01]  /*6d10*/  MUFU.EX2 R165, R165 ;  /* 0x000000a500a57308 */ /* 0x000e620000000800 */
        /* <DEDUP_REMOVED lines=12> */
[----:B------:R-:W-:Y:S01]  /*6de0*/  MUFU.EX2 R153, R153 ;  /* 0x0000009900997308 */ /* 0x000fe20000000800 */
        /* <DEDUP_REMOVED lines=26> */
[-C--:B------:R-:W-:Y:S02]  /*6f90*/  FMUL.FTZ R99, R99, R3.reuse ;  /* 0x0000000363637220 */ /* 0x080fe40000410000 */
[----:B------:R-:W-:Y:S01]  /*6fa0*/  FFMA.FTZ R146, R215, R148, R146 ;  /* 0x00000094d7927223 */ /* 0x000fe20000010092 */
[----:B-----5:R-:W-:Y:S01]  /*6fb0*/  HMMA.16816.F32 R92, R4, R8, R92 ;  /* 0x00000008045c723c */ /* 0x020fe2000000185c */
[----:B------:R-:W-:-:S02]  /*6fc0*/  FFMA.FTZ R142, R209, R3, R142 ;  /* 0x00000003d18e7223 */ /* 0x000fc4000001008e */
[----:B------:R-:W-:Y:S02]  /*6fd0*/  FADD.FTZ R145, R145, R146 ;  /* 0x0000009291917221 */ /* 0x000fe40000010000 */
[----:B------:R-:W-:-:S03]  /*6fe0*/  FADD.FTZ R141, R141, R142 ;  /* 0x0000008e8d8d7221 */ /* 0x000fc60000010000 */
[----:B------:R-:W-:Y:S01]  /*6ff0*/  HMMA.16816.F32 R96, R4, R10, R96 ;  /* 0x0000000a0460723c */ /* 0x000fe20000001860 */
[----:B------:R-:W-:Y:S06]  /*7000*/  LDSM.16.MT88.4 R8, [R184+0x14800] ;  /* 0x01480000b808783b */ /* 0x000fec0000004200 */
[----:B-1----:R-:W-:Y:S02]  /*7010*/  F2FP.PACK_AB R4, R156, R155 ;  /* 0x0000009b9c04723e */ /* 0x002fe400000000ff */
[----:B----4-:R-:W-:Y:S02]  /*7020*/  F2FP.PACK_AB R5, R162, R159 ;  /* 0x0000009fa205723e */ /* 0x010fe400000000ff */
[----:B------:R-:W-:-:S02]  /*7030*/  F2FP.PACK_AB R6, R158, R157 ;  /* 0x0000009d9e06723e */ /* 0x000fc400000000ff */
[----:B------:R-:W-:-:S07]  /*7040*/  F2FP.PACK_AB R7, R161, R160 ;  /* 0x000000a0a107723e */ /* 0x000fce00000000ff */
[C---:B--2---:R-:W-:Y:S08]  /*7050*/  HMMA.16816.F32 R128, R4.reuse, R12, R128 ;  /* 0x0000000c0480723c */ /* 0x044ff00000001880 */
        /* <DEDUP_REMOVED lines=8> */
[C---:B---3--:R-:W-:Y:S08]  /*70e0*/  HMMA.16816.F32 R52, R4.reuse, R16, R52 ;  /* 0x000000100434723c */ /* 0x048ff00000001834 */
[C---:B------:R-:W-:Y:S01]  /*70f0*/  HMMA.16816.F32 R56, R4.reuse, R18, R56 ;  /* 0x000000120438723c */ /* 0x040fe20000001838 */
[----:B------:R-:W3:Y:S07]  /*7100*/  LDSM.16.MT88.4 R16, [R184+0x16800] ;  /* 0x01680000b810783b */ /* 0x000eee0000004200 */
[C---:B-1----:R-:W-:Y:S08]  /*7110*/  HMMA.16816.F32 R68, R4.reuse, R12, R68 ;  /* 0x0000000c0444723c */ /* 0x042ff00000001844 */
[C---:B------:R-:W-:Y:S01]  /*7120*/  HMMA.16816.F32 R72, R4.reuse, R14, R72 ;  /* 0x0000000e0448723c */ /* 0x040fe20000001848 */
[----:B------:R-:W1:Y:S07]  /*7130*/  LDSM.16.MT88.4 R12, [R188+0x13000] ;  /* 0x01300000bc0c783b */ /* 0x000e6e0000004200 */
[C---:B------:R-:W-:Y:S08]  /*7140*/  HMMA.16816.F32 R60, R4.reuse, R8, R60 ;  /* 0x00000008043c723c */ /* 0x040ff0000000183c */
[C---:B------:R-:W-:Y:S01]  /*7150*/  HMMA.16816.F32 R64, R4.reuse, R10, R64 ;  /* 0x0000000a0440723c */ /* 0x040fe20000001840 */
[----:B------:R-:W5:Y:S07]  /*7160*/  LDSM.16.MT88.4 R8, [R186+0x13000] ;  /* 0x01300000ba08783b */ /* 0x000f6e0000004200 */
        /* <DEDUP_REMOVED lines=12> */
[C---:B----4-:R-:W-:Y:S08]  /*7230*/  HMMA.16816.F32 R84, R4.reuse, R20, R84 ;  /* 0x000000140454723c */ /* 0x050ff00000001854 */
[C---:B------:R-:W-:Y:S01]  /*7240*/  HMMA.16816.F32 R88, R4.reuse, R22, R88 ;  /* 0x000000160458723c */ /* 0x040fe20000001858 */
[----:B------:R-:W-:Y:S07]  /*7250*/  LDSM.16.MT88.4 R20, [R186+0x15000] ;  /* 0x01500000ba14783b */ /* 0x000fee0000004200 */
[C---:B---3--:R-:W-:Y:S08]  /*7260*/  HMMA.16816.F32 R92, R4.reuse, R16, R92 ;  /* 0x00000010045c723c */ /* 0x048ff0000000185c */
[----:B------:R-:W-:Y:S01]  /*7270*/  HMMA.16816.F32 R96, R4, R18, R96 ;  /* 0x000000120460723c */ /* 0x000fe20000001860 */
[----:B------:R-:W3:Y:S06]  /*7280*/  LDSM.16.MT88.4 R16, [R185+0x15000] ;  /* 0x01500000b910783b */ /* 0x000eec0000004200 */
[----:B------:R-:W-:-:S02]  /*7290*/  F2FP.PACK_AB R4, R168, R163 ;  /* 0x000000a3a804723e */ /* 0x000fc400000000ff */
[----:B------:R-:W-:Y:S02]  /*72a0*/  F2FP.PACK_AB R5, R167, R166 ;  /* 0x000000a6a705723e */ /* 0x000fe400000000ff */
[----:B------:R-:W-:Y:S02]  /*72b0*/  F2FP.PACK_AB R6, R219, R164 ;  /* 0x000000a4db06723e */ /* 0x000fe400000000ff */
[----:B------:R-:W-:-:S07]  /*72c0*/  F2FP.PACK_AB R7, R170, R169 ;  /* 0x000000a9aa07723e */ /* 0x000fce00000000ff */
[C---:B-1----:R-:W-:Y:S08]  /*72d0*/  HMMA.16816.F32 R128, R4.reuse, R12, R128 ;  /* 0x0000000c0480723c */ /* 0x042ff00000001880 */
[C---:B------:R-:W-:Y:S01]  /*72e0*/  HMMA.16816.F32 R124, R4.reuse, R14, R124 ;  /* 0x0000000e047c723c */ /* 0x040fe2000000187c */
[----:B------:R-:W1:Y:S07]  /*72f0*/  LDSM.16.MT88.4 R12, [R184+0x15000] ;  /* 0x01500000b80c783b */ /* 0x000e6e0000004200 */
[C---:B-----5:R-:W-:Y:S08]  /*7300*/  HMMA.16816.F32 R120, R4.reuse, R8, R120 ;  /* 0x000000080478723c */ /* 0x060ff00000001878 */
[C---:B------:R-:W-:Y:S01]  /*7310*/  HMMA.16816.F32 R116, R4.reuse, R10, R116 ;  /* 0x0000000a0474723c */ /* 0x040fe20000001874 */
[----:B------:R-:W4:Y:S07]  /*7320*/  LDSM.16.MT88.4 R8, [R188+0x17000] ;  /* 0x01700000bc08783b */ /* 0x000f2e0000004200 */
[C---:B--2---:R-:W-:Y:S08]  /*7330*/  HMMA.16816.F32 R36, R4.reuse, R24, R36 ;  /* 0x000000180424723c */ /* 0x044ff00000001824 */
[C---:B------:R-:W-:Y:S01]  /*7340*/  HMMA.16816.F32 R40, R4.reuse, R26, R40 ;  /* 0x0000001a0428723c */ /* 0x040fe20000001828 */
[----:B------:R-:W2:Y:S07]  /*7350*/  LDSM.16.MT88.4 R24, [R186+0x17000] ;  /* 0x01700000ba18783b */ /* 0x000eae0000004200 */
[C---:B---3--:R-:W-:Y:S08]  /*7360*/  HMMA.16816.F32 R52, R4.reuse, R16, R52 ;  /* 0x000000100434723c */ /* 0x048ff00000001834 */
[C---:B------:R-:W-:Y:S01]  /*7370*/  HMMA.16816.F32 R56, R4.reuse, R18, R56 ;  /* 0x000000120438723c */ /* 0x040fe20000001838 */
[----:B------:R-:W3:Y:S07]  /*7380*/  LDSM.16.MT88.4 R16, [R185+0x17000] ;  /* 0x01700000b910783b */ /* 0x000eee0000004200 */
[C---:B-1----:R-:W-:Y:S08]  /*7390*/  HMMA.16816.F32 R60, R4.reuse, R12, R60 ;  /* 0x0000000c043c723c */ /* 0x042ff0000000183c */
[C---:B------:R-:W-:Y:S01]  /*73a0*/  HMMA.16816.F32 R64, R4.reuse, R14, R64 ;  /* 0x0000000e0440723c */ /* 0x040fe20000001840 */
[----:B------:R-:W1:Y:S07]  /*73b0*/  LDSM.16.MT88.4 R12, [R184+0x17000] ;  /* 0x01700000b80c783b */ /* 0x000e6e0000004200 */
        /* <DEDUP_REMOVED lines=14> */
[----:B------:R-:W-:Y:S07]  /*74a0*/  LDSM.16.MT88.4 R24, [R188+0x15800] ;  /* 0x01580000bc18783b */ /* 0x000fee0000004200 */
[C---:B---3--:R-:W-:Y:S08]  /*74b0*/  HMMA.16816.F32 R84, R4.reuse, R16, R84 ;  /* 0x000000100454723c */ /* 0x048ff00000001854 */
[C---:B------:R-:W-:Y:S01]  /*74c0*/  HMMA.16816.F32 R88, R4.reuse, R18, R88 ;  /* 0x000000120458723c */ /* 0x040fe20000001858 */
[----:B------:R-:W2:Y:S07]  /*74d0*/  LDSM.16.MT88.4 R16, [R184+0x15800] ;  /* 0x01580000b810783b */ /* 0x000eae0000004200 */
[C---:B-1----:R-:W-:Y:S08]  /*74e0*/  HMMA.16816.F32 R92, R4.reuse, R12, R92 ;  /* 0x0000000c045c723c */ /* 0x042ff0000000185c */
[----:B------:R-:W-:Y:S01]  /*74f0*/  HMMA.16816.F32 R96, R4, R14, R96 ;  /* 0x0000000e0460723c */ /* 0x000fe20000001860 */
[----:B------:R-:W1:Y:S06]  /*7500*/  LDSM.16.MT88.4 R12, [R188+0x17800] ;  /* 0x01780000bc0c783b */ /* 0x000e6c0000004200 */
[----:B------:R-:W-:-:S02]  /*7510*/  F2FP.PACK_AB R4, R165, R154 ;  /* 0x0000009aa504723e */ /* 0x000fc400000000ff */
[----:B------:R-:W-:Y:S02]  /*7520*/  F2FP.PACK_AB R5, R214, R151 ;  /* 0x00000097d605723e */ /* 0x000fe400000000ff */
[----:B------:R-:W-:Y:S02]  /*7530*/  F2FP.PACK_AB R6, R153, R152 ;  /* 0x000000989906723e */ /* 0x000fe400000000ff */
[----:B------:R-:W-:-:S07]  /*7540*/  F2FP.PACK_AB R7, R150, R171 ;  /* 0x000000ab9607723e */ /* 0x000fce00000000ff */
[C---:B----4-:R-:W-:Y:S08]  /*7550*/  HMMA.16816.F32 R128, R4.reuse, R8, R128 ;  /* 0x000000080480723c */ /* 0x050ff00000001880 */
[C---:B------:R-:W-:Y:S01]  /*7560*/  HMMA.16816.F32 R124, R4.reuse, R10, R124 ;  /* 0x0000000a047c723c */ /* 0x040fe2000000187c */
[----:B------:R-:W3:Y:S07]  /*7570*/  LDSM.16.MT88.4 R8, [R186+0x17800] ;  /* 0x01780000ba08783b */ /* 0x000eee0000004200 */
[C---:B--2---:R-:W-:Y:S07]  /*7580*/  HMMA.16816.F32 R60, R4.reuse, R16, R60 ;  /* 0x00000010043c723c */ /* 0x044fee000000183c */
[----:B------:R-:W-:Y:S01]  /*7590*/  FADD.FTZ R16, R140, R141 ;  /* 0x0000008d8c107221 */ /* 0x000fe20000010000 */
[----:B------:R-:W-:Y:S03]  /*75a0*/  HMMA.16816.F32 R36, R4, R24, R36 ;  /* 0x000000180424723c */ /* 0x000fe60000001824 */
[----:B------:R-:W-:-:S04]  /*75b0*/  FADD.FTZ R16, R147, R16 ;  /* 0x0000001093107221 */ /* 0x000fc80000010000 */
[----:B------:R-:W-:Y:S01]  /*75c0*/  FADD.FTZ R3, R159, R16 ;  /* 0x000000109f037221 */ /* 0x000fe20000010000 */
[----:B------:R-:W-:Y:S01]  /*75d0*/  HMMA.16816.F32 R40, R4, R26, R40 ;  /* 0x0000001a0428723c */ /* 0x000fe20000001828 */
[----:B------:R-:W2:Y:S02]  /*75e0*/  LDSM.16.MT88.4 R24, [R185+0x17800] ;  /* 0x01780000b918783b */ /* 0x000ea40000004200 */
[----:B------:R-:W-:-:S04]  /*75f0*/  FADD.FTZ R3, R162, R3 ;  /* 0x00000003a2037221 */ /* 0x000fc80000010000 */
[----:B------:R-:W-:Y:S01]  /*7600*/  FADD.FTZ R160, R160, R3 ;  /* 0x00000003a0a07221 */ /* 0x000fe20000010000 */
[----:B-1----:R-:W-:Y:S03]  /*7610*/  HMMA.16816.F32 R68, R4, R12, R68 ;  /* 0x0000000c0444723c */ /* 0x002fe60000001844 */
[----:B------:R-:W-:-:S05]  /*7620*/  FADD.FTZ R161, R161, R160 ;  /* 0x000000a0a1a17221 */ /* 0x000fca0000010000 */
[C---:B------:R-:W-:Y:S01]  /*7630*/  HMMA.16816.F32 R72, R4.reuse, R14, R72 ;  /* 0x0000000e0448723c */ /* 0x040fe20000001848 */
[----:B------:R-:W1:Y:S07]  /*7640*/  LDSM.16.MT88.4 R12, [R184+0x17800] ;  /* 0x01780000b80c783b */ /* 0x000e6e0000004200 */
[C---:B---3--:R-:W-:Y:S07]  /*7650*/  HMMA.16816.F32 R76, R4.reuse, R8, R76 ;  /* 0x00000008044c723c */ /* 0x048fee000000184c */
[----:B------:R-:W-:Y:S01]  /*7660*/  FADD.FTZ R8, R144, R145 ;  /* 0x0000009190087221 */ /* 0x000fe20000010000 */
[----:B------:R-:W-:Y:S03]  /*7670*/  HMMA.16816.F32 R120, R4, R136, R120 ;  /* 0x000000880478723c */ /* 0x000fe60000001878 */
[----:B------:R-:W-:-:S04]  /*7680*/  FADD.FTZ R8, R143, R8 ;  /* 0x000000088f087221 */ /* 0x000fc80000010000 */
[----:B------:R-:W-:Y:S01]  /*7690*/  FADD.FTZ R155, R155, R8 ;  /* 0x000000089b9b7221 */ /* 0x000fe20000010000 */
[C---:B------:R-:W-:Y:S01]  /*76a0*/  HMMA.16816.F32 R116, R4.reuse, R138, R116 ;  /* 0x0000008a0474723c */ /* 0x040fe20000001874 */
[----:B------:R-:W-:Y:S02]  /*76b0*/  FADD.FTZ R8, R166, R161 ;  /* 0x000000a1a6087221 */ /* 0x000fe40000010000 */
[----:B------:R-:W-:Y:S02]  /*76c0*/  FADD.FTZ R156, R156, R155 ;  /* 0x0000009b9c9c7221 */ /* 0x000fe40000010000 */
[----:B------:R-:W-:Y:S02]  /*76d0*/  FADD.FTZ R8, R167, R8 ;  /* 0x00000008a7087221 */ /* 0x000fe40000010000 */
[----:B------:R-:W-:Y:S01]  /*76e0*/  FADD.FTZ R157, R157, R156 ;  /* 0x0000009c9d9d7221 */ /* 0x000fe20000010000 */
[----:B------:R-:W-:Y:S01]  /*76f0*/  HMMA.16816.F32 R112, R4, R132, R112 ;  /* 0x000000840470723c */ /* 0x000fe20000001870 */
[----:B------:R-:W-:-:S02]  /*7700*/  FADD.FTZ R169, R169, R8 ;  /* 0x00000008a9a97221 */ /* 0x000fc40000010000 */
[----:B------:R-:W-:Y:S02]  /*7710*/  FADD.FTZ R158, R158, R157 ;  /* 0x0000009d9e9e7221 */ /* 0x000fe40000010000 */
[----:B------:R-:W-:Y:S02]  /*7720*/  FADD.FTZ R170, R170, R169 ;  /* 0x000000a9aaaa7221 */ /* 0x000fe40000010000 */
[----:B------:R-:W-:Y:S01]  /*7730*/  FADD.FTZ R3, R163, R158 ;  /* 0x0000009ea3037221 */ /* 0x000fe20000010000 */
[----:B------:R-:W-:Y:S01]  /*7740*/  HMMA.16816.F32 R108, R4, R134, R108 ;  /* 0x00000086046c723c */ /* 0x000fe2000000186c */
[----:B------:R-:W-:Y:S01]  /*7750*/  FADD.FTZ R151, R151, R170 ;  /* 0x000000aa97977221 */ /* 0x000fe20000010000 */
[----:B------:R-:W-:Y:S01]  /*7760*/  MOV R132, R2 ;  /* 0x0000000200847202 */ /* 0x000fe20000000f00 */
[----:B------:R-:W-:Y:S02]  /*7770*/  FADD.FTZ R3, R168, R3 ;  /* 0x00000003a8037221 */ /* 0x000fe40000010000 */
[----:B------:R-:W-:-:S02]  /*7780*/  FADD.FTZ R214, R214, R151 ;  /* 0x00000097d6d67221 */ /* 0x000fc40000010000 */
[----:B------:R-:W-:Y:S01]  /*7790*/  FADD.FTZ R164, R164, R3 ;  /* 0x00000003a4a47221 */ /* 0x000fe20000010000 */
[C---:B------:R-:W-:Y:S01]  /*77a0*/  HMMA.16816.F32 R104, R4.reuse, R32, R104 ;  /* 0x000000200468723c */ /* 0x040fe20000001868 */
[----:B------:R-:W-:Y:S01]  /*77b0*/  FADD.FTZ R171, R171, R214 ;  /* 0x000000d6abab7221 */ /* 0x000fe20000010000 */
[----:B------:R-:W-:Y:S01]  /*77c0*/  MOV R3, R0 ;  /* 0x0000000000037202 */ /* 0x000fe20000000f00 */
[----:B------:R-:W-:Y:S02]  /*77d0*/  FADD.FTZ R219, R219, R164 ;  /* 0x000000a4dbdb7221 */ /* 0x000fe40000010000 */
[----:B------:R-:W-:Y:S02]  /*77e0*/  FADD.FTZ R209, R150, R171 ;  /* 0x000000ab96d17221 */ /* 0x000fe40000010000 */
[----:B------:R-:W-:Y:S01]  /*77f0*/  FADD.FTZ R154, R154, R219 ;  /* 0x000000db9a9a7221 */ /* 0x000fe20000010000 */
[----:B------:R-:W-:Y:S03]  /*7800*/  HMMA.16816.F32 R100, R4, R34, R100 ;  /* 0x000000220464723c */ /* 0x000fe60000001864 */
[----:B------:R-:W-:-:S04]  /*7810*/  FADD.FTZ R165, R165, R154 ;  /* 0x0000009aa5a57221 */ /* 0x000fc80000010000 */
[----:B------:R-:W-:Y:S01]  /*7820*/  FADD.FTZ R152, R152, R165 ;  /* 0x000000a598987221 */ /* 0x000fe20000010000 */
[----:B------:R-:W-:Y:S03]  /*7830*/  HMMA.16816.F32 R44, R4, R28, R44 ;  /* 0x0000001c042c723c */ /* 0x000fe6000000182c */
[----:B------:R-:W-:-:S05]  /*7840*/  FADD.FTZ R215, R153, R152 ;  /* 0x0000009899d77221 */ /* 0x000fca0000010000 */
        /* <DEDUP_REMOVED lines=8> */
[----:B------:R-:W-:Y:S01]  /*78d0*/  HMMA.16816.F32 R96, R4, R14, R96 ;  /* 0x0000000e0460723c */ /* 0x000fe20000001860 */
[----:B------:R-:W-:Y:S07]  /*78e0*/  @!P0 BRA `(.L_x_248) ;  /* 0x00002e0000008947 */ /* 0x000fee0003800000 */
[----:B------:R-:W-:Y:S01]  /*78f0*/  UIADD3 UR15, UR8, -0x3, URZ ;  /* 0xfffffffd080f7890 */ /* 0x000fe2000fffe03f */
[----:B------:R-:W-:-:S04]  /*7900*/  DEPBAR.LE SB0, 0x0 ;  /* 0x000080000000791a */ /* 0x000fc80000000000 */
[----:B------:R-:W-:Y:S01]  /*7910*/  USHF.R.S32.HI UR12, URZ, 0x1f, UR15 ;  /* 0x0000001f3f0c7899 */ /* 0x000fe2000801140f */
[----:B------:R-:W-:Y:S01]  /*7920*/  IMAD.MOV.U32 R4, RZ, RZ, c[0x0][0x1a0] ;  /* 0x00006800ff047624 */ /* 0x000fe200078e00ff */
[----:B------:R-:W-:Y:S01]  /*7930*/  ULDC.64 UR4, c[0x0][0x1a0] ;  /* 0x0000680000047ab9 */ /* 0x000fe20000000a00 */
[----:B------:R-:W-:Y:S01]  /*7940*/  IMAD.MOV.U32 R3, RZ, RZ, c[0x0][0x1a4] ;  /* 0x00006900ff037624 */ /* 0x000fe200078e00ff */
[----:B------:R-:W-:Y:S02]  /*7950*/  UIMAD UR12, UR12, UR4, URZ ;  /* 0x000000040c0c72a4 */ /* 0x000fe4000f8e023f */
        /* <DEDUP_REMOVED lines=11> */
[----:B------:R-:W-:Y:S02]  /*7a10*/  LEA R28, P0, R4, R8, 0x6 ;  /* 0x00000008041c7211 */ /* 0x000fe400078030ff */
[----:B------:R-:W-:-:S04]  /*7a20*/  LEA.HI.X R9, R6, c[0x0][0x174], R5, 0x1, P1 ;  /* 0x00005d0006097a11 */ /* 0x000fc800008f0c05 */
[----:B------:R-:W-:Y:S02]  /*7a30*/  LEA.HI.X R29, R4, R9, R3, 0x6, P0 ;  /* 0x00000009041d7211 */ /* 0x000fe400000f3403 */
[----:B------:R-:W-:Y:S01]  /*7a40*/  PLOP3.LUT P0, PT, PT, PT, UP0, 0x80, 0x0 ;  /* 0x000000000000781c */ /* 0x000fe20003f0f008 */
        /* <DEDUP_REMOVED lines=9> */
[----:B------:R-:W-:Y:S04]  /*7ae0*/  LDSM.16.M88.4 R24, [R194] ;  /* 0x00000000c218783b */ /* 0x000fe80000000200 */
[----:B------:R-:W3:Y:S04]  /*7af0*/  LDSM.16.M88.4 R144, [R193+0xc000] ;  /* 0x00c00000c190783b */ /* 0x000ee80000000200 */
[----:B------:R-:W4:Y:S04]  /*7b00*/  LDSM.16.M88.4 R136, [R193+0xc800] ;  /* 0x00c80000c188783b */ /* 0x000f280000000200 */
[----:B------:R-:W5:Y:S04]  /*7b10*/  LDSM.16.M88.4 R32, [R193+0xd000] ;  /* 0x00d00000c120783b */ /* 0x000f680000000200 */
[----:B------:R-:W2:Y:S04]  /*7b20*/  LDSM.16.M88.4 R152, [R193+0xd800] ;  /* 0x00d80000c198783b */ /* 0x000ea80000000200 */
[----:B------:R-:W-:Y:S04]  /*7b30*/  LDSM.16.M88.4 R4, [R192] ;  /* 0x00000000c004783b */ /* 0x000fe80000000200 */
[----:B------:R-:W2:Y:S04]  /*7b40*/  LDSM.16.M88.4 R20, [R191] ;  /* 0x00000000bf14783b */ /* 0x000ea80000000200 */
[----:B------:R-:W2:Y:S04]  /*7b50*/  LDSM.16.M88.4 R16, [R183] ;  /* 0x00000000b710783b */ /* 0x000ea80000000200 */
[----:B------:R-:W2:Y:S04]  /*7b60*/  LDSM.16.M88.4 R12, [R182] ;  /* 0x00000000b60c783b */ /* 0x000ea80000000200 */
[----:B-1----:R-:W1:Y:S04]  /*7b70*/  LDSM.16.M88.4 R8, [R181] ;  /* 0x00000000b508783b */ /* 0x002e680000000200 */
[----:B------:R-:W-:Y:S01]  /*7b80*/  LDSM.16.M88.4 R168, [R187+0xc000] ;  /* 0x00c00000bba8783b */ /* 0x000fe20000000200 */
[C---:B---3--:R-:W-:Y:S03]  /*7b90*/  HMMA.16816.F32 R148, R24.reuse, R144, RZ ;  /* 0x000000901894723c */ /* 0x048fe600000018ff */
[----:B------:R-:W-:Y:S04]  /*7ba0*/  LDSM.16.M88.4 R164, [R187+0xc800] ;  /* 0x00c80000bba4783b */ /* 0x000fe80000000200 */
[----:B------:R-:W-:Y:S01]  /*7bb0*/  LDSM.16.M88.4 R160, [R187+0xd000] ;  /* 0x00d00000bba0783b */ /* 0x000fe20000000200 */
[C---:B----4-:R-:W-:Y:S03]  /*7bc0*/  HMMA.16816.F32 R140, R24.reuse, R136, RZ ;  /* 0x00000088188c723c */ /* 0x050fe600000018ff */
[----:B------:R-:W-:Y:S04]  /*7bd0*/  LDSM.16.M88.4 R156, [R187+0xd800] ;  /* 0x00d80000bb9c783b */ /* 0x000fe80000000200 */
[----:B------:R-:W0:Y:S01]  /*7be0*/  LDGDEPBAR ;  /* 0x00000000000079af */ /* 0x000e220000000000 */
[C---:B-----5:R-:W-:Y:S08]  /*7bf0*/  HMMA.16816.F32 R132, R24.reuse, R32, RZ ;  /* 0x000000201884723c */ /* 0x060ff000000018ff */
[C---:B------:R-:W-:Y:S08]  /*7c00*/  HMMA.16816.F32 R144, R24.reuse, R146, RZ ;  /* 0x000000921890723c */ /* 0x040ff000000018ff */
[C---:B------:R-:W-:Y:S08]  /*7c10*/  HMMA.16816.F32 R136, R24.reuse, R138, RZ ;  /* 0x0000008a1888723c */ /* 0x040ff000000018ff */
[C---:B------:R-:W-:Y:S08]  /*7c20*/  HMMA.16816.F32 R32, R24.reuse, R34, RZ ;  /* 0x000000221820723c */ /* 0x040ff000000018ff */
[C---:B--2---:R-:W-:Y:S08]  /*7c30*/  HMMA.16816.F32 R28, R24.reuse, R152, RZ ;  /* 0x00000098181c723c */ /* 0x044ff000000018ff */
[----:B------:R-:W-:Y:S01]  /*7c40*/  HMMA.16816.F32 R24, R24, R154, RZ ;  /* 0x0000009a1818723c */ /* 0x000fe200000018ff */
[----:B------:R-:W2:Y:S07]  /*7c50*/  LDSM.16.M88.4 R152, [R190] ;  /* 0x00000000be98783b */ /* 0x000eae0000000200 */
[C---:B------:R-:W-:Y:S08]  /*7c60*/  HMMA.16816.F32 R148, R4.reuse, R20, R148 ;  /* 0x000000140494723c */ /* 0x040ff00000001894 */
[C---:B------:R-:W-:Y:S01]  /*7c70*/  HMMA.16816.F32 R144, R4.reuse, R22, R144 ;  /* 0x000000160490723c */ /* 0x040fe20000001890 */
[----:B------:R-:W-:Y:S07]  /*7c80*/  LDSM.16.M88.4 R20, [R180] ;  /* 0x00000000b414783b */ /* 0x000fee0000000200 */
[C---:B------:R-:W-:Y:S08]  /*7c90*/  HMMA.16816.F32 R140, R4.reuse, R16, R140 ;  /* 0x00000010048c723c */ /* 0x040ff0000000188c */
[C---:B------:R-:W-:Y:S01]  /*7ca0*/  HMMA.16816.F32 R136, R4.reuse, R18, R136 ;  /* 0x000000120488723c */ /* 0x040fe20000001888 */
[----:B------:R-:W-:Y:S07]  /*7cb0*/  LDSM.16.M88.4 R16, [R180+0x800] ;  /* 0x00080000b410783b */ /* 0x000fee0000000200 */
[C---:B------:R-:W-:Y:S08]  /*7cc0*/  HMMA.16816.F32 R132, R4.reuse, R12, R132 ;  /* 0x0000000c0484723c */ /* 0x040ff00000001884 */
[C---:B------:R-:W-:Y:S01]  /*7cd0*/  HMMA.16816.F32 R32, R4.reuse, R14, R32 ;  /* 0x0000000e0420723c */ /* 0x040fe20000001820 */
[----:B------:R-:W-:Y:S07]  /*7ce0*/  LDSM.16.M88.4 R12, [R180+0x1000] ;  /* 0x00100000b40c783b */ /* 0x000fee0000000200 */
[C---:B-1----:R-:W-:Y:S08]  /*7cf0*/  HMMA.16816.F32 R28, R4.reuse, R8, R28 ;  /* 0x00000008041c723c */ /* 0x042ff0000000181c */
[----:B------:R-:W-:Y:S01]  /*7d00*/  HMMA.16816.F32 R24, R4, R10, R24 ;  /* 0x0000000a0418723c */ /* 0x000fe20000001818 */
[----:B------:R-:W1:Y:S04]  /*7d10*/  LDSM.16.M88.4 R4, [R189] ;  /* 0x00000000bd04783b */ /* 0x000e680000000200 */
[----:B------:R-:W3:Y:S03]  /*7d20*/  LDSM.16.M88.4 R8, [R180+0x1800] ;  /* 0x00180000b408783b */ /* 0x000ee60000000200 */
[C---:B--2---:R-:W-:Y:S08]  /*7d30*/  HMMA.16816.F32 R148, R152.reuse, R168, R148 ;  /* 0x000000a89894723c */ /* 0x044ff00000001894 */
[C---:B------:R-:W-:Y:S01]  /*7d40*/  HMMA.16816.F32 R144, R152.reuse, R170, R144 ;  /* 0x000000aa9890723c */ /* 0x040fe20000001890 */
[----:B------:R-:W-:Y:S07]  /*7d50*/  LDSM.16.M88.4 R168, [R193+0xe000] ;  /* 0x00e00000c1a8783b */ /* 0x000fee0000000200 */
        /* <DEDUP_REMOVED lines=18> */
[----:B------:R-:W-:Y:S07]  /*7e80*/  LDSM.16.M88.4 R12, [R177] ;  /* 0x00000000b10c783b */ /* 0x000fee0000000200 */
[C---:B---3--:R-:W-:Y:S08]  /*7e90*/  HMMA.16816.F32 R28, R4.reuse, R8, R28 ;  /* 0x00000008041c723c */ /* 0x048ff0000000181c */
[----:B------:R-:W-:Y:S01]  /*7ea0*/  HMMA.16816.F32 R24, R4, R10, R24 ;  /* 0x0000000a0418723c */ /* 0x000fe20000001818 */
[----:B------:R-:W1:Y:S04]  /*7eb0*/  LDSM.16.M88.4 R4, [R192+0x4000] ;  /* 0x00400000c004783b */ /* 0x000e680000000200 */
[----:B------:R-:W3:Y:S03]  /*7ec0*/  LDSM.16.M88.4 R8, [R176] ;  /* 0x00000000b008783b */ /* 0x000ee60000000200 */
        /* <DEDUP_REMOVED lines=9> */
[C---:B----4-:R-:W-:Y:S08]  /*7f60*/  HMMA.16816.F32 R28, R152.reuse, R156, R28 ;  /* 0x0000009c981c723c */ /* 0x050ff0000000181c */
[----:B------:R-:W-:Y:S01]  /*7f70*/  HMMA.16816.F32 R24, R152, R158, R24 ;  /* 0x0000009e9818723c */ /* 0x000fe20000001818 */
[----:B------:R-:W2:Y:S04]  /*7f80*/  LDSM.16.M88.4 R152, [R190+0x4000] ;  /* 0x00400000be98783b */ /* 0x000ea80000000200 */
[----:B------:R-:W4:Y:S03]  /*7f90*/  LDSM.16.M88.4 R156, [R187+0xf800] ;  /* 0x00f80000bb9c783b */ /* 0x000f260000000200 */
[C---:B-1----:R-:W-:Y:S08]  /*7fa0*/  HMMA.16816.F32 R148, R4.reuse, R20, R148 ;  /* 0x000000140494723c */ /* 0x042ff00000001894 */
        /* <DEDUP_REMOVED lines=8> */
[C---:B---3--:R-:W-:Y:S08]  /*8030*/  HMMA.16816.F32 R28, R4.reuse, R8, R28 ;  /* 0x00000008041c723c */ /* 0x048ff0000000181c */
[----:B------:R-:W-:Y:S01]  /*8040*/  HMMA.16816.F32 R24, R4, R10, R24 ;  /* 0x0000000a0418723c */ /* 0x000fe20000001818 */
[----:B------:R-:W1:Y:S04]  /*8050*/  LDSM.16.M88.4 R4, [R189+0x4000] ;  /* 0x00400000bd04783b */ /* 0x000e680000000200 */
        /* <DEDUP_REMOVED lines=32> */
[----:B------:R-:W2:Y:S07]  /*8260*/  LDSM.16.M88.4 R164, [R187+0x10000] ;  /* 0x01000000bba4783b */ /* 0x000eae0000000200 */
[C---:B------:R-:W-:Y:S08]  /*8270*/  HMMA.16816.F32 R132, R152.reuse, R160, R132 ;  /* 0x000000a09884723c */ /* 0x040ff00000001884 */
[C---:B------:R-:W-:Y:S01]  /*8280*/  HMMA.16816.F32 R32, R152.reuse, R162, R32 ;  /* 0x000000a29820723c */ /* 0x040fe20000001820 */
[----:B------:R-:W5:Y:S07]  /*8290*/  LDSM.16.M88.4 R160, [R187+0x10800] ;  /* 0x01080000bba0783b */ /* 0x000f6e0000000200 */
[C---:B----4-:R-:W-:Y:S08]  /*82a0*/  HMMA.16816.F32 R28, R152.reuse, R156, R28 ;  /* 0x0000009c981c723c */ /* 0x050ff0000000181c */
[----:B------:R-:W-:Y:S01]  /*82b0*/  HMMA.16816.F32 R24, R152, R158, R24 ;  /* 0x0000009e9818723c */ /* 0x000fe20000001818 */
[----:B------:R-:W4:Y:S04]  /*82c0*/  LDSM.16.M88.4 R156, [R187+0x11000] ;  /* 0x01100000bb9c783b */ /* 0x000f280000000200 */
[----:B------:R-:W2:Y:S03]  /*82d0*/  LDSM.16.M88.4 R152, [R187+0x11800] ;  /* 0x01180000bb98783b */ /* 0x000ea60000000200 */
        /* <DEDUP_REMOVED lines=8> */
[----:B------:R-:W1:Y:S07]  /*8360*/  LDSM.16.M88.4 R12, [R180+0x4800] ;  /* 0x00480000b40c783b */ /* 0x000e6e0000000200 */
[C---:B---3--:R-:W-:Y:S08]  /*8370*/  HMMA.16816.F32 R28, R4.reuse, R8, R28 ;  /* 0x00000008041c723c */ /* 0x048ff0000000181c */
[----:B------:R-:W-:Y:S01]  /*8380*/  HMMA.16816.F32 R24, R4, R10, R24 ;  /* 0x0000000a0418723c */ /* 0x000fe20000001818 */
[----:B------:R-:W3:Y:S04]  /*8390*/  LDSM.16.M88.4 R8, [R180+0x5000] ;  /* 0x00500000b408783b */ /* 0x000ee80000000200 */
[----:B------:R-:W1:Y:S01]  /*83a0*/  LDSM.16.M88.4 R4, [R180+0x5800] ;  /* 0x00580000b404783b */ /* 0x000e620000000200 */
[----:B------:R-:W-:-:S04]  /*83b0*/  DEPBAR.LE SB0, 0x0 ;  /* 0x000080000000791a */ /* 0x000fc80000000000 */
[C---:B--2---:R-:W-:Y:S08]  /*83c0*/  HMMA.16816.F32 R148, R168.reuse, R164, R148 ;  /* 0x000000a4a894723c */ /* 0x044ff00000001894 */
[C---:B------:R-:W-:Y:S08]  /*83d0*/  HMMA.16816.F32 R144, R168.reuse, R166, R144 ;  /* 0x000000a6a890723c */ /* 0x040ff00000001890 */
[C---:B-----5:R-:W-:Y:S08]  /*83e0*/  HMMA.16816.F32 R140, R168.reuse, R160, R140 ;  /* 0x000000a0a88c723c */ /* 0x060ff0000000188c */
[C---:B------:R-:W-:Y:S08]  /*83f0*/  HMMA.16816.F32 R136, R168.reuse, R162, R136 ;  /* 0x000000a2a888723c */ /* 0x040ff00000001888 */
[C---:B----4-:R-:W-:Y:S08]  /*8400*/  HMMA.16816.F32 R132, R168.reuse, R156, R132 ;  /* 0x0000009ca884723c */ /* 0x050ff00000001884 */
[C---:B------:R-:W-:Y:S08]  /*8410*/  HMMA.16816.F32 R32, R168.reuse, R158, R32 ;  /* 0x0000009ea820723c */ /* 0x040ff00000001820 */
[C---:B------:R-:W-:Y:S08]  /*8420*/  HMMA.16816.F32 R28, R168.reuse, R152, R28 ;  /* 0x00000098a81c723c */ /* 0x040ff0000000181c */
[----:B------:R-:W-:Y:S08]  /*8430*/  HMMA.16816.F32 R24, R168, R154, R24 ;  /* 0x0000009aa818723c */ /* 0x000ff00000001818 */
[C---:B-1----:R-:W-:Y:S08]  /*8440*/  HMMA.16816.F32 R148, R20.reuse, R16, R148 ;  /* 0x000000101494723c */ /* 0x042ff00000001894 */
[C---:B------:R-:W-:Y:S08]  /*8450*/  HMMA.16816.F32 R144, R20.reuse, R18, R144 ;  /* 0x000000121490723c */ /* 0x040ff00000001890 */
[C---:B------:R-:W-:Y:S08]  /*8460*/  HMMA.16816.F32 R140, R20.reuse, R12, R140 ;  /* 0x0000000c148c723c */ /* 0x040ff0000000188c */
[C---:B------:R-:W-:Y:S08]  /*8470*/  HMMA.16816.F32 R136, R20.reuse, R14, R136 ;  /* 0x0000000e1488723c */ /* 0x040ff00000001888 */
[C---:B---3--:R-:W-:Y:S08]  /*8480*/  HMMA.16816.F32 R132, R20.reuse, R8, R132 ;  /* 0x000000081484723c */ /* 0x048ff00000001884 */
[C---:B------:R-:W-:Y:S08]  /*8490*/  HMMA.16816.F32 R32, R20.reuse, R10, R32 ;  /* 0x0000000a1420723c */ /* 0x040ff00000001820 */
[C---:B------:R-:W-:Y:S08]  /*84a0*/  HMMA.16816.F32 R28, R20.reuse, R4, R28 ;  /* 0x00000004141c723c */ /* 0x040ff0000000181c */
[----:B------:R-:W-:Y:S01]  /*84b0*/  HMMA.16816.F32 R24, R20, R6, R24 ;  /* 0x000000061418723c */ /* 0x000fe20000001818 */
[----:B------:R-:W-:Y:S06]  /*84c0*/  BAR.SYNC.DEFER_BLOCKING 0x0 ;  /* 0x0000000000007b1d */ /* 0x000fec0000010000 */
        /* <DEDUP_REMOVED lines=27> */
.L_x_250:
[----:B------:R-:W-:Y:S01]  /*8680*/  IMAD.U32 R10, RZ, RZ, UR15 ;  /* 0x0000000fff0a7e24 */ /* 0x000fe2000f8e00ff */
[----:B------:R-:W-:Y:S03]  /*8690*/  LDSM.16.MT88.4 R16, [R188+0x12000] ;  /* 0x01200000bc10783b */ /* 0x000fe60000004200 */
[----:B------:R-:W-:-:S05]  /*86a0*/  IMAD R10, R10, 0x40, R205 ;  /* 0x000000400a0a7824 */ /* 0x000fca00078e02cd */
[C---:B------:R-:W-:Y:S02]  /*86b0*/  IADD3 R4, R10.reuse, 0x1, RZ ;  /* 0x000000010a047810 */ /* 0x040fe40007ffe0ff */
[C---:B------:R-:W-:Y:S02]  /*86c0*/  IADD3 R3, R10.reuse, 0x8, RZ ;  /* 0x000000080a037810 */ /* 0x040fe40007ffe0ff */
[-C--:B------:R-:W-:Y:S02]  /*86d0*/  ISETP.GE.AND P2, PT, R10, R203.reuse, PT ;  /* 0x000000cb0a00720c */ /* 0x080fe40003f46270 */
[C---:B------:R-:W-:Y:S02]  /*86e0*/  ISETP.GE.AND P1, PT, R4.reuse, R203, PT ;  /* 0x000000cb0400720c */ /* 0x040fe40003f26270 */
[-C--:B------:R-:W-:Y:S02]  /*86f0*/  ISETP.GE.AND P4, PT, R4, R197.reuse, PT ;  /* 0x000000c50400720c */ /* 0x080fe40003f86270 */
[----:B------:R-:W-:-:S02]  /*8700*/  ISETP.GE.AND P5, PT, R10, R197, PT ;  /* 0x000000c50a00720c */ /* 0x000fc40003fa6270 */
[C---:B------:R-:W-:Y:S02]  /*8710*/  ISETP.GE.AND P0, PT, R3.reuse, R203, PT ;  /* 0x000000cb0300720c */ /* 0x040fe40003f06270 */
[----:B------:R-:W-:Y:S02]  /*8720*/  ISETP.GE.AND P3, PT, R3, R197, PT ;  /* 0x000000c50300720c */ /* 0x000fe40003f66270 */
[-C--:B------:R-:W-:Y:S02]  /*8730*/  ISETP.LT.OR P2, PT, R10, R204.reuse, P2 ;  /* 0x000000cc0a00720c */ /* 0x080fe40001741670 */
[C---:B------:R-:W-:Y:S02]  /*8740*/  ISETP.LT.OR P1, PT, R4.reuse, R204, P1 ;  /* 0x000000cc0400720c */ /* 0x040fe40000f21670 */
[-C--:B------:R-:W-:Y:S02]  /*8750*/  ISETP.LT.OR P4, PT, R4, R202.reuse, P4 ;  /* 0x000000ca0400720c */ /* 0x080fe40002781670 */
[----:B------:R-:W-:-:S02]  /*8760*/  ISETP.LT.OR P5, PT, R10, R202, P5 ;  /* 0x000000ca0a00720c */ /* 0x000fc40002fa1670 */
[C---:B-1----:R-:W-:Y:S02]  /*8770*/  IADD3 R6, R10.reuse, 0x9, RZ ;  /* 0x000000090a067810 */ /* 0x042fe40007ffe0ff */
[----:B------:R-:W-:Y:S02]  /*8780*/  IADD3 R4, R10, 0x10, RZ ;  /* 0x000000100a047810 */ /* 0x000fe40007ffe0ff */
[C---:B------:R-:W-:Y:S02]  /*8790*/  ISETP.LT.OR P0, PT, R3.reuse, R204, P0 ;  /* 0x000000cc0300720c */ /* 0x040fe40000701670 */
[----:B------:R-:W-:Y:S02]  /*87a0*/  ISETP.LT.OR P3, PT, R3, R202, P3 ;  /* 0x000000ca0300720c */ /* 0x000fe40001f61670 */
[----:B------:R-:W-:Y:S02]  /*87b0*/  FSEL R3, R148, -INF , !P2 ;  /* 0xff80000094037808 */ /* 0x000fe40005000000 */
[----:B------:R-:W-:-:S02]  /*87c0*/  FSEL R5, R150, -INF , !P5 ;  /* 0xff80000096057808 */ /* 0x000fc40006800000 */
[----:B------:R-:W-:Y:S02]  /*87d0*/  FSEL R149, R149, -INF , !P1 ;  /* 0xff80000095957808 */ /* 0x000fe40004800000 */
[C---:B------:R-:W-:Y:S02]  /*87e0*/  ISETP.GE.AND P6, PT, R6.reuse, R203, PT ;  /* 0x000000cb0600720c */ /* 0x040fe40003fc6270 */
[----:B------:R-:W-:Y:S02]  /*87f0*/  ISETP.GE.AND P2, PT, R6, R197, PT ;  /* 0x000000c50600720c */ /* 0x000fe40003f46270 */
[C---:B------:R-:W-:Y:S02]  /*8800*/  ISETP.GE.AND P5, PT, R4.reuse, R203, PT ;  /* 0x000000cb0400720c */ /* 0x040fe40003fa6270 */
[----:B------:R-:W-:Y:S02]  /*8810*/  ISETP.GE.AND P1, PT, R4, R197, PT ;  /* 0x000000c50400720c */ /* 0x000fe40003f26270 */
[----:B------:R-:W-:-:S02]  /*8820*/  IADD3 R11, R10, 0x11, RZ ;  /* 0x000000110a0b7810 */ /* 0x000fc40007ffe0ff */
[----:B------:R-:W-:Y:S02]  /*8830*/  FMNMX.FTZ R14, R2, R3, !PT ;  /* 0x00000003020e7209 */ /* 0x000fe40007810000 */
[C---:B------:R-:W-:Y:S02]  /*8840*/  ISETP.LT.OR P6, PT, R6.reuse, R204, P6 ;  /* 0x000000cc0600720c */ /* 0x040fe400037c1670 */
[----:B------:R-:W-:Y:S02]  /*8850*/  ISETP.LT.OR P2, PT, R6, R202, P2 ;  /* 0x000000ca0600720c */ /* 0x000fe40001741670 */
[C---:B------:R-:W-:Y:S02]  /*8860*/  ISETP.LT.OR P5, PT, R4.reuse, R204, P5 ;  /* 0x000000cc0400720c */ /* 0x040fe40002fa1670 */
[----:B------:R-:W-:Y:S02]  /*8870*/  ISETP.LT.OR P1, PT, R4, R202, P1 ;  /* 0x000000ca0400720c */ /* 0x000fe40000f21670 */
[----:B------:R-:W-:-:S02]  /*8880*/  FSEL R6, R151, -INF , !P4 ;  /* 0xff80000097067808 */ /* 0x000fc40006000000 */
[----:B------:R-:W-:Y:S02]  /*8890*/  IADD3 R4, R10, 0x18, RZ ;  /* 0x000000180a047810 */ /* 0x000fe40007ffe0ff */
[----:B------:R-:W-:Y:S02]  /*88a0*/  FSEL R9, R144, -INF , !P0 ;  /* 0xff80000090097808 */ /* 0x000fe40004000000 */
[C---:B------:R-:W-:Y:S02]  /*88b0*/  ISETP.GE.AND P4, PT, R11.reuse, R203, PT ;  /* 0x000000cb0b00720c */ /* 0x040fe40003f86270 */
[----:B------:R-:W-:Y:S02]  /*88c0*/  ISETP.GE.AND P0, PT, R11, R197, PT ;  /* 0x000000c50b00720c */ /* 0x000fe40003f06270 */
[----:B------:R-:W-:Y:S02]  /*88d0*/  FMNMX.FTZ R14, R149, R14, !PT ;  /* 0x0000000e950e7209 */ /* 0x000fe40007810000 */
[----:B------:R-:W-:-:S02]  /*88e0*/  FSEL R8, R146, -INF , !P3 ;  /* 0xff80000092087808 */ /* 0x000fc40005800000 */
[----:B------:R-:W-:Y:S02]  /*88f0*/  FSEL R7, R145, -INF , !P6 ;  /* 0xff80000091077808 */ /* 0x000fe40007000000 */
[C---:B------:R-:W-:Y:S02]  /*8900*/  ISETP.GE.AND P3, PT, R4.reuse, R203, PT ;  /* 0x000000cb0400720c */ /* 0x040fe40003f66270 */
[----:B------:R-:W-:Y:S02]  /*8910*/  ISETP.GE.AND P6, PT, R4, R197, PT ;  /* 0x000000c50400720c */ /* 0x000fe40003fc6270 */
[C---:B------:R-:W-:Y:S02]  /*8920*/  ISETP.LT.OR P4, PT, R11.reuse, R204, P4 ;  /* 0x000000cc0b00720c */ /* 0x040fe40002781670 */
[----:B------:R-:W-:Y:S02]  /*8930*/  ISETP.LT.OR P0, PT, R11, R202, P0 ;  /* 0x000000ca0b00720c */ /* 0x000fe40000701670 */
[----:B------:R-:W-:-:S02]  /*8940*/  FMNMX.FTZ R14, R9, R14, !PT ;  /* 0x0000000e090e7209 */ /* 0x000fc40007810000 */
[C---:B------:R-:W-:Y:S02]  /*8950*/  IADD3 R11, R10.reuse, 0x19, RZ ;  /* 0x000000190a0b7810 */ /* 0x040fe40007ffe0ff */
[----:B------:R-:W-:Y:S02]  /*8960*/  IADD3 R12, R10, 0x20, RZ ;  /* 0x000000200a0c7810 */ /* 0x000fe40007ffe0ff */
[C---:B------:R-:W-:Y:S02]  /*8970*/  ISETP.LT.OR P3, PT, R4.reuse, R204, P3 ;  /* 0x000000cc0400720c */ /* 0x040fe40001f61670 */
[----:B------:R-:W-:Y:S02]  /*8980*/  ISETP.LT.OR P6, PT, R4, R202, P6 ;  /* 0x000000ca0400720c */ /* 0x000fe400037c1670 */
[----:B------:R-:W-:Y:S02]  /*8990*/  FSEL R4, R147, -INF , !P2 ;  /* 0xff80000093047808 */ /* 0x000fe40005000000 */
[----:B------:R-:W-:-:S02]  /*89a0*/  FSEL R155, R140, -INF , !P5 ;  /* 0xff8000008c9b7808 */ /* 0x000fc40006800000 */
[----:B------:R-:W-:Y:S02]  /*89b0*/  FSEL R160, R142, -INF , !P1 ;  /* 0xff8000008ea07808 */ /* 0x000fe40004800000 */
[----:B------:R-:W-:Y:S02]  /*89c0*/  FSEL R23, R141, -INF , !P4 ;  /* 0xff8000008d177808 */ /* 0x000fe40006000000 */
[----:B------:R-:W-:Y:S02]  /*89d0*/  FMNMX.FTZ R14, R7, R14, !PT ;  /* 0x0000000e070e7209 */ /* 0x000fe40007810000 */
[C---:B------:R-:W-:Y:S02]  /*89e0*/  ISETP.GE.AND P2, PT, R11.reuse, R203, PT ;  /* 0x000000cb0b00720c */ /* 0x040fe40003f46270 */
[----:B------:R-:W-:Y:S02]  /*89f0*/  ISETP.GE.AND P5, PT, R11, R197, PT ;  /* 0x000000c50b00720c */ /* 0x000fe40003fa6270 */
[----:B------:R-:W-:-:S02]  /*8a00*/  ISETP.GE.AND P1, PT, R12, R203, PT ;  /* 0x000000cb0c00720c */ /* 0x000fc40003f26270 */
[----:B------:R-:W-:Y:S02]  /*8a10*/  ISETP.GE.AND P4, PT, R12, R197, PT ;  /* 0x000000c50c00720c */ /* 0x000fe40003f86270 */
[----:B------:R-:W-:Y:S02]  /*8a20*/  FMNMX.FTZ R14, R155, R14, !PT ;  /* 0x0000000e9b0e7209 */ /* 0x000fe40007810000 */
[----:B------:R-:W-:Y:S02]  /*8a30*/  FMNMX.FTZ R13, R0, R5, !PT ;  /* 0x00000005000d7209 */ /* 0x000fe40007810000 */
[C---:B------:R-:W-:Y:S02]  /*8a40*/  ISETP.LT.OR P2, PT, R11.reuse, R204, P2 ;  /* 0x000000cc0b00720c */ /* 0x040fe40001741670 */
[----:B------:R-:W-:Y:S02]  /*8a50*/  ISETP.LT.OR P5, PT, R11, R202, P5 ;  /* 0x000000ca0b00720c */ /* 0x000fe40002fa1670 */
[----:B------:R-:W-:-:S02]  /*8a60*/  ISETP.LT.OR P1, PT, R12, R204, P1 ;  /* 0x000000cc0c00720c */ /* 0x000fc40000f21670 */
[----:B------:R-:W-:Y:S02]  /*8a70*/  ISETP.LT.OR P4, PT, R12, R202, P4 ;  /* 0x000000ca0c00720c */ /* 0x000fe40002781670 */
[C---:B------:R-:W-:Y:S02]  /*8a80*/  IADD3 R11, R10.reuse, 0x21, RZ ;  /* 0x000000210a0b7810 */ /* 0x040fe40007ffe0ff */
[----:B------:R-:W-:Y:S02]  /*8a90*/  IADD3 R12, R10, 0x28, RZ ;  /* 0x000000280a0c7810 */ /* 0x000fe40007ffe0ff */
[----:B------:R-:W-:Y:S02]  /*8aa0*/  FSEL R21, R136, -INF , !P3 ;  /* 0xff80000088157808 */ /* 0x000fe40005800000 */
[----:B------:R-:W-:Y:S02]  /*8ab0*/  FMNMX.FTZ R14, R23, R14, !PT ;  /* 0x0000000e170e7209 */ /* 0x000fe40007810000 */
[----:B------:R-:W-:-:S02]  /*8ac0*/  FMNMX.FTZ R13, R6, R13, !PT ;  /* 0x0000000d060d7209 */ /* 0x000fc40007810000 */
[----:B------:R-:W-:Y:S02]  /*8ad0*/  FSEL R162, R143, -INF , !P0 ;  /* 0xff8000008fa27808 */ /* 0x000fe40004000000 */
[----:B------:R-:W-:Y:S02]  /*8ae0*/  FSEL R22, R138, -INF , !P6 ;  /* 0xff8000008a167808 */ /* 0x000fe40007000000 */
[----:B------:R-:W-:Y:S02]  /*8af0*/  FSEL R137, R137, -INF , !P2 ;  /* 0xff80000089897808 */ /* 0x000fe40005000000 */
[-C--:B------:R-:W-:Y:S02]  /*8b00*/  ISETP.GE.AND P0, PT, R11, R203.reuse, PT ;  /* 0x000000cb0b00720c */ /* 0x080fe40003f06270 */
[C---:B------:R-:W-:Y:S02]  /*8b10*/  ISETP.GE.AND P6, PT, R12.reuse, R203, PT ;  /* 0x000000cb0c00720c */ /* 0x040fe40003fc6270 */
[----:B------:R-:W-:-:S02]  /*8b20*/  ISETP.GE.AND P2, PT, R12, R197, PT ;  /* 0x000000c50c00720c */ /* 0x000fc40003f46270 */
[----:B------:R-:W-:Y:S02]  /*8b30*/  ISETP.GE.AND P3, PT, R11, R197, PT ;  /* 0x000000c50b00720c */ /* 0x000fe40003f66270 */
[----:B------:R-:W-:Y:S02]  /*8b40*/  FMNMX.FTZ R14, R21, R14, !PT ;  /* 0x0000000e150e7209 */ /* 0x000fe40007810000 */
[----:B------:R-:W-:Y:S02]  /*8b50*/  FMNMX.FTZ R13, R8, R13, !PT ;  /* 0x0000000d080d7209 */ /* 0x000fe40007810000 */
[-C--:B------:R-:W-:Y:S02]  /*8b60*/  ISETP.LT.OR P0, PT, R11, R204.reuse, P0 ;  /* 0x000000cc0b00720c */ /* 0x080fe40000701670 */
[C---:B------:R-:W-:Y:S02]  /*8b70*/  ISETP.LT.OR P6, PT, R12.reuse, R204, P6 ;  /* 0x000000cc0c00720c */ /* 0x040fe400037c1670 */
        /* <DEDUP_REMOVED lines=10> */
[C---:B------:R-:W-:Y:S02]  /*8c20*/  ISETP.GE.AND P4, PT, R12.reuse, R203, PT ;  /* 0x000000cb0c00720c */ /* 0x040fe40003f86270 */
[----:B------:R-:W-:Y:S02]  /*8c30*/  ISETP.GE.AND P0, PT, R12, R197, PT ;  /* 0x000000c50c00720c */ /* 0x000fe40003f06270 */
[----:B------:R-:W-:-:S02]  /*8c40*/  ISETP.GE.AND P5, PT, R11, R203, PT ;  /* 0x000000cb0b00720c */ /* 0x000fc40003fa6270 */
[----:B------:R-:W-:Y:S02]  /*8c50*/  FMNMX.FTZ R14, R167, R14, !PT ;  /* 0x0000000ea70e7209 */ /* 0x000fe40007810000 */
[----:B------:R-:W-:Y:S02]  /*8c60*/  FMNMX.FTZ R13, R160, R13, !PT ;  /* 0x0000000da00d7209 */ /* 0x000fe40007810000 */
[C---:B------:R-:W-:Y:S02]  /*8c70*/  ISETP.GE.AND P1, PT, R11.reuse, R197, PT ;  /* 0x000000c50b00720c */ /* 0x040fe40003f26270 */
[C---:B------:R-:W-:Y:S02]  /*8c80*/  ISETP.LT.OR P4, PT, R12.reuse, R204, P4 ;  /* 0x000000cc0c00720c */ /* 0x040fe40002781670 */
[----:B------:R-:W-:Y:S02]  /*8c90*/  ISETP.LT.OR P0, PT, R12, R202, P0 ;  /* 0x000000ca0c00720c */ /* 0x000fe40000701670 */
[----:B------:R-:W-:-:S02]  /*8ca0*/  ISETP.LT.OR P5, PT, R11, R204, P5 ;  /* 0x000000cc0b00720c */ /* 0x000fc40002fa1670 */
[----:B------:R-:W-:Y:S02]  /*8cb0*/  IADD3 R12, R10, 0x31, RZ ;  /* 0x000000310a0c7810 */ /* 0x000fe40007ffe0ff */
[----:B------:R-:W-:Y:S02]  /*8cc0*/  FSEL R165, R32, -INF , !P6 ;  /* 0xff80000020a57808 */ /* 0x000fe40007000000 */
[----:B------:R-:W-:Y:S02]  /*8cd0*/  FMNMX.FTZ R14, R169, R14, !PT ;  /* 0x0000000ea90e7209 */ /* 0x000fe40007810000 */
[----:B------:R-:W-:Y:S02]  /*8ce0*/  FMNMX.FTZ R13, R162, R13, !PT ;  /* 0x0000000da20d7209 */ /* 0x000fe40007810000 */
[----:B------:R-:W-:Y:S02]  /*8cf0*/  ISETP.LT.OR P1, PT, R11, R202, P1 ;  /* 0x000000ca0b00720c */ /* 0x000fe40000f21670 */
[----:B------:R-:W-:-:S02]  /*8d00*/  FSEL R168, R135, -INF , !P3 ;  /* 0xff80000087a87808 */ /* 0x000fc40005800000 */
[----:B------:R-:W-:Y:S02]  /*8d10*/  IADD3 R11, R10, 0x38, RZ ;  /* 0x000000380a0b7810 */ /* 0x000fe40007ffe0ff */
[----:B------:R-:W-:Y:S02]  /*8d20*/  ISETP.GE.AND P3, PT, R12, R203, PT ;  /* 0x000000cb0c00720c */ /* 0x000fe40003f66270 */
[----:B------:R-:W-:Y:S02]  /*8d30*/  FSEL R163, R33, -INF , !P5 ;  /* 0xff80000021a37808 */ /* 0x000fe40006800000 */
[----:B------:R-:W-:Y:S02]  /*8d40*/  FMNMX.FTZ R14, R165, R14, !PT ;  /* 0x0000000ea50e7209 */ /* 0x000fe40007810000 */
[----:B------:R-:W-:Y:S02]  /*8d50*/  FMNMX.FTZ R13, R22, R13, !PT ;  /* 0x0000000d160d7209 */ /* 0x000fe40007810000 */
[----:B------:R-:W-:-:S02]  /*8d60*/  IADD3 R10, R10, 0x39, RZ ;  /* 0x000000390a0a7810 */ /* 0x000fc40007ffe0ff */
[----:B------:R-:W-:Y:S02]  /*8d70*/  ISETP.GE.AND P6, PT, R11, R203, PT ;  /* 0x000000cb0b00720c */ /* 0x000fe40003fc6270 */
[----:B------:R-:W-:Y:S02]  /*8d80*/  ISETP.LT.OR P3, PT, R12, R204, P3 ;  /* 0x000000cc0c00720c */ /* 0x000fe40001f61670 */
[----:B------:R-:W-:Y:S02]  /*8d90*/  FSEL R153, R28, -INF , !P4 ;  /* 0xff8000001c997808 */ /* 0x000fe40006000000 */
[----:B------:R-:W-:Y:S02]  /*8da0*/  FMNMX.FTZ R14, R163, R14, !PT ;  /* 0x0000000ea30e7209 */ /* 0x000fe40007810000 */
[----:B------:R-:W-:Y:S02]  /*8db0*/  FMNMX.FTZ R13, R20, R13, !PT ;  /* 0x0000000d140d7209 */ /* 0x000fe40007810000 */
[----:B------:R-:W-:-:S02]  /*8dc0*/  ISETP.GE.AND P5, PT, R10, R203, PT ;  /* 0x000000cb0a00720c */ /* 0x000fc40003fa6270 */
[----:B------:R-:W-:Y:S02]  /*8dd0*/  ISETP.LT.OR P6, PT, R11, R204, P6 ;  /* 0x000000cc0b00720c */ /* 0x000fe400037c1670 */
[----:B------:R-:W-:Y:S02]  /*8de0*/  FSEL R151, R29, -INF , !P3 ;  /* 0xff8000001d977808 */ /* 0x000fe40005800000 */
[----:B------:R-:W-:Y:S02]  /*8df0*/  FMNMX.FTZ R14, R153, R14, !PT ;  /* 0x0000000e990e7209 */ /* 0x000fe40007810000 */
[----:B------:R-:W-:Y:S02]  /*8e00*/  FMNMX.FTZ R13, R170, R13, !PT ;  /* 0x0000000daa0d7209 */ /* 0x000fe40007810000 */
[----:B------:R-:W-:Y:S02]  /*8e10*/  ISETP.LT.OR P5, PT, R10, R204, P5 ;  /* 0x000000cc0a00720c */ /* 0x000fe40002fa1670 */
[----:B------:R-:W-:-:S02]  /*8e20*/  FSEL R166, R34, -INF , !P2 ;  /* 0xff80000022a67808 */ /* 0x000fc40005000000 */
[----:B------:R-:W-:Y:S02]  /*8e30*/  FSEL R143, R24, -INF , !P6 ;  /* 0xff800000188f7808 */ /* 0x000fe40007000000 */
[----:B------:R-:W-:Y:S02]  /*8e40*/  FMNMX.FTZ R14, R151, R14, !PT ;  /* 0x0000000e970e7209 */ /* 0x000fe40007810000 */
[----:B------:R-:W-:Y:S02]  /*8e50*/  FMNMX.FTZ R13, R168, R13, !PT ;  /* 0x0000000da80d7209 */ /* 0x000fe40007810000 */
[----:B------:R-:W-:Y:S02]  /*8e60*/  FSEL R164, R35, -INF , !P1 ;  /* 0xff80000023a47808 */ /* 0x000fe40004800000 */
[----:B------:R-:W-:Y:S01]  /*8e70*/  ISETP.GE.AND P1, PT, R11, R197, PT ;  /* 0x000000c50b00720c */ /* 0x000fe20003f26270 */
[----:B------:R-:W-:Y:S01]  /*8e80*/  LDSM.16.MT88.4 R32, [R185+0x12800] ;  /* 0x01280000b920783b */ /* 0x000fe20000004200 */
[----:B------:R-:W-:-:S02]  /*8e90*/  FSEL R141, R25, -INF , !P5 ;  /* 0xff800000198d7808 */ /* 0x000fc40006800000 */
[----:B------:R-:W-:Y:S02]  /*8ea0*/  FMNMX.FTZ R14, R143, R14, !PT ;  /* 0x0000000e8f0e7209 */ /* 0x000fe40007810000 */
[----:B------:R-:W-:Y:S02]  /*8eb0*/  ISETP.GE.AND P2, PT, R12, R197, PT ;  /* 0x000000c50c00720c */ /* 0x000fe40003f46270 */
[----:B------:R-:W-:Y:S02]  /*8ec0*/  FMNMX.FTZ R15, R166, R13, !PT ;  /* 0x0000000da60f7209 */ /* 0x000fe40007810000 */
[----:B------:R-:W-:Y:S02]  /*8ed0*/  ISETP.LT.OR P1, PT, R11, R202, P1 ;  /* 0x000000ca0b00720c */ /* 0x000fe40000f21670 */
[----:B------:R-:W-:Y:S02]  /*8ee0*/  FMNMX.FTZ R13, R141, R14, !PT ;  /* 0x0000000e8d0d7209 */ /* 0x000fe40007810000 */
[----:B------:R-:W-:-:S02]  /*8ef0*/  ISETP.LT.OR P2, PT, R12, R202, P2 ;  /* 0x000000ca0c00720c */ /* 0x000fc40001741670 */
[----:B------:R-:W-:Y:S01]  /*8f00*/  FSEL R152, R30, -INF , !P0 ;  /* 0xff8000001e987808 */ /* 0x000fe20004000000 */
[----:B------:R-:W1:Y:S01]  /*8f10*/  SHFL.BFLY PT, R12, R13, 0x2, 0x1f ;  /* 0x0c401f000d0c7f89 */ /* 0x000e6200000e0000 */
[----:B------:R-:W-:Y:S02]  /*8f20*/  FMNMX.FTZ R11, R164, R15, !PT ;  /* 0x0000000fa40b7209 */ /* 0x000fe40007810000 */
[----:B------:R-:W-:Y:S02]  /*8f30*/  ISETP.GE.AND P0, PT, R10, R197, PT ;  /* 0x000000c50a00720c */ /* 0x000fe40003f06270 */
[----:B------:R-:W-:Y:S02]  /*8f40*/  FSEL R140, R31, -INF , !P2 ;  /* 0xff8000001f8c7808 */ /* 0x000fe40005000000 */
[----:B------:R-:W-:Y:S01]  /*8f50*/  FMNMX.FTZ R11, R152, R11, !PT ;  /* 0x0000000b980b7209 */ /* 0x000fe20007810000 */
[----:B------:R-:W-:Y:S01]  /*8f60*/  LDSM.16.MT88.4 R28, [R184+0x12800] ;  /* 0x01280000b81c783b */ /* 0x000fe20000004200 */
[----:B------:R-:W-:-:S02]  /*8f70*/  ISETP.LT.OR P0, PT, R10, R202, P0 ;  /* 0x000000ca0a00720c */ /* 0x000fc40000701670 */
[----:B------:R-:W-:Y:S02]  /*8f80*/  FSEL R142, R26, -INF , !P1 ;  /* 0xff8000001a8e7808 */ /* 0x000fe40004800000 */
[----:B------:R-:W-:Y:S02]  /*8f90*/  FMNMX.FTZ R11, R140, R11, !PT ;  /* 0x0000000b8c0b7209 */ /* 0x000fe40007810000 */
[----:B------:R-:W-:Y:S02]  /*8fa0*/  FSEL R150, R27, -INF , !P0 ;  /* 0xff8000001b967808 */ /* 0x000fe40004000000 */
[----:B------:R-:W-:Y:S01]  /*8fb0*/  FMNMX.FTZ R11, R142, R11, !PT ;  /* 0x0000000b8e0b7209 */ /* 0x000fe20007810000 */
[----:B------:R-:W-:Y:S03]  /*8fc0*/  LDSM.16.MT88.4 R24, [R188+0x14800] ;  /* 0x01480000bc18783b */ /* 0x000fe60000004200 */
[----:B------:R-:W-:-:S02]  /*8fd0*/  FMNMX.FTZ R14, R150, R11, !PT ;  /* 0x0000000b960e7209 */ /* 0x000fc40007810000 */
[----:B-1----:R-:W-:-:S03]  /*8fe0*/  FMNMX.FTZ R13, R13, R12, !PT ;  /* 0x0000000c0d0d7209 */ /* 0x002fc60007810000 */
[----:B------:R-:W1:Y:S04]  /*8ff0*/  SHFL.BFLY PT, R11, R14, 0x2, 0x1f ;  /* 0x0c401f000e0b7f89 */ /* 0x000e6800000e0000 */
[----:B------:R-:W2:Y:S01]  /*9000*/  SHFL.BFLY PT, R132, R13, 0x1, 0x1f ;  /* 0x0c201f000d847f89 */ /* 0x000ea200000e0000 */
[----:B-1----:R-:W-:Y:S02]  /*9010*/  FMNMX.FTZ R11, R14, R11, !PT ;  /* 0x0000000b0e0b7209 */ /* 0x002fe40007810000 */
[----:B--2---:R-:W-:-:S03]  /*9020*/  FMNMX.FTZ R132, R13, R132, !PT ;  /* 0x000000840d847209 */ /* 0x004fc60007810000 */
[----:B------:R-:W1:Y:S01]  /*9030*/  SHFL.BFLY PT, R10, R11, 0x1, 0x1f ;  /* 0x0c201f000b0a7f89 */ /* 0x000e6200000e0000 */
[C---:B------:R-:W-:Y:S01]  /*9040*/  FSETP.NEU.FTZ.AND P1, PT, R132.reuse, -INF , PT ;  /* 0xff8000008400780b */ /* 0x040fe20003f3d000 */
[----:B------:R-:W-:Y:S02]  /*9050*/  FMUL.FTZ R154, R132, c[0x0][0x23c] ;  /* 0x00008f00849a7a20 */ /* 0x000fe40000410000 */
[----:B------:R-:W2:Y:S03]  /*9060*/  LDSM.16.MT88.4 R12, [R186+0x12000] ;  /* 0x01200000ba0c783b */ /* 0x000ea60000004200 */
[----:B------:R-:W-:-:S05]  /*9070*/  FSEL R154, R154, RZ, P1 ;  /* 0x000000ff9a9a7208 */ /* 0x000fca0000800000 */
[--C-:B------:R-:W-:Y:S02]  /*9080*/  FFMA.FTZ R147, R3, c[0x0][0x23c], -R154.reuse ;  /* 0x00008f0003937a23 */ /* 0x100fe4000001089a */
[--C-:B------:R-:W-:Y:S02]  /*9090*/  FFMA.FTZ R146, R149, c[0x0][0x23c], -R154.reuse ;  /* 0x00008f0095927a23 */ /* 0x100fe4000001089a */
[--C-:B------:R-:W-:Y:S02]  /*90a0*/  FFMA.FTZ R144, R7, c[0x0][0x23c], -R154.reuse ;  /* 0x00008f0007907a23 */ /* 0x100fe4000001089a */
[--C-:B------:R-:W-:Y:S01]  /*90b0*/  FFMA.FTZ R145, R9, c[0x0][0x23c], -R154.reuse ;  /* 0x00008f0009917a23 */ /* 0x100fe2000001089a */
[----:B------:R-:W-:Y:S01]  /*90c0*/  MUFU.EX2 R147, R147 ;  /* 0x0000009300937308 */ /* 0x000fe20000000800 */
[--C-:B------:R-:W-:Y:S01]  /*90d0*/  FFMA.FTZ R155, R155, c[0x0][0x23c], -R154.reuse ;  /* 0x00008f009b9b7a23 */ /* 0x100fe2000001089a */
[----:B-1----:R-:W-:Y:S01]  /*90e0*/  FMNMX.FTZ R3, R11, R10, !PT ;  /* 0x0000000a0b037209 */ /* 0x002fe20007810000 */
[----:B------:R-:W-:-:S02]  /*90f0*/  FFMA.FTZ R156, R23, c[0x0][0x23c], -R154 ;  /* 0x00008f00179c7a23 */ /* 0x000fc4000001089a */
[--C-:B------:R-:W-:Y:S01]  /*9100*/  FFMA.FTZ R157, R21, c[0x0][0x23c], -R154.reuse ;  /* 0x00008f00159d7a23 */ /* 0x100fe2000001089a */
[C---:B------:R-:W-:Y:S01]  /*9110*/  FSETP.NEU.FTZ.AND P0, PT, R3.reuse, -INF , PT ;  /* 0xff8000000300780b */ /* 0x040fe20003f1d000 */
[----:B------:R-:W-:Y:S01]  /*9120*/  FMUL.FTZ R149, R3, c[0x0][0x23c] ;  /* 0x00008f0003957a20 */ /* 0x000fe20000410000 */
[----:B------:R-:W1:Y:S01]  /*9130*/  MUFU.EX2 R146, R146 ;  /* 0x0000009200927308 */ /* 0x000e620000000800 */
[--C-:B------:R-:W-:Y:S01]  /*9140*/  FFMA.FTZ R158, R137, c[0x0][0x23c], -R154.reuse ;  /* 0x00008f00899e7a23 */ /* 0x100fe2000001089a */
[----:B------:R-:W-:Y:S01]  /*9150*/  FSEL R7, R3, RZ, P0 ;  /* 0x000000ff03077208 */ /* 0x000fe20000000000 */
[----:B------:R-:W-:Y:S01]  /*9160*/  LDSM.16.MT88.4 R136, [R186+0x12800] ;  /* 0x01280000ba88783b */ /* 0x000fe20000004200 */
[----:B------:R-:W-:Y:S01]  /*9170*/  FSEL R149, R149, RZ, P0 ;  /* 0x000000ff95957208 */ /* 0x000fe20000000000 */
[----:B------:R-:W-:Y:S02]  /*9180*/  FFMA.FTZ R214, R169, c[0x0][0x23c], -R154 ;  /* 0x00008f00a9d67a23 */ /* 0x000fe4000001089a */
[----:B------:R-:W-:Y:S01]  /*9190*/  FADD.FTZ R7, R0, -R7 ;  /* 0x8000000700077221 */ /* 0x000fe20000010000 */
[----:B------:R-:W-:Y:S01]  /*91a0*/  MUFU.EX2 R145, R145 ;  /* 0x0000009100917308 */ /* 0x000fe20000000800 */
[--C-:B------:R-:W-:Y:S01]  /*91b0*/  FFMA.FTZ R135, R5, c[0x0][0x23c], -R149.reuse ;  /* 0x00008f0005877a23 */ /* 0x100fe20000010895 */
[----:B------:R-:W-:Y:S01]  /*91c0*/  FSEL R5, R132, RZ, P1 ;  /* 0x000000ff84057208 */ /* 0x000fe20000800000 */
[----:B------:R-:W-:-:S02]  /*91d0*/  FFMA.FTZ R134, R6, c[0x0][0x23c], -R149 ;  /* 0x00008f0006867a23 */ /* 0x000fc40000010895 */
[----:B------:R-:W-:Y:S02]  /*91e0*/  FFMA.FTZ R133, R8, c[0x0][0x23c], -R149 ;  /* 0x00008f0008857a23 */ /* 0x000fe40000010895 */
[----:B------:R-:W-:Y:S01]  /*91f0*/  FADD.FTZ R5, R2, -R5 ;  /* 0x8000000502057221 */ /* 0x000fe20000010000 */
[----:B------:R-:W3:Y:S01]  /*9200*/  MUFU.EX2 R144, R144 ;  /* 0x0000009000907308 */ /* 0x000ee20000000800 */
[--C-:B------:R-:W-:Y:S01]  /*9210*/  FFMA.FTZ R2, R4, c[0x0][0x23c], -R149.reuse ;  /* 0x00008f0004027a23 */ /* 0x100fe20000010895 */
[----:B-1----:R-:W-:Y:S01]  /*9220*/  F2FP.PACK_AB R4, R146, R147 ;  /* 0x000000939204723e */ /* 0x002fe200000000ff */
[----:B------:R-:W-:Y:S01]  /*9230*/  FMUL.FTZ R148, R5, c[0x0][0x23c] ;  /* 0x00008f0005947a20 */ /* 0x000fe20000410000 */
[----:B------:R-:W1:Y:S01]  /*9240*/  LDSM.16.MT88.4 R8, [R185+0x12000] ;  /* 0x01200000b908783b */ /* 0x000e620000004200 */
[----:B------:R-:W-:Y:S02]  /*9250*/  FMUL.FTZ R0, R7, c[0x0][0x23c] ;  /* 0x00008f0007007a20 */ /* 0x000fe40000410000 */
[--C-:B------:R-:W-:Y:S01]  /*9260*/  FFMA.FTZ R159, R160, c[0x0][0x23c], -R149.reuse ;  /* 0x00008f00a09f7a23 */ /* 0x100fe20000010895 */
[----:B------:R-:W-:Y:S01]  /*9270*/  MUFU.EX2 R135, R135 ;  /* 0x0000008700877308 */ /* 0x000fe20000000800 */
[----:B------:R-:W-:-:S02]  /*9280*/  FFMA.FTZ R160, R162, c[0x0][0x23c], -R149 ;  /* 0x00008f00a2a07a23 */ /* 0x000fc40000010895 */
[--C-:B------:R-:W-:Y:S02]  /*9290*/  FFMA.FTZ R161, R22, c[0x0][0x23c], -R149.reuse ;  /* 0x00008f0016a17a23 */ /* 0x100fe40000010895 */
[----:B------:R-:W-:Y:S02]  /*92a0*/  FFMA.FTZ R162, R20, c[0x0][0x23c], -R149 ;  /* 0x00008f0014a27a23 */ /* 0x000fe40000010895 */
[----:B------:R-:W-:Y:S01]  /*92b0*/  LDSM.16.MT88.4 R20, [R186+0x14800] ;  /* 0x01480000ba14783b */ /* 0x000fe20000004200 */
[----:B------:R-:W4:Y:S01]  /*92c0*/  MUFU.EX2 R134, R134 ;  /* 0x0000008600867308 */ /* 0x000f220000000800 */
        /* <DEDUP_REMOVED lines=12> */
[--C-:B------:R-:W-:Y:S02]  /*9390*/  FFMA.FTZ R153, R153, c[0x0][0x23c], -R154.reuse ;  /* 0x00008f0099997a23 */ /* 0x100fe4000001089a */
[--C-:B------:R-:W-:Y:S02]  /*93a0*/  FFMA.FTZ R151, R143, c[0x0][0x23c], -R154.reuse ;  /* 0x00008f008f977a23 */ /* 0x100fe4000001089a */
[----:B------:R-:W4:Y:S01]  /*93b0*/  MUFU.EX2 R148, R148 ;  /* 0x0000009400947308 */ /* 0x000f220000000800 */
[--C-:B------:R-:W-:Y:S02]  /*93c0*/  FFMA.FTZ R152, R152, c[0x0][0x23c], -R149.reuse ;  /* 0x00008f0098987a23 */ /* 0x100fe40000010895 */
[--C-:B------:R-:W-:Y:S02]  /*93d0*/  FFMA.FTZ R171, R140, c[0x0][0x23c], -R149.reuse ;  /* 0x00008f008cab7a23 */ /* 0x100fe40000010895 */
[--C-:B------:R-:W-:Y:S02]  /*93e0*/  FFMA.FTZ R170, R142, c[0x0][0x23c], -R149.reuse ;  /* 0x00008f008eaa7a23 */ /* 0x100fe40000010895 */
[----:B------:R-:W-:Y:S01]  /*93f0*/  FFMA.FTZ R154, R141, c[0x0][0x23c], -R154 ;  /* 0x00008f008d9a7a23 */ /* 0x000fe2000001089a */
[----:B------:R-:W5:Y:S01]  /*9400*/  MUFU.EX2 R0, R0 ;  /* 0x0000000000007308 */ /* 0x000f620000000800 */
[----:B---3--:R-:W-:Y:S01]  /*9410*/  F2FP.PACK_AB R7, R2, R133 ;  /* 0x000000850207723e */ /* 0x008fe200000000ff */
[----:B------:R-:W-:Y:S01]  /*9420*/  FFMA.FTZ R149, R150, c[0x0][0x23c], -R149 ;  /* 0x00008f0096957a23 */ /* 0x000fe20000010895 */
[----:B------:R-:W-:Y:S01]  /*9430*/  LDSM.16.MT88.4 R140, [R186+0x13800] ;  /* 0x01380000ba8c783b */ /* 0x000fe20000004200 */
[----:B----4-:R-:W-:-:S04]  /*9440*/  FMUL.FTZ R120, R120, R148 ;  /* 0x0000009478787220 */ /* 0x010fc80000410000 */
[----:B------:R-:W-:Y:S01]  /*9450*/  MUFU.EX2 R155, R155 ;  /* 0x0000009b009b7308 */ /* 0x000fe20000000800 */
[-C--:B------:R-:W-:Y:S02]  /*9460*/  FMUL.FTZ R121, R121, R148.reuse ;  /* 0x0000009479797220 */ /* 0x080fe40000410000 */
[-C--:B------:R-:W-:Y:S02]  /*9470*/  FMUL.FTZ R116, R116, R148.reuse ;  /* 0x0000009474747220 */ /* 0x080fe40000410000 */
[----:B------:R-:W-:Y:S02]  /*9480*/  FMUL.FTZ R117, R117, R148 ;  /* 0x0000009475757220 */ /* 0x000fe40000410000 */
[-C--:B-----5:R-:W-:Y:S01]  /*9490*/  FMUL.FTZ R122, R122, R0.reuse ;  /* 0x000000007a7a7220 */ /* 0x0a0fe20000410000 */
[----:B------:R-:W3:Y:S01]  /*94a0*/  MUFU.EX2 R156, R156 ;  /* 0x0000009c009c7308 */ /* 0x000ee20000000800 */
[-C--:B------:R-:W-:Y:S02]  /*94b0*/  FMUL.FTZ R123, R123, R0.reuse ;  /* 0x000000007b7b7220 */ /* 0x080fe40000410000 */
[----:B------:R-:W-:-:S02]  /*94c0*/  FMUL.FTZ R118, R118, R0 ;  /* 0x0000000076767220 */ /* 0x000fc40000410000 */
[----:B------:R-:W-:Y:S02]  /*94d0*/  FMUL.FTZ R119, R119, R0 ;  /* 0x0000000077777220 */ /* 0x000fe40000410000 */
[-C--:B------:R-:W-:Y:S01]  /*94e0*/  FMUL.FTZ R128, R128, R148.reuse ;  /* 0x0000009480807220 */ /* 0x080fe20000410000 */
[C---:B--2---:R-:W-:Y:S01]  /*94f0*/  HMMA.16816.F32 R120, R4.reuse, R12, R120 ;  /* 0x0000000c0478723c */ /* 0x044fe20000001878 */
[----:B------:R-:W-:Y:S01]  /*9500*/  FMUL.FTZ R129, R129, R148 ;  /* 0x0000009481817220 */ /* 0x000fe20000410000 */
[----:B------:R-:W-:Y:S01]  /*9510*/  MUFU.EX2 R157, R157 ;  /* 0x0000009d009d7308 */ /* 0x000fe20000000800 */
[-C--:B------:R-:W-:Y:S02]  /*9520*/  FMUL.FTZ R130, R130, R0.reuse ;  /* 0x0000000082827220 */ /* 0x080fe40000410000 */
[----:B------:R-:W-:Y:S02]  /*9530*/  FMUL.FTZ R131, R131, R0 ;  /* 0x0000000083837220 */ /* 0x000fe40000410000 */
[-C--:B------:R-:W-:Y:S01]  /*9540*/  FMUL.FTZ R124, R124, R148.reuse ;  /* 0x000000947c7c7220 */ /* 0x080fe20000410000 */
[----:B------:R-:W-:Y:S01]  /*9550*/  HMMA.16816.F32 R116, R4, R14, R116 ;  /* 0x0000000e0474723c */ /* 0x000fe20000001874 */
[----:B------:R-:W2:Y:S01]  /*9560*/  LDSM.16.MT88.4 R12, [R188+0x14000] ;  /* 0x01400000bc0c783b */ /* 0x000ea20000004200 */
[----:B------:R-:W-:Y:S01]  /*9570*/  FMUL.FTZ R125, R125, R148 ;  /* 0x000000947d7d7220 */ /* 0x000fe20000410000 */
[----:B------:R-:W4:Y:S01]  /*9580*/  MUFU.EX2 R158, R158 ;  /* 0x0000009e009e7308 */ /* 0x000f220000000800 */
[----:B------:R-:W-:-:S02]  /*9590*/  FMUL.FTZ R126, R126, R0 ;  /* 0x000000007e7e7220 */ /* 0x000fc40000410000 */
[----:B------:R-:W-:Y:S02]  /*95a0*/  FMUL.FTZ R127, R127, R0 ;  /* 0x000000007f7f7220 */ /* 0x000fe40000410000 */
[-C--:B------:R-:W-:Y:S01]  /*95b0*/  FMUL.FTZ R112, R112, R148.reuse ;  /* 0x0000009470707220 */ /* 0x080fe20000410000 */
[C---:B------:R-:W-:Y:S01]  /*95c0*/  HMMA.16816.F32 R128, R4.reuse, R16, R128 ;  /* 0x000000100480723c */ /* 0x040fe20000001880 */
[----:B------:R-:W-:Y:S01]  /*95d0*/  FMUL.FTZ R113, R113, R148 ;  /* 0x0000009471717220 */ /* 0x000fe20000410000 */
[----:B------:R-:W-:Y:S01]  /*95e0*/  MUFU.EX2 R159, R159 ;  /* 0x0000009f009f7308 */ /* 0x000fe20000000800 */
[-C--:B------:R-:W-:Y:S02]  /*95f0*/  FMUL.FTZ R114, R114, R0.reuse ;  /* 0x0000000072727220 */ /* 0x080fe40000410000 */
[----:B------:R-:W-:Y:S02]  /*9600*/  FMUL.FTZ R115, R115, R0 ;  /* 0x0000000073737220 */ /* 0x000fe40000410000 */
[-C--:B------:R-:W-:Y:S01]  /*9610*/  FMUL.FTZ R108, R108, R148.reuse ;  /* 0x000000946c6c7220 */ /* 0x080fe20000410000 */
[----:B------:R-:W-:Y:S01]  /*9620*/  HMMA.16816.F32 R124, R4, R18, R124 ;  /* 0x00000012047c723c */ /* 0x000fe2000000187c */
[----:B------:R-:W-:Y:S01]  /*9630*/  FMUL.FTZ R109, R109, R148 ;  /* 0x000000946d6d7220 */ /* 0x000fe20000410000 */
[----:B------:R-:W5:Y:S01]  /*9640*/  LDSM.16.MT88.4 R16, [R184+0x12000] ;  /* 0x01200000b810783b */ /* 0x000f620000004200 */
[-C--:B------:R-:W-:Y:S01]  /*9650*/  FMUL.FTZ R110, R110, R0.reuse ;  /* 0x000000006e6e7220 */ /* 0x080fe20000410000 */
[----:B------:R-:W2:Y:S01]  /*9660*/  MUFU.EX2 R160, R160 ;  /* 0x000000a000a07308 */ /* 0x000ea20000000800 */
[----:B------:R-:W-:-:S02]  /*9670*/  FMUL.FTZ R111, R111, R0 ;  /* 0x000000006f6f7220 */ /* 0x000fc40000410000 */
[-C--:B------:R-:W-:Y:S01]  /*9680*/  FMUL.FTZ R36, R36, R148.reuse ;  /* 0x0000009424247220 */ /* 0x080fe20000410000 */
[C---:B-1----:R-:W-:Y:S01]  /*9690*/  HMMA.16816.F32 R112, R4.reuse, R8, R112 ;  /* 0x000000080470723c */ /* 0x042fe20000001870 */
[----:B------:R-:W-:Y:S02]  /*96a0*/  FMUL.FTZ R37, R37, R148 ;  /* 0x0000009425257220 */ /* 0x000fe40000410000 */
[-C--:B------:R-:W-:Y:S01]  /*96b0*/  FMUL.FTZ R38, R38, R0.reuse ;  /* 0x0000000026267220 */ /* 0x080fe20000410000 */
[----:B------:R-:W-:Y:S01]  /*96c0*/  MUFU.EX2 R161, R161 ;  /* 0x000000a100a17308 */ /* 0x000fe20000000800 */
[----:B------:R-:W-:Y:S02]  /*96d0*/  FMUL.FTZ R39, R39, R0 ;  /* 0x0000000027277220 */ /* 0x000fe40000410000 */
[-C--:B------:R-:W-:Y:S01]  /*96e0*/  FMUL.FTZ R40, R40, R148.reuse ;  /* 0x0000009428287220 */ /* 0x080fe20000410000 */
[----:B------:R-:W-:Y:S01]  /*96f0*/  HMMA.16816.F32 R108, R4, R10, R108 ;  /* 0x0000000a046c723c */ /* 0x000fe2000000186c */
[----:B------:R-:W1:Y:S01]  /*9700*/  LDSM.16.MT88.4 R8, [R186+0x14000] ;  /* 0x01400000ba08783b */ /* 0x000e620000004200 */
[----:B------:R-:W-:-:S02]  /*9710*/  FMUL.FTZ R41, R41, R148 ;  /* 0x0000009429297220 */ /* 0x000fc40000410000 */
[-C--:B------:R-:W-:Y:S01]  /*9720*/  FMUL.FTZ R42, R42, R0.reuse ;  /* 0x000000002a2a7220 */ /* 0x080fe20000410000 */
[----:B------:R-:W1:Y:S01]  /*9730*/  MUFU.EX2 R162, R162 ;  /* 0x000000a200a27308 */ /* 0x000e620000000800 */
[----:B------:R-:W-:Y:S02]  /*9740*/  FMUL.FTZ R43, R43, R0 ;  /* 0x000000002b2b7220 */ /* 0x000fe40000410000 */
[C---:B--2---:R-:W-:Y:S01]  /*9750*/  HMMA.16816.F32 R36, R4.reuse, R12, R36 ;  /* 0x0000000c0424723c */ /* 0x044fe20000001824 */
[-C--:B------:R-:W-:Y:S02]  /*9760*/  FMUL.FTZ R104, R104, R148.reuse ;  /* 0x0000009468687220 */ /* 0x080fe40000410000 */
[----:B------:R-:W-:Y:S02]  /*9770*/  FMUL.FTZ R105, R105, R148 ;  /* 0x0000009469697220 */ /* 0x000fe40000410000 */
[-C--:B------:R-:W-:Y:S01]  /*9780*/  FMUL.FTZ R106, R106, R0.reuse ;  /* 0x000000006a6a7220 */ /* 0x080fe20000410000 */
[----:B------:R-:W-:Y:S01]  /*9790*/  MUFU.EX2 R167, R167 ;  /* 0x000000a700a77308 */ /* 0x000fe20000000800 */
[----:B------:R-:W-:Y:S01]  /*97a0*/  FMUL.FTZ R107, R107, R0 ;  /* 0x000000006b6b7220 */ /* 0x000fe20000410000 */
[----:B------:R-:W-:Y:S01]  /*97b0*/  HMMA.16816.F32 R40, R4, R14, R40 ;  /* 0x0000000e0428723c */ /* 0x000fe20000001828 */
[----:B------:R-:W2:Y:S01]  /*97c0*/  LDSM.16.MT88.4 R12, [R184+0x14000] ;  /* 0x01400000b80c783b */ /* 0x000ea20000004200 */
[----:B------:R-:W-:-:S02]  /*97d0*/  FMUL.FTZ R100, R100, R148 ;  /* 0x0000009464647220 */ /* 0x000fc40000410000 */
[----:B------:R-:W-:Y:S02]  /*97e0*/  FMUL.FTZ R101, R101, R148 ;  /* 0x0000009465657220 */ /* 0x000fe40000410000 */
[-C--:B------:R-:W-:Y:S01]  /*97f0*/  FMUL.FTZ R102, R102, R0.reuse ;  /* 0x0000000066667220 */ /* 0x080fe20000410000 */
[----:B------:R-:W1:Y:S01]  /*9800*/  MUFU.EX2 R214, R214 ;  /* 0x000000d600d67308 */ /* 0x000e620000000800 */
[----:B------:R-:W-:Y:S02]  /*9810*/  FMUL.FTZ R103, R103, R0 ;  /* 0x0000000067677220 */ /* 0x000fe40000410000 */
[-C--:B------:R-:W-:Y:S01]  /*9820*/  FMUL.FTZ R44, R44, R148.reuse ;  /* 0x000000942c2c7220 */ /* 0x080fe20000410000 */
[----:B-----5:R-:W-:Y:S01]  /*9830*/  HMMA.16816.F32 R104, R4, R16, R104 ;  /* 0x000000100468723c */ /* 0x020fe20000001868 */
[----:B------:R-:W-:Y:S02]  /*9840*/  FMUL.FTZ R45, R45, R148 ;  /* 0x000000942d2d7220 */ /* 0x000fe40000410000 */
[-C--:B------:R-:W-:Y:S01]  /*9850*/  FMUL.FTZ R46, R46, R0.reuse ;  /* 0x000000002e2e7220 */ /* 0x080fe20000410000 */
[----:B------:R-:W-:Y:S01]  /*9860*/  MUFU.EX2 R165, R165 ;  /* 0x000000a500a57308 */ /* 0x000fe20000000800 */
[----:B------:R-:W-:-:S02]  /*9870*/  FMUL.FTZ R47, R47, R0 ;  /* 0x000000002f2f7220 */ /* 0x000fc40000410000 */
[-C--:B------:R-:W-:Y:S01]  /*9880*/  FMUL.FTZ R48, R48, R148.reuse ;  /* 0x0000009430307220 */ /* 0x080fe20000410000 */
[C---:B------:R-:W-:Y:S01]  /*9890*/  HMMA.16816.F32 R100, R4.reuse, R18, R100 ;  /* 0x000000120464723c */ /* 0x040fe20000001864 */
[----:B------:R-:W-:Y:S01]  /*98a0*/  FMUL.FTZ R49, R49, R148 ;  /* 0x0000009431317220 */ /* 0x000fe20000410000 */
[----:B------:R-:W5:Y:S01]  /*98b0*/  LDSM.16.MT88.4 R16, [R185+0x14000] ;  /* 0x01400000b910783b */ /* 0x000f620000004200 */
[-C--:B------:R-:W-:Y:S01]  /*98c0*/  FMUL.FTZ R50, R50, R0.reuse ;  /* 0x0000000032327220 */ /* 0x080fe20000410000 */
[----:B------:R-:W2:Y:S01]  /*98d0*/  MUFU.EX2 R218, R218 ;  /* 0x000000da00da7308 */ /* 0x000ea20000000800 */
[----:B------:R-:W-:Y:S02]  /*98e0*/  FMUL.FTZ R51, R51, R0 ;  /* 0x0000000033337220 */ /* 0x000fe40000410000 */
[-C--:B------:R-:W-:Y:S01]  /*98f0*/  FMUL.FTZ R60, R60, R148.reuse ;  /* 0x000000943c3c7220 */ /* 0x080fe20000410000 */
[----:B-1----:R-:W-:Y:S01]  /*9900*/  HMMA.16816.F32 R44, R4, R8, R44 ;  /* 0x00000008042c723c */ /* 0x002fe2000000182c */
[----:B------:R-:W-:-:S02]  /*9910*/  FMUL.FTZ R61, R61, R148 ;  /* 0x000000943d3d7220 */ /* 0x000fc40000410000 */
[-C--:B------:R-:W-:Y:S01]  /*9920*/  FMUL.FTZ R62, R62, R0.reuse ;  /* 0x000000003e3e7220 */ /* 0x080fe20000410000 */
[----:B------:R-:W-:Y:S01]  /*9930*/  MUFU.EX2 R163, R163 ;  /* 0x000000a300a37308 */ /* 0x000fe20000000800 */
[----:B------:R-:W-:Y:S02]  /*9940*/  FMUL.FTZ R63, R63, R0 ;  /* 0x000000003f3f7220 */ /* 0x000fe40000410000 */
[-C--:B------:R-:W-:Y:S01]  /*9950*/  FMUL.FTZ R64, R64, R148.reuse ;  /* 0x0000009440407220 */ /* 0x080fe20000410000 */
[----:B------:R-:W-:Y:S01]  /*9960*/  HMMA.16816.F32 R48, R4, R10, R48 ;  /* 0x0000000a0430723c */ /* 0x000fe20000001830 */
[----:B------:R-:W1:Y:S01]  /*9970*/  LDSM.16.MT88.4 R8, [R188+0x16000] ;  /* 0x01600000bc08783b */ /* 0x000e620000004200 */
[----:B------:R-:W-:Y:S02]  /*9980*/  FMUL.FTZ R65, R65, R148 ;  /* 0x0000009441417220 */ /* 0x000fe40000410000 */
[-C--:B------:R-:W-:Y:S01]  /*9990*/  FMUL.FTZ R66, R66, R0.reuse ;  /* 0x0000000042427220 */ /* 0x080fe20000410000 */
[----:B------:R-:W1:Y:S01]  /*99a0*/  MUFU.EX2 R168, R168 ;  /* 0x000000a800a87308 */ /* 0x000e620000000800 */
[----:B------:R-:W-:-:S02]  /*99b0*/  FMUL.FTZ R67, R67, R0 ;  /* 0x0000000043437220 */ /* 0x000fc40000410000 */
        /* <DEDUP_REMOVED lines=65> */
[----:B------:R-:W-:Y:S01]  /*9dd0*/  FFMA.FTZ R147, R215, R148, R147 ;  /* 0x00000094d7937223 */ /* 0x000fe20000010093 */
[----:B-1----:R-:W-:Y:S01]  /*9de0*/  HMMA.16816.F32 R92, R4, R8, R92 ;  /* 0x00000008045c723c */ /* 0x002fe2000000185c */
[----:B------:R-:W-:-:S02]  /*9df0*/  FFMA.FTZ R135, R209, R0, R135 ;  /* 0x00000000d1877223 */ /* 0x000fc40000010087 */
[----:B------:R-:W-:Y:S02]  /*9e00*/  FADD.FTZ R146, R146, R147 ;  /* 0x0000009392927221 */ /* 0x000fe40000010000 */
[----:B------:R-:W-:Y:S02]  /*9e10*/  FADD.FTZ R134, R134, R135 ;  /* 0x0000008786867221 */ /* 0x000fe40000010000 */
[----:B------:R-:W-:Y:S01]  /*9e20*/  FADD.FTZ R145, R145, R146 ;  /* 0x0000009291917221 */ /* 0x000fe20000010000 */
[----:B------:R-:W-:Y:S01]  /*9e30*/  HMMA.16816.F32 R96, R4, R10, R96 ;  /* 0x0000000a0460723c */ /* 0x000fe20000001860 */
[----:B------:R-:W-:Y:S01]  /*9e40*/  LDSM.16.MT88.4 R8, [R184+0x14800] ;  /* 0x01480000b808783b */ /* 0x000fe20000004200 */
[----:B------:R-:W-:Y:S02]  /*9e50*/  FADD.FTZ R133, R133, R134 ;  /* 0x0000008685857221 */ /* 0x000fe40000010000 */
[----:B------:R-:W-:Y:S02]  /*9e60*/  FADD.FTZ R144, R144, R145 ;  /* 0x0000009190907221 */ /* 0x000fe40000010000 */
[----:B------:R-:W-:Y:S01]  /*9e70*/  FADD.FTZ R2, R2, R133 ;  /* 0x0000008502027221 */ /* 0x000fe20000010000 */
[----:B---3--:R-:W-:Y:S01]  /*9e80*/  F2FP.PACK_AB R4, R156, R155 ;  /* 0x0000009b9c04723e */ /* 0x008fe200000000ff */
[----:B------:R-:W-:Y:S01]  /*9e90*/  FADD.FTZ R155, R155, R144 ;  /* 0x000000909b9b7221 */ /* 0x000fe20000010000 */
[----:B----4-:R-:W-:-:S02]  /*9ea0*/  F2FP.PACK_AB R6, R158, R157 ;  /* 0x0000009d9e06723e */ /* 0x010fc400000000ff */
[----:B------:R-:W-:Y:S01]  /*9eb0*/  F2FP.PACK_AB R5, R160, R159 ;  /* 0x0000009fa005723e */ /* 0x000fe200000000ff */
[----:B------:R-:W-:Y:S01]  /*9ec0*/  FADD.FTZ R159, R159, R2 ;  /* 0x000000029f9f7221 */ /* 0x000fe20000010000 */
[----:B------:R-:W-:Y:S01]  /*9ed0*/  F2FP.PACK_AB R7, R162, R161 ;  /* 0x000000a1a207723e */ /* 0x000fe200000000ff */
[----:B------:R-:W-:Y:S02]  /*9ee0*/  FADD.FTZ R156, R156, R155 ;  /* 0x0000009b9c9c7221 */ /* 0x000fe40000010000 */
[----:B------:R-:W-:Y:S02]  /*9ef0*/  FADD.FTZ R160, R160, R159 ;  /* 0x0000009fa0a07221 */ /* 0x000fe40000010000 */
[----:B------:R-:W-:Y:S02]  /*9f00*/  FADD.FTZ R157, R157, R156 ;  /* 0x0000009c9d9d7221 */ /* 0x000fe40000010000 */
[----:B--2---:R-:W-:Y:S01]  /*9f10*/  HMMA.16816.F32 R128, R4, R12, R128 ;  /* 0x0000000c0480723c */ /* 0x004fe20000001880 */
[----:B------:R-:W-:-:S02]  /*9f20*/  FADD.FTZ R161, R161, R160 ;  /* 0x000000a0a1a17221 */ /* 0x000fc40000010000 */
[----:B------:R-:W-:Y:S02]  /*9f30*/  FADD.FTZ R158, R158, R157 ;  /* 0x0000009d9e9e7221 */ /* 0x000fe40000010000 */
[----:B------:R-:W-:-:S03]  /*9f40*/  FADD.FTZ R162, R162, R161 ;  /* 0x000000a1a2a27221 */ /* 0x000fc60000010000 */
        /* <DEDUP_REMOVED lines=8> */
[C---:B-----5:R-:W-:Y:S08]  /*9fd0*/  HMMA.16816.F32 R52, R4.reuse, R16, R52 ;  /* 0x000000100434723c */ /* 0x060ff00000001834 */
[C---:B------:R-:W-:Y:S01]  /*9fe0*/  HMMA.16816.F32 R56, R4.reuse, R18, R56 ;  /* 0x000000120438723c */ /* 0x040fe20000001838 */
[----:B------:R-:W4:Y:S07]  /*9ff0*/  LDSM.16.MT88.4 R16, [R184+0x16800] ;  /* 0x01680000b810783b */ /* 0x000f2e0000004200 */
        /* <DEDUP_REMOVED lines=20> */
[----:B------:R-:W-:Y:S07]  /*a140*/  LDSM.16.MT88.4 R20, [R186+0x15000] ;  /* 0x01500000ba14783b */ /* 0x000fee0000004200 */
[C---:B----4-:R-:W-:Y:S08]  /*a150*/  HMMA.16816.F32 R92, R4.reuse, R16, R92 ;  /* 0x00000010045c723c */ /* 0x050ff0000000185c */
[----:B------:R-:W-:Y:S01]  /*a160*/  HMMA.16816.F32 R96, R4, R18, R96 ;  /* 0x000000120460723c */ /* 0x000fe20000001860 */
[----:B------:R-:W3:Y:S06]  /*a170*/  LDSM.16.MT88.4 R16, [R185+0x15000] ;  /* 0x01500000b910783b */ /* 0x000eec0000004200 */
[----:B------:R-:W-:Y:S01]  /*a180*/  F2FP.PACK_AB R4, R214, R167 ;  /* 0x000000a7d604723e */ /* 0x000fe200000000ff */
[----:B------:R-:W-:Y:S01]  /*a190*/  FADD.FTZ R167, R167, R158 ;  /* 0x0000009ea7a77221 */ /* 0x000fe20000010000 */
[----:B------:R-:W-:-:S02]  /*a1a0*/  F2FP.PACK_AB R6, R218, R165 ;  /* 0x000000a5da06723e */ /* 0x000fc400000000ff */
[----:B------:R-:W-:Y:S01]  /*a1b0*/  F2FP.PACK_AB R5, R168, R163 ;  /* 0x000000a3a805723e */ /* 0x000fe200000000ff */
[----:B------:R-:W-:Y:S01]  /*a1c0*/  FADD.FTZ R163, R163, R162 ;  /* 0x000000a2a3a37221 */ /* 0x000fe20000010000 */
[----:B------:R-:W-:Y:S01]  /*a1d0*/  F2FP.PACK_AB R7, R169, R166 ;  /* 0x000000a6a907723e */ /* 0x000fe200000000ff */
[----:B------:R-:W-:Y:S02]  /*a1e0*/  FADD.FTZ R214, R214, R167 ;  /* 0x000000a7d6d67221 */ /* 0x000fe40000010000 */
[----:B------:R-:W-:Y:S02]  /*a1f0*/  FADD.FTZ R163, R168, R163 ;  /* 0x000000a3a8a37221 */ /* 0x000fe40000010000 */
[----:B------:R-:W-:Y:S02]  /*a200*/  FADD.FTZ R165, R165, R214 ;  /* 0x000000d6a5a57221 */ /* 0x000fe40000010000 */
[----:B-1----:R-:W-:Y:S01]  /*a210*/  HMMA.16816.F32 R128, R4, R12, R128 ;  /* 0x0000000c0480723c */ /* 0x002fe20000001880 */
[----:B------:R-:W-:-:S02]  /*a220*/  FADD.FTZ R166, R166, R163 ;  /* 0x000000a3a6a67221 */ /* 0x000fc40000010000 */
[----:B------:R-:W-:Y:S02]  /*a230*/  FADD.FTZ R218, R218, R165 ;  /* 0x000000a5dada7221 */ /* 0x000fe40000010000 */
[----:B------:R-:W-:-:S03]  /*a240*/  FADD.FTZ R169, R169, R166 ;  /* 0x000000a6a9a97221 */ /* 0x000fc60000010000 */
        /* <DEDUP_REMOVED lines=9> */
[C---:B-1----:R-:W-:Y:S08]  /*a2e0*/  HMMA.16816.F32 R60, R4.reuse, R12, R60 ;  /* 0x0000000c043c723c */ /* 0x042ff0000000183c */
[C---:B------:R-:W-:Y:S01]  /*a2f0*/  HMMA.16816.F32 R64, R4.reuse, R14, R64 ;  /* 0x0000000e0440723c */ /* 0x040fe20000001840 */
[----:B------:R-:W1:Y:S07]  /*a300*/  LDSM.16.MT88.4 R12, [R184+0x17000] ;  /* 0x01700000b80c783b */ /* 0x000e6e0000004200 */
[C---:B------:R-:W-:Y:S01]  /*a310*/  HMMA.16816.F32 R56, R4.reuse, R18, R56 ;  /* 0x000000120438723c */ /* 0x040fe20000001838 */
[----:B------:R-:W3:Y:S07]  /*a320*/  LDSM.16.MT88.4 R16, [R185+0x17000] ;  /* 0x01700000b910783b */ /* 0x000eee0000004200 */
[C---:B----4-:R-:W-:Y:S08]  /*a330*/  HMMA.16816.F32 R68, R4.reuse, R8, R68 ;  /* 0x000000080444723c */ /* 0x050ff00000001844 */
        /* <DEDUP_REMOVED lines=13> */
[----:B------:R-:W1:Y:S07]  /*a410*/  LDSM.16.MT88.4 R28, [R186+0x15800] ;  /* 0x01580000ba1c783b */ /* 0x000e6e0000004200 */
[C---:B------:R-:W-:Y:S08]  /*a420*/  HMMA.16816.F32 R44, R4.reuse, R20, R44 ;  /* 0x00000014042c723c */ /* 0x040ff0000000182c */
[C---:B------:R-:W-:Y:S01]  /*a430*/  HMMA.16816.F32 R48, R4.reuse, R22, R48 ;  /* 0x000000160430723c */ /* 0x040fe20000001830 */
[----:B------:R-:W1:Y:S07]  /*a440*/  LDSM.16.MT88.4 R20, [R185+0x15800] ;  /* 0x01580000b914783b */ /* 0x000e6e0000004200 */
[C---:B---3--:R-:W-:Y:S08]  /*a450*/  HMMA.16816.F32 R84, R4.reuse, R16, R84 ;  /* 0x000000100454723c */ /* 0x048ff00000001854 */
        /* <DEDUP_REMOVED lines=11> */
[----:B----4-:R-:W-:Y:S01]  /*a510*/  HMMA.16816.F32 R128, R4, R8, R128 ;  /* 0x000000080480723c */ /* 0x010fe20000001880 */
[----:B------:R-:W-:-:S02]  /*a520*/  FADD.FTZ R170, R170, R171 ;  /* 0x000000abaaaa7221 */ /* 0x000fc40000010000 */
[----:B------:R-:W-:Y:S02]  /*a530*/  FADD.FTZ R215, R154, R151 ;  /* 0x000000979ad77221 */ /* 0x000fe40000010000 */
[----:B------:R-:W-:-:S03]  /*a540*/  FADD.FTZ R209, R149, R170 ;  /* 0x000000aa95d17221 */ /* 0x000fc60000010000 */
        /* <DEDUP_REMOVED lines=9> */
[C---:B------:R-:W-:Y:S08]  /*a5e0*/  HMMA.16816.F32 R116, R4.reuse, R142, R116 ;  /* 0x0000008e0474723c */ /* 0x040ff00000001874 */
[C---:B------:R-:W-:Y:S08]  /*a5f0*/  HMMA.16816.F32 R112, R4.reuse, R136, R112 ;  /* 0x000000880470723c */ /* 0x040ff00000001870 */
        /* <DEDUP_REMOVED lines=9> */
[C---:B----4-:R-:W-:Y:S08]  /*a690*/  HMMA.16816.F32 R76, R4.reuse, R8, R76 ;  /* 0x00000008044c723c */ /* 0x050ff0000000184c */
[C---:B------:R-:W-:Y:S08]  /*a6a0*/  HMMA.16816.F32 R80, R4.reuse, R10, R80 ;  /* 0x0000000a0450723c */ /* 0x040ff00000001850 */
[C---:B--2---:R-:W-:Y:S08]  /*a6b0*/  HMMA.16816.F32 R84, R4.reuse, R24, R84 ;  /* 0x000000180454723c */ /* 0x044ff00000001854 */
[C---:B------:R-:W-:Y:S08]  /*a6c0*/  HMMA.16816.F32 R88, R4.reuse, R26, R88 ;  /* 0x0000001a0458723c */ /* 0x040ff00000001858 */
[C---:B-1----:R-:W-:Y:S08]  /*a6d0*/  HMMA.16816.F32 R92, R4.reuse, R12, R92 ;  /* 0x0000000c045c723c */ /* 0x042ff0000000185c */
[----:B------:R-:W-:Y:S08]  /*a6e0*/  HMMA.16816.F32 R96, R4, R14, R96 ;  /* 0x0000000e0460723c */ /* 0x000ff00000001860 */
.L_x_248:
[----:B------:R-:W-:-:S06]  /*a6f0*/  UISETP.GT.AND UP0, UPT, UR15, UR9, UPT ;  /* 0x000000090f00728c */ /* 0x000fcc000bf04270 */
[----:B------:R-:W-:-:S13]  /*a700*/  PLOP3.LUT P0, PT, PT, PT, UP0, 0x80, 0x0 ;  /* 0x000000000000781c */ /* 0x000fda0003f0f008 */
[----:B------:R-:W-:Y:S05]  /*a710*/  @!P0 BRA `(.L_x_251) ;  /* 0x00002eb000008947 */ /* 0x000fea0003800000 */
[----:B------:R-:W-:Y:S01]  /*a720*/  ULDC.64 UR4, c[0x0][0x1a0] ;  /* 0x0000680000047ab9 */ /* 0x000fe20000000a00 */
[----:B------:R-:W-:Y:S01]  /*a730*/  MOV R0, R3 ;  /* 0x0000000300007202 */ /* 0x000fe20000000f00 */
[----:B------:R-:W-:Y:S01]  /*a740*/  USHF.L.U64.HI UR14, UR4, 0x5, UR5 ;  /* 0x00000005040e7899 */ /* 0x000fe20008010205 */
[----:B------:R-:W-:Y:S01]  /*a750*/  MOV R2, R132 ;  /* 0x0000008400027202 */ /* 0x000fe20000000f00 */
[----:B------:R-:W-:Y:S01]  /*a760*/  USHF.L.U32 UR17, UR4, 0x5, URZ ;  /* 0x0000000504117899 */ /* 0x000fe2000800063f */
[----:B------:R-:W-:Y:S01]  /*a770*/  MOV R206, R216 ;  /* 0x000000d800ce7202 */ /* 0x000fe20000000f00 */
[----:B------:R-:W-:Y:S02]  /*a780*/  USHF.L.U64.HI UR8, UR4, 0x6, UR5 ;  /* 0x0000000604087899 */ /* 0x000fe40008010205 */
[----:B------:R-:W-:Y:S02]  /*a790*/  USHF.L.U64.HI UR14, UR17, 0x1, UR14 ;  /* 0x00000001110e7899 */ /* 0x000fe4000801020e */
[----:B------:R-:W-:-:S02]  /*a7a0*/  USHF.L.U32 UR13, UR4, 0x6, URZ ;  /* 0x00000006040d7899 */ /* 0x000fc4000800063f */
[----:B------:R-:W-:Y:S01]  /*a7b0*/  USHF.L.U32 UR17, UR17, 0x1, URZ ;  /* 0x0000000111117899 */ /* 0x000fe2000800063f */
[----:B------:R-:W-:Y:S05]  /*a7c0*/  BRA `(.L_x_252) ;  /* 0x000001b000007947 */ /* 0x000fea0003800000 */
.L_x_254:
[----:B------:R-:W-:Y:S02]  /*a7d0*/  UIADD3 UR20, UR15, -0x2, URZ ;  /* 0xfffffffe0f147890 */ /* 0x000fe4000fffe03f */
[----:B------:R-:W-:Y:S02]  /*a7e0*/  ULDC.64 UR4, c[0x0][0x198] ;  /* 0x0000660000047ab9 */ /* 0x000fe40000000a00 */
[----:B------:R-:W-:Y:S02]  /*a7f0*/  USHF.R.S32.HI UR15, URZ, 0x1f, UR20 ;  /* 0x0000001f3f0f7899 */ /* 0x000fe40008011414 */
[----:B------:R-:W-:Y:S02]  /*a800*/  UIMAD.WIDE.U32 UR22, UR20, UR4, URZ ;  /* 0x00000004141672a5 */ /* 0x000fe4000f8e003f */
[----:B------:R-:W-:Y:S04]  /*a810*/  UIMAD UR15, UR15, UR4, URZ ;  /* 0x000000040f0f72a4 */ /* 0x000fe8000f8e023f */
[----:B------:R-:W-:Y:S01]  /*a820*/  UIMAD UR15, UR20, UR5, UR15 ;  /* 0x00000005140f72a4 */ /* 0x000fe2000f8e020f */
[----:B------:R-:W-:Y:S02]  /*a830*/  IMAD.U32 R133, RZ, RZ, UR22 ;  /* 0x00000016ff857e24 */ /* 0x000fe4000f8e00ff */
[----:B------:R-:W-:Y:S01]  /*a840*/  IMAD.U32 R132, RZ, RZ, UR22 ;  /* 0x00000016ff847e24 */ /* 0x000fe2000f8e00ff */
[----:B------:R-:W-:Y:S02]  /*a850*/  UIADD3 UR15, UR23, UR15, URZ ;  /* 0x0000000f170f7290 */ /* 0x000fe4000fffe03f */
[----:B------:R-:W-:Y:S04]  /*a860*/  LEA R133, P0, R133, R200, 0x6 ;  /* 0x000000c885857211 */ /* 0x000fe800078030ff */
[----:B------:R-:W-:Y:S01]  /*a870*/  IMAD.U32 R3, RZ, RZ, UR15 ;  /* 0x0000000fff037e24 */ /* 0x000fe2000f8e00ff */
        /* <DEDUP_REMOVED lines=14> */
[----:B------:R-:W0:Y:S01]  /*a960*/  LDGDEPBAR ;  /* 0x00000000000079af */ /* 0x000e220000000000 */
[----:B------:R-:W-:-:S05]  /*a970*/  BRA `(.L_x_253) ;  /* 0x00000b8000007947 */ /* 0x000fca0003800000 */
.L_x_252:
[----:B------:R-:W-:Y:S04]  /*a980*/  DEPBAR.LE SB0, 0x0 ;  /* 0x000080000000791a */ /* 0x000fe80000000000 */
[----:B------:R-:W-:Y:S01]  /*a990*/  BAR.SYNC.DEFER_BLOCKING 0x0 ;  /* 0x0000000000007b1d */ /* 0x000fe20000010000 */
[----:B------:R-:W-:Y:S01]  /*a9a0*/  UIADD3 UR12, UR15, -0x1, URZ ;  /* 0xffffffff0f0c7890 */ /* 0x000fe2000fffe03f */
[----:B------:R-:W-:Y:S03]  /*a9b0*/  IMAD.U32 R3, RZ, RZ, UR13 ;  /* 0x0000000dff037e24 */ /* 0x000fe6000f8e00ff */
[----:B------:R-:W-:Y:S02]  /*a9c0*/  USHF.R.S32.HI UR5, URZ, 0x1f, UR12 ;  /* 0x0000001f3f057899 */ /* 0x000fe4000801140c */
[----:B------:R-:W-:Y:S01]  /*a9d0*/  UIMAD UR4, UR8, UR12, URZ ;  /* 0x0000000c080472a4 */ /* 0x000fe2000f8e023f */
[----:B------:R-:W-:Y:S01]  /*a9e0*/  IMAD.WIDE.U32 R216, R3, UR12, R206 ;  /* 0x0000000c03d87c25 */ /* 0x000fe2000f8e00ce */
[----:B------:R-:W-:Y:S02]  /*a9f0*/  UISETP.GT.AND UP0, UPT, UR12, UR9, UPT ;  /* 0x000000090c00728c */ /* 0x000fe4000bf04270 */
[----:B------:R-:W-:Y:S02]  /*aa00*/  UIMAD UR4, UR5, UR13, UR4 ;  /* 0x0000000d050472a4 */ /* 0x000fe4000f8e0204 */
[----:B------:R-:W-:Y:S04]  /*aa10*/  LEA R220, P1, R216, c[0x0][0x170], 0x1 ;  /* 0x00005c00d8dc7a11 */ /* 0x000fe800078208ff */
[----:B------:R-:W-:Y:S02]  /*aa20*/  IADD3 R3, R217, UR4, RZ ;  /* 0x00000004d9037c10 */ /* 0x000fe4000fffe0ff */
[----:B------:R-:W-:Y:S02]  /*aa30*/  IADD3 R218, P0, R220, UR17, RZ ;  /* 0x00000011dcda7c10 */ /* 0x000fe4000ff1e0ff */
[----:B------:R-:W-:Y:S04]  /*aa40*/  LEA.HI.X R221, R216, c[0x0][0x174], R3, 0x1, P1 ;  /* 0x00005d00d8dd7a11 */ /* 0x000fe800008f0c03 */
[----:B------:R-:W-:Y:S01]  /*aa50*/  IADD3.X R219, R221, UR14, RZ, P0, !PT ;  /* 0x0000000edddb7c10 */ /* 0x000fe200087fe4ff */
[----:B------:R-:W-:Y:S01]  /*aa60*/  @!PT LDS RZ, [RZ] ;  /* 0x00000000fffff984 */ /* 0x000fe20000000800 */
[----:B------:R-:W-:Y:S01]  /*aa70*/  @!PT LDS RZ, [RZ] ;  /* 0x00000000fffff984 */ /* 0x000fe20000000800 */
[----:B------:R-:W-:Y:S01]  /*aa80*/  @!PT LDS RZ, [RZ] ;  /* 0x00000000fffff984 */ /* 0x000fe20000000800 */
[----:B------:R1:W-:Y:S01]  /*aa90*/  LDGSTS.E.BYPASS.LTC128B.128 [R196+0x12000], [R220.64] ;  /* 0x12000000dcc47fae */ /* 0x0003e2000b901d52 */
[----:B------:R-:W-:Y:S03]  /*aaa0*/  PLOP3.LUT P0, PT, PT, PT, UP0, 0x80, 0x0 ;  /* 0x000000000000781c */ /* 0x000fe60003f0f008 */
        /* <DEDUP_REMOVED lines=165> */
.L_x_253:
[----:B------:R-:W-:Y:S01]  /*b500*/  IMAD.U32 R132, RZ, RZ, UR12 ;  /* 0x0000000cff847e24 */ /* 0x000fe2000f8e00ff */
[----:B------:R-:W-:Y:S02]  /*b510*/  UISETP.GT.AND UP0, UPT, UR12, UR9, UPT ;  /* 0x000000090c00728c */ /* 0x000fe4000bf04270 */
[----:B------:R-:W-:Y:S01]  /*b520*/  UMOV UR15, UR12 ;  /* 0x0000000c000f7c82 */ /* 0x000fe20008000000 */
[----:B------:R-:W-:Y:S05]  /*b530*/  IMAD R3, R132, 0x40, R205 ;  /* 0x0000004084037824 */ /* 0x000fea00078e02cd */
[C---:B------:R-:W-:Y:S02]  /*b540*/  IADD3 R132, R3.reuse, 0x1, RZ ;  /* 0x0000000103847810 */ /* 0x040fe40007ffe0ff */
[C---:B------:R-:W-:Y:S02]  /*b550*/  ISETP.GE.AND P2, PT, R3.reuse, R204, PT ;  /* 0x000000cc0300720c */ /* 0x040fe40003f46270 */
[C---:B------:R-:W-:Y:S02]  /*b560*/  ISETP.GE.AND P1, PT, R132.reuse, R202, PT ;  /* 0x000000ca8400720c */ /* 0x040fe40003f26270 */
[CC--:B------:R-:W-:Y:S02]  /*b570*/  ISETP.GE.AND P6, PT, R132.reuse, R204.reuse, PT ;  /* 0x000000cc8400720c */ /* 0x0c0fe40003fc6270 */
[C---:B------:R-:W-:Y:S02]  /*b580*/  ISETP.GE.OR P1, PT, R132.reuse, R197, !P1 ;  /* 0x000000c58400720c */ /* 0x040fe40004f26670 */
[-C--:B------:R-:W-:Y:S02]  /*b590*/  ISETP.GE.OR P6, PT, R132, R203.reuse, !P6 ;  /* 0x000000cb8400720c */ /* 0x080fe400077c6670 */
[C---:B------:R-:W-:Y:S02]  /*b5a0*/  IADD3 R132, R3.reuse, 0x9, RZ ;  /* 0x0000000903847810 */ /* 0x040fe40007ffe0ff */
[C---:B------:R-:W-:Y:S02]  /*b5b0*/  IADD3 R133, R3.reuse, 0x8, RZ ;  /* 0x0000000803857810 */ /* 0x040fe40007ffe0ff */
[-C--:B------:R-:W-:Y:S02]  /*b5c0*/  ISETP.GE.OR P2, PT, R3, R203.reuse, !P2 ;  /* 0x000000cb0300720c */ /* 0x080fe40005746670 */
[-C--:B------:R-:W-:Y:S02]  /*b5d0*/  ISETP.GE.AND P4, PT, R132, R204.reuse, PT ;  /* 0x000000cc8400720c */ /* 0x080fe40003f86270 */
[----:B------:R-:W-:Y:S02]  /*b5e0*/  ISETP.GE.AND P0, PT, R133, R204, PT ;  /* 0x000000cc8500720c */ /* 0x000fe40003f06270 */
[----:B-1----:R-:W-:Y:S02]  /*b5f0*/  FSEL R134, R4, -INF , !P2 ;  /* 0xff80000004867808 */ /* 0x002fe40005000000 */
[CC--:B------:R-:W-:Y:S02]  /*b600*/  ISETP.GE.OR P4, PT, R132.reuse, R203.reuse, !P4 ;  /* 0x000000cb8400720c */ /* 0x0c0fe40006786670 */
[CC--:B------:R-:W-:Y:S02]  /*b610*/  ISETP.GE.AND P2, PT, R132.reuse, R202.reuse, PT ;  /* 0x000000ca8400720c */ /* 0x0c0fe40003f46270 */
[----:B------:R-:W-:Y:S02]  /*b620*/  ISETP.GE.AND P5, PT, R3, R202, PT ;  /* 0x000000ca0300720c */ /* 0x000fe40003fa6270 */
[----:B------:R-:W-:Y:S02]  /*b630*/  FSEL R136, R9, -INF , !P4 ;  /* 0xff80000009887808 */ /* 0x000fe40006000000 */
[----:B------:R-:W-:Y:S02]  /*b640*/  ISETP.GE.OR P0, PT, R133, R203, !P0 ;  /* 0x000000cb8500720c */ /* 0x000fe40004706670 */
[-C--:B------:R-:W-:Y:S02]  /*b650*/  ISETP.GE.OR P2, PT, R132, R197.reuse, !P2 ;  /* 0x000000c58400720c */ /* 0x080fe40005746670 */
[C---:B------:R-:W-:Y:S02]  /*b660*/  IADD3 R132, R3.reuse, 0x10, RZ ;  /* 0x0000001003847810 */ /* 0x040fe40007ffe0ff */
[----:B------:R-:W-:Y:S02]  /*b670*/  IADD3 R4, R3, 0x11, RZ ;  /* 0x0000001103047810 */ /* 0x000fe40007ffe0ff */
[----:B------:R-:W-:Y:S02]  /*b680*/  FSEL R144, R5, -INF , !P6 ;  /* 0xff80000005907808 */ /* 0x000fe40007000000 */
[----:B------:R-:W-:Y:S02]  /*b690*/  FMNMX.FTZ R9, R134, R2, !PT ;  /* 0x0000000286097209 */ /* 0x000fe40007810000 */
[----:B------:R-:W-:Y:S02]  /*b6a0*/  ISETP.GE.AND P3, PT, R133, R202, PT ;  /* 0x000000ca8500720c */ /* 0x000fe40003f66270 */
[----:B------:R-:W-:Y:S02]  /*b6b0*/  ISETP.GE.OR P5, PT, R3, R197, !P5 ;  /* 0x000000c50300720c */ /* 0x000fe40006fa6670 */
[----:B------:R-:W-:Y:S02]  /*b6c0*/  FSEL R7, R7, -INF , !P1 ;  /* 0xff80000007077808 */ /* 0x000fe40004800000 */
[----:B------:R-:W-:Y:S02]  /*b6d0*/  FSEL R138, R8, -INF , !P0 ;  /* 0xff800000088a7808 */ /* 0x000fe40004000000 */
[-C--:B------:R-:W-:Y:S02]  /*b6e0*/  ISETP.GE.AND P1, PT, R132, R204.reuse, PT ;  /* 0x000000cc8400720c */ /* 0x080fe40003f26270 */
[C---:B------:R-:W-:Y:S02]  /*b6f0*/  ISETP.GE.AND P6, PT, R4.reuse, R204, PT ;  /* 0x000000cc0400720c */ /* 0x040fe40003fc6270 */
[----:B------:R-:W-:Y:S02]  /*b700*/  ISETP.GE.AND P0, PT, R4, R202, PT ;  /* 0x000000ca0400720c */ /* 0x000fe40003f06270 */
[----:B------:R-:W-:Y:S02]  /*b710*/  FMNMX.FTZ R9, R144, R9, !PT ;  /* 0x0000000990097209 */ /* 0x000fe40007810000 */
[----:B------:R-:W-:Y:S02]  /*b720*/  ISETP.GE.OR P3, PT, R133, R197, !P3 ;  /* 0x000000c58500720c */ /* 0x000fe40005f66670 */
[----:B------:R-:W-:Y:S02]  /*b730*/  FSEL R135, R6, -INF , !P5 ;  /* 0xff80000006877808 */ /* 0x000fe40006800000 */
[-C--:B------:R-:W-:Y:S02]  /*b740*/  ISETP.GE.OR P1, PT, R132, R203.reuse, !P1 ;  /* 0x000000cb8400720c */ /* 0x080fe40004f26670 */
[C---:B------:R-:W-:Y:S02]  /*b750*/  ISETP.GE.OR P6, PT, R4.reuse, R203, !P6 ;  /* 0x000000cb0400720c */ /* 0x040fe400077c6670 */
[----:B------:R-:W-:Y:S02]  /*b760*/  ISETP.GE.OR P0, PT, R4, R197, !P0 ;  /* 0x000000c50400720c */ /* 0x000fe40004706670 */
[----:B------:R-:W-:Y:S02]  /*b770*/  FMNMX.FTZ R9, R138, R9, !PT ;  /* 0x000000098a097209 */ /* 0x000fe40007810000 */
[C---:B------:R-:W-:Y:S02]  /*b780*/  IADD3 R6, R3.reuse, 0x18, RZ ;  /* 0x0000001803067810 */ /* 0x040fe40007ffe0ff */
[----:B------:R-:W-:Y:S02]  /*b790*/  IADD3 R4, R3, 0x19, RZ ;  /* 0x0000001903047810 */ /* 0x000fe40007ffe0ff */
[----:B------:R-:W-:Y:S02]  /*b7a0*/  FSEL R5, R10, -INF , !P3 ;  /* 0xff8000000a057808 */ /* 0x000fe40005800000 */
[----:B------:R-:W-:Y:S02]  /*b7b0*/  FMNMX.FTZ R10, R135, R0, !PT ;  /* 0x00000000870a7209 */ /* 0x000fe40007810000 */
[----:B------:R-:W-:Y:S02]  /*b7c0*/  FSEL R162, R12, -INF , !P1 ;  /* 0xff8000000ca27808 */ /* 0x000fe40004800000 */
[----:B------:R-:W-:Y:S02]  /*b7d0*/  FSEL R11, R11, -INF , !P2 ;  /* 0xff8000000b0b7808 */ /* 0x000fe40005000000 */
[----:B------:R-:W-:Y:S02]  /*b7e0*/  FMNMX.FTZ R9, R136, R9, !PT ;  /* 0x0000000988097209 */ /* 0x000fe40007810000 */
[C---:B------:R-:W-:Y:S02]  /*b7f0*/  ISETP.GE.AND P4, PT, R6.reuse, R204, PT ;  /* 0x000000cc0600720c */ /* 0x040fe40003f86270 */
[----:B------:R-:W-:Y:S02]  /*b800*/  ISETP.GE.AND P2, PT, R6, R202, PT ;  /* 0x000000ca0600720c */ /* 0x000fe40003f46270 */
[C---:B------:R-:W-:Y:S02]  /*b810*/  ISETP.GE.AND P3, PT, R4.reuse, R204, PT ;  /* 0x000000cc0400720c */ /* 0x040fe40003f66270 */
[----:B------:R-:W-:Y:S02]  /*b820*/  ISETP.GE.AND P1, PT, R4, R202, PT ;  /* 0x000000ca0400720c */ /* 0x000fe40003f26270 */
[----:B------:R-:W-:Y:S02]  /*b830*/  FMNMX.FTZ R10, R7, R10, !PT ;  /* 0x0000000a070a7209 */ /* 0x000fe40007810000 */
[----:B------:R-:W-:Y:S02]  /*b840*/  ISETP.GE.AND P5, PT, R132, R202, PT ;  /* 0x000000ca8400720c */ /* 0x000fe40003fa6270 */
[----:B------:R-:W-:Y:S02]  /*b850*/  FSEL R160, R13, -INF , !P6 ;  /* 0xff8000000da07808 */ /* 0x000fe40007000000 */
[----:B------:R-:W-:Y:S02]  /*b860*/  FMNMX.FTZ R9, R162, R9, !PT ;  /* 0x00000009a2097209 */ /* 0x000fe40007810000 */
[C---:B------:R-:W-:Y:S02]  /*b870*/  ISETP.GE.OR P4, PT, R6.reuse, R203, !P4 ;  /* 0x000000cb0600720c */ /* 0x040fe40006786670 */
[----:B------:R-:W-:Y:S02]  /*b880*/  ISETP.GE.OR P2, PT, R6, R197, !P2 ;  /* 0x000000c50600720c */ /* 0x000fe40005746670 */
[C---:B------:R-:W-:Y:S02]  /*b890*/  ISETP.GE.OR P3, PT, R4.reuse, R203, !P3 ;  /* 0x000000cb0400720c */ /* 0x040fe40005f66670 */
[-C--:B------:R-:W-:Y:S02]  /*b8a0*/  ISETP.GE.OR P1, PT, R4, R197.reuse, !P1 ;  /* 0x000000c50400720c */ /* 0x080fe40004f26670 */
[C---:B------:R-:W-:Y:S02]  /*b8b0*/  IADD3 R6, R3.reuse, 0x20, RZ ;  /* 0x0000002003067810 */ /* 0x040fe40007ffe0ff */
[----:B------:R-:W-:Y:S02]  /*b8c0*/  IADD3 R4, R3, 0x21, RZ ;  /* 0x0000002103047810 */ /* 0x000fe40007ffe0ff */
[----:B------:R-:W-:Y:S02]  /*b8d0*/  ISETP.GE.OR P5, PT, R132, R197, !P5 ;  /* 0x000000c58400720c */ /* 0x000fe40006fa6670 */
[----:B------:R-:W-:Y:S02]  /*b8e0*/  FMNMX.FTZ R10, R5, R10, !PT ;  /* 0x0000000a050a7209 */ /* 0x000fe40007810000 */
[----:B------:R-:W-:Y:S02]  /*b8f0*/  FSEL R163, R15, -INF , !P0 ;  /* 0xff8000000fa37808 */ /* 0x000fe40004000000 */
[----:B------:R-:W-:Y:S02]  /*b900*/  FSEL R142, R16, -INF , !P4 ;  /* 0xff800000108e7808 */ /* 0x000fe40006000000 */
[----:B------:R-:W-:Y:S02]  /*b910*/  FMNMX.FTZ R9, R160, R9, !PT ;  /* 0x00000009a0097209 */ /* 0x000fe40007810000 */
[-C--:B------:R-:W-:Y:S02]  /*b920*/  ISETP.GE.AND P0, PT, R6, R204.reuse, PT ;  /* 0x000000cc0600720c */ /* 0x080fe40003f06270 */
[C---:B------:R-:W-:Y:S02]  /*b930*/  ISETP.GE.AND P6, PT, R4.reuse, R204, PT ;  /* 0x000000cc0400720c */ /* 0x040fe40003fc6270 */
[----:B------:R-:W-:Y:S02]  /*b940*/  ISETP.GE.AND P4, PT, R4, R202, PT ;  /* 0x000000ca0400720c */ /* 0x000fe40003f86270 */
[----:B------:R-:W-:Y:S02]  /*b950*/  FSEL R165, R14, -INF , !P5 ;  /* 0xff8000000ea57808 */ /* 0x000fe40006800000 */
[----:B------:R-:W-:Y:S02]  /*b960*/  FMNMX.FTZ R10, R11, R10, !PT ;  /* 0x0000000a0b0a7209 */ /* 0x000fe40007810000 */
[----:B------:R-:W-:Y:S02]  /*b970*/  ISETP.GE.AND P5, PT, R6, R202, PT ;  /* 0x000000ca0600720c */ /* 0x000fe40003fa6270 */
[----:B------:R-:W-:Y:S02]  /*b980*/  FSEL R140, R17, -INF , !P3 ;  /* 0xff800000118c7808 */ /* 0x000fe40005800000 */
[----:B------:R-:W-:Y:S02]  /*b990*/  FMNMX.FTZ R9, R142, R9, !PT ;  /* 0x000000098e097209 */ /* 0x000fe40007810000 */
[-C--:B------:R-:W-:Y:S02]  /*b9a0*/  ISETP.GE.OR P0, PT, R6, R203.reuse, !P0 ;  /* 0x000000cb0600720c */ /* 0x080fe40004706670 */
[C---:B------:R-:W-:Y:S02]  /*b9b0*/  ISETP.GE.OR P6, PT, R4.reuse, R203, !P6 ;  /* 0x000000cb0400720c */ /* 0x040fe400077c6670 */
[-C--:B------:R-:W-:Y:S02]  /*b9c0*/  ISETP.GE.OR P4, PT, R4, R197.reuse, !P4 ;  /* 0x000000c50400720c */ /* 0x080fe40006786670 */
[----:B------:R-:W-:Y:S02]  /*b9d0*/  IADD3 R4, R3, 0x28, RZ ;  /* 0x0000002803047810 */ /* 0x000fe40007ffe0ff */
[----:B------:R-:W-:Y:S02]  /*b9e0*/  FMNMX.FTZ R10, R165, R10, !PT ;  /* 0x0000000aa50a7209 */ /* 0x000fe40007810000 */
[----:B------:R-:W-:Y:S02]  /*b9f0*/  ISETP.GE.OR P5, PT, R6, R197, !P5 ;  /* 0x000000c50600720c */ /* 0x000fe40006fa6670 */
[----:B------:R-:W-:Y:S02]  /*ba00*/  IADD3 R6, R3, 0x29, RZ ;  /* 0x0000002903067810 */ /* 0x000fe40007ffe0ff */
[----:B------:R-:W-:Y:S02]  /*ba10*/  FSEL R158, R20, -INF , !P0 ;  /* 0xff800000149e7808 */ /* 0x000fe40004000000 */
[----:B------:R-:W-:Y:S02]  /*ba20*/  FMNMX.FTZ R9, R140, R9, !PT ;  /* 0x000000098c097209 */ /* 0x000fe40007810000 */
[----:B------:R-:W-:Y:S02]  /*ba30*/  ISETP.GE.AND P3, PT, R4, R204, PT ;  /* 0x000000cc0400720c */ /* 0x000fe40003f66270 */
[----:B------:R-:W-:Y:S02]  /*ba40*/  FSEL R143, R18, -INF , !P2 ;  /* 0xff800000128f7808 */ /* 0x000fe40005000000 */
[----:B------:R-:W-:Y:S02]  /*ba50*/  FSEL R141, R19, -INF , !P1 ;  /* 0xff800000138d7808 */ /* 0x000fe40004800000 */
[----:B------:R-:W-:Y:S02]  /*ba60*/  FMNMX.FTZ R10, R163, R10, !PT ;  /* 0x0000000aa30a7209 */ /* 0x000fe40007810000 */
[----:B------:R-:W-:Y:S02]  /*ba70*/  ISETP.GE.AND P1, PT, R4, R202, PT ;  /* 0x000000ca0400720c */ /* 0x000fe40003f26270 */
[----:B------:R-:W-:Y:S02]  /*ba80*/  ISETP.GE.AND P2, PT, R6, R204, PT ;  /* 0x000000cc0600720c */ /* 0x000fe40003f46270 */
[----:B------:R-:W-:Y:S02]  /*ba90*/  FSEL R156, R21, -INF , !P6 ;  /* 0xff800000159c7808 */ /* 0x000fe40007000000 */
[----:B------:R-:W-:Y:S02]  /*baa0*/  FMNMX.FTZ R9, R158, R9, !PT ;  /* 0x000000099e097209 */ /* 0x000fe40007810000 */
[----:B------:R-:W-:Y:S02]  /*bab0*/  ISETP.GE.OR P3, PT, R4, R203, !P3 ;  /* 0x000000cb0400720c */ /* 0x000fe40005f66670 */
[----:B------:R-:W-:Y:S02]  /*bac0*/  IADD3 R8, R3, 0x30, RZ ;  /* 0x0000003003087810 */ /* 0x000fe40007ffe0ff */
[----:B------:R-:W-:Y:S02]  /*bad0*/  ISETP.GE.AND P0, PT, R6, R202, PT ;  /* 0x000000ca0600720c */ /* 0x000fe40003f06270 */
[----:B------:R-:W-:Y:S02]  /*bae0*/  FMNMX.FTZ R10, R143, R10, !PT ;  /* 0x0000000a8f0a7209 */ /* 0x000fe40007810000 */
[----:B------:R-:W-:Y:S02]  /*baf0*/  ISETP.GE.OR P1, PT, R4, R197, !P1 ;  /* 0x000000c50400720c */ /* 0x000fe40004f26670 */
[----:B------:R-:W-:Y:S02]  /*bb00*/  ISETP.GE.OR P2, PT, R6, R203, !P2 ;  /* 0x000000cb0600720c */ /* 0x000fe40005746670 */
[C---:B------:R-:W-:Y:S02]  /*bb10*/  IADD3 R4, R3.reuse, 0x38, RZ ;  /* 0x0000003803047810 */ /* 0x040fe40007ffe0ff */
[----:B------:R-:W-:Y:S02]  /*bb20*/  FSEL R154, R24, -INF , !P3 ;  /* 0xff800000189a7808 */ /* 0x000fe40005800000 */
[----:B------:R-:W-:Y:S02]  /*bb30*/  FMNMX.FTZ R9, R156, R9, !PT ;  /* 0x000000099c097209 */ /* 0x000fe40007810000 */
[----:B------:R-:W-:Y:S02]  /*bb40*/  ISETP.GE.OR P0, PT, R6, R197, !P0 ;  /* 0x000000c50600720c */ /* 0x000fe40004706670 */
[----:B------:R-:W-:Y:S02]  /*bb50*/  ISETP.GE.AND P6, PT, R8, R204, PT ;  /* 0x000000cc0800720c */ /* 0x000fe40003fc6270 */
[----:B------:R-:W-:Y:S02]  /*bb60*/  IADD3 R6, R3, 0x31, RZ ;  /* 0x0000003103067810 */ /* 0x000fe40007ffe0ff */
[----:B------:R-:W-:Y:S02]  /*bb70*/  FSEL R152, R25, -INF , !P2 ;  /* 0xff80000019987808 */ /* 0x000fe40005000000 */
[----:B------:R-:W-:Y:S02]  /*bb80*/  FSEL R161, R22, -INF , !P5 ;  /* 0xff80000016a17808 */ /* 0x000fe40006800000 */
[----:B------:R-:W-:Y:S02]  /*bb90*/  FMNMX.FTZ R10, R141, R10, !PT ;  /* 0x0000000a8d0a7209 */ /* 0x000fe40007810000 */
[-C--:B------:R-:W-:Y:S02]  /*bba0*/  ISETP.GE.AND P2, PT, R4, R204.reuse, PT ;  /* 0x000000cc0400720c */ /* 0x080fe40003f46270 */
[----:B------:R-:W-:Y:S02]  /*bbb0*/  FMNMX.FTZ R9, R154, R9, !PT ;  /* 0x000000099a097209 */ /* 0x000fe40007810000 */
[-C--:B------:R-:W-:Y:S02]  /*bbc0*/  ISETP.GE.OR P6, PT, R8, R203.reuse, !P6 ;  /* 0x000000cb0800720c */ /* 0x080fe400077c6670 */
[----:B------:R-:W-:Y:S02]  /*bbd0*/  ISETP.GE.AND P3, PT, R6, R204, PT ;  /* 0x000000cc0600720c */ /* 0x000fe40003f66270 */
[----:B------:R-:W-:Y:S02]  /*bbe0*/  FSEL R159, R23, -INF , !P4 ;  /* 0xff800000179f7808 */ /* 0x000fe40006000000 */
[----:B------:R-:W-:Y:S01]  /*bbf0*/  FMNMX.FTZ R10, R161, R10, !PT ;  /* 0x0000000aa10a7209 */ /* 0x000fe20007810000 */
[----:B------:R-:W-:Y:S01]  /*bc00*/  LDSM.16.MT88.4 R20, [R186+0x12000] ;  /* 0x01200000ba14783b */ /* 0x000fe20000004200 */
[----:B------:R-:W-:Y:S02]  /*bc10*/  ISETP.GE.OR P2, PT, R4, R203, !P2 ;  /* 0x000000cb0400720c */ /* 0x000fe40005746670 */
[----:B------:R-:W-:Y:S02]  /*bc20*/  FSEL R151, R28, -INF , !P6 ;  /* 0xff8000001c977808 */ /* 0x000fe40007000000 */
[----:B------:R-:W-:Y:S02]  /*bc30*/  FMNMX.FTZ R12, R152, R9, !PT ;  /* 0x00000009980c7209 */ /* 0x000fe40007810000 */
[----:B------:R-:W-:Y:S02]  /*bc40*/  ISETP.GE.OR P3, PT, R6, R203, !P3 ;  /* 0x000000cb0600720c */ /* 0x000fe40005f66670 */
[----:B------:R-:W-:Y:S02]  /*bc50*/  IADD3 R3, R3, 0x39, RZ ;  /* 0x0000003903037810 */ /* 0x000fe40007ffe0ff */
[----:B------:R-:W-:Y:S02]  /*bc60*/  FSEL R148, R32, -INF , !P2 ;  /* 0xff80000020947808 */ /* 0x000fe40005000000 */
[----:B------:R-:W-:Y:S02]  /*bc70*/  FSEL R157, R26, -INF , !P1 ;  /* 0xff8000001a9d7808 */ /* 0x000fe40004800000 */
[----:B------:R-:W-:Y:S02]  /*bc80*/  FMNMX.FTZ R10, R159, R10, !PT ;  /* 0x0000000a9f0a7209 */ /* 0x000fe40007810000 */
[C---:B------:R-:W-:Y:S02]  /*bc90*/  ISETP.GE.AND P2, PT, R8.reuse, R202, PT ;  /* 0x000000ca0800720c */ /* 0x040fe40003f46270 */
[----:B------:R-:W-:Y:S02]  /*bca0*/  FSEL R150, R29, -INF , !P3 ;  /* 0xff8000001d967808 */ /* 0x000fe40005800000 */
[----:B------:R-:W-:Y:S02]  /*bcb0*/  FMNMX.FTZ R9, R151, R12, !PT ;  /* 0x0000000c97097209 */ /* 0x000fe40007810000 */
[----:B------:R-:W-:Y:S02]  /*bcc0*/  ISETP.GE.AND P6, PT, R3, R204, PT ;  /* 0x000000cc0300720c */ /* 0x000fe40003fc6270 */
[----:B------:R-:W-:Y:S02]  /*bcd0*/  FSEL R155, R27, -INF , !P0 ;  /* 0xff8000001b9b7808 */ /* 0x000fe40004000000 */
[----:B------:R-:W-:Y:S02]  /*bce0*/  ISETP.GE.OR P1, PT, R8, R197, !P2 ;  /* 0x000000c50800720c */ /* 0x000fe40005726670 */
[----:B------:R-:W-:Y:S02]  /*bcf0*/  FMNMX.FTZ R8, R157, R10, !PT ;  /* 0x0000000a9d087209 */ /* 0x000fe40007810000 */
[----:B------:R-:W-:Y:S02]  /*bd00*/  ISETP.GE.AND P2, PT, R6, R202, PT ;  /* 0x000000ca0600720c */ /* 0x000fe40003f46270 */
[----:B------:R-:W-:Y:S02]  /*bd10*/  FMNMX.FTZ R9, R150, R9, !PT ;  /* 0x0000000996097209 */ /* 0x000fe40007810000 */
[----:B------:R-:W-:Y:S02]  /*bd20*/  ISETP.GE.OR P6, PT, R3, R203, !P6 ;  /* 0x000000cb0300720c */ /* 0x000fe400077c6670 */
[----:B------:R-:W-:Y:S02]  /*bd30*/  FSEL R149, R30, -INF , !P1 ;  /* 0xff8000001e957808 */ /* 0x000fe40004800000 */
[----:B------:R-:W-:Y:S02]  /*bd40*/  FMNMX.FTZ R8, R155, R8, !PT ;  /* 0x000000089b087209 */ /* 0x000fe40007810000 */
[----:B------:R-:W-:Y:S02]  /*bd50*/  ISETP.GE.OR P2, PT, R6, R197, !P2 ;  /* 0x000000c50600720c */ /* 0x000fe40005746670 */
[----:B------:R-:W-:Y:S02]  /*bd60*/  ISETP.GE.AND P0, PT, R4, R202, PT ;  /* 0x000000ca0400720c */ /* 0x000fe40003f06270 */
[----:B------:R-:W-:Y:S02]  /*bd70*/  FSEL R146, R33, -INF , !P6 ;  /* 0xff80000021927808 */ /* 0x000fe40007000000 */
[----:B------:R-:W-:Y:S02]  /*bd80*/  FMNMX.FTZ R13, R148, R9, !PT ;  /* 0x00000009940d7209 */ /* 0x000fe40007810000 */
[----:B------:R-:W-:Y:S02]  /*bd90*/  FSEL R147, R31, -INF , !P2 ;  /* 0xff8000001f937808 */ /* 0x000fe40005000000 */
[----:B------:R-:W-:Y:S01]  /*bda0*/  FMNMX.FTZ R8, R149, R8, !PT ;  /* 0x0000000895087209 */ /* 0x000fe20007810000 */
[----:B------:R-:W-:Y:S01]  /*bdb0*/  LDSM.16.MT88.4 R28, [R185+0x12000] ;  /* 0x01200000b91c783b */ /* 0x000fe20000004200 */
[----:B------:R-:W-:Y:S02]  /*bdc0*/  ISETP.GE.OR P1, PT, R4, R197, !P0 ;  /* 0x000000c50400720c */ /* 0x000fe40004726670 */
[----:B------:R-:W-:Y:S02]  /*bdd0*/  ISETP.GE.AND P0, PT, R3, R202, PT ;  /* 0x000000ca0300720c */ /* 0x000fe40003f06270 */
[----:B------:R-:W-:Y:S02]  /*bde0*/  FMNMX.FTZ R9, R146, R13, !PT ;  /* 0x0000000d92097209 */ /* 0x000fe40007810000 */
[----:B------:R-:W-:Y:S01]  /*bdf0*/  FSEL R145, R34, -INF , !P1 ;  /* 0xff80000022917808 */ /* 0x000fe20004800000 */
[----:B------:R-:W-:Y:S01]  /*be00*/  LDSM.16.MT88.4 R12, [R188+0x12000] ;  /* 0x01200000bc0c783b */ /* 0x000fe20000004200 */
[----:B------:R-:W-:Y:S02]  /*be10*/  FMNMX.FTZ R8, R147, R8, !PT ;  /* 0x0000000893087209 */ /* 0x000fe40007810000 */
[----:B------:R-:W-:Y:S02]  /*be20*/  ISETP.GE.OR P0, PT, R3, R197, !P0 ;  /* 0x000000c50300720c */ /* 0x000fe40004706670 */
[----:B------:R-:W-:Y:S02]  /*be30*/  FMNMX.FTZ R8, R145, R8, !PT ;  /* 0x0000000891087209 */ /* 0x000fe40007810000 */
[----:B------:R-:W-:Y:S01]  /*be40*/  FSEL R133, R35, -INF , !P0 ;  /* 0xff80000023857808 */ /* 0x000fe20004000000 */
[----:B------:R-:W-:Y:S03]  /*be50*/  SHFL.BFLY PT, R10, R9, 0x2, 0x1f ;  /* 0x0c401f00090a7f89 */ /* 0x000fe600000e0000 */
[----:B------:R-:W-:Y:S05]  /*be60*/  FMNMX.FTZ R6, R133, R8, !PT ;  /* 0x0000000885067209 */ /* 0x000fea0007810000 */
[----:B------:R-:W1:Y:S02]  /*be70*/  SHFL.BFLY PT, R3, R6, 0x2, 0x1f ;  /* 0x0c401f0006037f89 */ /* 0x000e6400000e0000 */
[----:B-1----:R-:W-:Y:S02]  /*be80*/  FMNMX.FTZ R4, R6, R3, !PT ;  /* 0x0000000306047209 */ /* 0x002fe40007810000 */
[----:B------:R-:W-:Y:S04]  /*be90*/  FMNMX.FTZ R9, R9, R10, !PT ;  /* 0x0000000a09097209 */ /* 0x000fe80007810000 */
[----:B------:R-:W1:Y:S08]  /*bea0*/  SHFL.BFLY PT, R3, R4, 0x1, 0x1f ;  /* 0x0c201f0004037f89 */ /* 0x000e7000000e0000 */
[----:B------:R-:W2:Y:S01]  /*beb0*/  SHFL.BFLY PT, R132, R9, 0x1, 0x1f ;  /* 0x0c201f0009847f89 */ /* 0x000ea200000e0000 */
[----:B-1----:R-:W-:Y:S04]  /*bec0*/  FMNMX.FTZ R3, R4, R3, !PT ;  /* 0x0000000304037209 */ /* 0x002fe80007810000 */
[----:B------:R-:W-:Y:S02]  /*bed0*/  FSETP.NEU.FTZ.AND P0, PT, R3, -INF , PT ;  /* 0xff8000000300780b */ /* 0x000fe40003f1d000 */
[----:B--2---:R-:W-:Y:S04]  /*bee0*/  FMNMX.FTZ R132, R9, R132, !PT ;  /* 0x0000008409847209 */ /* 0x004fe80007810000 */
[C---:B------:R-:W-:Y:S01]  /*bef0*/  FSETP.NEU.FTZ.AND P1, PT, R132.reuse, -INF , PT ;  /* 0xff8000008400780b */ /* 0x040fe20003f3d000 */
[----:B------:R-:W-:Y:S05]  /*bf00*/  FMUL.FTZ R153, R132, c[0x0][0x23c] ;  /* 0x00008f0084997a20 */ /* 0x000fea0000410000 */
[----:B------:R-:W-:Y:S05]  /*bf10*/  FSEL R153, R153, RZ, P1 ;  /* 0x000000ff99997208 */ /* 0x000fea0000800000 */
[--C-:B------:R-:W-:Y:S02]  /*bf20*/  FFMA.FTZ R217, R134, c[0x0][0x23c], -R153.reuse ;  /* 0x00008f0086d97a23 */ /* 0x100fe40000010899 */
[--C-:B------:R-:W-:Y:S02]  /*bf30*/  FFMA.FTZ R134, R144, c[0x0][0x23c], -R153.reuse ;  /* 0x00008f0090867a23 */ /* 0x100fe40000010899 */
[----:B------:R-:W-:Y:S02]  /*bf40*/  FMUL.FTZ R144, R3, c[0x0][0x23c] ;  /* 0x00008f0003907a20 */ /* 0x000fe40000410000 */
[--C-:B------:R-:W-:Y:S01]  /*bf50*/  FFMA.FTZ R214, R138, c[0x0][0x23c], -R153.reuse ;  /* 0x00008f008ad67a23 */ /* 0x100fe20000010899 */
[----:B------:R-:W-:Y:S01]  /*bf60*/  MUFU.EX2 R217, R217 ;  /* 0x000000d900d97308 */ /* 0x000fe20000000800 */
[--C-:B------:R-:W-:Y:S01]  /*bf70*/  FFMA.FTZ R171, R136, c[0x0][0x23c], -R153.reuse ;  /* 0x00008f0088ab7a23 */ /* 0x100fe20000010899 */
[----:B------:R-:W-:Y:S01]  /*bf80*/  FSEL R144, R144, RZ, P0 ;  /* 0x000000ff90907208 */ /* 0x000fe20000000000 */
[--C-:B------:R-:W-:Y:S02]  /*bf90*/  FFMA.FTZ R216, R162, c[0x0][0x23c], -R153.reuse ;  /* 0x00008f00a2d87a23 */ /* 0x100fe40000010899 */
[--C-:B------:R-:W-:Y:S02]  /*bfa0*/  FFMA.FTZ R219, R160, c[0x0][0x23c], -R153.reuse ;  /* 0x00008f00a0db7a23 */ /* 0x100fe40000010899 */
[--C-:B------:R-:W-:Y:S01]  /*bfb0*/  FFMA.FTZ R168, R5, c[0x0][0x23c], -R144.reuse ;  /* 0x00008f0005a87a23 */ /* 0x100fe20000010890 */
[----:B------:R-:W-:Y:S01]  /*bfc0*/  FSEL R5, R132, RZ, P1 ;  /* 0x000000ff84057208 */ /* 0x000fe20000800000 */
[--C-:B------:R-:W-:Y:S01]  /*bfd0*/  FFMA.FTZ R170, R135, c[0x0][0x23c], -R144.reuse ;  /* 0x00008f0087aa7a23 */ /* 0x100fe20000010890 */
[----:B------:R-:W1:Y:S01]  /*bfe0*/  MUFU.EX2 R134, R134 ;  /* 0x0000008600867308 */ /* 0x000e620000000800 */
[----:B------:R-:W-:Y:S02]  /*bff0*/  FFMA.FTZ R169, R7, c[0x0][0x23c], -R144 ;  /* 0x00008f0007a97a23 */ /* 0x000fe40000010890 */
[----:B------:R-:W-:Y:S01]  /*c000*/  FADD.FTZ R4, -R5, R2 ;  /* 0x0000000205047221 */ /* 0x000fe20000010100 */
[----:B------:R-:W-:Y:S01]  /*c010*/  FSEL R5, R3, RZ, P0 ;  /* 0x000000ff03057208 */ /* 0x000fe20000000000 */
[----:B------:R-:W-:Y:S01]  /*c020*/  FFMA.FTZ R135, R11, c[0x0][0x23c], -R144 ;  /* 0x00008f000b877a23 */ /* 0x000fe20000010890 */
[----:B------:R-:W-:Y:S01]  /*c030*/  PLOP3.LUT P0, PT, PT, PT, UP0, 0x80, 0x0 ;  /* 0x000000000000781c */ /* 0x000fe20003f0f008 */
[----:B------:R-:W-:Y:S02]  /*c040*/  FMUL.FTZ R2, R4, c[0x0][0x23c] ;  /* 0x00008f0004027a20 */ /* 0x000fe40000410000 */
[----:B------:R-:W-:Y:S01]  /*c050*/  FADD.FTZ R5, -R5, R0 ;  /* 0x0000000005057221 */ /* 0x000fe20000010100 */
[----:B------:R-:W-:Y:S01]  /*c060*/  MUFU.EX2 R214, R214 ;  /* 0x000000d600d67308 */ /* 0x000fe20000000800 */
[--C-:B------:R-:W-:Y:S02]  /*c070*/  FFMA.FTZ R218, R142, c[0x0][0x23c], -R153.reuse ;  /* 0x00008f008eda7a23 */ /* 0x100fe40000010899 */
[----:B------:R-:W-:Y:S02]  /*c080*/  FMUL.FTZ R0, R5, c[0x0][0x23c] ;  /* 0x00008f0005007a20 */ /* 0x000fe40000410000 */
[--C-:B------:R-:W-:Y:S02]  /*c090*/  FFMA.FTZ R221, R140, c[0x0][0x23c], -R153.reuse ;  /* 0x00008f008cdd7a23 */ /* 0x100fe40000010899 */
[--C-:B------:R-:W-:Y:S02]  /*c0a0*/  FFMA.FTZ R220, R165, c[0x0][0x23c], -R144.reuse ;  /* 0x00008f00a5dc7a23 */ /* 0x100fe40000010890 */
        /* <DEDUP_REMOVED lines=8> */
[----:B------:R-:W-:Y:S01]  /*c130*/  MUFU.EX2 R170, R170 ;  /* 0x000000aa00aa7308 */ /* 0x000fe20000000800 */
[--C-:B------:R-:W-:Y:S02]  /*c140*/  FFMA.FTZ R227, R156, c[0x0][0x23c], -R153.reuse ;  /* 0x00008f009ce37a23 */ /* 0x100fe40000010899 */
[--C-:B------:R-:W-:Y:S02]  /*c150*/  FFMA.FTZ R226, R154, c[0x0][0x23c], -R153.reuse ;  /* 0x00008f009ae27a23 */ /* 0x100fe40000010899 */
[--C-:B------:R-:W-:Y:S02]  /*c160*/  FFMA.FTZ R229, R152, c[0x0][0x23c], -R153.reuse ;  /* 0x00008f0098e57a23 */ /* 0x100fe40000010899 */
[--C-:B------:R-:W-:Y:S02]  /*c170*/  FFMA.FTZ R228, R161, c[0x0][0x23c], -R144.reuse ;  /* 0x00008f00a1e47a23 */ /* 0x100fe40000010890 */
[----:B------:R-:W-:Y:S01]  /*c180*/  LDSM.16.MT88.4 R160, [R184+0x15800] ;  /* 0x01580000b8a0783b */ /* 0x000fe20000004200 */
[----:B------:R-:W1:Y:S01]  /*c190*/  MUFU.EX2 R169, R169 ;  /* 0x000000a900a97308 */ /* 0x000e620000000800 */
[--C-:B------:R-:W-:Y:S02]  /*c1a0*/  FFMA.FTZ R231, R159, c[0x0][0x23c], -R144.reuse ;  /* 0x00008f009fe77a23 */ /* 0x100fe40000010890 */
[--C-:B------:R-:W-:Y:S01]  /*c1b0*/  FFMA.FTZ R230, R157, c[0x0][0x23c], -R144.reuse ;  /* 0x00008f009de67a23 */ /* 0x100fe20000010890 */
[----:B--2---:R-:W-:Y:S01]  /*c1c0*/  F2FP.PACK_AB R138, R171, R214 ;  /* 0x000000d6ab8a723e */ /* 0x004fe200000000ff */
[--C-:B------:R-:W-:Y:S02]  /*c1d0*/  FFMA.FTZ R233, R155, c[0x0][0x23c], -R144.reuse ;  /* 0x00008f009be97a23 */ /* 0x100fe40000010890 */
[----:B------:R-:W-:Y:S01]  /*c1e0*/  LDSM.16.MT88.4 R156, [R185+0x15800] ;  /* 0x01580000b99c783b */ /* 0x000fe20000004200 */
[--C-:B------:R-:W-:Y:S02]  /*c1f0*/  FFMA.FTZ R232, R151, c[0x0][0x23c], -R153.reuse ;  /* 0x00008f0097e87a23 */ /* 0x100fe40000010899 */
[----:B------:R-:W-:Y:S01]  /*c200*/  MUFU.EX2 R168, R168 ;  /* 0x000000a800a87308 */ /* 0x000fe20000000800 */
[--C-:B------:R-:W-:Y:S02]  /*c210*/  FFMA.FTZ R235, R150, c[0x0][0x23c], -R153.reuse ;  /* 0x00008f0096eb7a23 */ /* 0x100fe40000010899 */
[--C-:B------:R-:W-:Y:S02]  /*c220*/  FFMA.FTZ R234, R148, c[0x0][0x23c], -R153.reuse ;  /* 0x00008f0094ea7a23 */ /* 0x100fe40000010899 */
[--C-:B------:R-:W-:Y:S02]  /*c230*/  FFMA.FTZ R236, R149, c[0x0][0x23c], -R144.reuse ;  /* 0x00008f0095ec7a23 */ /* 0x100fe40000010890 */
[----:B------:R-:W-:Y:S01]  /*c240*/  LDSM.16.MT88.4 R148, [R188+0x15800] ;  /* 0x01580000bc94783b */ /* 0x000fe20000004200 */
[--C-:B------:R-:W-:Y:S02]  /*c250*/  FFMA.FTZ R239, R147, c[0x0][0x23c], -R144.reuse ;  /* 0x00008f0093ef7a23 */ /* 0x100fe40000010890 */
[----:B------:R-:W2:Y:S01]  /*c260*/  MUFU.EX2 R135, R135 ;  /* 0x0000008700877308 */ /* 0x000ea20000000800 */
[--C-:B------:R-:W-:Y:S02]  /*c270*/  FFMA.FTZ R238, R145, c[0x0][0x23c], -R144.reuse ;  /* 0x00008f0091ee7a23 */ /* 0x100fe40000010890 */
[----:B------:R-:W-:Y:S01]  /*c280*/  FFMA.FTZ R153, R146, c[0x0][0x23c], -R153 ;  /* 0x00008f0092997a23 */ /* 0x000fe20000010899 */
[----:B-1----:R-:W-:Y:S01]  /*c290*/  F2FP.PACK_AB R137, R169, R170 ;  /* 0x000000aaa989723e */ /* 0x002fe200000000ff */
[----:B------:R-:W-:Y:S05]  /*c2a0*/  FFMA.FTZ R144, R133, c[0x0][0x23c], -R144 ;  /* 0x00008f0085907a23 */ /* 0x000fea0000010890 */
[----:B------:R-:W1:Y:S10]  /*c2b0*/  MUFU.EX2 R2, R2 ;  /* 0x0000000200027308 */ /* 0x000e740000000800 */
[----:B------:R-:W3:Y:S01]  /*c2c0*/  MUFU.EX2 R0, R0 ;  /* 0x0000000000007308 */ /* 0x000ee20000000800 */
[----:B--2---:R-:W-:Y:S09]  /*c2d0*/  F2FP.PACK_AB R139, R135, R168 ;  /* 0x000000a8878b723e */ /* 0x004ff200000000ff */
[----:B------:R2:W-:Y:S01]  /*c2e0*/  MUFU.EX2 R237, R153 ;  /* 0x0000009900ed7308 */ /* 0x0005e20000000800 */
[C---:B-1----:R-:W-:Y:S02]  /*c2f0*/  FMUL.FTZ R4, R2.reuse, R128 ;  /* 0x0000008002047220 */ /* 0x042fe40000410000 */
[C---:B------:R-:W-:Y:S02]  /*c300*/  FMUL.FTZ R5, R2.reuse, R129 ;  /* 0x0000008102057220 */ /* 0x040fe40000410000 */
[C---:B------:R-:W-:Y:S02]  /*c310*/  FMUL.FTZ R8, R2.reuse, R124 ;  /* 0x0000007c02087220 */ /* 0x040fe40000410000 */
[C---:B------:R-:W-:Y:S03]  /*c320*/  FMUL.FTZ R9, R2.reuse, R125 ;  /* 0x0000007d02097220 */ /* 0x040fe60000410000 */
[----:B------:R1:W-:Y:S01]  /*c330*/  MUFU.EX2 R133, R144 ;  /* 0x0000009000857308 */ /* 0x0003e20000000800 */
[----:B------:R-:W-:Y:S02]  /*c340*/  FMUL.FTZ R16, R2, R116 ;  /* 0x0000007402107220 */ /* 0x000fe40000410000 */
[C---:B---3--:R-:W-:Y:S02]  /*c350*/  FMUL.FTZ R6, R0.reuse, R130 ;  /* 0x0000008200067220 */ /* 0x048fe40000410000 */
[C---:B------:R-:W-:Y:S02]  /*c360*/  FMUL.FTZ R7, R0.reuse, R131 ;  /* 0x0000008300077220 */ /* 0x040fe40000410000 */
[----:B------:R-:W-:Y:S01]  /*c370*/  LDSM.16.MT88.4 R128, [R186+0x14800] ;  /* 0x01480000ba80783b */ /* 0x000fe20000004200 */
[C---:B------:R-:W-:Y:S02]  /*c380*/  FMUL.FTZ R10, R0.reuse, R126 ;  /* 0x0000007e000a7220 */ /* 0x040fe40000410000 */
[----:B------:R-:W-:Y:S01]  /*c390*/  FMUL.FTZ R11, R0, R127 ;  /* 0x0000007f000b7220 */ /* 0x000fe20000410000 */
[----:B------:R-:W-:Y:S01]  /*c3a0*/  MUFU.EX2 R216, R216 ;  /* 0x000000d800d87308 */ /* 0x000fe20000000800 */
[C---:B------:R-:W-:Y:S03]  /*c3b0*/  HMMA.16816.F32 R4, R136.reuse, R12, R4 ;  /* 0x0000000c8804723c */ /* 0x040fe60000001804 */
[----:B------:R-:W-:Y:S02]  /*c3c0*/  LDSM.16.MT88.4 R124, [R188+0x14800] ;  /* 0x01480000bc7c783b */ /* 0x000fe40000004200 */
[C---:B------:R-:W-:Y:S02]  /*c3d0*/  FMUL.FTZ R17, R2.reuse, R117 ;  /* 0x0000007502117220 */ /* 0x040fe40000410000 */
[C---:B------:R-:W-:Y:S01]  /*c3e0*/  FMUL.FTZ R12, R2.reuse, R120 ;  /* 0x00000078020c7220 */ /* 0x040fe20000410000 */
[C---:B------:R-:W-:Y:S01]  /*c3f0*/  HMMA.16816.F32 R8, R136.reuse, R14, R8 ;  /* 0x0000000e8808723c */ /* 0x040fe20000001808 */
[----:B------:R-:W3:Y:S02]  /*c400*/  MUFU.EX2 R219, R219 ;  /* 0x000000db00db7308 */ /* 0x000ee40000000800 */
[----:B--2---:R-:W-:Y:S01]  /*c410*/  LDSM.16.MT88.4 R152, [R186+0x15800] ;  /* 0x01580000ba98783b */ /* 0x004fe20000004200 */
[----:B------:R-:W-:Y:S02]  /*c420*/  FMUL.FTZ R13, R2, R121 ;  /* 0x00000079020d7220 */ /* 0x000fe40000410000 */
[C---:B------:R-:W-:Y:S02]  /*c430*/  FMUL.FTZ R18, R0.reuse, R118 ;  /* 0x0000007600127220 */ /* 0x040fe40000410000 */
[C---:B------:R-:W-:Y:S03]  /*c440*/  FMUL.FTZ R14, R0.reuse, R122 ;  /* 0x0000007a000e7220 */ /* 0x040fe60000410000 */
[----:B-1----:R-:W-:Y:S01]  /*c450*/  LDSM.16.MT88.4 R144, [R184+0x13800] ;  /* 0x01380000b890783b */ /* 0x002fe20000004200 */
[C---:B------:R-:W-:Y:S01]  /*c460*/  FMUL.FTZ R15, R0.reuse, R123 ;  /* 0x0000007b000f7220 */ /* 0x040fe20000410000 */
[----:B------:R-:W-:Y:S01]  /*c470*/  MUFU.EX2 R218, R218 ;  /* 0x000000da00da7308 */ /* 0x000fe20000000800 */
[----:B------:R-:W-:Y:S02]  /*c480*/  FMUL.FTZ R19, R0, R119 ;  /* 0x0000007700137220 */ /* 0x000fe40000410000 */
[C---:B------:R-:W-:Y:S02]  /*c490*/  FMUL.FTZ R24, R2.reuse, R108 ;  /* 0x0000006c02187220 */ /* 0x040fe40000410000 */
[----:B------:R-:W-:Y:S01]  /*c4a0*/  FMUL.FTZ R25, R2, R109 ;  /* 0x0000006d02197220 */ /* 0x000fe20000410000 */
[C---:B------:R-:W-:Y:S01]  /*c4b0*/  HMMA.16816.F32 R12, R136.reuse, R20, R12 ;  /* 0x00000014880c723c */ /* 0x040fe2000000180c */
[----:B------:R-:W1:Y:S02]  /*c4c0*/  LDSM.16.MT88.4 R120, [R184+0x12000] ;  /* 0x01200000b878783b */ /* 0x000e640000004200 */
[C---:B------:R-:W-:Y:S01]  /*c4d0*/  FMUL.FTZ R26, R0.reuse, R110 ;  /* 0x0000006e001a7220 */ /* 0x040fe20000410000 */
[----:B------:R-:W-:Y:S01]  /*c4e0*/  MUFU.EX2 R221, R221 ;  /* 0x000000dd00dd7308 */ /* 0x000fe20000000800 */
[----:B------:R-:W-:Y:S02]  /*c4f0*/  FMUL.FTZ R27, R0, R111 ;  /* 0x0000006f001b7220 */ /* 0x000fe40000410000 */
[C---:B------:R-:W-:Y:S01]  /*c500*/  FMUL.FTZ R20, R2.reuse, R112 ;  /* 0x0000007002147220 */ /* 0x040fe20000410000 */
[C---:B------:R-:W-:Y:S01]  /*c510*/  HMMA.16816.F32 R16, R136.reuse, R22, R16 ;  /* 0x000000168810723c */ /* 0x040fe20000001810 */
[----:B------:R-:W-:Y:S03]  /*c520*/  LDSM.16.MT88.4 R108, [R184+0x14000] ;  /* 0x01400000b86c783b */ /* 0x000fe60000004200 */
[C---:B------:R-:W-:Y:S02]  /*c530*/  FMUL.FTZ R21, R2.reuse, R113 ;  /* 0x0000007102157220 */ /* 0x040fe40000410000 */
[----:B------:R-:W-:Y:S01]  /*c540*/  FMUL.FTZ R32, R2, R100 ;  /* 0x0000006402207220 */ /* 0x000fe20000410000 */
[----:B------:R-:W-:Y:S01]  /*c550*/  MUFU.EX2 R220, R220 ;  /* 0x000000dc00dc7308 */ /* 0x000fe20000000800 */
[C---:B------:R-:W-:Y:S01]  /*c560*/  FMUL.FTZ R22, R0.reuse, R114 ;  /* 0x0000007200167220 */ /* 0x040fe20000410000 */
[----:B------:R-:W-:Y:S03]  /*c570*/  LDSM.16.MT88.4 R116, [R186+0x12800] ;  /* 0x01280000ba74783b */ /* 0x000fe60000004200 */
[----:B------:R-:W-:Y:S02]  /*c580*/  FMUL.FTZ R23, R0, R115 ;  /* 0x0000007300177220 */ /* 0x000fe40000410000 */
[----:B------:R-:W-:Y:S02]  /*c590*/  FMUL.FTZ R33, R2, R101 ;  /* 0x0000006502217220 */ /* 0x000fe40000410000 */
[C---:B------:R-:W-:Y:S01]  /*c5a0*/  FMUL.FTZ R34, R0.reuse, R102 ;  /* 0x0000006600227220 */ /* 0x040fe20000410000 */
[----:B------:R-:W2:Y:S01]  /*c5b0*/  LDSM.16.MT88.4 R112, [R188+0x14000] ;  /* 0x01400000bc70783b */ /* 0x000ea20000004200 */
[----:B------:R-:W-:Y:S01]  /*c5c0*/  FMUL.FTZ R35, R0, R103 ;  /* 0x0000006700237220 */ /* 0x000fe20000410000 */
[C---:B------:R-:W-:Y:S01]  /*c5d0*/  HMMA.16816.F32 R20, R136.reuse, R28, R20 ;  /* 0x0000001c8814723c */ /* 0x040fe20000001814 */
[----:B------:R-:W4:Y:S02]  /*c5e0*/  MUFU.EX2 R223, R223 ;  /* 0x000000df00df7308 */ /* 0x000f240000000800 */
[C---:B------:R-:W-:Y:S02]  /*c5f0*/  FMUL.FTZ R36, R2.reuse, R36 ;  /* 0x0000002402247220 */ /* 0x040fe40000410000 */
[C---:B------:R-:W-:Y:S01]  /*c600*/  FMUL.FTZ R37, R2.reuse, R37 ;  /* 0x0000002502257220 */ /* 0x040fe20000410000 */
[----:B------:R-:W-:Y:S01]  /*c610*/  LDSM.16.MT88.4 R100, [R185+0x14000] ;  /* 0x01400000b964783b */ /* 0x000fe20000004200 */
[C---:B------:R-:W-:Y:S01]  /*c620*/  FMUL.FTZ R28, R2.reuse, R104 ;  /* 0x00000068021c7220 */ /* 0x040fe20000410000 */
[C---:B------:R-:W-:Y:S03]  /*c630*/  HMMA.16816.F32 R24, R136.reuse, R30, R24 ;  /* 0x0000001e8818723c */ /* 0x040fe60000001818 */
[----:B------:R-:W-:Y:S01]  /*c640*/  MUFU.EX2 R222, R222 ;  /* 0x000000de00de7308 */ /* 0x000fe20000000800 */
[----:B------:R-:W-:Y:S02]  /*c650*/  FMUL.FTZ R29, R2, R105 ;  /* 0x00000069021d7220 */ /* 0x000fe40000410000 */
[C---:B------:R-:W-:Y:S02]  /*c660*/  FMUL.FTZ R38, R0.reuse, R38 ;  /* 0x0000002600267220 */ /* 0x040fe40000410000 */
[C---:B------:R-:W-:Y:S04]  /*c670*/  FMUL.FTZ R30, R0.reuse, R106 ;  /* 0x0000006a001e7220 */ /* 0x040fe80000410000 */
[C---:B------:R-:W-:Y:S01]  /*c680*/  FMUL.FTZ R31, R0.reuse, R107 ;  /* 0x0000006b001f7220 */ /* 0x040fe20000410000 */
[----:B------:R-:W5:Y:S01]  /*c690*/  MUFU.EX2 R225, R225 ;  /* 0x000000e100e17308 */ /* 0x000f620000000800 */
[----:B------:R-:W3:Y:S01]  /*c6a0*/  LDSM.16.MT88.4 R104, [R186+0x14000] ;  /* 0x01400000ba68783b */ /* 0x000ee20000004200 */
[----:B------:R-:W-:Y:S02]  /*c6b0*/  FMUL.FTZ R39, R0, R39 ;  /* 0x0000002700277220 */ /* 0x000fe40000410000 */
[C---:B------:R-:W-:Y:S02]  /*c6c0*/  FMUL.FTZ R40, R2.reuse, R40 ;  /* 0x0000002802287220 */ /* 0x040fe40000410000 */
[C---:B-1----:R-:W-:Y:S03]  /*c6d0*/  HMMA.16816.F32 R28, R136.reuse, R120, R28 ;  /* 0x00000078881c723c */ /* 0x042fe6000000181c */
[----:B------:R-:W-:Y:S01]  /*c6e0*/  FMUL.FTZ R41, R2, R41 ;  /* 0x0000002902297220 */ /* 0x000fe20000410000 */
[----:B------:R-:W-:Y:S01]  /*c6f0*/  MUFU.EX2 R224, R224 ;  /* 0x000000e000e07308 */ /* 0x000fe20000000800 */
[C---:B------:R-:W-:Y:S02]  /*c700*/  FMUL.FTZ R42, R0.reuse, R42 ;  /* 0x0000002a002a7220 */ /* 0x040fe40000410000 */
[----:B------:R-:W-:Y:S01]  /*c710*/  FMUL.FTZ R43, R0, R43 ;  /* 0x0000002b002b7220 */ /* 0x000fe20000410000 */
[C---:B------:R-:W-:Y:S01]  /*c720*/  HMMA.16816.F32 R32, R136.reuse, R122, R32 ;  /* 0x0000007a8820723c */ /* 0x040fe20000001820 */
[----:B------:R-:W-:Y:S03]  /*c730*/  LDSM.16.MT88.4 R120, [R184+0x12800] ;  /* 0x01280000b878783b */ /* 0x000fe60000004200 */
[C---:B------:R-:W-:Y:S02]  /*c740*/  FMUL.FTZ R44, R2.reuse, R44 ;  /* 0x0000002c022c7220 */ /* 0x040fe40000410000 */
[----:B------:R-:W-:Y:S01]  /*c750*/  FMUL.FTZ R45, R2, R45 ;  /* 0x0000002d022d7220 */ /* 0x000fe20000410000 */
[----:B------:R-:W1:Y:S01]  /*c760*/  MUFU.EX2 R227, R227 ;  /* 0x000000e300e37308 */ /* 0x000e620000000800 */
[C---:B--2---:R-:W-:Y:S04]  /*c770*/  HMMA.16816.F32 R36, R136.reuse, R112, R36 ;  /* 0x000000708824723c */ /* 0x044fe80000001824 */
[C---:B------:R-:W-:Y:S02]  /*c780*/  FMUL.FTZ R46, R0.reuse, R46 ;  /* 0x0000002e002e7220 */ /* 0x040fe40000410000 */
[----:B------:R-:W-:Y:S02]  /*c790*/  FMUL.FTZ R47, R0, R47 ;  /* 0x0000002f002f7220 */ /* 0x000fe40000410000 */
[C---:B------:R-:W-:Y:S01]  /*c7a0*/  HMMA.16816.F32 R40, R136.reuse, R114, R40 ;  /* 0x000000728828723c */ /* 0x040fe20000001828 */
[----:B------:R-:W-:Y:S01]  /*c7b0*/  LDSM.16.MT88.4 R112, [R188+0x12800] ;  /* 0x01280000bc70783b */ /* 0x000fe20000004200 */
[----:B------:R-:W-:Y:S02]  /*c7c0*/  MUFU.EX2 R226, R226 ;  /* 0x000000e200e27308 */ /* 0x000fe40000000800 */
[C---:B------:R-:W-:Y:S02]  /*c7d0*/  FMUL.FTZ R48, R2.reuse, R48 ;  /* 0x0000003002307220 */ /* 0x040fe40000410000 */
[----:B------:R-:W-:Y:S02]  /*c7e0*/  FMUL.FTZ R49, R2, R49 ;  /* 0x0000003102317220 */ /* 0x000fe40000410000 */
[C---:B------:R-:W-:Y:S01]  /*c7f0*/  FMUL.FTZ R50, R0.reuse, R50 ;  /* 0x0000003200327220 */ /* 0x040fe20000410000 */
[C---:B---3--:R-:W-:Y:S03]  /*c800*/  HMMA.16816.F32 R44, R136.reuse, R104, R44 ;  /* 0x00000068882c723c */ /* 0x048fe6000000182c */
[----:B------:R-:W2:Y:S01]  /*c810*/  MUFU.EX2 R229, R229 ;  /* 0x000000e500e57308 */ /* 0x000ea20000000800 */
[----:B------:R-:W-:Y:S02]  /*c820*/  FMUL.FTZ R51, R0, R51 ;  /* 0x0000003300337220 */ /* 0x000fe40000410000 */
[C---:B------:R-:W-:Y:S02]  /*c830*/  FMUL.FTZ R52, R2.reuse, R52 ;  /* 0x0000003402347220 */ /* 0x040fe40000410000 */
[----:B------:R-:W-:Y:S04]  /*c840*/  FMUL.FTZ R53, R2, R53 ;  /* 0x0000003502357220 */ /* 0x000fe80000410000 */
[C---:B------:R-:W-:Y:S01]  /*c850*/  FMUL.FTZ R54, R0.reuse, R54 ;  /* 0x0000003600367220 */ /* 0x040fe20000410000 */
[C---:B------:R-:W-:Y:S01]  /*c860*/  HMMA.16816.F32 R48, R136.reuse, R106, R48 ;  /* 0x0000006a8830723c */ /* 0x040fe20000001830 */
[----:B------:R-:W3:Y:S01]  /*c870*/  LDSM.16.MT88.4 R104, [R188+0x16000] ;  /* 0x01600000bc68783b */ /* 0x000ee20000004200 */
[----:B------:R-:W-:Y:S01]  /*c880*/  MUFU.EX2 R228, R228 ;  /* 0x000000e400e47308 */ /* 0x000fe20000000800 */
[----:B------:R-:W-:Y:S02]  /*c890*/  FMUL.FTZ R55, R0, R55 ;  /* 0x0000003700377220 */ /* 0x000fe40000410000 */
[C---:B------:R-:W-:Y:S02]  /*c8a0*/  FMUL.FTZ R56, R2.reuse, R56 ;  /* 0x0000003802387220 */ /* 0x040fe40000410000 */
[----:B------:R-:W-:Y:S02]  /*c8b0*/  FMUL.FTZ R57, R2, R57 ;  /* 0x0000003902397220 */ /* 0x000fe40000410000 */
[C---:B------:R-:W-:Y:S01]  /*c8c0*/  FMUL.FTZ R58, R0.reuse, R58 ;  /* 0x0000003a003a7220 */ /* 0x040fe20000410000 */
[C---:B------:R-:W-:Y:S02]  /*c8d0*/  HMMA.16816.F32 R52, R136.reuse, R100, R52 ;  /* 0x000000648834723c */ /* 0x040fe40000001834 */
[----:B------:R-:W1:Y:S01]  /*c8e0*/  MUFU.EX2 R231, R231 ;  /* 0x000000e700e77308 */ /* 0x000e620000000800 */
[----:B------:R-:W-:Y:S02]  /*c8f0*/  FMUL.FTZ R59, R0, R59 ;  /* 0x0000003b003b7220 */ /* 0x000fe40000410000 */
[C---:B------:R-:W-:Y:S02]  /*c900*/  FMUL.FTZ R60, R2.reuse, R60 ;  /* 0x0000003c023c7220 */ /* 0x040fe40000410000 */
[----:B------:R-:W-:Y:S02]  /*c910*/  FMUL.FTZ R61, R2, R61 ;  /* 0x0000003d023d7220 */ /* 0x000fe40000410000 */
[C---:B------:R-:W-:Y:S01]  /*c920*/  FMUL.FTZ R62, R0.reuse, R62 ;  /* 0x0000003e003e7220 */ /* 0x040fe20000410000 */
[C---:B------:R-:W-:Y:S01]  /*c930*/  HMMA.16816.F32 R56, R136.reuse, R102, R56 ;  /* 0x000000668838723c */ /* 0x040fe20000001838 */
[----:B------:R-:W1:Y:S01]  /*c940*/  LDSM.16.MT88.4 R100, [R186+0x16000] ;  /* 0x01600000ba64783b */ /* 0x000e620000004200 */
        /* <DEDUP_REMOVED lines=12> */
[----:B------:R-:W2:Y:S01]  /*ca10*/  LDSM.16.MT88.4 R108, [R185+0x16000] ;  /* 0x01600000b96c783b */ /* 0x000ea20000004200 */
[----:B------:R-:W-:Y:S01]  /*ca20*/  MUFU.EX2 R232, R232 ;  /* 0x000000e800e87308 */ /* 0x000fe20000000800 */
[----:B------:R-:W-:Y:S02]  /*ca30*/  FMUL.FTZ R71, R0, R71 ;  /* 0x0000004700477220 */ /* 0x000fe40000410000 */
[C---:B------:R-:W-:Y:S02]  /*ca40*/  FMUL.FTZ R72, R2.reuse, R72 ;  /* 0x0000004802487220 */ /* 0x040fe40000410000 */
[----:B------:R-:W-:Y:S02]  /*ca50*/  FMUL.FTZ R73, R2, R73 ;  /* 0x0000004902497220 */ /* 0x000fe40000410000 */
[C---:B------:R-:W-:Y:S01]  /*ca60*/  FMUL.FTZ R74, R0.reuse, R74 ;  /* 0x0000004a004a7220 */ /* 0x040fe20000410000 */
[C---:B---3--:R-:W-:Y:S02]  /*ca70*/  HMMA.16816.F32 R68, R136.reuse, R104, R68 ;  /* 0x000000688844723c */ /* 0x048fe40000001844 */
[----:B------:R-:W3:Y:S01]  /*ca80*/  MUFU.EX2 R235, R235 ;  /* 0x000000eb00eb7308 */ /* 0x000ee20000000800 */
[----:B------:R-:W-:Y:S02]  /*ca90*/  FMUL.FTZ R75, R0, R75 ;  /* 0x0000004b004b7220 */ /* 0x000fe40000410000 */
[C---:B------:R-:W-:Y:S02]  /*caa0*/  FMUL.FTZ R76, R2.reuse, R76 ;  /* 0x0000004c024c7220 */ /* 0x040fe40000410000 */
[----:B------:R-:W-:Y:S02]  /*cab0*/  FMUL.FTZ R77, R2, R77 ;  /* 0x0000004d024d7220 */ /* 0x000fe40000410000 */
        /* <DEDUP_REMOVED lines=8> */
[C---:B-1----:R-:W-:Y:S02]  /*cb40*/  HMMA.16816.F32 R76, R136.reuse, R100, R76 ;  /* 0x00000064884c723c */ /* 0x042fe4000000184c */
[----:B------:R-:W-:Y:S01]  /*cb50*/  MUFU.EX2 R236, R236 ;  /* 0x000000ec00ec7308 */ /* 0x000fe20000000800 */
[----:B------:R-:W-:Y:S02]  /*cb60*/  FMUL.FTZ R83, R0, R83 ;  /* 0x0000005300537220 */ /* 0x000fe40000410000 */
[C---:B------:R-:W-:Y:S02]  /*cb70*/  FMUL.FTZ R84, R2.reuse, R84 ;  /* 0x0000005402547220 */ /* 0x040fe40000410000 */
[----:B------:R-:W-:Y:S01]  /*cb80*/  FMUL.FTZ R85, R2, R85 ;  /* 0x0000005502557220 */ /* 0x000fe20000410000 */
[----:B------:R-:W-:Y:S01]  /*cb90*/  F2FP.PACK_AB R100, R219, R216 ;  /* 0x000000d8db64723e */ /* 0x000fe200000000ff */
[C---:B------:R-:W-:Y:S01]  /*cba0*/  FMUL.FTZ R86, R0.reuse, R86 ;  /* 0x0000005600567220 */ /* 0x040fe20000410000 */
[C---:B------:R-:W-:Y:S02]  /*cbb0*/  HMMA.16816.F32 R80, R136.reuse, R102, R80 ;  /* 0x000000668850723c */ /* 0x040fe40000001850 */
[----:B------:R-:W1:Y:S01]  /*cbc0*/  MUFU.EX2 R239, R239 ;  /* 0x000000ef00ef7308 */ /* 0x000e620000000800 */
[----:B------:R-:W-:Y:S01]  /*cbd0*/  FMUL.FTZ R87, R0, R87 ;  /* 0x0000005700577220 */ /* 0x000fe20000410000 */
[----:B----4-:R-:W-:Y:S01]  /*cbe0*/  F2FP.PACK_AB R101, R223, R220 ;  /* 0x000000dcdf65723e */ /* 0x010fe200000000ff */
[C---:B------:R-:W-:Y:S02]  /*cbf0*/  FMUL.FTZ R88, R2.reuse, R88 ;  /* 0x0000005802587220 */ /* 0x040fe40000410000 */
[----:B------:R-:W-:Y:S01]  /*cc00*/  FMUL.FTZ R89, R2, R89 ;  /* 0x0000005902597220 */ /* 0x000fe20000410000 */
[----:B------:R-:W-:Y:S01]  /*cc10*/  F2FP.PACK_AB R102, R221, R218 ;  /* 0x000000dadd66723e */ /* 0x000fe200000000ff */
[C---:B------:R-:W-:Y:S01]  /*cc20*/  FMUL.FTZ R90, R0.reuse, R90 ;  /* 0x0000005a005a7220 */ /* 0x040fe20000410000 */
[C---:B--2---:R-:W-:Y:S02]  /*cc30*/  HMMA.16816.F32 R84, R136.reuse, R108, R84 ;  /* 0x0000006c8854723c */ /* 0x044fe40000001854 */
[----:B------:R-:W2:Y:S01]  /*cc40*/  MUFU.EX2 R238, R238 ;  /* 0x000000ee00ee7308 */ /* 0x000ea20000000800 */
[----:B------:R-:W-:Y:S01]  /*cc50*/  FMUL.FTZ R91, R0, R91 ;  /* 0x0000005b005b7220 */ /* 0x000fe20000410000 */
[----:B-----5:R-:W-:Y:S01]  /*cc60*/  F2FP.PACK_AB R103, R225, R222 ;  /* 0x000000dee167723e */ /* 0x020fe200000000ff */
[C---:B------:R-:W-:Y:S02]  /*cc70*/  FMUL.FTZ R92, R2.reuse, R92 ;  /* 0x0000005c025c7220 */ /* 0x040fe40000410000 */
[----:B------:R-:W-:Y:S02]  /*cc80*/  FMUL.FTZ R93, R2, R93 ;  /* 0x0000005d025d7220 */ /* 0x000fe40000410000 */
[C---:B------:R-:W-:Y:S01]  /*cc90*/  FMUL.FTZ R94, R0.reuse, R94 ;  /* 0x0000005e005e7220 */ /* 0x040fe20000410000 */
[C---:B------:R-:W-:Y:S01]  /*cca0*/  HMMA.16816.F32 R88, R136.reuse, R110, R88 ;  /* 0x0000006e8858723c */ /* 0x040fe20000001858 */
[----:B------:R-:W4:Y:S02]  /*ccb0*/  LDSM.16.MT88.4 R108, [R185+0x12800] ;  /* 0x01280000b96c783b */ /* 0x000f240000004200 */
[----:B------:R-:W-:Y:S02]  /*ccc0*/  FMUL.FTZ R95, R0, R95 ;  /* 0x0000005f005f7220 */ /* 0x000fe40000410000 */
[C---:B------:R-:W-:Y:S02]  /*ccd0*/  FMUL.FTZ R96, R2.reuse, R96 ;  /* 0x0000006002607220 */ /* 0x040fe40000410000 */
[----:B------:R-:W-:Y:S02]  /*cce0*/  FMUL.FTZ R97, R2, R97 ;  /* 0x0000006102617220 */ /* 0x000fe40000410000 */
[C---:B------:R-:W-:Y:S01]  /*ccf0*/  FMUL.FTZ R98, R0.reuse, R98 ;  /* 0x0000006200627220 */ /* 0x040fe20000410000 */
[C---:B---3--:R-:W-:Y:S03]  /*cd00*/  HMMA.16816.F32 R92, R136.reuse, R104, R92 ;  /* 0x00000068885c723c */ /* 0x048fe6000000185c */
[----:B------:R-:W-:Y:S02]  /*cd10*/  FMUL.FTZ R99, R0, R99 ;  /* 0x0000006300637220 */ /* 0x000fe40000410000 */
[----:B------:R-:W-:Y:S02]  /*cd20*/  FFMA.FTZ R217, R2, R215, R217 ;  /* 0x000000d702d97223 */ /* 0x000fe400000100d9 */
[----:B------:R-:W-:Y:S02]  /*cd30*/  FFMA.FTZ R170, R0, R209, R170 ;  /* 0x000000d100aa7223 */ /* 0x000fe400000100aa */
[----:B------:R-:W-:Y:S01]  /*cd40*/  FADD.FTZ R217, R134, R217 ;  /* 0x000000d986d97221 */ /* 0x000fe20000010000 */
[----:B------:R-:W-:Y:S01]  /*cd50*/  HMMA.16816.F32 R96, R136, R106, R96 ;  /* 0x0000006a8860723c */ /* 0x000fe20000001860 */
[----:B------:R-:W3:Y:S02]  /*cd60*/  LDSM.16.MT88.4 R104, [R184+0x14800] ;  /* 0x01480000b868783b */ /* 0x000ee40000004200 */
[----:B------:R-:W-:Y:S02]  /*cd70*/  FADD.FTZ R169, R169, R170 ;  /* 0x000000aaa9a97221 */ /* 0x000fe40000010000 */
[----:B------:R-:W-:Y:S02]  /*cd80*/  FADD.FTZ R214, R214, R217 ;  /* 0x000000d9d6d67221 */ /* 0x000fe40000010000 */
[----:B------:R-:W-:Y:S01]  /*cd90*/  FADD.FTZ R168, R168, R169 ;  /* 0x000000a9a8a87221 */ /* 0x000fe20000010000 */
[C---:B------:R-:W-:Y:S01]  /*cda0*/  HMMA.16816.F32 R4, R100.reuse, R112, R4 ;  /* 0x000000706404723c */ /* 0x040fe20000001804 */
[----:B------:R-:W-:Y:S04]  /*cdb0*/  LDSM.16.MT88.4 R136, [R185+0x15000] ;  /* 0x01500000b988783b */ /* 0x000fe80000004200 */
[----:B------:R-:W-:Y:S02]  /*cdc0*/  FADD.FTZ R171, R171, R214 ;  /* 0x000000d6abab7221 */ /* 0x000fe40000010000 */
[----:B------:R-:W-:Y:S01]  /*cdd0*/  FADD.FTZ R135, R135, R168 ;  /* 0x000000a887877221 */ /* 0x000fe20000010000 */
[C---:B------:R-:W-:Y:S01]  /*cde0*/  HMMA.16816.F32 R8, R100.reuse, R114, R8 ;  /* 0x000000726408723c */ /* 0x040fe20000001808 */
[----:B------:R-:W-:Y:S03]  /*cdf0*/  LDSM.16.MT88.4 R112, [R186+0x16800] ;  /* 0x01680000ba70783b */ /* 0x000fe60000004200 */
        /* <DEDUP_REMOVED lines=9> */
[C---:B----4-:R-:W-:Y:S04]  /*ce90*/  HMMA.16816.F32 R20, R100.reuse, R108, R20 ;  /* 0x0000006c6414723c */ /* 0x050fe80000001814 */
[----:B------:R-:W-:Y:S02]  /*cea0*/  FADD.FTZ R221, R221, R218 ;  /* 0x000000dadddd7221 */ /* 0x000fe40000010000 */
[----:B------:R-:W-:Y:S02]  /*ceb0*/  FADD.FTZ R225, R225, R222 ;  /* 0x000000dee1e17221 */ /* 0x000fe40000010000 */
[C---:B------:R-:W-:Y:S01]  /*cec0*/  HMMA.16816.F32 R24, R100.reuse, R110, R24 ;  /* 0x0000006e6418723c */ /* 0x040fe20000001818 */
[----:B------:R-:W4:Y:S03]  /*ced0*/  LDSM.16.MT88.4 R108, [R188+0x16800] ;  /* 0x01680000bc6c783b */ /* 0x000f260000004200 */
[----:B------:R-:W-:Y:S02]  /*cee0*/  IMAD.MOV.U32 R0, RZ, RZ, R3 ;  /* 0x000000ffff007224 */ /* 0x000fe400078e0003 */
[----:B------:R-:W-:Y:S02]  /*cef0*/  IMAD.MOV.U32 R2, RZ, RZ, R132 ;  /* 0x000000ffff027224 */ /* 0x000fe400078e0084 */
        /* <DEDUP_REMOVED lines=20> */
[----:B------:R-:W5:Y:S07]  /*d040*/  LDSM.16.MT88.4 R112, [R185+0x13000] ;  /* 0x01300000b970783b */ /* 0x000f6e0000004200 */
        /* <DEDUP_REMOVED lines=15> */
[C---:B----4-:R-:W-:Y:S03]  /*d140*/  HMMA.16816.F32 R4, R100.reuse, R108, R4 ;  /* 0x0000006c6404723c */ /* 0x050fe60000001804 */
[----:B------:R-:W-:Y:S02]  /*d150*/  FADD.FTZ R230, R230, R231 ;  /* 0x000000e7e6e67221 */ /* 0x000fe40000010000 */
[----:B------:R-:W-:Y:S02]  /*d160*/  FADD.FTZ R229, R229, R226 ;  /* 0x000000e2e5e57221 */ /* 0x000fe40000010000 */
[----:B------:R-:W-:Y:S01]  /*d170*/  FADD.FTZ R233, R233, R230 ;  /* 0x000000e6e9e97221 */ /* 0x000fe20000010000 */
[C---:B------:R-:W-:Y:S01]  /*d180*/  HMMA.16816.F32 R8, R100.reuse, R110, R8 ;  /* 0x0000006e6408723c */ /* 0x040fe20000001808 */
[----:B------:R-:W4:Y:S07]  /*d190*/  LDSM.16.MT88.4 R108, [R188+0x17000] ;  /* 0x01700000bc6c783b */ /* 0x000f2e0000004200 */
[C---:B------:R-:W-:Y:S08]  /*d1a0*/  HMMA.16816.F32 R12, R100.reuse, R120, R12 ;  /* 0x00000078640c723c */ /* 0x040ff0000000180c */
[C---:B------:R-:W-:Y:S08]  /*d1b0*/  HMMA.16816.F32 R16, R100.reuse, R122, R16 ;  /* 0x0000007a6410723c */ /* 0x040ff00000001810 */
[C---:B-----5:R-:W-:Y:S08]  /*d1c0*/  HMMA.16816.F32 R20, R100.reuse, R112, R20 ;  /* 0x000000706414723c */ /* 0x060ff00000001814 */
[C---:B------:R-:W-:Y:S01]  /*d1d0*/  HMMA.16816.F32 R24, R100.reuse, R114, R24 ;  /* 0x000000726418723c */ /* 0x040fe20000001818 */
[----:B------:R-:W5:Y:S07]  /*d1e0*/  LDSM.16.MT88.4 R112, [R186+0x17000] ;  /* 0x01700000ba70783b */ /* 0x000f6e0000004200 */
[C---:B------:R-:W-:Y:S08]  /*d1f0*/  HMMA.16816.F32 R28, R100.reuse, R124, R28 ;  /* 0x0000007c641c723c */ /* 0x040ff0000000181c */
[C---:B------:R-:W-:Y:S01]  /*d200*/  HMMA.16816.F32 R32, R100.reuse, R126, R32 ;  /* 0x0000007e6420723c */ /* 0x040fe20000001820 */
[----:B------:R-:W-:Y:S07]  /*d210*/  LDSM.16.MT88.4 R124, [R188+0x13800] ;  /* 0x01380000bc7c783b */ /* 0x000fee0000004200 */
[C---:B-1----:R-:W-:Y:S08]  /*d220*/  HMMA.16816.F32 R36, R100.reuse, R116, R36 ;  /* 0x000000746424723c */ /* 0x042ff00000001824 */
[C---:B------:R-:W-:Y:S01]  /*d230*/  HMMA.16816.F32 R40, R100.reuse, R118, R40 ;  /* 0x000000766428723c */ /* 0x040fe20000001828 */
[----:B------:R-:W1:Y:S07]  /*d240*/  LDSM.16.MT88.4 R116, [R185+0x17000] ;  /* 0x01700000b974783b */ /* 0x000e6e0000004200 */
        /* <DEDUP_REMOVED lines=8> */
[C---:B---3--:R-:W-:Y:S04]  /*d2d0*/  HMMA.16816.F32 R60, R100.reuse, R104, R60 ;  /* 0x00000068643c723c */ /* 0x048fe8000000183c */
[----:B--2---:R-:W-:Y:S01]  /*d2e0*/  F2FP.PACK_AB R139, R133, R238 ;  /* 0x000000ee858b723e */ /* 0x004fe200000000ff */
[----:B------:R-:W-:Y:S02]  /*d2f0*/  FADD.FTZ R236, R236, R233 ;  /* 0x000000e9ecec7221 */ /* 0x000fe40000010000 */
[----:B------:R-:W-:Y:S01]  /*d300*/  FADD.FTZ R235, R235, R232 ;  /* 0x000000e8ebeb7221 */ /* 0x000fe20000010000 */
[C---:B------:R-:W-:Y:S01]  /*d310*/  HMMA.16816.F32 R64, R100.reuse, R106, R64 ;  /* 0x0000006a6440723c */ /* 0x040fe20000001840 */
[----:B------:R-:W2:Y:S03]  /*d320*/  LDSM.16.MT88.4 R104, [R184+0x17000] ;  /* 0x01700000b868783b */ /* 0x000ea60000004200 */
[----:B------:R-:W-:Y:S02]  /*d330*/  FADD.FTZ R239, R239, R236 ;  /* 0x000000ecefef7221 */ /* 0x000fe40000010000 */
[----:B------:R-:W-:Y:S02]  /*d340*/  FADD.FTZ R234, R234, R235 ;  /* 0x000000ebeaea7221 */ /* 0x000fe40000010000 */
[C---:B----4-:R-:W-:Y:S04]  /*d350*/  HMMA.16816.F32 R68, R100.reuse, R108, R68 ;  /* 0x0000006c6444723c */ /* 0x050fe80000001844 */
[----:B------:R-:W-:Y:S02]  /*d360*/  FADD.FTZ R238, R238, R239 ;  /* 0x000000efeeee7221 */ /* 0x000fe40000010000 */
[----:B------:R-:W-:Y:S02]  /*d370*/  FADD.FTZ R215, R237, R234 ;  /* 0x000000eaedd77221 */ /* 0x000fe40000010000 */
[C---:B------:R-:W-:Y:S01]  /*d380*/  HMMA.16816.F32 R72, R100.reuse, R110, R72 ;  /* 0x0000006e6448723c */ /* 0x040fe20000001848 */
[----:B------:R-:W3:Y:S03]  /*d390*/  LDSM.16.MT88.4 R108, [R186+0x13800] ;  /* 0x01380000ba6c783b */ /* 0x000ee60000004200 */
[----:B------:R-:W-:Y:S04]  /*d3a0*/  FADD.FTZ R209, R133, R238 ;  /* 0x000000ee85d17221 */ /* 0x000fe80000010000 */
[C---:B-----5:R-:W-:Y:S08]  /*d3b0*/  HMMA.16816.F32 R76, R100.reuse, R112, R76 ;  /* 0x00000070644c723c */ /* 0x060ff0000000184c */
[C---:B------:R-:W-:Y:S08]  /*d3c0*/  HMMA.16816.F32 R80, R100.reuse, R114, R80 ;  /* 0x000000726450723c */ /* 0x040ff00000001850 */
[C---:B-1----:R-:W-:Y:S08]  /*d3d0*/  HMMA.16816.F32 R84, R100.reuse, R116, R84 ;  /* 0x000000746454723c */ /* 0x042ff00000001854 */
[C---:B------:R-:W-:Y:S08]  /*d3e0*/  HMMA.16816.F32 R88, R100.reuse, R118, R88 ;  /* 0x000000766458723c */ /* 0x040ff00000001858 */
[C---:B--2---:R-:W-:Y:S08]  /*d3f0*/  HMMA.16816.F32 R92, R100.reuse, R104, R92 ;  /* 0x00000068645c723c */ /* 0x044ff0000000185c */
[----:B------:R-:W-:Y:S08]  /*d400*/  HMMA.16816.F32 R96, R100, R106, R96 ;  /* 0x0000006a6460723c */ /* 0x000ff00000001860 */
[C---:B------:R-:W-:Y:S01]  /*d410*/  HMMA.16816.F32 R128, R136.reuse, R124, R4 ;  /* 0x0000007c8880723c */ /* 0x040fe20000001804 */
[----:B------:R-:W1:Y:S07]  /*d420*/  LDSM.16.MT88.4 R4, [R186+0x17800] ;  /* 0x01780000ba04783b */ /* 0x000e6e0000004200 */
[C---:B------:R-:W-:Y:S01]  /*d430*/  HMMA.16816.F32 R124, R136.reuse, R126, R8 ;  /* 0x0000007e887c723c */ /* 0x040fe20000001808 */
[----:B------:R-:W2:Y:S07]  /*d440*/  LDSM.16.MT88.4 R8, [R185+0x17800] ;  /* 0x01780000b908783b */ /* 0x000eae0000004200 */
[C---:B---3--:R-:W-:Y:S01]  /*d450*/  HMMA.16816.F32 R120, R136.reuse, R108, R12 ;  /* 0x0000006c8878723c */ /* 0x048fe2000000180c */
[----:B------:R-:W3:Y:S07]  /*d460*/  LDSM.16.MT88.4 R12, [R184+0x17800] ;  /* 0x01780000b80c783b */ /* 0x000eee0000004200 */
        /* <DEDUP_REMOVED lines=15> */
[C---:B-1----:R-:W-:Y:S08]  /*d560*/  HMMA.16816.F32 R76, R136.reuse, R4, R76 ;  /* 0x00000004884c723c */ /* 0x042ff0000000184c */
[C---:B------:R-:W-:Y:S08]  /*d570*/  HMMA.16816.F32 R80, R136.reuse, R6, R80 ;  /* 0x000000068850723c */ /* 0x040ff00000001850 */
[C---:B--2---:R-:W-:Y:S08]  /*d580*/  HMMA.16816.F32 R84, R136.reuse, R8, R84 ;  /* 0x000000088854723c */ /* 0x044ff00000001854 */
[C---:B------:R-:W-:Y:S08]  /*d590*/  HMMA.16816.F32 R88, R136.reuse, R10, R88 ;  /* 0x0000000a8858723c */ /* 0x040ff00000001858 */
[C---:B---3--:R-:W-:Y:S08]  /*d5a0*/  HMMA.16816.F32 R92, R136.reuse, R12, R92 ;  /* 0x0000000c885c723c */ /* 0x048ff0000000185c */
[----:B------:R-:W-:Y:S01]  /*d5b0*/  HMMA.16816.F32 R96, R136, R14, R96 ;  /* 0x0000000e8860723c */ /* 0x000fe20000001860 */
[----:B------:R-:W-:-:S07]  /*d5c0*/  @P0 BRA `(.L_x_252) ;  /* 0xffffd3b000000947 */ /* 0x000fce000383ffff */
.L_x_251:
[----:B------:R-:W1:Y:S01]  /*d5d0*/  SHFL.BFLY PT, R2, R215, 0x2, 0x1f ;  /* 0x0c401f00d7027f89 */ /* 0x000e6200000e0000 */
[----:B------:R-:W-:Y:S01]  /*d5e0*/  MOV R4, 0x3f800000 ;  /* 0x3f80000000047802 */ /* 0x000fe20000000f00 */
[----:B------:R-:W2:Y:S01]  /*d5f0*/  S2UR UR6, SR_CTAID.Y ;  /* 0x00000000000679c3 */ /* 0x000ea20000002600 */
[----:B------:R-:W-:Y:S01]  /*d600*/  MOV R5, 0x3f800000 ;  /* 0x3f80000000057802 */ /* 0x000fe20000000f00 */
[----:B------:R-:W3:Y:S01]  /*d610*/  SHFL.BFLY PT, R0, R209, 0x2, 0x1f ;  /* 0x0c401f00d1007f89 */ /* 0x000ee200000e0000 */
[----:B------:R-:W-:Y:S01]  /*d620*/  UISETP.NE.AND UP4, UPT, UR10, -0x1, UPT ;  /* 0xffffffff0a00788c */ /* 0x000fe2000bf85270 */
[----:B------:R-:W-:Y:S01]  /*d630*/  BSSY B0, `(.L_x_255) ;  /* 0x0000144000007945 */ /* 0x000fe20003800000 */
[----:B------:R-:W-:-:S02]  /*d640*/  ULDC.64 UR4, c[0x0][0x1e8] ;  /* 0x00007a0000047ab9 */ /* 0x000fc40000000a00 */
[----:B------:R-:W-:Y:S01]  /*d650*/  ULDC.U8 UR9, c[0x0][0x329] ;  /* 0x0000ca4000097ab9 */ /* 0x000fe20000000000 */
[----:B------:R-:W4:Y:S01]  /*d660*/  S2UR UR12, SR_CTAID.Z ;  /* 0x00000000000c79c3 */ /* 0x000f220000002700 */
[----:B------:R-:W-:Y:S02]  /*d670*/  UISETP.NE.AND UP1, UPT, UR9, URZ, UPT ;  /* 0x0000003f0900728c */ /* 0x000fe4000bf25270 */
[----:B------:R-:W-:Y:S02]  /*d680*/  ULDC UR8, c[0x0][0x214] ;  /* 0x0000850000087ab9 */ /* 0x000fe40000000800 */
[----:B------:R-:W-:Y:S02]  /*d690*/  UMOV UR24, URZ ;  /* 0x0000003f00187c82 */ /* 0x000fe40008000000 */
[----:B------:R-:W-:Y:S02]  /*d6a0*/  @UP4 UIMAD.WIDE.U32 UR14, UR10, UR4, URZ ;  /* 0x000000040a0e42a5 */ /* 0x000fe4000f8e003f */
[----:B------:R-:W-:-:S02]  /*d6b0*/  UMOV UR25, URZ ;  /* 0x0000003f00197c82 */ /* 0x000fc40008000000 */
[----:B------:R-:W-:Y:S02]  /*d6c0*/  @UP4 UIMAD UR7, UR10, UR5, UR15 ;  /* 0x000000050a0742a4 */ /* 0x000fe4000f8e020f */
[----:B------:R-:W-:Y:S01]  /*d6d0*/  @UP1 UMOV UR17, 0x1 ;  /* 0x0000000100111882 */ /* 0x000fe20000000000 */
[----:B-1----:R-:W-:Y:S01]  /*d6e0*/  FADD.FTZ R9, R2, R215 ;  /* 0x000000d702097221 */ /* 0x002fe20000010000 */
[----:B------:R-:W-:Y:S02]  /*d6f0*/  ULDC.64 UR4, c[0x0][0x1e0] ;  /* 0x0000780000047ab9 */ /* 0x000fe40000000a00 */
[----:B--2---:R-:W-:Y:S01]  /*d700*/  @!UP4 USHF.R.S32.HI UR13, URZ, 0x1f, UR6 ;  /* 0x0000001f3f0dc899 */ /* 0x004fe20008011406 */
[----:B---3--:R-:W-:Y:S01]  /*d710*/  FADD.FTZ R7, R0, R209 ;  /* 0x000000d100077221 */ /* 0x008fe20000010000 */
[----:B------:R-:W1:Y:S01]  /*d720*/  SHFL.BFLY PT, R2, R9, 0x1, 0x1f ;  /* 0x0c201f0009027f89 */ /* 0x000e6200000e0000 */
[----:B------:R-:W-:Y:S02]  /*d730*/  @!UP4 UIMAD.WIDE.U32 UR22, UR6, UR4, URZ ;  /* 0x000000040616c2a5 */ /* 0x000fe4000f8e003f */
[----:B------:R-:W-:Y:S01]  /*d740*/  @!UP4 UIMAD UR13, UR13, UR4, URZ ;  /* 0x000000040d0dc2a4 */ /* 0x000fe2000f8e023f */
[----:B------:R-:W2:Y:S01]  /*d750*/  SHFL.BFLY PT, R0, R7, 0x1, 0x1f ;  /* 0x0c201f0007007f89 */ /* 0x000ea200000e0000 */
[----:B------:R-:W-:-:S02]  /*d760*/  @UP1 ULDC UR15, c[0x0][0x210] ;  /* 0x00008400000f1ab9 */ /* 0x000fc40000000800 */
[----:B------:R-:W-:Y:S02]  /*d770*/  ULDC.U8 UR4, c[0x0][0x328] ;  /* 0x0000ca0000047ab9 */ /* 0x000fe40000000000 */
[----:B------:R-:W-:Y:S02]  /*d780*/  UISETP.NE.AND UP3, UPT, UR4, URZ, UPT ;  /* 0x0000003f0400728c */ /* 0x000fe4000bf65270 */
[----:B------:R-:W-:Y:S02]  /*d790*/  @!UP4 UIMAD UR13, UR6, UR5, UR13 ;  /* 0x00000005060dc2a4 */ /* 0x000fe4000f8e020d */
[----:B------:R-:W-:Y:S01]  /*d7a0*/  UISETP.NE.OR UP2, UPT, UR9, URZ, !UP3 ;  /* 0x0000003f0900728c */ /* 0x000fe2000df45670 */
[----:B------:R-:W3:Y:S01]  /*d7b0*/  S2UR UR9, SR_CTAID.X ;  /* 0x00000000000979c3 */ /* 0x000ee20000002500 */
[----:B------:R-:W-:Y:S02]  /*d7c0*/  ULDC UR5, c[0x0][0x234] ;  /* 0x00008d0000057ab9 */ /* 0x000fe40000000800 */
[----:B------:R-:W-:-:S02]  /*d7d0*/  @UP1 UIMAD UR15, UR15, UR8, URZ ;  /* 0x000000080f0f12a4 */ /* 0x000fc4000f8e023f */
[----:B------:R-:W-:Y:S02]  /*d7e0*/  UISETP.NE.OR UP0, UPT, UR10, -0x1, UP2 ;  /* 0xffffffff0a00788c */ /* 0x000fe40009705670 */
[----:B------:R-:W-:Y:S02]  /*d7f0*/  @!UP1 USEL UR15, UR8, UR5, !UP3 ;  /* 0x00000005080f9287 */ /* 0x000fe4000d800000 */
[----:B------:R-:W-:Y:S01]  /*d800*/  ULDC UR4, c[0x0][0x1c0] ;  /* 0x0000700000047ab9 */ /* 0x000fe20000000800 */
[----:B-1----:R-:W-:Y:S01]  /*d810*/  FADD.FTZ R2, R9, R2 ;  /* 0x0000000209027221 */ /* 0x002fe20000010000 */
[----:B------:R-:W-:Y:S02]  /*d820*/  @!UP1 UIMAD UR17, UR15, UR4, URZ ;  /* 0x000000040f1192a4 */ /* 0x000fe4000f8e023f */
[----:B------:R-:W-:Y:S01]  /*d830*/  @UP1 ULDC UR20, c[0x0][0x210] ;  /* 0x0000840000141ab9 */ /* 0x000fe20000000800 */
[----:B--2---:R-:W-:Y:S01]  /*d840*/  FADD.FTZ R0, R7, R0 ;  /* 0x0000000007007221 */ /* 0x004fe20000010000 */
[----:B------:R-:W-:Y:S01]  /*d850*/  FSETP.NE.FTZ.AND P4, PT, R2, RZ, PT ;  /* 0x000000ff0200720b */ /* 0x000fe20003f95000 */
[----:B------:R-:W-:-:S02]  /*d860*/  UIMAD UR5, UR6, UR17, URZ ;  /* 0x00000011060572a4 */ /* 0x000fc4000f8e023f */
[----:B------:R-:W-:Y:S01]  /*d870*/  @!UP1 UMOV UR20, 0x1 ;  /* 0x0000000100149882 */ /* 0x000fe20000000000 */
[----:B------:R-:W-:Y:S01]  /*d880*/  FSETP.NE.FTZ.AND P3, PT, R0, RZ, PT ;  /* 0x000000ff0000720b */ /* 0x000fe20003f75000 */
[----:B------:R-:W-:Y:S02]  /*d890*/  @!UP0 UIMAD UR10, UR6, UR8, URZ ;  /* 0x00000008060a82a4 */ /* 0x000fe4000f8e023f */
[----:B------:R-:W-:Y:S02]  /*d8a0*/  USEL UR5, UR5, URZ, UP2 ;  /* 0x0000003f05057287 */ /* 0x000fe40009000000 */
[----:B---3--:R-:W-:Y:S02]  /*d8b0*/  UIMAD UR4, UR9, UR20, URZ ;  /* 0x00000014090472a4 */ /* 0x008fe4000f8e023f */
[----:B----4-:R-:W-:Y:S02]  /*d8c0*/  UIMAD UR15, UR12, UR15, UR5 ;  /* 0x0000000f0c0f72a4 */ /* 0x010fe4000f8e0205 */
[----:B------:R-:W1:Y:S01]  /*d8d0*/  @P4 MUFU.RCP R4, R2 ;  /* 0x0000000200044308 */ /* 0x000e620000001000 */
[----:B------:R-:W-:-:S02]  /*d8e0*/  USHF.L.U32 UR4, UR4, 0x7, URZ ;  /* 0x0000000704047899 */ /* 0x000fc4000800063f */
[----:B------:R-:W-:Y:S02]  /*d8f0*/  @!UP2 UMOV UR24, UR10 ;  /* 0x0000000a0018ac82 */ /* 0x000fe40008000000 */
[----:B------:R-:W-:Y:S02]  /*d900*/  USHF.R.S32.HI UR5, URZ, 0x1f, UR4 ;  /* 0x0000001f3f057899 */ /* 0x000fe40008011404 */
[----:B------:R-:W-:Y:S01]  /*d910*/  @!UP2 USHF.R.S32.HI UR25, URZ, 0x1f, UR10 ;  /* 0x0000001f3f19a899 */ /* 0x000fe2000801140a */
[----:B------:R-:W2:Y:S01]  /*d920*/  @P3 MUFU.RCP R5, R0 ;  /* 0x0000000000053308 */ /* 0x000ea20000001000 */
[----:B------:R-:W-:Y:S02]  /*d930*/  USHF.R.S32.HI UR6, URZ, 0x1f, UR15 ;  /* 0x0000001f3f067899 */ /* 0x000fe4000801140f */
[----:B------:R-:W-:Y:S02]  /*d940*/  UIADD3 UR4, UP1, UP0, UR4, UR24, UR15 ;  /* 0x0000001804047290 */ /* 0x000fe4000f83e00f */
[----:B------:R-:W-:-:S02]  /*d950*/  @!UP4 UIADD3 UR7, UR23, UR13, URZ ;  /* 0x0000000d1707c290 */ /* 0x000fc4000fffe03f */
[----:B------:R-:W-:Y:S01]  /*d960*/  UIADD3.X UR5, UR5, UR25, UR6, UP1, UP0 ;  /* 0x0000001905057290 */ /* 0x000fe20008fe0406 */
[C---:B-1----:R-:W-:Y:S01]  /*d970*/  FMUL.FTZ R128, R4.reuse, R128 ;  /* 0x0000008004807220 */ /* 0x042fe20000410000 */
[----:B------:R-:W-:Y:S01]  /*d980*/  @P4 MUFU.LG2 R2, R2 ;  /* 0x0000000200024308 */ /* 0x000fe20000000c00 */
[C---:B------:R-:W-:Y:S01]  /*d990*/  FMUL.FTZ R129, R4.reuse, R129 ;  /* 0x0000008104817220 */ /* 0x040fe20000410000 */
[----:B------:R-:W-:Y:S01]  /*d9a0*/  @!UP4 UMOV UR14, UR22 ;  /* 0x00000016000ecc82 */ /* 0x000fe20008000000 */
[C---:B------:R-:W-:Y:S02]  /*d9b0*/  FMUL.FTZ R124, R4.reuse, R124 ;  /* 0x0000007c047c7220 */ /* 0x040fe40000410000 */
[C---:B------:R-:W-:Y:S01]  /*d9c0*/  FMUL.FTZ R125, R4.reuse, R125 ;  /* 0x0000007d047d7220 */ /* 0x040fe20000410000 */
[----:B------:R-:W-:Y:S01]  /*d9d0*/  F2FP.PACK_AB R128, R129, R128 ;  /* 0x000000808180723e */ /* 0x000fe200000000ff */
[C---:B------:R-:W-:Y:S01]  /*d9e0*/  FMUL.FTZ R120, R4.reuse, R120 ;  /* 0x0000007804787220 */ /* 0x040fe20000410000 */
[----:B------:R-:W1:Y:S01]  /*d9f0*/  @P3 MUFU.LG2 R0, R0 ;  /* 0x0000000000003308 */ /* 0x000e620000000c00 */
        /* <DEDUP_REMOVED lines=65> */
[----:B------:R-:W3:Y:S01]  /*de10*/  S2R R4, SR_TID.X ;  /* 0x0000000000047919 */ /* 0x000ee20000002100 */
[----:B--2---:R-:W-:-:S02]  /*de20*/  FMUL.FTZ R131, R5, R131 ;  /* 0x0000008305837220 */ /* 0x004fc40000410000 */
[----:B------:R-:W-:Y:S01]  /*de30*/  FMUL.FTZ R130, R5, R130 ;  /* 0x0000008205827220 */ /* 0x000fe20000410000 */
[----:B------:R-:W-:Y:S01]  /*de40*/  F2FP.PACK_AB R96, R97, R96 ;  /* 0x000000606160723e */ /* 0x000fe200000000ff */
[C---:B------:R-:W-:Y:S02]  /*de50*/  FMUL.FTZ R127, R5.reuse, R127 ;  /* 0x0000007f057f7220 */ /* 0x040fe40000410000 */
[----:B------:R-:W-:Y:S01]  /*de60*/  FMUL.FTZ R126, R5, R126 ;  /* 0x0000007e057e7220 */ /* 0x000fe20000410000 */
[----:B------:R-:W-:Y:S01]  /*de70*/  F2FP.PACK_AB R130, R131, R130 ;  /* 0x000000828382723e */ /* 0x000fe200000000ff */
[C---:B------:R-:W-:Y:S02]  /*de80*/  FMUL.FTZ R123, R5.reuse, R123 ;  /* 0x0000007b057b7220 */ /* 0x040fe40000410000 */
[----:B------:R-:W-:Y:S01]  /*de90*/  FMUL.FTZ R122, R5, R122 ;  /* 0x0000007a057a7220 */ /* 0x000fe20000410000 */
[----:B------:R-:W-:Y:S01]  /*dea0*/  F2FP.PACK_AB R126, R127, R126 ;  /* 0x0000007e7f7e723e */ /* 0x000fe200000000ff */
[----:B------:R-:W-:-:S02]  /*deb0*/  FMUL.FTZ R119, R5, R119 ;  /* 0x0000007705777220 */ /* 0x000fc40000410000 */
[----:B------:R-:W-:Y:S01]  /*dec0*/  FMUL.FTZ R118, R5, R118 ;  /* 0x0000007605767220 */ /* 0x000fe20000410000 */
[----:B------:R-:W-:Y:S01]  /*ded0*/  F2FP.PACK_AB R122, R123, R122 ;  /* 0x0000007a7b7a723e */ /* 0x000fe200000000ff */
[C---:B------:R-:W-:Y:S02]  /*dee0*/  FMUL.FTZ R115, R5.reuse, R115 ;  /* 0x0000007305737220 */ /* 0x040fe40000410000 */
[----:B------:R-:W-:Y:S01]  /*def0*/  FMUL.FTZ R114, R5, R114 ;  /* 0x0000007205727220 */ /* 0x000fe20000410000 */
[----:B------:R-:W-:Y:S01]  /*df00*/  F2FP.PACK_AB R118, R119, R118 ;  /* 0x000000767776723e */ /* 0x000fe200000000ff */
[C---:B------:R-:W-:Y:S02]  /*df10*/  FMUL.FTZ R111, R5.reuse, R111 ;  /* 0x0000006f056f7220 */ /* 0x040fe40000410000 */
[C---:B------:R-:W-:Y:S01]  /*df20*/  FMUL.FTZ R110, R5.reuse, R110 ;  /* 0x0000006e056e7220 */ /* 0x040fe20000410000 */
[----:B---3--:R-:W-:Y:S01]  /*df30*/  SHF.R.S32.HI R7, RZ, 0x1f, R4 ;  /* 0x0000001fff077819 */ /* 0x008fe20000011404 */
[----:B------:R-:W-:Y:S01]  /*df40*/  FMUL.FTZ R107, R5, R107 ;  /* 0x0000006b056b7220 */ /* 0x000fe20000410000 */
[----:B------:R-:W-:Y:S01]  /*df50*/  F2FP.PACK_AB R114, R115, R114 ;  /* 0x000000727372723e */ /* 0x000fe200000000ff */
[----:B------:R-:W-:Y:S01]  /*df60*/  FMUL.FTZ R106, R5, R106 ;  /* 0x0000006a056a7220 */ /* 0x000fe20000410000 */
[-C--:B------:R-:W-:Y:S01]  /*df70*/  LEA.HI R6, R7, R4.reuse, RZ, 0x2 ;  /* 0x0000000407067211 */ /* 0x080fe200078f10ff */
[----:B------:R-:W-:Y:S01]  /*df80*/  FMUL.FTZ R103, R5, R103 ;  /* 0x0000006705677220 */ /* 0x000fe20000410000 */
[----:B------:R-:W-:Y:S01]  /*df90*/  LEA.HI R7, R7, R4, RZ, 0x5 ;  /* 0x0000000407077211 */ /* 0x000fe200078f28ff */
[C---:B------:R-:W-:Y:S01]  /*dfa0*/  FMUL.FTZ R102, R5.reuse, R102 ;  /* 0x0000006605667220 */ /* 0x040fe20000410000 */
[--C-:B------:R-:W-:Y:S01]  /*dfb0*/  SHF.R.S32.HI R9, RZ, 0x2, R6.reuse ;  /* 0x00000002ff097819 */ /* 0x100fe20000011406 */
[C---:B------:R-:W-:Y:S01]  /*dfc0*/  FMUL.FTZ R39, R5.reuse, R39 ;  /* 0x0000002705277220 */ /* 0x040fe20000410000 */
[----:B------:R-:W-:Y:S01]  /*dfd0*/  SHF.R.S32.HI R8, RZ, 0x1f, R6 ;  /* 0x0000001fff087819 */ /* 0x000fe20000011406 */
[----:B------:R-:W-:Y:S01]  /*dfe0*/  FMUL.FTZ R38, R5, R38 ;  /* 0x0000002605267220 */ /* 0x000fe20000410000 */
[----:B------:R-:W-:Y:S01]  /*dff0*/  F2FP.PACK_AB R110, R111, R110 ;  /* 0x0000006e6f6e723e */ /* 0x000fe200000000ff */
[C---:B------:R-:W-:Y:S01]  /*e000*/  FMUL.FTZ R43, R5.reuse, R43 ;  /* 0x0000002b052b7220 */ /* 0x040fe20000410000 */
[----:B------:R-:W-:Y:S01]  /*e010*/  LEA.HI R8, R8, R9, RZ, 0x3 ;  /* 0x0000000908087211 */ /* 0x000fe200078f18ff */
[----:B------:R-:W-:Y:S01]  /*e020*/  FMUL.FTZ R42, R5, R42 ;  /* 0x0000002a052a7220 */ /* 0x000fe20000410000 */
[----:B------:R-:W-:Y:S01]  /*e030*/  F2FP.PACK_AB R106, R107, R106 ;  /* 0x0000006a6b6a723e */ /* 0x000fe200000000ff */
[C---:B------:R-:W-:Y:S01]  /*e040*/  FMUL.FTZ R47, R5.reuse, R47 ;  /* 0x0000002f052f7220 */ /* 0x040fe20000410000 */
[----:B------:R-:W-:Y:S01]  /*e050*/  LOP3.LUT R8, R8, 0xfffffff8, RZ, 0xc0, !PT ;  /* 0xfffffff808087812 */ /* 0x000fe200078ec0ff */
[----:B------:R-:W-:Y:S01]  /*e060*/  FMUL.FTZ R46, R5, R46 ;  /* 0x0000002e052e7220 */ /* 0x000fe20000410000 */
[----:B------:R-:W-:Y:S01]  /*e070*/  F2FP.PACK_AB R102, R103, R102 ;  /* 0x000000666766723e */ /* 0x000fe200000000ff */
[----:B------:R-:W-:Y:S01]  /*e080*/  FMUL.FTZ R51, R5, R51 ;  /* 0x0000003305337220 */ /* 0x000fe20000410000 */
[----:B------:R-:W-:Y:S01]  /*e090*/  IADD3 R8, R9, -R8, RZ ;  /* 0x8000000809087210 */ /* 0x000fe20007ffe0ff */
[----:B------:R-:W-:Y:S01]  /*e0a0*/  FMUL.FTZ R50, R5, R50 ;  /* 0x0000003205327220 */ /* 0x000fe20000410000 */
[----:B------:R-:W-:Y:S01]  /*e0b0*/  F2FP.PACK_AB R38, R39, R38 ;  /* 0x000000262726723e */ /* 0x000fe200000000ff */
[C---:B------:R-:W-:Y:S01]  /*e0c0*/  FMUL.FTZ R55, R5.reuse, R55 ;  /* 0x0000003705377220 */ /* 0x040fe20000410000 */
[C---:B------:R-:W-:Y:S01]  /*e0d0*/  SHF.L.U32 R9, R8.reuse, 0x6, RZ ;  /* 0x0000000608097819 */ /* 0x040fe200000006ff */
[C---:B------:R-:W-:Y:S01]  /*e0e0*/  FMUL.FTZ R54, R5.reuse, R54 ;  /* 0x0000003605367220 */ /* 0x040fe20000410000 */
[----:B------:R-:W-:Y:S01]  /*e0f0*/  LOP3.LUT R10, R8, 0x1, RZ, 0xc0, !PT ;  /* 0x00000001080a7812 */ /* 0x000fe200078ec0ff */
[----:B------:R-:W-:Y:S01]  /*e100*/  FMUL.FTZ R59, R5, R59 ;  /* 0x0000003b053b7220 */ /* 0x000fe20000410000 */
[----:B------:R-:W-:Y:S01]  /*e110*/  LOP3.LUT R9, R9, 0x1c0, RZ, 0xc0, !PT ;  /* 0x000001c009097812 */ /* 0x000fe200078ec0ff */
[C---:B------:R-:W-:Y:S01]  /*e120*/  FMUL.FTZ R58, R5.reuse, R58 ;  /* 0x0000003a053a7220 */ /* 0x040fe20000410000 */
[----:B------:R-:W-:Y:S01]  /*e130*/  ISETP.NE.U32.AND P0, PT, R10, 0x1, PT ;  /* 0x000000010a00780c */ /* 0x000fe20003f05070 */
[----:B------:R-:W-:Y:S01]  /*e140*/  FMUL.FTZ R63, R5, R63 ;  /* 0x0000003f053f7220 */ /* 0x000fe20000410000 */
[----:B------:R-:W-:Y:S01]  /*e150*/  LEA.HI R12, R9, R9, RZ, 0x1d ;  /* 0x00000009090c7211 */ /* 0x000fe200078fe8ff */
[C---:B------:R-:W-:Y:S01]  /*e160*/  FMUL.FTZ R62, R5.reuse, R62 ;  /* 0x0000003e053e7220 */ /* 0x040fe20000410000 */
[----:B------:R-:W-:Y:S01]  /*e170*/  R2P PR, R8, 0x6 ;  /* 0x0000000608007804 */ /* 0x000fe20000000000 */
[C---:B------:R-:W-:Y:S01]  /*e180*/  FMUL.FTZ R67, R5.reuse, R67 ;  /* 0x0000004305437220 */ /* 0x040fe20000410000 */
[----:B------:R-:W-:Y:S01]  /*e190*/  MOV R8, 0x20 ;  /* 0x0000002000087802 */ /* 0x000fe20000000f00 */
[C---:B------:R-:W-:Y:S01]  /*e1a0*/  FMUL.FTZ R66, R5.reuse, R66 ;  /* 0x0000004205427220 */ /* 0x040fe20000410000 */
[----:B------:R-:W-:Y:S01]  /*e1b0*/  MOV R10, 0x40 ;  /* 0x00000040000a7802 */ /* 0x000fe20000000f00 */
[C---:B------:R-:W-:Y:S01]  /*e1c0*/  FMUL.FTZ R71, R5.reuse, R71 ;  /* 0x0000004705477220 */ /* 0x040fe20000410000 */
[----:B------:R-:W-:Y:S01]  /*e1d0*/  SEL R8, R8, 0xffffffe0, !P1 ;  /* 0xffffffe008087807 */ /* 0x000fe20004800000 */
[C---:B------:R-:W-:Y:S01]  /*e1e0*/  FMUL.FTZ R70, R5.reuse, R70 ;  /* 0x0000004605467220 */ /* 0x040fe20000410000 */
[----:B------:R-:W-:Y:S01]  /*e1f0*/  SEL R10, R10, 0xffffffc0, !P2 ;  /* 0xffffffc00a0a7807 */ /* 0x000fe20005000000 */
        /* <DEDUP_REMOVED lines=27> */
[----:B------:R-:W-:Y:S01]  /*e3b0*/  LOP3.LUT R5, R6, 0x3ffffffc, RZ, 0xc0, !PT ;  /* 0x3ffffffc06057812 */ /* 0x000fe200078ec0ff */
[----:B-1----:R-:W-:Y:S01]  /*e3c0*/  @P3 FMUL.FTZ R0, R0, 0.69314718246459960938 ;  /* 0x3f31721800003820 */ /* 0x002fe20000410000 */
[----:B------:R-:W-:-:S02]  /*e3d0*/  SHF.R.S32.HI R6, RZ, 0x5, R7 ;  /* 0x00000005ff067819 */ /* 0x000fc40000011407 */
[----:B------:R-:W-:Y:S02]  /*e3e0*/  IADD3 R5, -R5, R4, RZ ;  /* 0x0000000405057210 */ /* 0x000fe40007ffe1ff */
[----:B------:R-:W-:Y:S02]  /*e3f0*/  F2FP.PACK_AB R94, R95, R94 ;  /* 0x0000005e5f5e723e */ /* 0x000fe400000000ff */
[----:B------:R-:W-:Y:S02]  /*e400*/  LEA R5, R6, R5, 0x9 ;  /* 0x0000000506057211 */ /* 0x000fe400078e48ff */
[----:B------:R-:W-:Y:S02]  /*e410*/  F2FP.PACK_AB R98, R99, R98 ;  /* 0x000000626362723e */ /* 0x000fe400000000ff */
[----:B------:R-:W-:Y:S02]  /*e420*/  LEA R5, R5, R12, 0x1 ;  /* 0x0000000c05057211 */ /* 0x000fe400078e08ff */
[----:B------:R-:W-:-:S02]  /*e430*/  LOP3.LUT R7, R7, 0xffffffe0, RZ, 0xc0, !PT ;  /* 0xffffffe007077812 */ /* 0x000fc400078ec0ff */
[----:B------:R-:W-:Y:S02]  /*e440*/  SHF.L.U32 R5, R5, 0x1, RZ ;  /* 0x0000000105057819 */ /* 0x000fe400000006ff */
[----:B------:R-:W-:Y:S02]  /*e450*/  IADD3 R7, R4, -R7, RZ ;  /* 0x8000000704077210 */ /* 0x000fe40007ffe0ff */
[C---:B------:R-:W-:Y:S01]  /*e460*/  IADD3 R9, R5.reuse, -0x10, RZ ;  /* 0xfffffff005097810 */ /* 0x040fe20007ffe0ff */
[----:B------:R-:W-:Y:S01]  /*e470*/  STS [R5], R128 ;  /* 0x0000008005007388 */ /* 0x000fe20000000800 */
[C---:B------:R-:W-:Y:S02]  /*e480*/  @P0 IADD3 R9, R5.reuse, 0x10, RZ ;  /* 0x0000001005090810 */ /* 0x040fe40007ffe0ff */
[----:B------:R-:W-:Y:S01]  /*e490*/  IADD3 R11, R5, R8, RZ ;  /* 0x00000008050b7210 */ /* 0x000fe20007ffe0ff */
[----:B------:R-:W-:Y:S01]  /*e4a0*/  STS [R5+0x400], R130 ;  /* 0x0004008205007388 */ /* 0x000fe20000000800 */
[----:B------:R-:W-:-:S02]  /*e4b0*/  IADD3 R13, R8, R9, RZ ;  /* 0x00000009080d7210 */ /* 0x000fc40007ffe0ff */
[-C--:B------:R-:W-:Y:S01]  /*e4c0*/  IADD3 R15, R5, R10.reuse, RZ ;  /* 0x0000000a050f7210 */ /* 0x080fe20007ffe0ff */
[----:B------:R-:W-:Y:S01]  /*e4d0*/  STS [R9], R124 ;  /* 0x0000007c09007388 */ /* 0x000fe20000000800 */
[----:B------:R-:W-:Y:S02]  /*e4e0*/  IADD3 R17, R10, R9, RZ ;  /* 0x000000090a117210 */ /* 0x000fe40007ffe0ff */
[-C--:B------:R-:W-:Y:S01]  /*e4f0*/  IADD3 R19, R11, R10.reuse, RZ ;  /* 0x0000000a0b137210 */ /* 0x080fe20007ffe0ff */
[----:B------:R-:W-:Y:S01]  /*e500*/  STS [R9+0x400], R126 ;  /* 0x0004007e09007388 */ /* 0x000fe20000000800 */
[----:B------:R-:W-:Y:S02]  /*e510*/  IADD3 R21, R13, R10, RZ ;  /* 0x0000000a0d157210 */ /* 0x000fe40007ffe0ff */
[----:B------:R-:W-:Y:S01]  /*e520*/  LOP3.LUT P0, RZ, R7, 0x3, RZ, 0xc0, !PT ;  /* 0x0000000307ff7812 */ /* 0x000fe2000780c0ff */
[----:B------:R-:W-:Y:S01]  /*e530*/  STS [R11], R120 ;  /* 0x000000780b007388 */ /* 0x000fe20000000800 */
[----:B------:R-:W-:Y:S01]  /*e540*/  @P4 FMUL.FTZ R7, R2, 0.69314718246459960938 ;  /* 0x3f31721802074820 */ /* 0x000fe20000410000 */
[----:B------:R-:W-:-:S02]  /*e550*/  MOV R4, 0x7f800000 ;  /* 0x7f80000000047802 */ /* 0x000fc40000000f00 */
[----:B------:R-:W-:Y:S01]  /*e560*/  STS [R11+0x400], R122 ;  /* 0x0004007a0b007388 */ /* 0x000fe20000000800 */
[----:B------:R-:W-:-:S03]  /*e570*/  @P4 FFMA.FTZ R4, R132, c[0x0][0x238], R7 ;  /* 0x00008e0084044a23 */ /* 0x000fc60000010007 */
[----:B------:R-:W-:Y:S04]  /*e580*/  STS [R13], R116 ;  /* 0x000000740d007388 */ /* 0x000fe80000000800 */
[----:B------:R-:W-:Y:S04]  /*e590*/  STS [R13+0x400], R118 ;  /* 0x000400760d007388 */ /* 0x000fe80000000800 */
        /* <DEDUP_REMOVED lines=32> */
[----:B-1----:R-:W-:-:S03]  /*e7a0*/  SHF.R.S32.HI R5, RZ, 0x1f, R6 ;  /* 0x0000001fff057819 */ /* 0x002fc60000011406 */
[----:B------:R2:W-:Y:S01]  /*e7b0*/  STS [R15+0x8000], R84 ;  /* 0x008000540f007388 */ /* 0x0005e20000000800 */
[----:B------:R-:W-:-:S03]  /*e7c0*/  LEA.HI R5, R5, R6, RZ, 0x3 ;  /* 0x0000000605057211 */ /* 0x000fc600078f18ff */
[----:B------:R2:W-:Y:S01]  /*e7d0*/  STS [R15+0x8400], R86 ;  /* 0x008400560f007388 */ /* 0x0005e20000000800 */
[----:B------:R-:W-:-:S03]  /*e7e0*/  LOP3.LUT R5, R5, 0xffffff8, RZ, 0xc0, !PT ;  /* 0x0ffffff805057812 */ /* 0x000fc600078ec0ff */
[----:B------:R2:W-:Y:S01]  /*e7f0*/  STS [R17+0x8000], R88 ;  /* 0x0080005811007388 */ /* 0x0005e20000000800 */
[----:B------:R-:W-:Y:S02]  /*e800*/  IADD3 R5, R6, -R5, RZ ;  /* 0x8000000506057210 */ /* 0x000fe40007ffe0ff */
[----:B------:R-:W-:Y:S01]  /*e810*/  MOV R6, 0x7f800000 ;  /* 0x7f80000000067802 */ /* 0x000fe20000000f00 */
[----:B------:R2:W-:Y:S01]  /*e820*/  STS [R17+0x8400], R90 ;  /* 0x0084005a11007388 */ /* 0x0005e20000000800 */
[----:B------:R-:W-:Y:S01]  /*e830*/  @P3 FFMA.FTZ R6, R3, c[0x0][0x238], R0 ;  /* 0x00008e0003063a23 */ /* 0x000fe20000010000 */
[----:B------:R-:W-:Y:S02]  /*e840*/  LEA R5, R5, R208, 0x4 ;  /* 0x000000d005057211 */ /* 0x000fe400078e20ff */
[----:B------:R2:W-:Y:S04]  /*e850*/  STS [R19+0x8000], R92 ;  /* 0x0080005c13007388 */ /* 0x0005e80000000800 */
[----:B------:R2:W-:Y:S04]  /*e860*/  STS [R19+0x8400], R94 ;  /* 0x0084005e13007388 */ /* 0x0005e80000000800 */
[----:B------:R2:W-:Y:S04]  /*e870*/  STS [R21+0x8000], R96 ;  /* 0x0080006015007388 */ /* 0x0005e80000000800 */
[----:B------:R2:W-:Y:S04]  /*e880*/  STS [R21+0x8400], R98 ;  /* 0x0084006215007388 */ /* 0x0005e80000000800 */
[----:B------:R-:W-:Y:S06]  /*e890*/  BAR.SYNC.DEFER_BLOCKING 0x0 ;  /* 0x0000000000007b1d */ /* 0x000fec0000010000 */
[----:B------:R2:W1:Y:S04]  /*e8a0*/  LDS.128 R48, [R196] ;  /* 0x00000000c4307984 */ /* 0x0004680000000c00 */
[----:B------:R2:W3:Y:S04]  /*e8b0*/  LDS.128 R44, [R196+0x1000] ;  /* 0x00100000c42c7984 */ /* 0x0004e80000000c00 */
[----:B------:R2:W4:Y:S04]  /*e8c0*/  LDS.128 R40, [R196+0x2000] ;  /* 0x00200000c4287984 */ /* 0x0005280000000c00 */
[----:B------:R2:W1:Y:S04]  /*e8d0*/  LDS.128 R36, [R196+0x3000] ;  /* 0x00300000c4247984 */ /* 0x0004680000000c00 */
[----:B------:R2:W1:Y:S04]  /*e8e0*/  LDS.128 R32, [R196+0x4000] ;  /* 0x00400000c4207984 */ /* 0x0004680000000c00 */
[----:B------:R2:W1:Y:S04]  /*e8f0*/  LDS.128 R28, [R196+0x5000] ;  /* 0x00500000c41c7984 */ /* 0x0004680000000c00 */
[----:B------:R2:W1:Y:S04]  /*e900*/  LDS.128 R24, [R196+0x6000] ;  /* 0x00600000c4187984 */ /* 0x0004680000000c00 */
[----:B------:R2:W1:Y:S04]  /*e910*/  LDS.128 R20, [R196+0x7000] ;  /* 0x00700000c4147984 */ /* 0x0004680000000c00 */
[----:B------:R2:W1:Y:S04]  /*e920*/  LDS.128 R16, [R196+0x8000] ;  /* 0x00800000c4107984 */ /* 0x0004680000000c00 */
[----:B------:R2:W1:Y:S04]  /*e930*/  LDS.128 R12, [R196+0x9000] ;  /* 0x00900000c40c7984 */ /* 0x0004680000000c00 */
[----:B------:R2:W1:Y:S04]  /*e940*/  LDS.128 R8, [R196+0xa000] ;  /* 0x00a00000c4087984 */ /* 0x0004680000000c00 */
[----:B------:R2:W1:Y:S01]  /*e950*/  LDS.128 R52, [R196+0xb000] ;  /* 0x00b00000c4347984 */ /* 0x0004620000000c00 */
[----:B------:R-:W-:Y:S05]  /*e960*/  @P0 BRA `(.L_x_256) ;  /* 0x0000010000000947 */ /* 0x000fea0003800000 */
[----:B---3--:R-:W-:Y:S01]  /*e970*/  UIMAD UR6, UR9, -0x80, UR16 ;  /* 0xffffff80090678a4 */ /* 0x008fe2000f8e0210 */
[----:B------:R-:W-:-:S05]  /*e980*/  IADD3 R2, R5, 0x8, RZ ;  /* 0x0000000805027810 */ /* 0x000fca0007ffe0ff */
[----:B------:R-:W-:Y:S02]  /*e990*/  ISETP.GE.AND P3, PT, R5, UR6, PT ;  /* 0x0000000605007c0c */ /* 0x000fe4000bf66270 */
[----:B------:R-:W-:-:S11]  /*e9a0*/  ISETP.GE.AND P2, PT, R2, UR6, PT ;  /* 0x0000000602007c0c */ /* 0x000fd6000bf46270 */
[----:B------:R-:W-:Y:S02]  /*e9b0*/  @!P3 IMAD R0, R5, UR20, RZ ;  /* 0x000000140500bc24 */ /* 0x000fe4000f8e02ff */
[----:B------:R-:W-:-:S03]  /*e9c0*/  @!P2 IMAD R2, R2, UR20, RZ ;  /* 0x000000140202ac24 */ /* 0x000fc6000f8e02ff */
[----:B------:R-:W-:Y:S02]  /*e9d0*/  @!P3 IADD3 R3, P1, R0, UR4, RZ ;  /* 0x000000040003bc10 */ /* 0x000fe4000ff3e0ff */
[----:B------:R-:W-:Y:S02]  /*e9e0*/  @!P2 IADD3 R5, P0, R2, UR4, RZ ;  /* 0x000000040205ac10 */ /* 0x000fe4000ff1e0ff */
[----:B------:R-:W-:Y:S02]  /*e9f0*/  @!P3 LEA.HI.X.SX32 R0, R0, UR5, 0x1, P1 ;  /* 0x000000050000bc11 */ /* 0x000fe400088f0eff */
[----:B------:R-:W-:Y:S02]  /*ea00*/  @!P2 LEA.HI.X.SX32 R2, R2, UR5, 0x1, P0 ;  /* 0x000000050202ac11 */ /* 0x000fe400080f0eff */
[----:B------:R-:W-:Y:S02]  /*ea10*/  @!P3 LEA R58, P1, R3, c[0x0][0x200], 0x2 ;  /* 0x00008000033aba11 */ /* 0x000fe400078210ff */
[----:B------:R-:W-:-:S02]  /*ea20*/  @!P2 LEA R56, P0, R5, c[0x0][0x200], 0x2 ;  /* 0x000080000538aa11 */ /* 0x000fc400078010ff */
[----:B------:R-:W-:Y:S02]  /*ea30*/  @!P3 LEA.HI.X R59, R3, c[0x0][0x204], R0, 0x2, P1 ;  /* 0x00008100033bba11 */ /* 0x000fe400008f1400 */
[----:B------:R-:W-:-:S03]  /*ea40*/  @!P2 LEA.HI.X R57, R5, c[0x0][0x204], R2, 0x2, P0 ;  /* 0x000081000539aa11 */ /* 0x000fc600000f1402 */
[----:B------:R3:W-:Y:S04]  /*ea50*/  @!P3 STG.E [R58.64], R4 ;  /* 0x000000043a00b986 */ /* 0x0007e8000c101912 */
[----:B------:R3:W-:Y:S02]  /*ea60*/  @!P2 STG.E [R56.64], R6 ;  /* 0x000000063800a986 */ /* 0x0007e4000c101912 */
.L_x_256:
[----:B---3--:R-:W-:Y:S05]  /*ea70*/  BSYNC B0 ;  /* 0x0000000000007941 */ /* 0x008fea0003800000 */
.L_x_255:
[----:B------:R-:W3:Y:S01]  /*ea80*/  S2R R3, SR_TID.X ;  /* 0x0000000000037919 */ /* 0x000ee20000002100 */
[----:B------:R-:W-:Y:S01]  /*ea90*/  IADD3 R4, P0, R212, UR14, RZ ;  /* 0x0000000ed4047c10 */ /* 0x000fe2000ff1e0ff */
[----:B------:R-:W-:Y:S01]  /*eaa0*/  USHF.R.S32.HI UR6, URZ, 0x1f, UR12 ;  /* 0x0000001f3f067899 */ /* 0x000fe2000801140c */
[----:B------:R-:W-:Y:S01]  /*eab0*/  BSSY B0, `(.L_x_257) ;  /* 0x0000017000007945 */ /* 0x000fe20003800000 */
[----:B------:R-:W5:Y:S01]  /*eac0*/  S2R R0, SR_CTAID.Z ;  /* 0x0000000000007919 */ /* 0x000f620000002700 */
[----:B------:R-:W-:Y:S01]  /*ead0*/  IADD3.X R5, R213, UR7, RZ, P0, !PT ;  /* 0x00000007d5057c10 */ /* 0x000fe200087fe4ff */
[----:B------:R-:W-:-:S02]  /*eae0*/  ULDC.64 UR4, c[0x0][0x1f0] ;  /* 0x00007c0000047ab9 */ /* 0x000fc40000000a00 */
[----:B------:R-:W-:-:S04]  /*eaf0*/  UIMAD UR4, UR6, UR4, URZ ;  /* 0x00000004060472a4 */ /* 0x000fc8000f8e023f */
[----:B------:R-:W-:Y:S01]  /*eb00*/  UIMAD UR4, UR12, UR5, UR4 ;  /* 0x000000050c0472a4 */ /* 0x000fe2000f8e0204 */
[----:B---3--:R-:W-:-:S04]  /*eb10*/  SHF.R.S32.HI R2, RZ, 0x1f, R3 ;  /* 0x0000001fff027819 */ /* 0x008fc80000011403 */
[----:B------:R-:W-:Y:S01]  /*eb20*/  LEA.HI R2, R2, R3, RZ, 0x3 ;  /* 0x0000000302027211 */ /* 0x000fe200078f18ff */
[----:B-----5:R-:W-:-:S03]  /*eb30*/  IMAD.WIDE.U32 R4, R0, c[0x0][0x1f0], R4 ;  /* 0x00007c0000047a25 */ /* 0x020fc600078e0004 */
[----:B------:R-:W-:Y:S02]  /*eb40*/  SHF.R.S32.HI R2, RZ, 0x3, R2 ;  /* 0x00000003ff027819 */ /* 0x000fe40000011402 */
[----:B------:R-:W-:Y:S02]  /*eb50*/  IADD3 R7, R5, UR4, RZ ;  /* 0x0000000405077c10 */ /* 0x000fe4000fffe0ff */
[----:B------:R-:W-:-:S13]  /*eb60*/  ISETP.GE.AND P0, PT, R2, UR11, PT ;  /* 0x0000000b02007c0c */ /* 0x000fda000bf06270 */
        /* <DEDUP_REMOVED lines=8> */
[----:B-1----:R1:W-:Y:S04]  /*ebf0*/  STG.E.128 [R58.64], R48 ;  /* 0x000000303a007986 */ /* 0x0023e8000c101d12 */
[----:B------:R1:W-:Y:S04]  /*ec00*/  STG.E.128 [R58.64+0x80], R32 ;  /* 0x000080203a007986 */ /* 0x0003e8000c101d12 */
[----:B------:R1:W-:Y:S02]  /*ec10*/  STG.E.128 [R58.64+0x100], R16 ;  /* 0x000100103a007986 */ /* 0x0003e4000c101d12 */
.L_x_258:
[----:B------:R-:W-:Y:S05]  /*ec20*/  BSYNC B0 ;  /* 0x0000000000007941 */ /* 0x000fea0003800000 */
.L_x_257:
[----:B------:R-:W-:Y:S01]  /*ec30*/  IADD3 R0, R2, 0x20, RZ ;  /* 0x0000002002007810 */ /* 0x000fe20007ffe0ff */
[----:B------:R-:W-:Y:S03]  /*ec40*/  BSSY B0, `(.L_x_259) ;  /* 0x0000010000007945 */ /* 0x000fe60003800000 */
[----:B------:R-:W-:-:S13]  /*ec50*/  ISETP.GE.AND P0, PT, R0, UR11, PT ;  /* 0x0000000b00007c0c */ /* 0x000fda000bf06270 */
[----:B------:R-:W-:Y:S05]  /*ec60*/  @P0 BRA `(.L_x_260) ;  /* 0x000000d000000947 */ /* 0x000fea0003800000 */
[----:B------:R-:W-:Y:S01]  /*ec70*/  IADD3 R3, P0, R198, 0x20, RZ ;  /* 0x00000020c6037810 */ /* 0x000fe20007f1e0ff */
[----:B-1----:R-:W-:Y:S01]  /*ec80*/  IMAD.MOV.U32 R16, RZ, RZ, R4 ;  /* 0x000000ffff107224 */ /* 0x002fe200078e0004 */
[----:B--2---:R-:W-:-:S03]  /*ec90*/  MOV R17, R7 ;  /* 0x0000000700117202 */ /* 0x004fc60000000f00 */
[----:B------:R-:W-:Y:S02]  /*eca0*/  IMAD.X R0, RZ, RZ, R199, P0 ;  /* 0x000000ffff007224 */ /* 0x000fe400000e06c7 */
[----:B------:R-:W-:-:S04]  /*ecb0*/  IMAD.WIDE.U32 R16, R3, c[0x0][0x1e8], R16 ;  /* 0x00007a0003107a25 */ /* 0x000fc800078e0010 */
[----:B------:R-:W-:Y:S01]  /*ecc0*/  IMAD R0, R0, c[0x0][0x1e8], RZ ;  /* 0x00007a0000007a24 */ /* 0x000fe200078e02ff */
[----:B------:R-:W-:-:S03]  /*ecd0*/  LEA R18, P0, R16, c[0x0][0x1d0], 0x1 ;  /* 0x0000740010127a11 */ /* 0x000fc600078008ff */
[----:B------:R-:W-:-:S05]  /*ece0*/  IMAD R0, R3, c[0x0][0x1ec], R0 ;  /* 0x00007b0003007a24 */ /* 0x000fca00078e0200 */
[----:B------:R-:W-:-:S04]  /*ecf0*/  IADD3 R0, R0, R17, RZ ;  /* 0x0000001100007210 */ /* 0x000fc80007ffe0ff */
[----:B------:R-:W-:-:S05]  /*ed00*/  LEA.HI.X R19, R16, c[0x0][0x1d4], R0, 0x1, P0 ;  /* 0x0000750010137a11 */ /* 0x000fca00000f0c00 */
[----:B------:R1:W-:Y:S04]  /*ed10*/  STG.E.128 [R18.64], R44 ;  /* 0x0000002c12007986 */ /* 0x0003e8000c101d12 */
[----:B------:R1:W-:Y:S04]  /*ed20*/  STG.E.128 [R18.64+0x80], R28 ;  /* 0x0000801c12007986 */ /* 0x0003e8000c101d12 */
[----:B------:R1:W-:Y:S02]  /*ed30*/  STG.E.128 [R18.64+0x100], R12 ;  /* 0x0001000c12007986 */ /* 0x0003e4000c101d12 */
.L_x_260:
[----:B------:R-:W-:Y:S05]  /*ed40*/  BSYNC B0 ;  /* 0x0000000000007941 */ /* 0x000fea0003800000 */
.L_x_259:
        /* <DEDUP_REMOVED lines=14> */
[----:B----4-:R1:W-:Y:S04]  /*ee30*/  STG.E.128 [R2.64], R40 ;  /* 0x0000002802007986 */ /* 0x0103e8000c101d12 */
[----:B------:R1:W-:Y:S04]  /*ee40*/  STG.E.128 [R2.64+0x80], R24 ;  /* 0x0000801802007986 */ /* 0x0003e8000c101d12 */
[----:B------:R1:W-:Y:S02]  /*ee50*/  STG.E.128 [R2.64+0x100], R8 ;  /* 0x0001000802007986 */ /* 0x0003e4000c101d12 */
.L_x_262:
[----:B------:R-:W-:Y:S05]  /*ee60*/  BSYNC B0 ;  /* 0x0000000000007941 */ /* 0x000fea0003800000 */
.L_x_261:
[----:B------:R-:W-:-:S13]  /*ee70*/  ISETP.GE.AND P0, PT, R195, UR11, PT ;  /* 0x0000000bc3007c0c */ /* 0x000fda000bf06270 */
[----:B------:R-:W-:Y:S05]  /*ee80*/  @P0 EXIT ;  /* 0x000000000000094d */ /* 0x000fea0003800000 */
[----:B------:R-:W-:Y:S02]  /*ee90*/  IADD3 R0, P0, R198, 0x60, RZ ;  /* 0x00000060c6007810 */ /* 0x000fe40007f1e0ff */
[----:B------:R-:W-:Y:S02]  /*eea0*/  MOV R5, R7 ;  /* 0x0000000700057202 */ /* 0x000fe40000000f00 */
[----:B-1----:R-:W-:-:S03]  /*eeb0*/  IADD3.X R3, RZ, R199, RZ, P0, !PT ;  /* 0x000000c7ff037210 */ /* 0x002fc600007fe4ff */
[----:B------:R-:W-:-:S04]  /*eec0*/  IMAD.WIDE.U32 R4, R0, c[0x0][0x1e8], R4 ;  /* 0x00007a0000047a25 */ /* 0x000fc800078e0004 */
[----:B------:R-:W-:Y:S01]  /*eed0*/  IMAD R3, R3, c[0x0][0x1e8], RZ ;  /* 0x00007a0003037a24 */ /* 0x000fe200078e02ff */
        /* <DEDUP_REMOVED lines=8> */
.L_x_263:
        /* <DEDUP_REMOVED lines=10> */
.L_x_1280:


//--------------------- .text._ZN5flash16flash_fwd_kernelI23Flash_fwd_kernel_traitsILi192ELi128ELi64ELi8ELb0ELb0EN7cutlass6half_tE19Flash_kernel_traitsILi192ELi128ELi64ELi8ES3_EELb0ELb0ELb1ELb0ELb0ELb1ELb1ELb0EEEvNS_16Flash_fwd_paramsE --------------------------
	.section	.text._ZN5flash16flash_fwd_kernelI23Flash_fwd_kernel_traitsILi192ELi128ELi64ELi8ELb0ELb0EN7cutlass6half_tE19Flash_kernel_traitsILi192ELi128ELi64ELi8ES3_EELb0ELb0ELb1ELb0ELb0ELb1ELb1ELb0EEEvNS_16Flash_fwd_paramsE,"ax",@progbits
	.sectioninfo	@"SHI_REGISTERS=255"
	.align	128
        .global         _ZN5flash16flash_fwd_kernelI23Flash_fwd_kernel_traitsILi192ELi128ELi64ELi8ELb0ELb0EN7cutlass6half_tE19Flash_kernel_traitsILi192ELi128ELi64ELi8ES3_EELb0ELb0ELb1ELb0ELb0ELb1ELb1ELb0EEEvNS_16Flash_fwd_paramsE
        .type           _ZN5flash16flash_fwd_kernelI23Flash_fwd_kernel_traitsILi192ELi128ELi64ELi8ELb0ELb0EN7cutlass6half_tE19Flash_kernel_traitsILi192ELi128ELi64ELi8ES3_EELb0ELb0ELb1ELb0ELb0ELb1ELb1ELb0EEEvNS_16Flash_fwd_paramsE,@function
        .size           _ZN5flash16flash_fwd_kernelI23Flash_fwd_kernel_traitsILi192ELi128ELi64ELi8ELb0ELb0EN7cutlass6half_tE19Flash_kernel_traitsILi192ELi128ELi64ELi8ES3_EELb0ELb0ELb1ELb0ELb0ELb1ELb1ELb0EEEvNS_16Flash_fwd_paramsE,(.L_x_1281 - _ZN5flash16flash_fwd_kernelI23Flash_fwd_kernel_traitsILi192ELi128ELi64ELi8ELb0ELb0EN7cutlass6half_tE19Flash_kernel_traitsILi192ELi128ELi64ELi8ES3_EELb0ELb0ELb1ELb0ELb0ELb1ELb1ELb0EEEvNS_16Flash_fwd_paramsE)
        .other          _ZN5flash16flash_fwd_kernelI23Flash_fwd_kernel_traitsILi192ELi128ELi64ELi8ELb0ELb0EN7cutlass6half_tE19Flash_kernel_traitsILi192ELi128ELi64ELi8ES3_EELb0ELb0ELb1ELb0ELb0ELb1ELb1ELb0EEEvNS_16Flash_fwd_paramsE,@"STO_CUDA_ENTRY STV_DEFAULT"
_ZN5flash16flash_fwd_kernelI23Flash_fwd_kernel_traitsILi192ELi128ELi64ELi8ELb0ELb0EN7cutlass6half_tE19Flash_kernel_traitsILi192ELi128ELi64ELi8ES3_EELb0ELb0ELb1ELb0ELb0ELb1ELb1ELb0EEEvNS_16Flash_fwd_paramsE:
.text._ZN5flash16flash_fwd_kernelI23Flash_fwd_kernel_traitsILi192ELi128ELi64ELi8ELb0ELb0EN7cutlass6half_tE19Flash_kernel_traitsILi192ELi128ELi64ELi8ES3_EELb0ELb0ELb1ELb0ELb0ELb1ELb1ELb0EEEvNS_16Flash_fwd_paramsE:
        /* <DEDUP_REMOVED lines=26> */
[----:B------:R-:W-:Y:S01]  /*01a0*/  MOV R5, UR5 ;  /* 0x0000000500057c02 */ /* 0x000fe20008000f00 */
[----:B------:R-:W-:Y:S01]  /*01b0*/  IMAD.U32 R4, RZ, RZ, UR4 ;  /* 0x00000004ff047e24 */ /* 0x000fe2000f8e00ff */
[----:B------:R-:W-:-:S04]  /*01c0*/  PLOP3.LUT P1, PT, PT, PT, UP1, 0x80, 0x0 ;  /* 0x000000000000781c */ /* 0x000fc80003f2f018 */
[----:B------:R1:W4:Y:S01]  /*01d0*/  @P0 LDG.E R5, [R4.64] ;  /* 0x0000001204050981 */ /* 0x000322000c1e1900 */
[----:B------:R-:W-:-:S06]  /*01e0*/  UIMAD.WIDE UR8, UR11, UR7, UR8 ;  /* 0x000000070b0872a5 */ /* 0x000fcc000f8e0208 */
[----:B------:R-:W-:Y:S01]  /*01f0*/  IMAD.U32 R2, RZ, RZ, UR8 ;  /* 0x00000008ff027e24 */ /* 0x000fe2000f8e00ff */
[----:B------:R-:W-:-:S05]  /*0200*/  MOV R3, UR9 ;  /* 0x0000000900037c02 */ /* 0x000fca0008000f00 */
[----:B------:R-:W5:Y:S01]  /*0210*/  @!P1 LDG.E R6, [R2.64] ;  /* 0x0000001202069981 */ /* 0x000f62000c1e1900 */
[----:B------:R-:W-:Y:S02]  /*0220*/  UMOV UR10, 0xffffffff ;  /* 0xffffffff000a7882 */ /* 0x000fe40000000000 */
[----:B------:R-:W-:Y:S01]  /*0230*/  UMOV UR15, URZ ;  /* 0x0000003f000f7c82 */ /* 0x000fe20008000000 */
[----:B-1----:R-:W1:Y:S01]  /*0240*/  S2R R4, SR_TID.X ;  /* 0x0000000000047919 */ /* 0x002e620000002100 */
        /* <DEDUP_REMOVED lines=19> */
.L_x_264:
[----:B------:R-:W-:Y:S02]  /*0380*/  ULDC UR6, c[0x0][0x218] ;  /* 0x0000860000067ab9 */ /* 0x000fe40000000800 */
.L_x_265:
        /* <DEDUP_REMOVED lines=116> */
.L_x_268:
[----:B------:R-:W-:Y:S05]  /*0ad0*/  BSYNC B0 ;  /* 0x0000000000007941 */ /* 0x000fea0003800000 */
.L_x_267:
        /* <DEDUP_REMOVED lines=17> */
.L_x_270:
[----:B------:R-:W-:Y:S05]  /*0bf0*/  BSYNC B0 ;  /* 0x0000000000007941 */ /* 0x000fea0003800000 */
.L_x_269:
        /* <DEDUP_REMOVED lines=17> */
.L_x_272:
[----:B------:R-:W-:Y:S05]  /*0d10*/  BSYNC B0 ;  /* 0x0000000000007941 */ /* 0x000fea0003800000 */
.L_x_271:
        /* <DEDUP_REMOVED lines=16> */
.L_x_274:
[----:B------:R-:W-:Y:S05]  /*0e20*/  BSYNC B0 ;  /* 0x0000000000007941 */ /* 0x000fea0003800000 */
.L_x_273:
        /* <DEDUP_REMOVED lines=35> */
.L_x_266:
        /* <DEDUP_REMOVED lines=32> */
.L_x_275:
        /* <DEDUP_REMOVED lines=44> */
.L_x_276:
        /* <DEDUP_REMOVED lines=18> */
[C---:B------:R-:W-:Y:S01]  /*1640*/  IMAD.SHL.U32 R7, R8.reuse, 0x40, RZ ;  /* 0x0000004008077824 */ /* 0x040fe200078e00ff */
[----:B------:R-:W-:Y:S01]  /*1650*/  IADD3 R3, R8, 0x40, RZ ;  /* 0x0000004008037810 */ /* 0x000fe20007ffe0ff */
[----:B------:R-:W-:Y:S01]  /*1660*/  IMAD.SHL.U32 R220, R0, 0x8, RZ ;  /* 0x0000000800dc7824 */ /* 0x000fe200078e00ff */
[----:B------:R-:W-:Y:S01]  /*1670*/  ISETP.GE.AND P4, PT, R8, UR11, PT ;  /* 0x0000000b08007c0c */ /* 0x000fe2000bf86270 */
[----:B------:R-:W-:Y:S01]  /*1680*/  IMAD R219, R134, c[0x0][0x1b4], R219 ;  /* 0x00006d0086db7a24 */ /* 0x000fe200078e02db */
[----:B------:R-:W-:Y:S01]  /*1690*/  ISETP.GE.AND P2, PT, R3, UR11, PT ;  /* 0x0000000b03007c0c */ /* 0x000fe2000bf46270 */
[----:B------:R-:W-:Y:S01]  /*16a0*/  UMOV UR20, 0x5 ;  /* 0x0000000500147882 */ /* 0x000fe20000000000 */
[----:B------:R-:W-:Y:S01]  /*16b0*/  SHF.R.S32.HI R221, RZ, 0x1f, R220 ;  /* 0x0000001fffdd7819 */ /* 0x000fe200000114dc */
[----:B-1----:R-:W-:Y:S01]  /*16c0*/  IMAD.WIDE R206, R207, 0x80, R8 ;  /* 0x00000080cfce7825 */ /* 0x002fe200078e0208 */
[----:B------:R-:W-:Y:S01]  /*16d0*/  IADD3 R10, P0, R220, UR6, RZ ;  /* 0x00000006dc0a7c10 */ /* 0x000fe2000ff1e0ff */
[----:B------:R-:W-:Y:S01]  /*16e0*/  UMOV UR6, 0x6 ;  /* 0x0000000600067882 */ /* 0x000fe20000000000 */
[----:B------:R-:W-:Y:S01]  /*16f0*/  IADD3 R203, R8, 0x60, RZ ;  /* 0x0000006008cb7810 */ /* 0x000fe20007ffe0ff */
[----:B------:R-:W-:Y:S01]  /*1700*/  IMAD R215, R215, c[0x0][0x1b8], RZ ;  /* 0x00006e00d7d77a24 */ /* 0x000fe200078e02ff */
[----:B------:R-:W-:Y:S01]  /*1710*/  IADD3.X R11, R221, UR17, RZ, P0, !PT ;  /* 0x00000011dd0b7c10 */ /* 0x000fe200087fe4ff */
[----:B------:R-:W-:Y:S01]  /*1720*/  USHF.R.S32.HI UR17, URZ, 0x1f, UR15 ;  /* 0x0000001f3f117899 */ /* 0x000fe2000801140f */
[----:B------:R-:W-:Y:S01]  /*1730*/  @!P3 IADD3 R17, P0, R206, 0x20, RZ ;  /* 0x00000020ce11b810 */ /* 0x000fe20007f1e0ff */
[----:B------:R-:W-:Y:S01]  /*1740*/  @!P4 IMAD R5, R207, c[0x0][0x190], RZ ;  /* 0x00006400cf05ca24 */ /* 0x000fe200078e02ff */
[----:B------:R-:W-:Y:S01]  /*1750*/  ISETP.GE.AND P1, PT, R203, UR11, PT ;  /* 0x0000000bcb007c0c */ /* 0x000fe2000bf26270 */
[----:B--2---:R-:W-:Y:S01]  /*1760*/  IMAD.WIDE.U32 R14, R14, c[0x0][0x1a8], R10 ;  /* 0x00006a000e0e7a25 */ /* 0x004fe200078e000a */
[----:B------:R-:W-:Y:S01]  /*1770*/  LOP3.LUT R7, R7, 0x1c0, RZ, 0xc0, !PT ;  /* 0x000001c007077812 */ /* 0x000fe200078ec0ff */
        /* <DEDUP_REMOVED lines=12> */
[----:B------:R-:W-:-:S04]  /*1840*/  @!P4 IMAD.WIDE.U32 R22, R206, c[0x0][0x190], R22 ;  /* 0x00006400ce16ca25 */ /* 0x000fc800078e0016 */
        /* <DEDUP_REMOVED lines=16> */
[----:B------:R-:W-:Y:S01]  /*1950*/  @!P2 IMAD.IADD R3, R11, 0x1, R3 ;  /* 0x000000010b03a824 */ /* 0x000fe200078e0203 */
[----:B------:R-:W-:Y:S01]  /*1960*/  ISETP.GE.AND P0, PT, R2, UR12, PT ;  /* 0x0000000c02007c0c */ /* 0x000fe2000bf06270 */
[----:B------:R-:W-:Y:S01]  /*1970*/  @!P1 IMAD R5, R5, c[0x0][0x190], RZ ;  /* 0x0000640005059a24 */ /* 0x000fe200078e02ff */
[----:B------:R-:W-:Y:S01]  /*1980*/  LEA.HI R6, R97, R4, RZ, 0x6 ;  /* 0x0000000461067211 */ /* 0x000fe200078f30ff */
[----:B------:R-:W-:Y:S01]  /*1990*/  IMAD.WIDE.U32 R22, R8, c[0x0][0x198], R220 ;  /* 0x0000660008167a25 */ /* 0x000fe200078e00dc */
[----:B------:R-:W-:-:S02]  /*19a0*/  @!P2 LEA.HI.X R17, R10, c[0x0][0x164], R3, 0x1, P6 ;  /* 0x000059000a11aa11 */ /* 0x000fc400030f0c03 */
[----:B------:R-:W-:Y:S01]  /*19b0*/  SHF.R.U32.HI R3, RZ, 0x3, R7 ;  /* 0x00000003ff037819 */ /* 0x000fe20000011607 */
[C---:B------:R-:W-:Y:S01]  /*19c0*/  @!P1 IMAD R2, R20.reuse, c[0x0][0x194], R5 ;  /* 0x0000650014029a24 */ /* 0x040fe200078e0205 */
[----:B------:R-:W-:Y:S01]  /*19d0*/  LOP3.LUT R10, R7, 0x38, R220, 0xf8, !PT ;  /* 0x00000038070a7812 */ /* 0x000fe200078ef8dc */
[----:B------:R-:W-:Y:S01]  /*19e0*/  @!P1 IMAD.WIDE.U32 R20, R20, c[0x0][0x190], R14 ;  /* 0x0000640014149a25 */ /* 0x000fe200078e000e */
[----:B------:R-:W-:Y:S02]  /*19f0*/  LOP3.LUT R7, R201, 0xfffffff0, RZ, 0xc0, !PT ;  /* 0xfffffff0c9077812 */ /* 0x000fe400078ec0ff */
[----:B------:R-:W-:Y:S01]  /*1a00*/  LOP3.LUT R3, R10, R3, RZ, 0x3c, !PT ;  /* 0x000000030a037212 */ /* 0x000fe200078e3cff */
[----:B------:R-:W-:Y:S01]  /*1a10*/  @!P1 IMAD.IADD R2, R21, 0x1, R2 ;  /* 0x0000000115029824 */ /* 0x000fe200078e0202 */
[----:B------:R-:W-:Y:S01]  /*1a20*/  @!P1 LEA R14, P6, R20, c[0x0][0x160], 0x1 ;  /* 0x00005800140e9a11 */ /* 0x000fe200078c08ff */
[----:B------:R-:W-:Y:S01]  /*1a30*/  IMAD.SHL.U32 R6, R6, 0x8, RZ ;  /* 0x0000000806067824 */ /* 0x000fe200078e00ff */
[----:B------:R-:W-:Y:S01]  /*1a40*/  SHF.R.S32.HI R10, RZ, 0x4, R201 ;  /* 0x00000004ff0a7819 */ /* 0x000fe200000114c9 */
[----:B------:R-:W-:Y:S01]  /*1a50*/  IMAD R5, R9, c[0x0][0x198], RZ ;  /* 0x0000660009057a24 */ /* 0x000fe200078e02ff */
[----:B------:R-:W-:Y:S01]  /*1a60*/  @!P1 LEA.HI.X R15, R20, c[0x0][0x164], R2, 0x1, P6 ;  /* 0x00005900140f9a11 */ /* 0x000fe200030f0c02 */
[----:B------:R-:W-:Y:S01]  /*1a70*/  IMAD.IADD R7, R4, 0x1, -R7 ;  /* 0x0000000104077824 */ /* 0x000fe200078e0a07 */
[----:B------:R-:W-:Y:S01]  /*1a80*/  LOP3.LUT R3, R3, 0xfffffe00, R6, 0xf8, !PT ;  /* 0xfffffe0003037812 */ /* 0x000fe200078ef806 */
[----:B------:R-:W-:Y:S01]  /*1a90*/  IMAD R2, R8, c[0x0][0x19c], R5 ;  /* 0x0000670008027a24 */ /* 0x000fe200078e0205 */
[----:B------:R-:W-:Y:S01]  /*1aa0*/  IADD3 R208, P6, R22, UR22, RZ ;  /* 0x0000001616d07c10 */ /* 0x000fe2000ffde0ff */
[----:B------:R-:W-:Y:S01]  /*1ab0*/  IMAD R5, R9, c[0x0][0x1a0], RZ ;  /* 0x0000680009057a24 */ /* 0x000fe200078e02ff */
[----:B------:R-:W-:Y:S01]  /*1ac0*/  UIMAD UR22, UR6, UR15, URZ ;  /* 0x0000000f061672a4 */ /* 0x000fe2000f8e023f */
[----:B------:R-:W-:Y:S01]  /*1ad0*/  IMAD.SHL.U32 R204, R3, 0x2, RZ ;  /* 0x0000000203cc7824 */ /* 0x000fe200078e00ff */
[----:B------:R-:W-:Y:S01]  /*1ae0*/  IADD3.X R209, R23, UR7, R2, P6, !PT ;  /* 0x0000000717d17c10 */ /* 0x000fe2000b7fe402 */
[----:B------:R-:W-:Y:S01]  /*1af0*/  USHF.L.U32 UR7, UR4, 0x6, URZ ;  /* 0x0000000604077899 */ /* 0x000fe2000800063f */
[----:B------:R-:W-:Y:S01]  /*1b00*/  ISETP.GE.AND P6, PT, R8, UR12, PT ;  /* 0x0000000c08007c0c */ /* 0x000fe2000bfc6270 */
[----:B------:R-:W-:Y:S01]  /*1b10*/  IMAD.U32 R3, RZ, RZ, UR15 ;  /* 0x0000000fff037e24 */ /* 0x000fe2000f8e00ff */
[----:B------:R-:W-:Y:S01]  /*1b20*/  @!PT LDS RZ, [RZ] ;  /* 0x00000000fffff984 */ /* 0x000fe20000000800 */
[----:B------:R-:W-:Y:S01]  /*1b30*/  @!PT LDS RZ, [RZ] ;  /* 0x00000000fffff984 */ /* 0x000fe20000000800 */
[----:B------:R-:W-:Y:S01]  /*1b40*/  @!PT LDS RZ, [RZ] ;  /* 0x00000000fffff984 */ /* 0x000fe20000000800 */
[----:B------:R1:W-:Y:S01]  /*1b50*/  @!P4 LDGSTS.E.BYPASS.LTC128B.128 [R204], [R12.64] ;  /* 0x000000000ccccfae */ /* 0x0003e2000b901d52 */
[----:B------:R-:W-:Y:S01]  /*1b60*/  IMAD.WIDE.U32 R208, R134, c[0x0][0x1b0], R208 ;  /* 0x00006c0086d07a25 */ /* 0x000fe200078e00d0 */
[----:B------:R-:W-:Y:S01]  /*1b70*/  UIMAD UR22, UR17, UR7, UR22 ;  /* 0x00000007111672a4 */ /* 0x000fe2000f8e0216 */
[----:B------:R-:W-:Y:S01]  /*1b80*/  SHF.R.S32.HI R2, RZ, 0x1f, R7 ;  /* 0x0000001fff027819 */ /* 0x000fe20000011407 */
[----:B------:R1:W-:Y:S01]  /*1b90*/  @!P4 LDGSTS.E.BYPASS.LTC128B.128 [R204+0x4000], [R12.64+0x80] ;  /* 0x040000800ccccfae */ /* 0x0003e2000b901d52 */
[----:B------:R-:W-:Y:S01]  /*1ba0*/  IMAD.IADD R219, R209, 0x1, R219 ;  /* 0x00000001d1db7824 */ /* 0x000fe200078e02db */
[----:B------:R-:W-:Y:S01]  /*1bb0*/  LEA.HI R201, R201, R10, RZ, 0x1 ;  /* 0x0000000ac9c97211 */ /* 0x000fe200078f08ff */
[----:B------:R-:W-:Y:S01]  /*1bc0*/  IMAD.MOV.U32 R218, RZ, RZ, R208 ;  /* 0x000000ffffda7224 */ /* 0x000fe200078e00d0 */
[----:B------:R1:W-:Y:S01]  /*1bd0*/  @!P4 LDGSTS.E.BYPASS.LTC128B.128 [R204+0x8000], [R12.64+0x100] ;  /* 0x080001000ccccfae */ /* 0x0003e2000b901d52 */
[----:B------:R-:W-:Y:S01]  /*1be0*/  IMAD R5, R8, c[0x0][0x1a4], R5 ;  /* 0x0000690008057a24 */ /* 0x000fe200078e0205 */
[----:B------:R-:W-:Y:S01]  /*1bf0*/  LOP3.LUT R201, R201, 0xfffffffe, RZ, 0xc0, !PT ;  /* 0xfffffffec9c97812 */ /* 0x000fe200078ec0ff */
[----:B------:R-:W-:Y:S01]  /*1c00*/  IMAD.WIDE.U32 R22, R3, UR7, R218 ;  /* 0x0000000703167c25 */ /* 0x000fe2000f8e00da */
[----:B------:R2:W-:Y:S01]  /*1c10*/  @!P3 LDGSTS.E.BYPASS.LTC128B.128 [R204+0x1000], [R18.64] ;  /* 0x0100000012ccbfae */ /* 0x0005e2000b901d52 */
[----:B------:R-:W-:-:S02]  /*1c20*/  LEA.HI R3, R2, R7, RZ, 0x3 ;  /* 0x0000000702037211 */ /* 0x000fc400078f18ff */
[----:B------:R-:W-:Y:S01]  /*1c30*/  IMAD.IADD R201, R10, 0x1, -R201 ;  /* 0x000000010ac97824 */ /* 0x000fe200078e0ac9 */
[----:B------:R2:W-:Y:S01]  /*1c40*/  @!P3 LDGSTS.E.BYPASS.LTC128B.128 [R204+0x5000], [R18.64+0x80] ;  /* 0x0500008012ccbfae */ /* 0x0005e2000b901d52 */
[----:B------:R-:W-:Y:S01]  /*1c50*/  LOP3.LUT R2, R3, 0xfffffff8, RZ, 0xc0, !PT ;  /* 0xfffffff803027812 */ /* 0x000fe200078ec0ff */
[----:B------:R-:W-:Y:S01]  /*1c60*/  IMAD R215, R134, c[0x0][0x1bc], R215 ;  /* 0x00006f0086d77a24 */ /* 0x000fe200078e02d7 */
[----:B------:R-:W-:Y:S01]  /*1c70*/  LEA.HI R97, R97, R4, RZ, 0x5 ;  /* 0x0000000461617211 */ /* 0x000fe200078f28ff */
[----:B------:R2:W-:Y:S01]  /*1c80*/  @!P3 LDGSTS.E.BYPASS.LTC128B.128 [R204+0x9000], [R18.64+0x100] ;  /* 0x0900010012ccbfae */ /* 0x0005e2000b901d52 */
[----:B------:R-:W-:Y:S02]  /*1c90*/  IMAD.SHL.U32 R9, R201, 0x8, RZ ;  /* 0x00000008c9097824 */ /* 0x000fe400078e00ff */
[----:B------:R-:W-:Y:S01]  /*1ca0*/  IMAD.IADD R2, R7, 0x1, -R2 ;  /* 0x0000000107027824 */ /* 0x000fe200078e0a02 */
[----:B------:R3:W-:Y:S01]  /*1cb0*/  @!P2 LDGSTS.E.BYPASS.LTC128B.128 [R204+0x2000], [R16.64] ;  /* 0x0200000010ccafae */ /* 0x0007e2000b901d52 */
[----:B------:R-:W-:-:S02]  /*1cc0*/  IMAD.SHL.U32 R10, R0, 0x40, RZ ;  /* 0x00000040000a7824 */ /* 0x000fc400078e00ff */
[----:B------:R-:W-:Y:S01]  /*1cd0*/  IMAD.SHL.U32 R11, R8, 0x8, RZ ;  /* 0x00000008080b7824 */ /* 0x000fe200078e00ff */
[----:B------:R3:W-:Y:S01]  /*1ce0*/  @!P2 LDGSTS.E.BYPASS.LTC128B.128 [R204+0x6000], [R16.64+0x80] ;  /* 0x0600008010ccafae */ /* 0x0007e2000b901d52 */
[----:B------:R-:W-:Y:S01]  /*1cf0*/  IMAD.SHL.U32 R96, R3, 0x40, RZ ;  /* 0x0000004003607824 */ /* 0x000fe200078e00ff */
[----:B------:R-:W-:Y:S01]  /*1d00*/  LOP3.LUT R10, R10, 0x1c0, RZ, 0xc0, !PT ;  /* 0x000001c00a0a7812 */ /* 0x000fe200078ec0ff */
[----:B------:R-:W-:Y:S01]  /*1d10*/  IMAD.SHL.U32 R213, R4, 0x2, RZ ;  /* 0x0000000204d57824 */ /* 0x000fe200078e00ff */
[----:B------:R3:W-:Y:S01]  /*1d20*/  @!P2 LDGSTS.E.BYPASS.LTC128B.128 [R204+0xa000], [R16.64+0x100] ;  /* 0x0a00010010ccafae */ /* 0x0007e2000b901d52 */
[----:B------:R-:W-:Y:S01]  /*1d30*/  SHF.R.S32.HI R3, RZ, 0x5, R97 ;  /* 0x00000005ff037819 */ /* 0x000fe20000011461 */
[----:B-1----:R-:W-:Y:S02]  /*1d40*/  IMAD.WIDE.U32 R12, R8, c[0x0][0x1a0], R220 ;  /* 0x00006800080c7a25 */ /* 0x002fe400078e00dc */
[----:B------:R1:W-:Y:S01]  /*1d50*/  @!P1 LDGSTS.E.BYPASS.LTC128B.128 [R204+0x3000], [R14.64] ;  /* 0x030000000ecc9fae */ /* 0x0003e2000b901d52 */
[----:B------:R-:W-:-:S02]  /*1d60*/  LOP3.LUT R11, R10, 0x8, R11, 0xf8, !PT ;  /* 0x000000080a0b7812 */ /* 0x000fc400078ef80b */
[----:B------:R-:W-:Y:S01]  /*1d70*/  SHF.R.U32.HI R10, RZ, 0x3, R10 ;  /* 0x00000003ff0a7819 */ /* 0x000fe2000001160a */
[----:B------:R1:W-:Y:S01]  /*1d80*/  @!P1 LDGSTS.E.BYPASS.LTC128B.128 [R204+0x7000], [R14.64+0x80] ;  /* 0x070000800ecc9fae */ /* 0x0003e2000b901d52 */
[----:B------:R-:W-:Y:S02]  /*1d90*/  IADD3 R20, P4, R12, UR24, RZ ;  /* 0x000000180c147c10 */ /* 0x000fe4000ff9e0ff */
[----:B------:R-:W-:Y:S01]  /*1da0*/  LOP3.LUT R96, R96, 0xfffffe00, RZ, 0xc0, !PT ;  /* 0xfffffe0060607812 */ /* 0x000fe200078ec0ff */
[----:B------:R1:W-:Y:S01]  /*1db0*/  @!P1 LDGSTS.E.BYPASS.LTC128B.128 [R204+0xb000], [R14.64+0x100] ;  /* 0x0b0001000ecc9fae */ /* 0x0003e2000b901d52 */
[----:B------:R-:W-:Y:S01]  /*1dc0*/  IADD3.X R21, R13, UR21, R5, P4, !PT ;  /* 0x000000150d157c10 */ /* 0x000fe2000a7fe405 */
[----:B------:R-:W-:Y:S01]  /*1dd0*/  USHF.L.U32 UR21, UR4, 0x5, URZ ;  /* 0x0000000504157899 */ /* 0x000fe2000800063f */
[----:B------:R-:W-:Y:S02]  /*1de0*/  IADD3 R5, R23, UR22, RZ ;  /* 0x0000001617057c10 */ /* 0x000fe4000fffe0ff */
[----:B------:R-:W-:Y:S01]  /*1df0*/  @!P6 LEA R12, P4, R22, c[0x0][0x168], 0x1 ;  /* 0x00005a00160cea11 */ /* 0x000fe200078808ff */
[----:B------:R-:W-:Y:S01]  /*1e00*/  ULDC.64 UR4, c[0x0][0x1a0] ;  /* 0x0000680000047ab9 */ /* 0x000fe20000000a00 */
[----:B------:R-:W-:Y:S01]  /*1e10*/  IMAD.WIDE.U32 R134, R134, c[0x0][0x1b8], R20 ;  /* 0x00006e0086867a25 */ /* 0x000fe200078e0014 */
[----:B------:R-:W-:Y:S01]  /*1e20*/  UIMAD.WIDE.U32 UR22, UR15, UR4, URZ ;  /* 0x000000040f1672a5 */ /* 0x000fe2000f8e003f */
[C---:B------:R-:W-:Y:S01]  /*1e30*/  @!P6 LEA.HI.X R13, R22.reuse, c[0x0][0x16c], R5, 0x1, P4 ;  /* 0x00005b00160dea11 */ /* 0x040fe200020f0c05 */
[----:B------:R-:W-:Y:S01]  /*1e40*/  UIMAD UR4, UR17, UR4, URZ ;  /* 0x00000004110472a4 */ /* 0x000fe2000f8e023f */
[----:B------:R-:W-:Y:S01]  /*1e50*/  @!P5 IADD3 R6, P4, R22, UR21, RZ ;  /* 0x000000151606dc10 */ /* 0x000fe2000ff9e0ff */
[----:B------:R-:W-:Y:S01]  /*1e60*/  IMAD.IADD R215, R135, 0x1, R215 ;  /* 0x0000000187d77824 */ /* 0x000fe200078e02d7 */
[----:B------:R-:W-:Y:S01]  /*1e70*/  LOP3.LUT R10, R11, R10, RZ, 0x3c, !PT ;  /* 0x0000000a0b0a7212 */ /* 0x000fe200078e3cff */
[----:B------:R4:W-:Y:S01]  /*1e80*/  @!P6 LDGSTS.E.BYPASS.LTC128B.128 [R204+0xc000], [R12.64] ;  /* 0x0c0000000cccefae */ /* 0x0009e2000b901d52 */
[----:B------:R-:W-:Y:S01]  /*1e90*/  @!P5 IADD3.X R5, R5, UR20, RZ, P4, !PT ;  /* 0x000000140505dc10 */ /* 0x000fe2000a7fe4ff */
[----:B------:R-:W-:Y:S01]  /*1ea0*/  UIMAD UR4, UR15, UR5, UR4 ;  /* 0x000000050f0472a4 */ /* 0x000fe2000f8e0204 */
[C---:B------:R-:W-:Y:S01]  /*1eb0*/  @!P5 LEA R22, P4, R6.reuse, c[0x0][0x168], 0x1 ;  /* 0x00005a000616da11 */ /* 0x040fe200078808ff */
[----:B------:R4:W-:Y:S01]  /*1ec0*/  @!P6 LDGSTS.E.BYPASS.LTC128B.128 [R204+0xe000], [R12.64+0x80] ;  /* 0x0e0000800cccefae */ /* 0x0009e2000b901d52 */
[----:B---3--:R-:W-:Y:S01]  /*1ed0*/  IMAD.U32 R16, RZ, RZ, UR22 ;  /* 0x00000016ff107e24 */ /* 0x008fe2000f8e00ff */
[----:B------:R-:W-:Y:S01]  /*1ee0*/  UIADD3 UR4, UR23, UR4, URZ ;  /* 0x0000000417047290 */ /* 0x000fe2000fffe03f */
[----:B------:R-:W-:Y:S01]  /*1ef0*/  @!P5 LEA.HI.X R23, R6, c[0x0][0x16c], R5, 0x1, P4 ;  /* 0x00005b000617da11 */ /* 0x000fe200020f0c05 */
[----:B------:R4:W-:Y:S01]  /*1f00*/  @!P6 LDGSTS.E.BYPASS.LTC128B.128 [R204+0x10000], [R12.64+0x100] ;  /* 0x100001000cccefae */ /* 0x0009e2000b901d52 */
[----:B------:R-:W-:Y:S01]  /*1f10*/  IMAD.SHL.U32 R6, R2, 0x40, RZ ;  /* 0x0000004002067824 */ /* 0x000fe200078e00ff */
[----:B------:R-:W-:Y:S01]  /*1f20*/  ISETP.GE.AND P4, PT, R8, UR12, PT ;  /* 0x0000000c08007c0c */ /* 0x000fe2000bf86270 */
[----:B------:R-:W-:Y:S01]  /*1f30*/  IMAD.MOV.U32 R5, RZ, RZ, 0x20 ;  /* 0x00000020ff057424 */ /* 0x000fe200078e00ff */
[----:B------:R3:W-:Y:S01]  /*1f40*/  @!P5 LDGSTS.E.BYPASS.LTC128B.128 [R204+0xd000], [R22.64] ;  /* 0x0d00000016ccdfae */ /* 0x0007e2000b901d52 */
[----:B------:R-:W-:Y:S01]  /*1f50*/  IMAD.U32 R7, RZ, RZ, UR4 ;  /* 0x00000004ff077e24 */ /* 0x000fe2000f8e00ff */
[----:B------:R-:W-:Y:S01]  /*1f60*/  LOP3.LUT R6, R6, 0x1c0, RZ, 0xc0, !PT ;  /* 0x000001c006067812 */ /* 0x000fe200078ec0ff */
[----:B-1----:R-:W-:Y:S01]  /*1f70*/  IMAD.WIDE.U32 R14, R5, c[0x0][0x1a0], RZ ;  /* 0x00006800050e7a25 */ /* 0x002fe200078e00ff */
[----:B------:R3:W-:Y:S01]  /*1f80*/  @!P5 LDGSTS.E.BYPASS.LTC128B.128 [R204+0xf000], [R22.64+0x80] ;  /* 0x0f00008016ccdfae */ /* 0x0007e2000b901d52 */
[----:B------:R-:W-:Y:S01]  /*1f90*/  LEA R8, P1, R16, R134, 0x6 ;  /* 0x0000008610087211 */ /* 0x000fe200078230ff */
[----:B------:R-:W-:Y:S01]  /*1fa0*/  UIADD3 UR4, UR14, 0x1, -UR16 ;  /* 0x000000010e047890 */ /* 0x000fe2000fffe810 */
[----:B------:R-:W-:Y:S01]  /*1fb0*/  LOP3.LUT R9, R6, 0x8, R9, 0xf8, !PT ;  /* 0x0000000806097812 */ /* 0x000fe200078ef809 */
[----:B------:R3:W-:Y:S01]  /*1fc0*/  @!P5 LDGSTS.E.BYPASS.LTC128B.128 [R204+0x11000], [R22.64+0x100] ;  /* 0x1100010016ccdfae */ /* 0x0007e2000b901d52 */
[----:B------:R-:W-:Y:S01]  /*1fd0*/  SHF.R.U32.HI R6, RZ, 0x3, R6 ;  /* 0x00000003ff067819 */ /* 0x000fe20000011606 */
[----:B------:R-:W-:Y:S01]  /*1fe0*/  IMAD.U32 R17, RZ, RZ, UR23 ;  /* 0x00000017ff117e24 */ /* 0x000fe2000f8e00ff */
[----:B------:R-:W-:Y:S01]  /*1ff0*/  LEA.HI.X R7, R16, R215, R7, 0x6, P1 ;  /* 0x000000d710077211 */ /* 0x000fe200008f3407 */
[----:B------:R-:W0:Y:S01]  /*2000*/  LDGDEPBAR ;  /* 0x00000000000079af */ /* 0x000e220000000000 */
[----:B------:R-:W-:Y:S01]  /*2010*/  LOP3.LUT R6, R9, R6, RZ, 0x3c, !PT ;  /* 0x0000000609067212 */ /* 0x000fe200078e3cff */
[----:B------:R-:W-:Y:S01]  /*2020*/  IMAD R201, R201, 0x200, R10 ;  /* 0x00000200c9c97824 */ /* 0x000fe200078e020a */
[C---:B------:R-:W-:Y:S01]  /*2030*/  @!P0 IADD3 R9, P1, R8.reuse, R14, RZ ;  /* 0x0000000e08098210 */ /* 0x040fe20007f3e0ff */
[----:B------:R-:W-:Y:S01]  /*2040*/  ULDC UR5, c[0x0][0x2e4] ;  /* 0x0000b90000057ab9 */ /* 0x000fe20000000800 */
[----:B------:R-:W-:Y:S01]  /*2050*/  @!P4 LEA R14, P2, R8, c[0x0][0x170], 0x1 ;  /* 0x00005c00080eca11 */ /* 0x000fe200078408ff */
[----:B------:R-:W-:Y:S01]  /*2060*/  IMAD.SHL.U32 R201, R201, 0x2, RZ ;  /* 0x00000002c9c97824 */ /* 0x000fe200078e00ff */
[----:B------:R-:W-:Y:S01]  /*2070*/  @!P0 LEA R16, P3, R9, c[0x0][0x170], 0x1 ;  /* 0x00005c0009108a11 */ /* 0x000fe200078608ff */
[----:B------:R-:W-:Y:S01]  /*2080*/  ULDC UR12, c[0x0][0x2e8] ;  /* 0x0000ba00000c7ab9 */ /* 0x000fe20000000800 */
[----:B------:R-:W-:Y:S01]  /*2090*/  LOP3.LUT R97, R97, 0xffffffe0, RZ, 0xc0, !PT ;  /* 0xffffffe061617812 */ /* 0x000fe200078ec0ff */
[----:B------:R-:W-:Y:S01]  /*20a0*/  UIADD3 UR5, UR14, -UR5, -UR16 ;  /* 0x800000050e057290 */ /* 0x000fe2000fffe810 */
[----:B----4-:R-:W-:Y:S01]  /*20b0*/  IMAD R12, R5, c[0x0][0x1a4], RZ ;  /* 0x00006900050c7a24 */ /* 0x010fe200078e02ff */
[----:B------:R-:W-:Y:S01]  /*20c0*/  IADD3 R199, R201, 0xc020, RZ ;  /* 0x0000c020c9c77810 */ /* 0x000fe20007ffe0ff */
[----:B------:R-:W-:Y:S01]  /*20d0*/  UIADD3 UR4, UR4, UR12, URZ ;  /* 0x0000000c04047290 */ /* 0x000fe2000fffe03f */
[----:B------:R-:W-:Y:S01]  /*20e0*/  IMAD.IADD R216, R4, 0x1, -R97 ;  /* 0x0000000104d87824 */ /* 0x000fe200078e0a61 */
[----:B------:R-:W-:-:S02]  /*20f0*/  LEA R211, R3, UR13, 0x4 ;  /* 0x0000000d03d37c11 */ /* 0x000fc4000f8e20ff */
[----:B------:R-:W-:Y:S02]  /*2100*/  @!P0 IADD3.X R12, R7, R15, R12, P1, !PT ;  /* 0x0000000f070c8210 */ /* 0x000fe40000ffe40c */
[----:B------:R-:W-:Y:S01]  /*2110*/  @!P4 LEA.HI.X R15, R8, c[0x0][0x174], R7, 0x1, P2 ;  /* 0x00005d00080fca11 */ /* 0x000fe200010f0c07 */
[----:B------:R-:W-:Y:S01]  /*2120*/  IMAD R7, R3, 0x400, R96 ;  /* 0x0000040003077824 */ /* 0x000fe200078e0260 */
[----:B------:R-:W-:Y:S02]  /*2130*/  @!P0 LEA.HI.X R17, R9, c[0x0][0x174], R12, 0x1, P3 ;  /* 0x00005d0009118a11 */ /* 0x000fe400018f0c0c */
[----:B------:R-:W-:Y:S01]  /*2140*/  R2P PR, R2, 0x6 ;  /* 0x0000000602007804 */ /* 0x000fe20000000000 */
[----:B------:R-:W-:-:S04]  /*2150*/  DEPBAR.LE SB0, 0x0 ;  /* 0x000080000000791a */ /* 0x000fc80000000000 */
[----:B------:R-:W-:Y:S01]  /*2160*/  BAR.SYNC.DEFER_BLOCKING 0x0 ;  /* 0x0000000000007b1d */ /* 0x000fe20000010000 */
[----:B------:R-:W-:Y:S01]  /*2170*/  IMAD.IADD R202, R6, 0x1, R7 ;  /* 0x0000000106ca7824 */ /* 0x000fe200078e0207 */
[----:B------:R-:W-:Y:S01]  /*2180*/  SEL R5, R5, 0xffffffe0, !P2 ;  /* 0xffffffe005057807 */ /* 0x000fe20005000000 */
[----:B------:R-:W-:Y:S01]  /*2190*/  IMAD.MOV.U32 R7, RZ, RZ, 0x10 ;  /* 0x00000010ff077424 */ /* 0x000fe200078e00ff */
[----:B------:R-:W-:Y:S01]  /*21a0*/  LOP3.LUT R213, R213, 0x6, RZ, 0xc0, !PT ;  /* 0x00000006d5d57812 */ /* 0x000fe200078ec0ff */
[----:B------:R-:W-:Y:S02]  /*21b0*/  IMAD.SHL.U32 R202, R202, 0x2, RZ ;  /* 0x00000002caca7824 */ /* 0x000fe400078e00ff */
[----:B------:R-:W-:Y:S01]  /*21c0*/  IMAD.MOV.U32 R2, RZ, RZ, 0x40 ;  /* 0x00000040ff027424 */ /* 0x000fe200078e00ff */
[----:B------:R-:W-:Y:S01]  /*21d0*/  SEL R7, R7, 0xfffffff0, !P1 ;  /* 0xfffffff007077807 */ /* 0x000fe20004800000 */
[----:B------:R-:W-:Y:S01]  /*21e0*/  IMAD R198, R5, 0x2, R202 ;  /* 0x0000000205c67824 */ /* 0x000fe200078e02ca */
[----:B------:R-:W-:-:S02]  /*21f0*/  R2P PR, R0, 0x6 ;  /* 0x0000000600007804 */ /* 0x000fc40000000000 */
[----:B------:R-:W-:Y:S01]  /*2200*/  IADD3 R0, R201, 0xc000, RZ ;  /* 0x0000c000c9007810 */ /* 0x000fe20007ffe0ff */
[----:B------:R-:W-:-:S04]  /*2210*/  IMAD R200, R7, 0x2, R202 ;  /* 0x0000000207c87824 */ /* 0x000fc800078e02ca */
[----:B------:R-:W-:-:S06]  /*2220*/  IMAD R197, R5, 0x2, R200 ;  /* 0x0000000205c57824 */ /* 0x000fcc00078e02c8 */
[----:B------:R-:W-:Y:S01]  /*2230*/  @P1 IADD3 R199, R0, -0x20, RZ ;  /* 0xffffffe000c71810 */ /* 0x000fe20007ffe0ff */
[----:B------:R-:W-:Y:S01]  /*2240*/  @P4 STS.128 [R204+0x12000], RZ ;  /* 0x012000ffcc004388 */ /* 0x000fe20000000c00 */
[----:B------:R-:W-:Y:S02]  /*2250*/  SEL R0, R2, 0xffffffc0, !P2 ;  /* 0xffffffc002007807 */ /* 0x000fe40005000000 */
[C---:B------:R-:W-:Y:S01]  /*2260*/  IADD3 R191, R199.reuse, 0x800, RZ ;  /* 0x00000800c7bf7810 */ /* 0x040fe20007ffe0ff */
[----:B------:R-:W-:Y:S01]  /*2270*/  @P4 STS.128 [R204+0x14000], RZ ;  /* 0x014000ffcc004388 */ /* 0x000fe20000000c00 */
[----:B------:R-:W-:Y:S01]  /*2280*/  IADD3 R190, R199, 0x1000, RZ ;  /* 0x00001000c7be7810 */ /* 0x000fe20007ffe0ff */
[----:B------:R-:W-:Y:S01]  /*2290*/  IMAD.IADD R195, R201, 0x1, R0 ;  /* 0x00000001c9c37824 */ /* 0x000fe200078e0200 */
[C---:B------:R-:W-:Y:S01]  /*22a0*/  IADD3 R189, R199.reuse, 0x1800, RZ ;  /* 0x00001800c7bd7810 */ /* 0x040fe20007ffe0ff */
        /* <DEDUP_REMOVED lines=16> */
[----:B------:R-:W-:Y:S01]  /*23b0*/  @P0 STS.128 [R204+0x13000], RZ ;  /* 0x013000ffcc000388 */ /* 0x000fe20000000c00 */
[----:B------:R-:W-:-:S03]  /*23c0*/  IADD3 R180, R199, 0x5800, RZ ;  /* 0x00005800c7b47810 */ /* 0x000fc60007ffe0ff */
[----:B------:R-:W-:Y:S04]  /*23d0*/  @P0 STS.128 [R204+0x15000], RZ ;  /* 0x015000ffcc000388 */ /* 0x000fe80000000c00 */
[----:B------:R-:W-:Y:S04]  /*23e0*/  @P0 STS.128 [R204+0x17000], RZ ;  /* 0x017000ffcc000388 */ /* 0x000fe80000000c00 */
[----:B------:R-:W-:Y:S01]  /*23f0*/  @!PT LDS RZ, [RZ] ;  /* 0x00000000fffff984 */ /* 0x000fe20000000800 */
[----:B------:R-:W-:Y:S01]  /*2400*/  @!PT LDS RZ, [RZ] ;  /* 0x00000000fffff984 */ /* 0x000fe20000000800 */
[----:B------:R-:W-:Y:S01]  /*2410*/  @!PT LDS RZ, [RZ] ;  /* 0x00000000fffff984 */ /* 0x000fe20000000800 */
[----:B------:R2:W-:Y:S04]  /*2420*/  @!P0 LDGSTS.E.BYPASS.LTC128B.128 [R204+0x13000], [R16.64] ;  /* 0x1300000010cc8fae */ /* 0x0005e8000b901d52 */
[----:B------:R2:W-:Y:S04]  /*2430*/  @!P0 LDGSTS.E.BYPASS.LTC128B.128 [R204+0x15000], [R16.64+0x80] ;  /* 0x1500008010cc8fae */ /* 0x0005e8000b901d52 */
[----:B------:R2:W-:Y:S04]  /*2440*/  @!P0 LDGSTS.E.BYPASS.LTC128B.128 [R204+0x17000], [R16.64+0x100] ;  /* 0x1700010010cc8fae */ /* 0x0005e8000b901d52 */
[----:B------:R-:W-:Y:S04]  /*2450*/  LDSM.16.M88.4 R8, [R202] ;  /* 0x00000000ca08783b */ /* 0x000fe80000000200 */
[----:B------:R-:W3:Y:S04]  /*2460*/  LDSM.16.M88.4 R28, [R201+0xc000] ;  /* 0x00c00000c91c783b */ /* 0x000ee80000000200 */
[----:B------:R-:W-:Y:S04]  /*2470*/  LDSM.16.M88.4 R84, [R199] ;  /* 0x00000000c754783b */ /* 0x000fe80000000200 */
[----:B------:R-:W4:Y:S04]  /*2480*/  LDSM.16.M88.4 R52, [R201+0xc800] ;  /* 0x00c80000c934783b */ /* 0x000f280000000200 */
[----:B------:R-:W-:Y:S04]  /*2490*/  LDSM.16.M88.4 R44, [R201+0xd000] ;  /* 0x00d00000c92c783b */ /* 0x000fe80000000200 */
[----:B-1----:R-:W-:Y:S04]  /*24a0*/  LDSM.16.M88.4 R12, [R201+0xd800] ;  /* 0x00d80000c90c783b */ /* 0x002fe80000000200 */
[----:B--2---:R-:W1:Y:S04]  /*24b0*/  LDSM.16.M88.4 R16, [R200] ;  /* 0x00000000c810783b */ /* 0x004e680000000200 */
[----:B------:R-:W-:Y:S04]  /*24c0*/  LDSM.16.M88.4 R76, [R198] ;  /* 0x00000000c64c783b */ /* 0x000fe80000000200 */
[----:B------:R-:W2:Y:S04]  /*24d0*/  LDSM.16.M88.4 R72, [R195+0xc000] ;  /* 0x00c00000c348783b */ /* 0x000ea80000000200 */
[----:B------:R-:W5:Y:S04]  /*24e0*/  LDSM.16.M88.4 R64, [R199+0x800] ;  /* 0x00080000c740783b */ /* 0x000f680000000200 */
[----:B------:R-:W2:Y:S01]  /*24f0*/  LDSM.16.M88.4 R60, [R199+0x1000] ;  /* 0x00100000c73c783b */ /* 0x000ea20000000200 */
[C---:B---3--:R-:W-:Y:S03]  /*2500*/  HMMA.16816.F32 R20, R8.reuse, R28, RZ ;  /* 0x0000001c0814723c */ /* 0x048fe600000018ff */
[----:B------:R-:W3:Y:S04]  /*2510*/  LDSM.16.M88.4 R32, [R199+0x1800] ;  /* 0x00180000c720783b */ /* 0x000ee80000000200 */
[----:B------:R-:W-:Y:S01]  /*2520*/  LDSM.16.M88.4 R68, [R188] ;  /* 0x00000000bc44783b */ /* 0x000fe20000000200 */
[C---:B------:R-:W-:Y:S03]  /*2530*/  HMMA.16816.F32 R28, R8.reuse, R30, RZ ;  /* 0x0000001e081c723c */ /* 0x040fe600000018ff */
[----:B------:R-:W-:Y:S04]  /*2540*/  LDSM.16.M88.4 R40, [R195+0xc800] ;  /* 0x00c80000c328783b */ /* 0x000fe80000000200 */
[----:B------:R-:W-:Y:S01]  /*2550*/  LDSM.16.M88.4 R36, [R195+0xd000] ;  /* 0x00d00000c324783b */ /* 0x000fe20000000200 */
[----:B----4-:R-:W-:Y:S03]  /*2560*/  HMMA.16816.F32 R56, R8, R52, RZ ;  /* 0x000000340838723c */ /* 0x010fe600000018ff */
[----:B------:R-:W-:Y:S04]  /*2570*/  LDSM.16.M88.4 R24, [R195+0xd800] ;  /* 0x00d80000c318783b */ /* 0x000fe80000000200 */
[----:B------:R-:W-:Y:S01]  /*2580*/  LDSM.16.M88.4 R88, [R197+0x4000] ;  /* 0x00400000c558783b */ /* 0x000fe20000000200 */
[C---:B-1----:R-:W-:Y:S03]  /*2590*/  HMMA.16816.F32 R20, R16.reuse, R84, R20 ;  /* 0x000000541014723c */ /* 0x042fe60000001814 */
[----:B------:R-:W-:Y:S04]  /*25a0*/  LDSM.16.M88.4 R92, [R199+0x4000] ;  /* 0x00400000c75c783b */ /* 0x000fe80000000200 */
[----:B------:R-:W0:Y:S01]  /*25b0*/  LDGDEPBAR ;  /* 0x00000000000079af */ /* 0x000e220000000000 */
[----:B------:R-:W-:Y:S03]  /*25c0*/  HMMA.16816.F32 R28, R16, R86, R28 ;  /* 0x00000056101c723c */ /* 0x000fe6000000181c */
[----:B------:R-:W-:Y:S05]  /*25d0*/  LDSM.16.M88.4 R84, [R201+0xe000] ;  /* 0x00e00000c954783b */ /* 0x000fea0000000200 */
[C---:B------:R-:W-:Y:S08]  /*25e0*/  HMMA.16816.F32 R48, R8.reuse, R44, RZ ;  /* 0x0000002c0830723c */ /* 0x040ff000000018ff */
[C---:B------:R-:W-:Y:S08]  /*25f0*/  HMMA.16816.F32 R52, R8.reuse, R54, RZ ;  /* 0x000000360834723c */ /* 0x040ff000000018ff */
[C---:B------:R-:W-:Y:S08]  /*2600*/  HMMA.16816.F32 R44, R8.reuse, R46, RZ ;  /* 0x0000002e082c723c */ /* 0x040ff000000018ff */
[C---:B------:R-:W-:Y:S08]  /*2610*/  HMMA.16816.F32 R80, R8.reuse, R12, RZ ;  /* 0x0000000c0850723c */ /* 0x040ff000000018ff */
[----:B------:R-:W-:Y:S01]  /*2620*/  HMMA.16816.F32 R8, R8, R14, RZ ;  /* 0x0000000e0808723c */ /* 0x000fe200000018ff */
[----:B------:R-:W1:Y:S07]  /*2630*/  LDSM.16.M88.4 R12, [R197] ;  /* 0x00000000c50c783b */ /* 0x000e6e0000000200 */
[C---:B--2---:R-:W-:Y:S08]  /*2640*/  HMMA.16816.F32 R20, R76.reuse, R72, R20 ;  /* 0x000000484c14723c */ /* 0x044ff00000001814 */
[----:B------:R-:W-:Y:S01]  /*2650*/  HMMA.16816.F32 R28, R76, R74, R28 ;  /* 0x0000004a4c1c723c */ /* 0x000fe2000000181c */
[----:B------:R-:W-:Y:S07]  /*2660*/  LDSM.16.M88.4 R72, [R199+0x2000] ;  /* 0x00200000c748783b */ /* 0x000fee0000000200 */
[C---:B-----5:R-:W-:Y:S08]  /*2670*/  HMMA.16816.F32 R56, R16.reuse, R64, R56 ;  /* 0x000000401038723c */ /* 0x060ff00000001838 */
[C---:B------:R-:W-:Y:S01]  /*2680*/  HMMA.16816.F32 R52, R16.reuse, R66, R52 ;  /* 0x000000421034723c */ /* 0x040fe20000001834 */
[----:B------:R-:W-:Y:S07]  /*2690*/  LDSM.16.M88.4 R64, [R188+0x800] ;  /* 0x00080000bc40783b */ /* 0x000fee0000000200 */
[C---:B------:R-:W-:Y:S08]  /*26a0*/  HMMA.16816.F32 R48, R16.reuse, R60, R48 ;  /* 0x0000003c1030723c */ /* 0x040ff00000001830 */
[C---:B------:R-:W-:Y:S01]  /*26b0*/  HMMA.16816.F32 R44, R16.reuse, R62, R44 ;  /* 0x0000003e102c723c */ /* 0x040fe2000000182c */
[----:B------:R-:W-:Y:S07]  /*26c0*/  LDSM.16.M88.4 R60, [R188+0x1000] ;  /* 0x00100000bc3c783b */ /* 0x000fee0000000200 */
[C---:B---3--:R-:W-:Y:S08]  /*26d0*/  HMMA.16816.F32 R80, R16.reuse, R32, R80 ;  /* 0x000000201050723c */ /* 0x048ff00000001850 */
[----:B------:R-:W-:Y:S01]  /*26e0*/  HMMA.16816.F32 R16, R16, R34, R8 ;  /* 0x000000221010723c */ /* 0x000fe20000001808 */
[----:B------:R-:W2:Y:S04]  /*26f0*/  LDSM.16.M88.4 R8, [R202+0x4000] ;  /* 0x00400000ca08783b */ /* 0x000ea80000000200 */
[----:B------:R-:W3:Y:S03]  /*2700*/  LDSM.16.M88.4 R32, [R188+0x1800] ;  /* 0x00180000bc20783b */ /* 0x000ee60000000200 */
[C---:B-1----:R-:W-:Y:S08]  /*2710*/  HMMA.16816.F32 R20, R12.reuse, R68, R20 ;  /* 0x000000440c14723c */ /* 0x042ff00000001814 */
[----:B------:R-:W-:Y:S01]  /*2720*/  HMMA.16816.F32 R28, R12, R70, R28 ;  /* 0x000000460c1c723c */ /* 0x000fe2000000181c */
        /* <DEDUP_REMOVED lines=9> */
[----:B------:R-:W1:Y:S04]  /*27c0*/  LDSM.16.M88.4 R16, [R200+0x4000] ;  /* 0x00400000c810783b */ /* 0x000e680000000200 */
[----:B------:R-:W4:Y:S03]  /*27d0*/  LDSM.16.M88.4 R24, [R201+0xf800] ;  /* 0x00f80000c918783b */ /* 0x000f260000000200 */
[C---:B--2---:R-:W-:Y:S08]  /*27e0*/  HMMA.16816.F32 R20, R8.reuse, R84, R20 ;  /* 0x000000540814723c */ /* 0x044ff00000001814 */
        /* <DEDUP_REMOVED lines=31> */
[C---:B---3--:R-:W-:Y:S08]  /*29e0*/  HMMA.16816.F32 R48, R16.reuse, R12, R48 ;  /* 0x0000000c1030723c */ /* 0x048ff00000001830 */
[C---:B------:R-:W-:Y:S01]  /*29f0*/  HMMA.16816.F32 R44, R16.reuse, R14, R44 ;  /* 0x0000000e102c723c */ /* 0x040fe2000000182c */
[----:B------:R-:W-:Y:S07]  /*2a00*/  LDSM.16.M88.4 R12, [R188+0x2800] ;  /* 0x00280000bc0c783b */ /* 0x000fee0000000200 */
[C---:B------:R-:W-:Y:S08]  /*2a10*/  HMMA.16816.F32 R80, R16.reuse, R64, R80 ;  /* 0x000000401050723c */ /* 0x040ff00000001850 */
[----:B------:R-:W-:Y:S01]  /*2a20*/  HMMA.16816.F32 R76, R16, R66, R76 ;  /* 0x00000042104c723c */ /* 0x000fe2000000184c */
[----:B------:R-:W2:Y:S04]  /*2a30*/  LDSM.16.M88.4 R16, [R201+0x10000] ;  /* 0x01000000c910783b */ /* 0x000ea80000000200 */
[----:B------:R-:W-:Y:S03]  /*2a40*/  LDSM.16.M88.4 R64, [R201+0x11000] ;  /* 0x01100000c940783b */ /* 0x000fe60000000200 */
[C---:B-1----:R-:W-:Y:S08]  /*2a50*/  HMMA.16816.F32 R20, R88.reuse, R24, R20 ;  /* 0x000000185814723c */ /* 0x042ff00000001814 */
[----:B------:R-:W-:Y:S01]  /*2a60*/  HMMA.16816.F32 R28, R88, R26, R28 ;  /* 0x0000001a581c723c */ /* 0x000fe2000000181c */
[----:B------:R-:W-:Y:S07]  /*2a70*/  LDSM.16.M88.4 R24, [R195+0x10000] ;  /* 0x01000000c318783b */ /* 0x000fee0000000200 */
[C---:B------:R-:W-:Y:S08]  /*2a80*/  HMMA.16816.F32 R56, R32.reuse, R40, R56 ;  /* 0x000000282038723c */ /* 0x040ff00000001838 */
[C---:B------:R-:W-:Y:S01]  /*2a90*/  HMMA.16816.F32 R52, R32.reuse, R42, R52 ;  /* 0x0000002a2034723c */ /* 0x040fe20000001834 */
[----:B------:R-:W1:Y:S07]  /*2aa0*/  LDSM.16.M88.4 R40, [R200+0x8000] ;  /* 0x00800000c828783b */ /* 0x000e6e0000000200 */
[C---:B----4-:R-:W-:Y:S08]  /*2ab0*/  HMMA.16816.F32 R48, R32.reuse, R8, R48 ;  /* 0x000000082030723c */ /* 0x050ff00000001830 */
[----:B------:R-:W-:Y:S01]  /*2ac0*/  HMMA.16816.F32 R44, R32, R10, R44 ;  /* 0x0000000a202c723c */ /* 0x000fe2000000182c */
[----:B------:R-:W3:Y:S07]  /*2ad0*/  LDSM.16.M88.4 R8, [R188+0x3000] ;  /* 0x00300000bc08783b */ /* 0x000eee0000000200 */
[C---:B--2---:R-:W-:Y:S08]  /*2ae0*/  HMMA.16816.F32 R20, R72.reuse, R16, R20 ;  /* 0x000000104814723c */ /* 0x044ff00000001814 */
[----:B------:R-:W-:Y:S01]  /*2af0*/  HMMA.16816.F32 R28, R72, R18, R28 ;  /* 0x00000012481c723c */ /* 0x000fe2000000181c */
[----:B------:R-:W-:Y:S07]  /*2b00*/  LDSM.16.M88.4 R16, [R188+0x4000] ;  /* 0x00400000bc10783b */ /* 0x000fee0000000200 */
[C---:B------:R-:W-:Y:S08]  /*2b10*/  HMMA.16816.F32 R56, R88.reuse, R12, R56 ;  /* 0x0000000c5838723c */ /* 0x040ff00000001838 */
[----:B------:R-:W-:Y:S01]  /*2b20*/  HMMA.16816.F32 R52, R88, R14, R52 ;  /* 0x0000000e5834723c */ /* 0x000fe20000001834 */
[----:B------:R-:W2:Y:S07]  /*2b30*/  LDSM.16.M88.4 R12, [R198+0x8000] ;  /* 0x00800000c60c783b */ /* 0x000eae0000000200 */
[C---:B------:R-:W-:Y:S08]  /*2b40*/  HMMA.16816.F32 R80, R32.reuse, R36, R80 ;  /* 0x000000242050723c */ /* 0x040ff00000001850 */
[----:B------:R-:W-:Y:S01]  /*2b50*/  HMMA.16816.F32 R76, R32, R38, R76 ;  /* 0x00000026204c723c */ /* 0x000fe2000000184c */
[----:B------:R-:W-:Y:S04]  /*2b60*/  LDSM.16.M88.4 R36, [R199+0x4800] ;  /* 0x00480000c724783b */ /* 0x000fe80000000200 */
[----:B------:R-:W-:Y:S03]  /*2b70*/  LDSM.16.M88.4 R32, [R199+0x5000] ;  /* 0x00500000c720783b */ /* 0x000fe60000000200 */
[C---:B-1----:R-:W-:Y:S08]  /*2b80*/  HMMA.16816.F32 R20, R40.reuse, R92, R20 ;  /* 0x0000005c2814723c */ /* 0x042ff00000001814 */
[----:B------:R-:W-:Y:S08]  /*2b90*/  HMMA.16816.F32 R28, R40, R94, R28 ;  /* 0x0000005e281c723c */ /* 0x000ff0000000181c */
[C---:B---3--:R-:W-:Y:S08]  /*2ba0*/  HMMA.16816.F32 R48, R88.reuse, R8, R48 ;  /* 0x000000085830723c */ /* 0x048ff00000001830 */
[C---:B------:R-:W-:Y:S01]  /*2bb0*/  HMMA.16816.F32 R44, R88.reuse, R10, R44 ;  /* 0x0000000a582c723c */ /* 0x040fe2000000182c */
[----:B------:R-:W1:Y:S07]  /*2bc0*/  LDSM.16.M88.4 R8, [R197+0x8000] ;  /* 0x00800000c508783b */ /* 0x000e6e0000000200 */
[C---:B------:R-:W-:Y:S08]  /*2bd0*/  HMMA.16816.F32 R80, R88.reuse, R84, R80 ;  /* 0x000000545850723c */ /* 0x040ff00000001850 */
[----:B------:R-:W-:Y:S08]  /*2be0*/  HMMA.16816.F32 R76, R88, R86, R76 ;  /* 0x00000056584c723c */ /* 0x000ff0000000184c */
[C---:B------:R-:W-:Y:S08]  /*2bf0*/  HMMA.16816.F32 R56, R72.reuse, R68, R56 ;  /* 0x000000444838723c */ /* 0x040ff00000001838 */
[----:B------:R-:W-:Y:S01]  /*2c00*/  HMMA.16816.F32 R52, R72, R70, R52 ;  /* 0x000000464834723c */ /* 0x000fe20000001834 */
[----:B------:R-:W3:Y:S07]  /*2c10*/  LDSM.16.M88.4 R68, [R199+0x5800] ;  /* 0x00580000c744783b */ /* 0x000eee0000000200 */
[C---:B--2---:R-:W-:Y:S08]  /*2c20*/  HMMA.16816.F32 R20, R12.reuse, R24, R20 ;  /* 0x000000180c14723c */ /* 0x044ff00000001814 */
[----:B------:R-:W-:Y:S01]  /*2c30*/  HMMA.16816.F32 R28, R12, R26, R28 ;  /* 0x0000001a0c1c723c */ /* 0x000fe2000000181c */
[----:B------:R-:W-:Y:S07]  /*2c40*/  LDSM.16.M88.4 R24, [R195+0x11000] ;  /* 0x01100000c318783b */ /* 0x000fee0000000200 */
[C---:B------:R-:W-:Y:S08]  /*2c50*/  HMMA.16816.F32 R48, R72.reuse, R64, R48 ;  /* 0x000000404830723c */ /* 0x040ff00000001830 */
[C---:B------:R-:W-:Y:S01]  /*2c60*/  HMMA.16816.F32 R44, R72.reuse, R66, R44 ;  /* 0x00000042482c723c */ /* 0x040fe2000000182c */
[----:B------:R-:W2:Y:S07]  /*2c70*/  LDSM.16.M88.4 R64, [R195+0x10800] ;  /* 0x01080000c340783b */ /* 0x000eae0000000200 */
[C---:B------:R-:W-:Y:S08]  /*2c80*/  HMMA.16816.F32 R80, R72.reuse, R60, R80 ;  /* 0x0000003c4850723c */ /* 0x040ff00000001850 */
[----:B------:R-:W-:Y:S08]  /*2c90*/  HMMA.16816.F32 R76, R72, R62, R76 ;  /* 0x0000003e484c723c */ /* 0x000ff0000000184c */
[C---:B-1----:R-:W-:Y:S08]  /*2ca0*/  HMMA.16816.F32 R20, R8.reuse, R16, R20 ;  /* 0x000000100814723c */ /* 0x042ff00000001814 */
[----:B------:R-:W-:Y:S01]  /*2cb0*/  HMMA.16816.F32 R28, R8, R18, R28 ;  /* 0x00000012081c723c */ /* 0x000fe2000000181c */
[----:B------:R-:W1:Y:S07]  /*2cc0*/  LDSM.16.M88.4 R16, [R195+0x11800] ;  /* 0x01180000c310783b */ /* 0x000e6e0000000200 */
[C---:B------:R-:W-:Y:S08]  /*2cd0*/  HMMA.16816.F32 R56, R40.reuse, R36, R56 ;  /* 0x000000242838723c */ /* 0x040ff00000001838 */
[----:B------:R-:W-:Y:S01]  /*2ce0*/  HMMA.16816.F32 R52, R40, R38, R52 ;  /* 0x000000262834723c */ /* 0x000fe20000001834 */
[----:B------:R-:W-:-:S02]  /*2cf0*/  FMUL.FTZ R36, R20, c[0x0][0x2ec] ;  /* 0x0000bb0014247a20 */ /* 0x000fc40000410000 */
[----:B------:R-:W-:-:S04]  /*2d00*/  FMUL.FTZ R37, R21, c[0x0][0x2ec] ;  /* 0x0000bb0015257a20 */ /* 0x000fc80000410000 */
[----:B------:R-:W-:Y:S01]  /*2d10*/  FMUL.FTZ R38, R22, c[0x0][0x2ec] ;  /* 0x0000bb0016267a20 */ /* 0x000fe20000410000 */
[C---:B------:R-:W-:Y:S01]  /*2d20*/  HMMA.16816.F32 R48, R40.reuse, R32, R48 ;  /* 0x000000202830723c */ /* 0x040fe20000001830 */
[----:B------:R-:W-:Y:S01]  /*2d30*/  FMUL.FTZ R39, R23, c[0x0][0x2ec] ;  /* 0x0000bb0017277a20 */ /* 0x000fe20000410000 */
[----:B------:R-:W-:Y:S01]  /*2d40*/  MUFU.TANH R36, R36 ;  /* 0x0000002400247308 */ /* 0x000fe20000002400 */
[----:B------:R-:W-:Y:S05]  /*2d50*/  LDSM.16.M88.4 R20, [R188+0x5000] ;  /* 0x00500000bc14783b */ /* 0x000fea0000000200 */
[C---:B------:R-:W-:Y:S01]  /*2d60*/  HMMA.16816.F32 R44, R40.reuse, R34, R44 ;  /* 0x00000022282c723c */ /* 0x040fe2000000182c */
[----:B------:R-:W4:Y:S01]  /*2d70*/  LDSM.16.M88.4 R32, [R188+0x4800] ;  /* 0x00480000bc20783b */ /* 0x000f220000000200 */
[----:B------:R-:W5:Y:S06]  /*2d80*/  MUFU.TANH R38, R38 ;  /* 0x0000002600267308 */ /* 0x000f6c0000002400 */
[C---:B---3--:R-:W-:Y:S02]  /*2d90*/  HMMA.16816.F32 R80, R40.reuse, R68, R80 ;  /* 0x000000442850723c */ /* 0x048fe40000001850 */
[----:B------:R-:W3:Y:S06]  /*2da0*/  MUFU.TANH R37, R37 ;  /* 0x0000002500257308 */ /* 0x000eec0000002400 */
[----:B------:R-:W-:Y:S02]  /*2db0*/  HMMA.16816.F32 R76, R40, R70, R76 ;  /* 0x00000046284c723c */ /* 0x000fe4000000184c */
[----:B------:R-:W-:Y:S06]  /*2dc0*/  MUFU.TANH R39, R39 ;  /* 0x0000002700277308 */ /* 0x000fec0000002400 */
[C---:B--2---:R-:W-:Y:S08]  /*2dd0*/  HMMA.16816.F32 R56, R12.reuse, R64, R56 ;  /* 0x000000400c38723c */ /* 0x044ff00000001838 */
[C---:B------:R-:W-:Y:S08]  /*2de0*/  HMMA.16816.F32 R52, R12.reuse, R66, R52 ;  /* 0x000000420c34723c */ /* 0x040ff00000001834 */
[C---:B------:R-:W-:Y:S07]  /*2df0*/  HMMA.16816.F32 R48, R12.reuse, R24, R48 ;  /* 0x000000180c30723c */ /* 0x040fee0000001830 */
[----:B------:R-:W-:Y:S01]  /*2e00*/  FMUL.FTZ R24, R28, c[0x0][0x2ec] ;  /* 0x0000bb001c187a20 */ /* 0x000fe20000410000 */
[----:B------:R-:W-:Y:S01]  /*2e10*/  HMMA.16816.F32 R44, R12, R26, R44 ;  /* 0x0000001a0c2c723c */ /* 0x000fe2000000182c */
[----:B------:R-:W-:-:S04]  /*2e20*/  FMUL.FTZ R25, R29, c[0x0][0x2ec] ;  /* 0x0000bb001d197a20 */ /* 0x000fc80000410000 */
[----:B------:R-:W-:Y:S02]  /*2e30*/  MUFU.TANH R24, R24 ;  /* 0x0000001800187308 */ /* 0x000fe40000002400 */
[----:B------:R-:W-:Y:S01]  /*2e40*/  SHF.R.S32.HI R27, RZ, 0x1f, R216 ;  /* 0x0000001fff1b7819 */ /* 0x000fe200000114d8 */
[C---:B-1----:R-:W-:Y:S01]  /*2e50*/  HMMA.16816.F32 R80, R12.reuse, R16, R80 ;  /* 0x000000100c50723c */ /* 0x042fe20000001850 */
[----:B------:R-:W-:Y:S02]  /*2e60*/  FMUL.FTZ R26, R30, c[0x0][0x2ec] ;  /* 0x0000bb001e1a7a20 */ /* 0x000fe40000410000 */
[----:B------:R-:W-:Y:S02]  /*2e70*/  LEA.HI R216, R27, R216, RZ, 0x2 ;  /* 0x000000d81bd87211 */ /* 0x000fe400078f10ff */
[----:B------:R-:W-:Y:S02]  /*2e80*/  MUFU.TANH R25, R25 ;  /* 0x0000001900197308 */ /* 0x000fe40000002400 */
[----:B------:R-:W-:Y:S01]  /*2e90*/  SHF.R.S32.HI R216, RZ, 0x2, R216 ;  /* 0x00000002ffd87819 */ /* 0x000fe200000114d8 */
[----:B------:R-:W-:Y:S01]  /*2ea0*/  HMMA.16816.F32 R76, R12, R18, R76 ;  /* 0x000000120c4c723c */ /* 0x000fe2000000184c */
[----:B------:R-:W1:Y:S01]  /*2eb0*/  LDSM.16.M88.4 R12, [R188+0x5800] ;  /* 0x00580000bc0c783b */ /* 0x000e620000000200 */
[----:B------:R-:W-:Y:S01]  /*2ec0*/  FMUL.FTZ R16, R31, c[0x0][0x2ec] ;  /* 0x0000bb001f107a20 */ /* 0x000fe20000410000 */
[----:B------:R-:W-:-:S04]  /*2ed0*/  DEPBAR.LE SB0, 0x0 ;  /* 0x000080000000791a */ /* 0x000fc80000000000 */
[----:B------:R-:W-:Y:S01]  /*2ee0*/  IMAD.IADD R211, R216, 0x1, R211 ;  /* 0x00000001d8d37824 */ /* 0x000fe200078e02d3 */
[C---:B----4-:R-:W-:Y:S01]  /*2ef0*/  HMMA.16816.F32 R56, R8.reuse, R32, R56 ;  /* 0x000000200838723c */ /* 0x050fe20000001838 */
[----:B------:R-:W2:Y:S03]  /*2f00*/  MUFU.TANH R26, R26 ;  /* 0x0000001a001a7308 */ /* 0x000ea60000002400 */
[C---:B------:R-:W-:Y:S02]  /*2f10*/  IADD3 R205, R211.reuse, 0x8, RZ ;  /* 0x00000008d3cd7810 */ /* 0x040fe40007ffe0ff */
[----:B------:R-:W-:Y:S02]  /*2f20*/  IADD3 R212, R211, UR5, RZ ;  /* 0x00000005d3d47c10 */ /* 0x000fe4000fffe0ff */
[----:B------:R-:W-:Y:S01]  /*2f30*/  HMMA.16816.F32 R48, R8, R20, R48 ;  /* 0x000000140830723c */ /* 0x000fe20000001830 */
[C---:B------:R-:W-:Y:S01]  /*2f40*/  IADD3 R210, R205.reuse, UR5, RZ ;  /* 0x00000005cdd27c10 */ /* 0x040fe2000fffe0ff */
[----:B------:R-:W4:Y:S01]  /*2f50*/  MUFU.TANH R16, R16 ;  /* 0x0000001000107308 */ /* 0x000f220000002400 */
[----:B------:R-:W-:-:S02]  /*2f60*/  IADD3 R205, R205, UR4, RZ ;  /* 0x00000004cdcd7c10 */ /* 0x000fc4000fffe0ff */
[----:B------:R-:W-:Y:S02]  /*2f70*/  IADD3 R211, R211, UR4, RZ ;  /* 0x00000004d3d37c10 */ /* 0x000fe4000fffe0ff */
[----:B------:R-:W-:Y:S01]  /*2f80*/  IMAD.U32 R20, RZ, RZ, UR15 ;  /* 0x0000000fff147e24 */ /* 0x000fe2000f8e00ff */
[C---:B------:R-:W-:Y:S01]  /*2f90*/  HMMA.16816.F32 R52, R8.reuse, R34, R52 ;  /* 0x000000220834723c */ /* 0x040fe20000001834 */
[----:B------:R-:W-:Y:S02]  /*2fa0*/  IMNMX R205, R205, UR14, PT ;  /* 0x0000000ecdcd7c17 */ /* 0x000fe4000b800200 */
[----:B------:R-:W-:Y:S01]  /*2fb0*/  IMAD R20, R20, 0x40, R213 ;  /* 0x0000004014147824 */ /* 0x000fe200078e02d5 */
[----:B------:R-:W-:Y:S02]  /*2fc0*/  IMNMX R211, R211, UR14, PT ;  /* 0x0000000ed3d37c17 */ /* 0x000fe4000b800200 */
[----:B------:R-:W-:Y:S02]  /*2fd0*/  IMNMX R210, RZ, R210, !PT ;  /* 0x000000d2ffd27217 */ /* 0x000fe40007800200 */
[C---:B------:R-:W-:Y:S01]  /*2fe0*/  IADD3 R4, R20.reuse, 0x1, RZ ;  /* 0x0000000114047810 */ /* 0x040fe20007ffe0ff */
[----:B------:R-:W-:Y:S01]  /*2ff0*/  FMUL.FTZ R29, R59, c[0x0][0x2ec] ;  /* 0x0000bb003b1d7a20 */ /* 0x000fe20000410000 */
[C---:B------:R-:W-:Y:S01]  /*3000*/  IADD3 R3, R20.reuse, 0x8, RZ ;  /* 0x0000000814037810 */ /* 0x040fe20007ffe0ff */
[C---:B------:R-:W-:Y:S01]  /*3010*/  HMMA.16816.F32 R44, R8.reuse, R22, R44 ;  /* 0x00000016082c723c */ /* 0x040fe2000000182c */
[----:B------:R-:W-:Y:S01]  /*3020*/  ISETP.GE.AND P5, PT, R20, R205, PT ;  /* 0x000000cd1400720c */ /* 0x000fe20003fa6270 */
[----:B------:R-:W-:Y:S01]  /*3030*/  FMUL.FTZ R17, R56, c[0x0][0x2ec] ;  /* 0x0000bb0038117a20 */ /* 0x000fe20000410000 */
[----:B------:R-:W-:Y:S01]  /*3040*/  IMNMX R212, RZ, R212, !PT ;  /* 0x000000d4ffd47217 */ /* 0x000fe20007800200 */
[----:B------:R-:W-:Y:S01]  /*3050*/  FMUL.FTZ R30, R57, c[0x0][0x2ec] ;  /* 0x0000bb00391e7a20 */ /* 0x000fe20000410000 */
[----:B------:R-:W-:Y:S01]  /*3060*/  ISETP.GE.AND P2, PT, R4, R211, PT ;  /* 0x000000d30400720c */ /* 0x000fe20003f46270 */
[----:B------:R-:W-:Y:S01]  /*3070*/  FMUL.FTZ R31, R58, c[0x0][0x2ec] ;  /* 0x0000bb003a1f7a20 */ /* 0x000fe20000410000 */
[----:B------:R-:W-:Y:S01]  /*3080*/  ISETP.GE.AND P4, PT, R4, R205, PT ;  /* 0x000000cd0400720c */ /* 0x000fe20003f86270 */
[C---:B-1----:R-:W-:Y:S01]  /*3090*/  HMMA.16816.F32 R80, R8.reuse, R12, R80 ;  /* 0x0000000c0850723c */ /* 0x042fe20000001850 */
[CC--:B------:R-:W-:Y:S01]  /*30a0*/  ISETP.GE.AND P1, PT, R20.reuse, R211.reuse, PT ;  /* 0x000000d31400720c */ /* 0x0c0fe20003f26270 */
[----:B------:R-:W1:Y:S01]  /*30b0*/  MUFU.TANH R29, R29 ;  /* 0x0000001d001d7308 */ /* 0x000e620000002400 */
[----:B------:R-:W-:Y:S01]  /*30c0*/  ISETP.GE.AND P3, PT, R3, R211, PT ;  /* 0x000000d30300720c */ /* 0x000fe20003f66270 */
[----:B------:R-:W-:Y:S01]  /*30d0*/  FMUL.FTZ R49, R49, c[0x0][0x2ec] ;  /* 0x0000bb0031317a20 */ /* 0x000fe20000410000 */
[----:B------:R-:W-:Y:S01]  /*30e0*/  ISETP.GE.AND P0, PT, R3, R205, PT ;  /* 0x000000cd0300720c */ /* 0x000fe20003f06270 */
[----:B------:R-:W-:Y:S01]  /*30f0*/  FMUL.FTZ R32, R55, c[0x0][0x2ec] ;  /* 0x0000bb0037207a20 */ /* 0x000fe20000410000 */
[----:B------:R-:W-:Y:S01]  /*3100*/  ISETP.LT.OR P5, PT, R20, R210, P5 ;  /* 0x000000d21400720c */ /* 0x000fe20002fa1670 */
[----:B------:R-:W-:Y:S01]  /*3110*/  HMMA.16816.F32 R76, R8, R14, R76 ;  /* 0x0000000e084c723c */ /* 0x000fe2000000184c */
[C---:B------:R-:W-:Y:S01]  /*3120*/  ISETP.LT.OR P2, PT, R4.reuse, R212, P2 ;  /* 0x000000d40400720c */ /* 0x040fe20001741670 */
[----:B------:R-:W1:Y:S01]  /*3130*/  MUFU.TANH R17, R17 ;  /* 0x0000001100117308 */ /* 0x000e620000002400 */
[----:B------:R-:W-:Y:S01]  /*3140*/  ISETP.LT.OR P4, PT, R4, R210, P4 ;  /* 0x000000d20400720c */ /* 0x000fe20002781670 */
[----:B------:R-:W-:Y:S01]  /*3150*/  FMUL.FTZ R28, R52, c[0x0][0x2ec] ;  /* 0x0000bb00341c7a20 */ /* 0x000fe20000410000 */
[C---:B------:R-:W-:Y:S01]  /*3160*/  IADD3 R6, R20.reuse, 0x9, RZ ;  /* 0x0000000914067810 */ /* 0x040fe20007ffe0ff */
[----:B------:R-:W-:Y:S01]  /*3170*/  FMUL.FTZ R27, R53, c[0x0][0x2ec] ;  /* 0x0000bb00351b7a20 */ /* 0x000fe20000410000 */
[-C--:B------:R-:W-:Y:S01]  /*3180*/  ISETP.LT.OR P1, PT, R20, R212.reuse, P1 ;  /* 0x000000d41400720c */ /* 0x080fe20000f21670 */
[----:B------:R-:W-:Y:S01]  /*3190*/  FMUL.FTZ R33, R54, c[0x0][0x2ec] ;  /* 0x0000bb0036217a20 */ /* 0x000fe20000410000 */
[----:B------:R-:W-:Y:S01]  /*31a0*/  IADD3 R4, R20, 0x10, RZ ;  /* 0x0000001014047810 */ /* 0x000fe20007ffe0ff */
[----:B------:R-:W-:Y:S01]  /*31b0*/  MUFU.TANH R30, R30 ;  /* 0x0000001e001e7308 */ /* 0x000fe20000002400 */
[C---:B------:R-:W-:Y:S01]  /*31c0*/  ISETP.LT.OR P3, PT, R3.reuse, R212, P3 ;  /* 0x000000d40300720c */ /* 0x040fe20001f61670 */
[----:B------:R-:W-:Y:S01]  /*31d0*/  FMUL.FTZ R48, R48, c[0x0][0x2ec] ;  /* 0x0000bb0030307a20 */ /* 0x000fe20000410000 */
[----:B------:R-:W-:Y:S01]  /*31e0*/  ISETP.LT.OR P0, PT, R3, R210, P0 ;  /* 0x000000d20300720c */ /* 0x000fe20000701670 */
[----:B------:R-:W-:Y:S01]  /*31f0*/  FMUL.FTZ R50, R50, c[0x0][0x2ec] ;  /* 0x0000bb0032327a20 */ /* 0x000fe20000410000 */
[----:B-----5:R-:W-:Y:S01]  /*3200*/  FSEL R38, R38, -INF , !P5 ;  /* 0xff80000026267808 */ /* 0x020fe20006800000 */
[----:B------:R-:W-:Y:S01]  /*3210*/  FMUL.FTZ R82, R82, c[0x0][0x2ec] ;  /* 0x0000bb0052527a20 */ /* 0x000fe20000410000 */
[----:B------:R-:W-:Y:S01]  /*3220*/  ISETP.GE.AND P6, PT, R6, R211, PT ;  /* 0x000000d30600720c */ /* 0x000fe20003fc6270 */
[----:B------:R-:W5:Y:S01]  /*3230*/  MUFU.TANH R31, R31 ;  /* 0x0000001f001f7308 */ /* 0x000f620000002400 */
[----:B------:R-:W-:Y:S01]  /*3240*/  FSEL R3, R36, -INF , !P1 ;  /* 0xff80000024037808 */ /* 0x000fe20004800000 */
[----:B------:R-:W-:Y:S01]  /*3250*/  FMUL.FTZ R51, R51, c[0x0][0x2ec] ;  /* 0x0000bb0033337a20 */ /* 0x000fe20000410000 */
[----:B------:R-:W-:Y:S01]  /*3260*/  ISETP.GE.AND P5, PT, R6, R205, PT ;  /* 0x000000cd0600720c */ /* 0x000fe20003fa6270 */
[----:B------:R-:W-:Y:S01]  /*3270*/  FMUL.FTZ R44, R44, c[0x0][0x2ec] ;  /* 0x0000bb002c2c7a20 */ /* 0x000fe20000410000 */
[----:B---3--:R-:W-:Y:S01]  /*3280*/  FSEL R37, R37, -INF , !P2 ;  /* 0xff80000025257808 */ /* 0x008fe20005000000 */
[----:B------:R-:W-:Y:S01]  /*3290*/  FMUL.FTZ R45, R45, c[0x0][0x2ec] ;  /* 0x0000bb002d2d7a20 */ /* 0x000fe20000410000 */
[C---:B------:R-:W-:Y:S01]  /*32a0*/  ISETP.GE.AND P1, PT, R4.reuse, R211, PT ;  /* 0x000000d30400720c */ /* 0x040fe20003f26270 */
[----:B------:R-:W3:Y:S01]  /*32b0*/  MUFU.TANH R161, R49 ;  /* 0x0000003100a17308 */ /* 0x000ee20000002400 */
[-C--:B------:R-:W-:Y:S01]  /*32c0*/  ISETP.GE.AND P2, PT, R4, R205.reuse, PT ;  /* 0x000000cd0400720c */ /* 0x080fe20003f46270 */
[----:B------:R-:W-:Y:S01]  /*32d0*/  FMUL.FTZ R46, R46, c[0x0][0x2ec] ;  /* 0x0000bb002e2e7a20 */ /* 0x000fe20000410000 */
[----:B------:R-:W-:Y:S01]  /*32e0*/  IADD3 R18, R20, 0x11, RZ ;  /* 0x0000001114127810 */ /* 0x000fe20007ffe0ff */
[----:B------:R-:W-:Y:S01]  /*32f0*/  FMUL.FTZ R47, R47, c[0x0][0x2ec] ;  /* 0x0000bb002f2f7a20 */ /* 0x000fe20000410000 */
[----:B------:R-:W-:Y:S01]  /*3300*/  ISETP.LT.OR P6, PT, R6, R212, P6 ;  /* 0x000000d40600720c */ /* 0x000fe200037c1670 */
[----:B------:R-:W-:Y:S01]  /*3310*/  FMUL.FTZ R80, R80, c[0x0][0x2ec] ;  /* 0x0000bb0050507a20 */ /* 0x000fe20000410000 */
[----:B------:R-:W-:Y:S01]  /*3320*/  ISETP.LT.OR P5, PT, R6, R210, P5 ;  /* 0x000000d20600720c */ /* 0x000fe20002fa1670 */
[----:B------:R-:W1:Y:S01]  /*3330*/  MUFU.TANH R32, R32 ;  /* 0x0000002000207308 */ /* 0x000e620000002400 */
[C---:B------:R-:W-:Y:S01]  /*3340*/  ISETP.LT.OR P1, PT, R4.reuse, R212, P1 ;  /* 0x000000d40400720c */ /* 0x040fe20000f21670 */
[----:B------:R-:W-:Y:S01]  /*3350*/  FMUL.FTZ R81, R81, c[0x0][0x2ec] ;  /* 0x0000bb0051517a20 */ /* 0x000fe20000410000 */
[----:B------:R-:W-:Y:S01]  /*3360*/  ISETP.LT.OR P2, PT, R4, R210, P2 ;  /* 0x000000d20400720c */ /* 0x000fe20001741670 */
[----:B------:R-:W-:Y:S01]  /*3370*/  FMUL.FTZ R83, R83, c[0x0][0x2ec] ;  /* 0x0000bb0053537a20 */ /* 0x000fe20000410000 */
[----:B------:R-:W-:Y:S01]  /*3380*/  IADD3 R6, R20, 0x18, RZ ;  /* 0x0000001814067810 */ /* 0x000fe20007ffe0ff */
[----:B------:R-:W-:Y:S01]  /*3390*/  FMUL.FTZ R76, R76, c[0x0][0x2ec] ;  /* 0x0000bb004c4c7a20 */ /* 0x000fe20000410000 */
[----:B--2---:R-:W-:Y:S01]  /*33a0*/  FSEL R4, R26, -INF , !P0 ;  /* 0xff8000001a047808 */ /* 0x004fe20004000000 */
[----:B------:R-:W2:Y:S01]  /*33b0*/  MUFU.TANH R167, R48 ;  /* 0x0000003000a77308 */ /* 0x000ea20000002400 */
[----:B------:R-:W-:Y:S01]  /*33c0*/  ISETP.GE.AND P0, PT, R18, R205, PT ;  /* 0x000000cd1200720c */ /* 0x000fe20003f06270 */
[----:B------:R-:W-:Y:S01]  /*33d0*/  FMUL.FTZ R77, R77, c[0x0][0x2ec] ;  /* 0x0000bb004d4d7a20 */ /* 0x000fe20000410000 */
[----:B------:R-:W-:Y:S01]  /*33e0*/  FSEL R23, R24, -INF , !P3 ;  /* 0xff80000018177808 */ /* 0x000fe20005800000 */
[----:B------:R-:W-:Y:S01]  /*33f0*/  FMUL.FTZ R78, R78, c[0x0][0x2ec] ;  /* 0x0000bb004e4e7a20 */ /* 0x000fe20000410000 */
[----:B------:R-:W-:Y:S01]  /*3400*/  FSEL R25, R25, -INF , !P6 ;  /* 0xff80000019197808 */ /* 0x000fe20007000000 */
[----:B------:R-:W-:Y:S01]  /*3410*/  FMUL.FTZ R79, R79, c[0x0][0x2ec] ;  /* 0x0000bb004f4f7a20 */ /* 0x000fe20000410000 */
[C---:B------:R-:W-:Y:S01]  /*3420*/  ISETP.GE.AND P3, PT, R6.reuse, R211, PT ;  /* 0x000000d30600720c */ /* 0x040fe20003f66270 */
[----:B------:R-:W1:Y:S01]  /*3430*/  MUFU.TANH R164, R50 ;  /* 0x0000003200a47308 */ /* 0x000e620000002400 */
[----:B------:R-:W-:-:S02]  /*3440*/  ISETP.GE.AND P6, PT, R6, R205, PT ;  /* 0x000000cd0600720c */ /* 0x000fc40003fc6270 */
[----:B------:R-:W-:Y:S02]  /*3450*/  ISETP.LT.OR P0, PT, R18, R210, P0 ;  /* 0x000000d21200720c */ /* 0x000fe40000701670 */
[----:B------:R-:W-:Y:S02]  /*3460*/  FSEL R39, R39, -INF , !P4 ;  /* 0xff80000027277808 */ /* 0x000fe40006000000 */
[----:B------:R-:W-:Y:S01]  /*3470*/  IADD3 R22, R20, 0x21, RZ ;  /* 0x0000002114167810 */ /* 0x000fe20007ffe0ff */
[----:B------:R-:W2:Y:S01]  /*3480*/  MUFU.TANH R28, R28 ;  /* 0x0000001c001c7308 */ /* 0x000ea20000002400 */
[----:B------:R-:W-:Y:S02]  /*3490*/  ISETP.GE.AND P4, PT, R18, R211, PT ;  /* 0x000000d31200720c */ /* 0x000fe40003f86270 */
[C---:B------:R-:W-:Y:S02]  /*34a0*/  ISETP.LT.OR P3, PT, R6.reuse, R212, P3 ;  /* 0x000000d40600720c */ /* 0x040fe40001f61670 */
[----:B------:R-:W-:-:S02]  /*34b0*/  ISETP.LT.OR P6, PT, R6, R210, P6 ;  /* 0x000000d20600720c */ /* 0x000fc400037c1670 */
[----:B----4-:R-:W-:Y:S01]  /*34c0*/  FSEL R6, R16, -INF , !P5 ;  /* 0xff80000010067808 */ /* 0x010fe20006800000 */
[----:B------:R-:W-:Y:S01]  /*34d0*/  MUFU.TANH R27, R27 ;  /* 0x0000001b001b7308 */ /* 0x000fe20000002400 */
[----:B-1----:R-:W-:Y:S02]  /*34e0*/  FSEL R16, R29, -INF , !P0 ;  /* 0xff8000001d107808 */ /* 0x002fe40004000000 */
[----:B------:R-:W-:Y:S02]  /*34f0*/  ISETP.GE.AND P0, PT, R22, R211, PT ;  /* 0x000000d31600720c */ /* 0x000fe40003f06270 */
[----:B------:R-:W-:Y:S02]  /*3500*/  ISETP.LT.OR P4, PT, R18, R212, P4 ;  /* 0x000000d41200720c */ /* 0x000fe40002781670 */
[C---:B------:R-:W-:Y:S01]  /*3510*/  IADD3 R13, R20.reuse, 0x19, RZ ;  /* 0x00000019140d7810 */ /* 0x040fe20007ffe0ff */
[----:B------:R-:W1:Y:S01]  /*3520*/  MUFU.TANH R33, R33 ;  /* 0x0000002100217308 */ /* 0x000e620000002400 */
[----:B------:R-:W-:-:S02]  /*3530*/  IADD3 R12, R20, 0x20, RZ ;  /* 0x00000020140c7810 */ /* 0x000fc40007ffe0ff */
[----:B------:R-:W-:Y:S02]  /*3540*/  ISETP.LT.OR P0, PT, R22, R212, P0 ;  /* 0x000000d41600720c */ /* 0x000fe40000701670 */
[----:B------:R-:W-:Y:S02]  /*3550*/  FSEL R21, R17, -INF , !P1 ;  /* 0xff80000011157808 */ /* 0x000fe40004800000 */
[----:B-----5:R-:W-:Y:S01]  /*3560*/  FSEL R18, R31, -INF , !P2 ;  /* 0xff8000001f127808 */ /* 0x020fe20005000000 */
[----:B------:R-:W4:Y:S01]  /*3570*/  MUFU.TANH R166, R82 ;  /* 0x0000005200a67308 */ /* 0x000f220000002400 */
[----:B------:R-:W-:Y:S02]  /*3580*/  FSEL R19, R30, -INF , !P4 ;  /* 0xff8000001e137808 */ /* 0x000fe40006000000 */
[----:B------:R-:W-:Y:S02]  /*3590*/  IADD3 R9, R20, 0x30, RZ ;  /* 0x0000003014097810 */ /* 0x000fe40007ffe0ff */
[----:B------:R-:W-:-:S02]  /*35a0*/  ISETP.GE.AND P1, PT, R12, R211, PT ;  /* 0x000000d30c00720c */ /* 0x000fc40003f26270 */
[CC--:B------:R-:W-:Y:S01]  /*35b0*/  ISETP.GE.AND P2, PT, R13.reuse, R205.reuse, PT ;  /* 0x000000cd0d00720c */ /* 0x0c0fe20003f46270 */
[----:B------:R-:W5:Y:S01]  /*35c0*/  MUFU.TANH R174, R51 ;  /* 0x0000003300ae7308 */ /* 0x000f620000002400 */
[----:B------:R-:W-:Y:S02]  /*35d0*/  ISETP.GE.AND P4, PT, R12, R205, PT ;  /* 0x000000cd0c00720c */ /* 0x000fe40003f86270 */
[----:B------:R-:W-:Y:S02]  /*35e0*/  ISETP.GE.AND P5, PT, R13, R211, PT ;  /* 0x000000d30d00720c */ /* 0x000fe40003fa6270 */
[----:B---3--:R-:W-:Y:S02]  /*35f0*/  FSEL R161, R161, -INF , !P0 ;  /* 0xff800000a1a17808 */ /* 0x008fe40004000000 */
[----:B------:R-:W-:Y:S01]  /*3600*/  ISETP.GE.AND P0, PT, R9, R205, PT ;  /* 0x000000cd0900720c */ /* 0x000fe20003f06270 */
[----:B------:R-:W3:Y:S01]  /*3610*/  MUFU.TANH R159, R44 ;  /* 0x0000002c009f7308 */ /* 0x000ee20000002400 */
[----:B------:R-:W-:-:S02]  /*3620*/  ISETP.LT.OR P2, PT, R13, R210, P2 ;  /* 0x000000d20d00720c */ /* 0x000fc40001741670 */
[C---:B------:R-:W-:Y:S02]  /*3630*/  ISETP.LT.OR P1, PT, R12.reuse, R212, P1 ;  /* 0x000000d40c00720c */ /* 0x040fe40000f21670 */
[----:B------:R-:W-:Y:S02]  /*3640*/  ISETP.LT.OR P4, PT, R12, R210, P4 ;  /* 0x000000d20c00720c */ /* 0x000fe40002781670 */
[----:B------:R-:W-:Y:S01]  /*3650*/  ISETP.LT.OR P5, PT, R13, R212, P5 ;  /* 0x000000d40d00720c */ /* 0x000fe20002fa1670 */
[----:B------:R-:W-:Y:S01]  /*3660*/  MUFU.TANH R165, R45 ;  /* 0x0000002d00a57308 */ /* 0x000fe20000002400 */
[C---:B------:R-:W-:Y:S02]  /*3670*/  IADD3 R10, R20.reuse, 0x29, RZ ;  /* 0x00000029140a7810 */ /* 0x040fe40007ffe0ff */
[----:B------:R-:W-:Y:S02]  /*3680*/  IADD3 R24, R20, 0x28, RZ ;  /* 0x0000002814187810 */ /* 0x000fe40007ffe0ff */
[----:B------:R-:W-:-:S02]  /*3690*/  ISETP.LT.OR P0, PT, R9, R210, P0 ;  /* 0x000000d20900720c */ /* 0x000fc40000701670 */
[----:B------:R-:W-:Y:S01]  /*36a0*/  FSEL R8, R32, -INF , !P2 ;  /* 0xff80000020087808 */ /* 0x000fe20005000000 */
[----:B------:R-:W3:Y:S01]  /*36b0*/  MUFU.TANH R172, R46 ;  /* 0x0000002e00ac7308 */ /* 0x000ee20000002400 */
[----:B--2---:R-:W-:Y:S02]  /*36c0*/  FSEL R167, R167, -INF , !P1 ;  /* 0xff800000a7a77808 */ /* 0x004fe40004800000 */
[----:B------:R-:W-:Y:S02]  /*36d0*/  FSEL R164, R164, -INF , !P4 ;  /* 0xff800000a4a47808 */ /* 0x000fe40006000000 */
[----:B------:R-:W-:Y:S02]  /*36e0*/  FSEL R17, R28, -INF , !P3 ;  /* 0xff8000001c117808 */ /* 0x000fe40005800000 */
[----:B-1----:R-:W-:Y:S01]  /*36f0*/  FSEL R12, R33, -INF , !P6 ;  /* 0xff800000210c7808 */ /* 0x002fe20007000000 */
[----:B------:R-:W1:Y:S01]  /*3700*/  MUFU.TANH R168, R47 ;  /* 0x0000002f00a87308 */ /* 0x000e620000002400 */
[----:B------:R-:W-:-:S02]  /*3710*/  FSEL R13, R27, -INF , !P5 ;  /* 0xff8000001b0d7808 */ /* 0x000fc40006800000 */
[CC--:B------:R-:W-:Y:S02]  /*3720*/  ISETP.GE.AND P2, PT, R10.reuse, R211.reuse, PT ;  /* 0x000000d30a00720c */ /* 0x0c0fe40003f46270 */
[----:B------:R-:W-:Y:S02]  /*3730*/  ISETP.GE.AND P1, PT, R9, R211, PT ;  /* 0x000000d30900720c */ /* 0x000fe40003f26270 */
[----:B------:R-:W-:Y:S01]  /*3740*/  ISETP.GE.AND P4, PT, R10, R205, PT ;  /* 0x000000cd0a00720c */ /* 0x000fe20003f86270 */
[----:B------:R-:W2:Y:S01]  /*3750*/  MUFU.TANH R171, R80 ;  /* 0x0000005000ab7308 */ /* 0x000ea20000002400 */
[----:B------:R-:W-:Y:S02]  /*3760*/  ISETP.GE.AND P3, PT, R24, R211, PT ;  /* 0x000000d31800720c */ /* 0x000fe40003f66270 */
[-C--:B------:R-:W-:Y:S02]  /*3770*/  ISETP.GE.AND P6, PT, R22, R205.reuse, PT ;  /* 0x000000cd1600720c */ /* 0x080fe40003fc6270 */
[----:B------:R-:W-:-:S02]  /*3780*/  ISETP.GE.AND P5, PT, R24, R205, PT ;  /* 0x000000cd1800720c */ /* 0x000fc40003fa6270 */
[----:B----4-:R-:W-:Y:S01]  /*3790*/  FSEL R166, R166, -INF , !P0 ;  /* 0xff800000a6a67808 */ /* 0x010fe20004000000 */
[----:B------:R-:W4:Y:S01]  /*37a0*/  MUFU.TANH R169, R81 ;  /* 0x0000005100a97308 */ /* 0x000f220000002400 */
[----:B------:R-:W-:Y:S02]  /*37b0*/  PLOP3.LUT P0, PT, PT, PT, UP0, 0x80, 0x0 ;  /* 0x000000000000781c */ /* 0x000fe40003f0f008 */
[C---:B------:R-:W-:Y:S02]  /*37c0*/  ISETP.LT.OR P2, PT, R10.reuse, R212, P2 ;  /* 0x000000d40a00720c */ /* 0x040fe40001741670 */
[----:B------:R-:W-:Y:S02]  /*37d0*/  ISETP.LT.OR P4, PT, R10, R210, P4 ;  /* 0x000000d20a00720c */ /* 0x000fe40002781670 */
[----:B------:R-:W-:Y:S01]  /*37e0*/  ISETP.LT.OR P1, PT, R9, R212, P1 ;  /* 0x000000d40900720c */ /* 0x000fe20000f21670 */
[----:B------:R-:W1:Y:S01]  /*37f0*/  MUFU.TANH R142, R83 ;  /* 0x00000053008e7308 */ /* 0x000e620000002400 */
[----:B------:R-:W-:-:S02]  /*3800*/  ISETP.LT.OR P6, PT, R22, R210, P6 ;  /* 0x000000d21600720c */ /* 0x000fc400037c1670 */
[C---:B------:R-:W-:Y:S02]  /*3810*/  ISETP.LT.OR P3, PT, R24.reuse, R212, P3 ;  /* 0x000000d41800720c */ /* 0x040fe40001f61670 */
[----:B------:R-:W-:Y:S02]  /*3820*/  ISETP.LT.OR P5, PT, R24, R210, P5 ;  /* 0x000000d21800720c */ /* 0x000fe40002fa1670 */
[C---:B------:R-:W-:Y:S01]  /*3830*/  IADD3 R10, R20.reuse, 0x31, RZ ;  /* 0x00000031140a7810 */ /* 0x040fe20007ffe0ff */
[----:B------:R-:W4:Y:S01]  /*3840*/  MUFU.TANH R143, R76 ;  /* 0x0000004c008f7308 */ /* 0x000f220000002400 */
[C---:B------:R-:W-:Y:S02]  /*3850*/  IADD3 R9, R20.reuse, 0x38, RZ ;  /* 0x0000003814097810 */ /* 0x040fe40007ffe0ff */
[----:B------:R-:W-:Y:S02]  /*3860*/  IADD3 R20, R20, 0x39, RZ ;  /* 0x0000003914147810 */ /* 0x000fe40007ffe0ff */
[----:B-----5:R-:W-:-:S02]  /*3870*/  FSEL R174, R174, -INF , !P6 ;  /* 0xff800000aeae7808 */ /* 0x020fc40007000000 */
[----:B---3--:R-:W-:Y:S01]  /*3880*/  FSEL R159, R159, -INF , !P3 ;  /* 0xff8000009f9f7808 */ /* 0x008fe20005800000 */
[----:B------:R-:W-:Y:S01]  /*3890*/  MUFU.TANH R141, R77 ;  /* 0x0000004d008d7308 */ /* 0x000fe20000002400 */
[----:B------:R-:W-:Y:S02]  /*38a0*/  FSEL R172, R172, -INF , !P5 ;  /* 0xff800000acac7808 */ /* 0x000fe40006800000 */
[----:B------:R-:W-:Y:S02]  /*38b0*/  FSEL R165, R165, -INF , !P2 ;  /* 0xff800000a5a57808 */ /* 0x000fe40005000000 */
[----:B-1----:R-:W-:Y:S02]  /*38c0*/  FSEL R168, R168, -INF , !P4 ;  /* 0xff800000a8a87808 */ /* 0x002fe40006000000 */
[----:B--2---:R-:W-:Y:S01]  /*38d0*/  FSEL R171, R171, -INF , !P1 ;  /* 0xff800000abab7808 */ /* 0x004fe20004800000 */
[----:B------:R-:W1:Y:S01]  /*38e0*/  MUFU.TANH R140, R78 ;  /* 0x0000004e008c7308 */ /* 0x000e620000002400 */
[----:B------:R-:W-:Y:S01]  /*38f0*/  BAR.SYNC.DEFER_BLOCKING 0x0 ;  /* 0x0000000000007b1d */ /* 0x000fe20000010000 */
[----:B------:R-:W-:-:S02]  /*3900*/  ISETP.GE.AND P6, PT, R10, R211, PT ;  /* 0x000000d30a00720c */ /* 0x000fc40003fc6270 */
[----:B------:R-:W-:Y:S02]  /*3910*/  ISETP.GE.AND P3, PT, R10, R205, PT ;  /* 0x000000cd0a00720c */ /* 0x000fe40003f66270 */
[C---:B------:R-:W-:Y:S02]  /*3920*/  ISETP.GE.AND P5, PT, R9.reuse, R211, PT ;  /* 0x000000d30900720c */ /* 0x040fe40003fa6270 */
[----:B------:R-:W2:Y:S01]  /*3930*/  MUFU.TANH R162, R79 ;  /* 0x0000004f00a27308 */ /* 0x000ea20000002400 */
[----:B------:R-:W-:Y:S02]  /*3940*/  ISETP.GE.AND P2, PT, R9, R205, PT ;  /* 0x000000cd0900720c */ /* 0x000fe40003f46270 */
[C---:B------:R-:W-:Y:S02]  /*3950*/  ISETP.GE.AND P4, PT, R20.reuse, R211, PT ;  /* 0x000000d31400720c */ /* 0x040fe40003f86270 */
[----:B------:R-:W-:Y:S02]  /*3960*/  ISETP.GE.AND P1, PT, R20, R205, PT ;  /* 0x000000cd1400720c */ /* 0x000fe40003f26270 */
[----:B------:R-:W-:-:S02]  /*3970*/  ISETP.LT.OR P6, PT, R10, R212, P6 ;  /* 0x000000d40a00720c */ /* 0x000fc400037c1670 */
[----:B------:R-:W-:Y:S02]  /*3980*/  ISETP.LT.OR P3, PT, R10, R210, P3 ;  /* 0x000000d20a00720c */ /* 0x000fe40001f61670 */
[C---:B------:R-:W-:Y:S02]  /*3990*/  ISETP.LT.OR P5, PT, R9.reuse, R212, P5 ;  /* 0x000000d40900720c */ /* 0x040fe40002fa1670 */
[----:B------:R-:W-:Y:S02]  /*39a0*/  ISETP.LT.OR P2, PT, R9, R210, P2 ;  /* 0x000000d20900720c */ /* 0x000fe40001741670 */
[C---:B------:R-:W-:Y:S02]  /*39b0*/  ISETP.LT.OR P4, PT, R20.reuse, R212, P4 ;  /* 0x000000d41400720c */ /* 0x040fe40002781670 */
[----:B------:R-:W-:Y:S02]  /*39c0*/  ISETP.LT.OR P1, PT, R20, R210, P1 ;  /* 0x000000d21400720c */ /* 0x000fe40000f21670 */
[----:B----4-:R-:W-:-:S02]  /*39d0*/  FSEL R169, R169, -INF , !P6 ;  /* 0xff800000a9a97808 */ /* 0x010fc40007000000 */
[----:B------:R-:W-:Y:S02]  /*39e0*/  FSEL R142, R142, -INF , !P3 ;  /* 0xff8000008e8e7808 */ /* 0x000fe40005800000 */
[----:B------:R-:W-:Y:S02]  /*39f0*/  FSEL R143, R143, -INF , !P5 ;  /* 0xff8000008f8f7808 */ /* 0x000fe40006800000 */
[----:B-1----:R-:W-:Y:S02]  /*3a00*/  FSEL R140, R140, -INF , !P2 ;  /* 0xff8000008c8c7808 */ /* 0x002fe40005000000 */
[----:B------:R-:W-:Y:S02]  /*3a10*/  FSEL R141, R141, -INF , !P4 ;  /* 0xff8000008d8d7808 */ /* 0x000fe40006000000 */
[----:B--2---:R-:W-:Y:S01]  /*3a20*/  FSEL R162, R162, -INF , !P1 ;  /* 0xff800000a2a27808 */ /* 0x004fe20004800000 */
        /* <DEDUP_REMOVED lines=24> */
.L_x_277:
[----:B-1----:R-:W-:Y:S02]  /*3bb0*/  FMNMX.FTZ R14, R3, R37, !PT ;  /* 0x00000025030e7209 */ /* 0x002fe40007810000 */
        /* <DEDUP_REMOVED lines=70> */
[----:B------:R-:W2:Y:S01]  /*4020*/  MUFU.EX2 R153, R153 ;  /* 0x0000009900997308 */ /* 0x000ea20000000800 */
[--C-:B------:R-:W-:Y:S01]  /*4030*/  FFMA.FTZ R155, R38, c[0x0][0x23c], -R163.reuse ;  /* 0x00008f00269b7a23 */ /* 0x100fe200000108a3 */
[----:B------:R-:W-:Y:S01]  /*4040*/  LDSM.16.MT88.4 R20, [R196+0x12800] ;  /* 0x01280000c414783b */ /* 0x000fe20000004200 */
[----:B------:R-:W-:-:S02]  /*4050*/  FFMA.FTZ R156, R39, c[0x0][0x23c], -R163 ;  /* 0x00008f00279c7a23 */ /* 0x000fc400000108a3 */
[--C-:B------:R-:W-:Y:S02]  /*4060*/  FFMA.FTZ R157, R4, c[0x0][0x23c], -R163.reuse ;  /* 0x00008f00049d7a23 */ /* 0x100fe400000108a3 */
[--C-:B------:R-:W-:Y:S01]  /*4070*/  FFMA.FTZ R148, R6, c[0x0][0x23c], -R163.reuse ;  /* 0x00008f0006947a23 */ /* 0x100fe200000108a3 */
[----:B------:R-:W-:Y:S01]  /*4080*/  MUFU.EX2 R152, R152 ;  /* 0x0000009800987308 */ /* 0x000fe20000000800 */
[----:B------:R-:W1:Y:S01]  /*4090*/  LDSM.16.MT88.4 R4, [R192+0x16000] ;  /* 0x01600000c004783b */ /* 0x000e620000004200 */
[--C-:B------:R-:W-:Y:S02]  /*40a0*/  FFMA.FTZ R151, R18, c[0x0][0x23c], -R163.reuse ;  /* 0x00008f0012977a23 */ /* 0x100fe400000108a3 */
[--C-:B------:R-:W-:Y:S02]  /*40b0*/  FFMA.FTZ R144, R16, c[0x0][0x23c], -R163.reuse ;  /* 0x00008f0010907a23 */ /* 0x100fe400000108a3 */
[--C-:B------:R-:W-:Y:S01]  /*40c0*/  FFMA.FTZ R0, R8, c[0x0][0x23c], -R163.reuse ;  /* 0x00008f0008007a23 */ /* 0x100fe200000108a3 */
[----:B------:R-:W-:Y:S01]  /*40d0*/  LDSM.16.MT88.4 R16, [R193+0x14800] ;  /* 0x01480000c110783b */ /* 0x000fe20000004200 */
[----:B------:R-:W3:Y:S01]  /*40e0*/  MUFU.EX2 R147, R147 ;  /* 0x0000009300937308 */ /* 0x000ee20000000800 */
[----:B--2---:R-:W-:Y:S01]  /*40f0*/  F2FP.PACK_AB R96, R153, R154 ;  /* 0x0000009a9960723e */ /* 0x004fe200000000ff */
[----:B------:R-:W-:Y:S01]  /*4100*/  FFMA.FTZ R133, R13, c[0x0][0x23c], -R170 ;  /* 0x00008f000d857a23 */ /* 0x000fe200000108aa */
[----:B------:R-:W2:Y:S01]  /*4110*/  LDSM.16.MT88.4 R8, [R196+0x14800] ;  /* 0x01480000c408783b */ /* 0x000ea20000004200 */
[----:B------:R-:W-:-:S02]  /*4120*/  FFMA.FTZ R149, R12, c[0x0][0x23c], -R163 ;  /* 0x00008f000c957a23 */ /* 0x000fc400000108a3 */
[--C-:B------:R-:W-:Y:S01]  /*4130*/  FFMA.FTZ R158, R167, c[0x0][0x23c], -R170.reuse ;  /* 0x00008f00a79e7a23 */ /* 0x100fe200000108aa */
[----:B------:R-:W1:Y:S01]  /*4140*/  LDSM.16.MT88.4 R12, [R192+0x14800] ;  /* 0x01480000c00c783b */ /* 0x000e620000004200 */
[----:B------:R-:W-:Y:S01]  /*4150*/  MUFU.EX2 R155, R155 ;  /* 0x0000009b009b7308 */ /* 0x000fe20000000800 */
[--C-:B------:R-:W-:Y:S02]  /*4160*/  FFMA.FTZ R160, R165, c[0x0][0x23c], -R170.reuse ;  /* 0x00008f00a5a07a23 */ /* 0x100fe400000108aa */
[--C-:B------:R-:W-:Y:S02]  /*4170*/  FFMA.FTZ R161, R161, c[0x0][0x23c], -R170.reuse ;  /* 0x00008f00a1a17a23 */ /* 0x100fe400000108aa */
[----:B------:R-:W-:Y:S02]  /*4180*/  FFMA.FTZ R159, R159, c[0x0][0x23c], -R170 ;  /* 0x00008f009f9f7a23 */ /* 0x000fe400000108aa */
[--C-:B------:R-:W-:Y:S01]  /*4190*/  FFMA.FTZ R164, R164, c[0x0][0x23c], -R163.reuse ;  /* 0x00008f00a4a47a23 */ /* 0x100fe200000108a3 */
[----:B------:R-:W4:Y:S01]  /*41a0*/  MUFU.EX2 R156, R156 ;  /* 0x0000009c009c7308 */ /* 0x000f220000000800 */
        /* <DEDUP_REMOVED lines=21> */
[----:B------:R-:W3:Y:S01]  /*4300*/  MUFU.EX2 R145, R145 ;  /* 0x0000009100917308 */ /* 0x000ee20000000800 */
        /* <DEDUP_REMOVED lines=25> */
[C---:B-1----:R-:W-:Y:S02]  /*44a0*/  HMMA.16816.F32 R76, R96.reuse, R80, RZ ;  /* 0x00000050604c723c */ /* 0x042fe400000018ff */
[----:B------:R-:W1:Y:S06]  /*44b0*/  MUFU.EX2 R165, R165 ;  /* 0x000000a500a57308 */ /* 0x000e6c0000000800 */
        /* <DEDUP_REMOVED lines=33> */
[----:B--2---:R-:W-:Y:S01]  /*46d0*/  HMMA.16816.F32 R36, R4, R8, R36 ;  /* 0x000000080424723c */ /* 0x004fe20000001824 */
[----:B------:R-:W-:-:S07]  /*46e0*/  FADD.FTZ R149, R0, R149 ;  /* 0x0000009500957221 */ /* 0x000fce0000010000 */
[C---:B------:R-:W-:Y:S01]  /*46f0*/  HMMA.16816.F32 R40, R4.reuse, R10, R40 ;  /* 0x0000000a0428723c */ /* 0x040fe20000001828 */
[----:B------:R-:W2:Y:S07]  /*4700*/  LDSM.16.MT88.4 R8, [R194+0x16800] ;  /* 0x01680000c208783b */ /* 0x000eae0000004200 */
        /* <DEDUP_REMOVED lines=30> */
[C---:B-1----:R-:W-:Y:S08]  /*48f0*/  HMMA.16816.F32 R92, R4.reuse, R12, R92 ;  /* 0x0000000c045c723c */ /* 0x042ff0000000185c */
[----:B------:R-:W-:Y:S01]  /*4900*/  HMMA.16816.F32 R96, R4, R14, R96 ;  /* 0x0000000e0460723c */ /* 0x000fe20000001860 */
[----:B------:R-:W1:Y:S06]  /*4910*/  LDSM.16.MT88.4 R12, [R196+0x15000] ;  /* 0x01500000c40c783b */ /* 0x000e6c0000004200 */
        /* <DEDUP_REMOVED lines=21> */
[C---:B------:R-:W-:Y:S08]  /*4a70*/  HMMA.16816.F32 R68, R4.reuse, R20, R68 ;  /* 0x000000140444723c */ /* 0x040ff00000001844 */
        /* <DEDUP_REMOVED lines=9> */
[C---:B------:R-:W-:Y:S01]  /*4b10*/  HMMA.16816.F32 R72, R4.reuse, R22, R72 ;  /* 0x000000160448723c */ /* 0x040fe20000001848 */
[----:B------:R-:W-:Y:S07]  /*4b20*/  LDSM.16.MT88.4 R20, [R192+0x15800] ;  /* 0x01580000c014783b */ /* 0x000fee0000004200 */
        /* <DEDUP_REMOVED lines=74> */
[----:B------:R-:W-:-:S04]  /*4fd0*/  LEA.HI.X R9, R0, c[0x0][0x174], R5, 0x1, P1 ;  /* 0x00005d0000097a11 */ /* 0x000fc800008f0c05 */
[----:B------:R-:W-:Y:S01]  /*4fe0*/  IADD3.X R11, R9, R7, R2, P0, !PT ;  /* 0x00000007090b7210 */ /* 0x000fe200007fe402 */
        /* <DEDUP_REMOVED lines=13> */
[----:B------:R-:W5:Y:S04]  /*50c0*/  LDSM.16.M88.4 R20, [R201+0xd800] ;  /* 0x00d80000c914783b */ /* 0x000f680000000200 */
[----:B------:R-:W-:Y:S04]  /*50d0*/  LDSM.16.M88.4 R32, [R200] ;  /* 0x00000000c820783b */ /* 0x000fe80000000200 */
[----:B------:R-:W4:Y:S04]  /*50e0*/  LDSM.16.M88.4 R4, [R199] ;  /* 0x00000000c704783b */ /* 0x000f280000000200 */
[----:B------:R-:W4:Y:S04]  /*50f0*/  LDSM.16.M88.4 R160, [R190] ;  /* 0x00000000bea0783b */ /* 0x000f280000000200 */
[----:B------:R-:W5:Y:S04]  /*5100*/  LDSM.16.M88.4 R156, [R189] ;  /* 0x00000000bd9c783b */ /* 0x000f680000000200 */
[----:B------:R-:W5:Y:S04]  /*5110*/  LDSM.16.M88.4 R176, [R191] ;  /* 0x00000000bfb0783b */ /* 0x000f680000000200 */
[----:B------:R-:W-:Y:S01]  /*5120*/  LDSM.16.M88.4 R16, [R198] ;  /* 0x00000000c610783b */ /* 0x000fe20000000200 */
[C---:B--2---:R-:W-:Y:S03]  /*5130*/  HMMA.16816.F32 R12, R164.reuse, R28, RZ ;  /* 0x0000001ca40c723c */ /* 0x044fe600000018ff */
[----:B-1----:R-:W1:Y:S04]  /*5140*/  LDSM.16.M88.4 R8, [R195+0xc000] ;  /* 0x00c00000c308783b */ /* 0x002e680000000200 */
[----:B------:R-:W2:Y:S01]  /*5150*/  LDSM.16.M88.4 R136, [R195+0xd000] ;  /* 0x00d00000c388783b */ /* 0x000ea20000000200 */
[C---:B------:R-:W-:Y:S03]  /*5160*/  HMMA.16816.F32 R28, R164.reuse, R30, RZ ;  /* 0x0000001ea41c723c */ /* 0x040fe600000018ff */
[----:B------:R-:W-:Y:S04]  /*5170*/  LDSM.16.M88.4 R152, [R195+0xc800] ;  /* 0x00c80000c398783b */ /* 0x000fe80000000200 */
[----:B------:R-:W-:Y:S01]  /*5180*/  LDSM.16.M88.4 R172, [R197] ;  /* 0x00000000c5ac783b */ /* 0x000fe20000000200 */
[C---:B---3--:R-:W-:Y:S03]  /*5190*/  HMMA.16816.F32 R24, R164.reuse, R148, RZ ;  /* 0x00000094a418723c */ /* 0x048fe600000018ff */
[----:B------:R-:W-:Y:S04]  /*51a0*/  LDSM.16.M88.4 R228, [R183] ;  /* 0x00000000b7e4783b */ /* 0x000fe80000000200 */
[----:B------:R-:W-:Y:S01]  /*51b0*/  LDSM.16.M88.4 R224, [R201+0x10800] ;  /* 0x01080000c9e0783b */ /* 0x000fe20000000200 */
[C---:B----4-:R-:W-:Y:S03]  /*51c0*/  HMMA.16816.F32 R144, R164.reuse, R140, RZ ;  /* 0x0000008ca490723c */ /* 0x050fe600000018ff */
[----:B------:R-:W0:Y:S05]  /*51d0*/  LDGDEPBAR ;  /* 0x00000000000079af */ /* 0x000e2a0000000000 */
[C---:B------:R-:W-:Y:S08]  /*51e0*/  HMMA.16816.F32 R148, R164.reuse, R150, RZ ;  /* 0x00000096a494723c */ /* 0x040ff000000018ff */
[C---:B------:R-:W-:Y:S08]  /*51f0*/  HMMA.16816.F32 R140, R164.reuse, R142, RZ ;  /* 0x0000008ea48c723c */ /* 0x040ff000000018ff */
[C---:B-----5:R-:W-:Y:S08]  /*5200*/  HMMA.16816.F32 R168, R164.reuse, R20, RZ ;  /* 0x00000014a4a8723c */ /* 0x060ff000000018ff */
[----:B------:R-:W-:Y:S01]  /*5210*/  HMMA.16816.F32 R164, R164, R22, RZ ;  /* 0x00000016a4a4723c */ /* 0x000fe200000018ff */
[----:B------:R-:W3:Y:S07]  /*5220*/  LDSM.16.M88.4 R20, [R195+0xd800] ;  /* 0x00d80000c314783b */ /* 0x000eee0000000200 */
[C---:B------:R-:W-:Y:S08]  /*5230*/  HMMA.16816.F32 R12, R32.reuse, R4, R12 ;  /* 0x00000004200c723c */ /* 0x040ff0000000180c */
[C---:B------:R-:W-:Y:S01]  /*5240*/  HMMA.16816.F32 R28, R32.reuse, R6, R28 ;  /* 0x00000006201c723c */ /* 0x040fe2000000181c */
[----:B------:R-:W4:Y:S07]  /*5250*/  LDSM.16.M88.4 R4, [R188] ;  /* 0x00000000bc04783b */ /* 0x000f2e0000000200 */
        /* <DEDUP_REMOVED lines=8> */
[----:B------:R-:W-:Y:S04]  /*52e0*/  LDSM.16.M88.4 R32, [R188+0x800] ;  /* 0x00080000bc20783b */ /* 0x000fe80000000200 */
[----:B------:R-:W-:Y:S03]  /*52f0*/  LDSM.16.M88.4 R176, [R188+0x1800] ;  /* 0x00180000bcb0783b */ /* 0x000fe60000000200 */
[C---:B-1----:R-:W-:Y:S08]  /*5300*/  HMMA.16816.F32 R12, R16.reuse, R8, R12 ;  /* 0x00000008100c723c */ /* 0x042ff0000000180c */
[C---:B------:R-:W-:Y:S01]  /*5310*/  HMMA.16816.F32 R28, R16.reuse, R10, R28 ;  /* 0x0000000a101c723c */ /* 0x040fe2000000181c */
[----:B------:R-:W1:Y:S07]  /*5320*/  LDSM.16.M88.4 R8, [R188+0x1000] ;  /* 0x00100000bc08783b */ /* 0x000e6e0000000200 */
[C---:B--2---:R-:W-:Y:S08]  /*5330*/  HMMA.16816.F32 R144, R16.reuse, R136, R144 ;  /* 0x000000881090723c */ /* 0x044ff00000001890 */
[C---:B------:R-:W-:Y:S01]  /*5340*/  HMMA.16816.F32 R140, R16.reuse, R138, R140 ;  /* 0x0000008a108c723c */ /* 0x040fe2000000188c */
[----:B------:R-:W-:Y:S07]  /*5350*/  LDSM.16.M88.4 R136, [R186] ;  /* 0x00000000ba88783b */ /* 0x000fee0000000200 */
[C---:B---3--:R-:W-:Y:S08]  /*5360*/  HMMA.16816.F32 R168, R16.reuse, R20, R168 ;  /* 0x0000001410a8723c */ /* 0x048ff000000018a8 */
[C---:B------:R-:W-:Y:S01]  /*5370*/  HMMA.16816.F32 R164, R16.reuse, R22, R164 ;  /* 0x0000001610a4723c */ /* 0x040fe200000018a4 */
[----:B------:R-:W2:Y:S07]  /*5380*/  LDSM.16.M88.4 R20, [R201+0xe000] ;  /* 0x00e00000c914783b */ /* 0x000eae0000000200 */
[C---:B------:R-:W-:Y:S08]  /*5390*/  HMMA.16816.F32 R24, R16.reuse, R152, R24 ;  /* 0x000000981018723c */ /* 0x040ff00000001818 */
[----:B------:R-:W-:Y:S01]  /*53a0*/  HMMA.16816.F32 R148, R16, R154, R148 ;  /* 0x0000009a1094723c */ /* 0x000fe20000001894 */
[----:B------:R-:W-:Y:S04]  /*53b0*/  LDSM.16.M88.4 R16, [R201+0xe800] ;  /* 0x00e80000c910783b */ /* 0x000fe80000000200 */
[----:B------:R-:W-:Y:S03]  /*53c0*/  LDSM.16.M88.4 R152, [R187] ;  /* 0x00000000bb98783b */ /* 0x000fe60000000200 */
[C---:B----4-:R-:W-:Y:S08]  /*53d0*/  HMMA.16816.F32 R12, R172.reuse, R4, R12 ;  /* 0x00000004ac0c723c */ /* 0x050ff0000000180c */
[C---:B------:R-:W-:Y:S01]  /*53e0*/  HMMA.16816.F32 R28, R172.reuse, R6, R28 ;  /* 0x00000006ac1c723c */ /* 0x040fe2000000181c */
[----:B------:R-:W3:Y:S07]  /*53f0*/  LDSM.16.M88.4 R4, [R201+0xf000] ;  /* 0x00f00000c904783b */ /* 0x000eee0000000200 */
[C---:B-1----:R-:W-:Y:S08]  /*5400*/  HMMA.16816.F32 R144, R172.reuse, R8, R144 ;  /* 0x00000008ac90723c */ /* 0x042ff00000001890 */
[C---:B------:R-:W-:Y:S01]  /*5410*/  HMMA.16816.F32 R140, R172.reuse, R10, R140 ;  /* 0x0000000aac8c723c */ /* 0x040fe2000000188c */
[----:B------:R-:W1:Y:S07]  /*5420*/  LDSM.16.M88.4 R8, [R200+0x4000] ;  /* 0x00400000c808783b */ /* 0x000e6e0000000200 */
[C---:B------:R-:W-:Y:S08]  /*5430*/  HMMA.16816.F32 R24, R172.reuse, R32, R24 ;  /* 0x00000020ac18723c */ /* 0x040ff00000001818 */
[----:B------:R-:W-:Y:S01]  /*5440*/  HMMA.16816.F32 R148, R172, R34, R148 ;  /* 0x00000022ac94723c */ /* 0x000fe20000001894 */
[----:B------:R-:W-:Y:S07]  /*5450*/  LDSM.16.M88.4 R32, [R185] ;  /* 0x00000000b920783b */ /* 0x000fee0000000200 */
[C---:B--2---:R-:W-:Y:S08]  /*5460*/  HMMA.16816.F32 R12, R156.reuse, R20, R12 ;  /* 0x000000149c0c723c */ /* 0x044ff0000000180c */
[C---:B------:R-:W-:Y:S01]  /*5470*/  HMMA.16816.F32 R28, R156.reuse, R22, R28 ;  /* 0x000000169c1c723c */ /* 0x040fe2000000181c */
[----:B------:R-:W-:Y:S07]  /*5480*/  LDSM.16.M88.4 R20, [R198+0x4000] ;  /* 0x00400000c614783b */ /* 0x000fee0000000200 */
[C---:B---3--:R-:W-:Y:S08]  /*5490*/  HMMA.16816.F32 R144, R156.reuse, R4, R144 ;  /* 0x000000049c90723c */ /* 0x048ff00000001890 */
[----:B------:R-:W-:Y:S01]  /*54a0*/  HMMA.16816.F32 R140, R156, R6, R140 ;  /* 0x000000069c8c723c */ /* 0x000fe2000000188c */
[----:B------:R-:W2:Y:S07]  /*54b0*/  LDSM.16.M88.4 R4, [R195+0xe000] ;  /* 0x00e00000c304783b */ /* 0x000eae0000000200 */
[C---:B------:R-:W-:Y:S08]  /*54c0*/  HMMA.16816.F32 R168, R172.reuse, R176, R168 ;  /* 0x000000b0aca8723c */ /* 0x040ff000000018a8 */
[----:B------:R-:W-:Y:S01]  /*54d0*/  HMMA.16816.F32 R164, R172, R178, R164 ;  /* 0x000000b2aca4723c */ /* 0x000fe200000018a4 */
[----:B------:R-:W-:Y:S04]  /*54e0*/  LDSM.16.M88.4 R176, [R197+0x4000] ;  /* 0x00400000c5b0783b */ /* 0x000fe80000000200 */
[----:B------:R-:W-:Y:S03]  /*54f0*/  LDSM.16.M88.4 R172, [R188+0x3800] ;  /* 0x00380000bcac783b */ /* 0x000fe60000000200 */
[C---:B------:R-:W-:Y:S08]  /*5500*/  HMMA.16816.F32 R24, R156.reuse, R16, R24 ;  /* 0x000000109c18723c */ /* 0x040ff00000001818 */
[----:B------:R-:W-:Y:S01]  /*5510*/  HMMA.16816.F32 R148, R156, R18, R148 ;  /* 0x000000129c94723c */ /* 0x000fe20000001894 */
[----:B------:R-:W3:Y:S07]  /*5520*/  LDSM.16.M88.4 R16, [R184] ;  /* 0x00000000b810783b */ /* 0x000eee0000000200 */
[C---:B-1----:R-:W-:Y:S08]  /*5530*/  HMMA.16816.F32 R12, R8.reuse, R152, R12 ;  /* 0x00000098080c723c */ /* 0x042ff0000000180c */
[----:B------:R-:W-:Y:S01]  /*5540*/  HMMA.16816.F32 R28, R8, R154, R28 ;  /* 0x0000009a081c723c */ /* 0x000fe2000000181c */
[----:B------:R-:W1:Y:S07]  /*5550*/  LDSM.16.M88.4 R152, [R188+0x2000] ;  /* 0x00200000bc98783b */ /* 0x000e6e0000000200 */
[C---:B------:R-:W-:Y:S08]  /*5560*/  HMMA.16816.F32 R168, R156.reuse, R160, R168 ;  /* 0x000000a09ca8723c */ /* 0x040ff000000018a8 */
[----:B------:R-:W-:Y:S01]  /*5570*/  HMMA.16816.F32 R164, R156, R162, R164 ;  /* 0x000000a29ca4723c */ /* 0x000fe200000018a4 */
[----:B------:R-:W-:Y:S04]  /*5580*/  LDSM.16.M88.4 R160, [R202+0x8000] ;  /* 0x00800000caa0783b */ /* 0x000fe80000000200 */
[----:B------:R-:W-:Y:S03]  /*5590*/  LDSM.16.M88.4 R156, [R195+0xf000] ;  /* 0x00f00000c39c783b */ /* 0x000fe60000000200 */
[C---:B------:R-:W-:Y:S08]  /*55a0*/  HMMA.16816.F32 R24, R8.reuse, R136, R24 ;  /* 0x000000880818723c */ /* 0x040ff00000001818 */
[----:B------:R-:W-:Y:S01]  /*55b0*/  HMMA.16816.F32 R148, R8, R138, R148 ;  /* 0x0000008a0894723c */ /* 0x000fe20000001894 */
[----:B------:R-:W4:Y:S07]  /*55c0*/  LDSM.16.M88.4 R136, [R195+0xe800] ;  /* 0x00e80000c388783b */ /* 0x000f2e0000000200 */
[C---:B--2---:R-:W-:Y:S08]  /*55d0*/  HMMA.16816.F32 R12, R20.reuse, R4, R12 ;  /* 0x00000004140c723c */ /* 0x044ff0000000180c */
[----:B------:R-:W-:Y:S01]  /*55e0*/  HMMA.16816.F32 R28, R20, R6, R28 ;  /* 0x00000006141c723c */ /* 0x000fe2000000181c */
[----:B------:R-:W2:Y:S07]  /*55f0*/  LDSM.16.M88.4 R4, [R201+0x10000] ;  /* 0x01000000c904783b */ /* 0x000eae0000000200 */
[C---:B------:R-:W-:Y:S08]  /*5600*/  HMMA.16816.F32 R144, R8.reuse, R32, R144 ;  /* 0x000000200890723c */ /* 0x040ff00000001890 */
[C---:B------:R-:W-:Y:S01]  /*5610*/  HMMA.16816.F32 R140, R8.reuse, R34, R140 ;  /* 0x00000022088c723c */ /* 0x040fe2000000188c */
[----:B------:R-:W5:Y:S07]  /*5620*/  LDSM.16.M88.4 R32, [R195+0xf800] ;  /* 0x00f80000c320783b */ /* 0x000f6e0000000200 */
[C---:B---3--:R-:W-:Y:S08]  /*5630*/  HMMA.16816.F32 R168, R8.reuse, R16, R168 ;  /* 0x0000001008a8723c */ /* 0x048ff000000018a8 */
[----:B------:R-:W-:Y:S01]  /*5640*/  HMMA.16816.F32 R164, R8, R18, R164 ;  /* 0x0000001208a4723c */ /* 0x000fe200000018a4 */
[----:B------:R-:W3:Y:S04]  /*5650*/  LDSM.16.M88.4 R16, [R188+0x2800] ;  /* 0x00280000bc10783b */ /* 0x000ee80000000200 */
[----:B------:R-:W-:Y:S03]  /*5660*/  LDSM.16.M88.4 R8, [R188+0x3000] ;  /* 0x00300000bc08783b */ /* 0x000fe60000000200 */
[----:B-1----:R-:W-:Y:S08]  /*5670*/  HMMA.16816.F32 R12, R176, R152, R12 ;  /* 0x00000098b00c723c */ /* 0x002ff0000000180c */
[C---:B----4-:R-:W-:Y:S08]  /*5680*/  HMMA.16816.F32 R24, R20.reuse, R136, R24 ;  /* 0x000000881418723c */ /* 0x050ff00000001818 */
[----:B------:R-:W-:Y:S01]  /*5690*/  HMMA.16816.F32 R148, R20, R138, R148 ;  /* 0x0000008a1494723c */ /* 0x000fe20000001894 */
[----:B------:R-:W1:Y:S07]  /*56a0*/  LDSM.16.M88.4 R136, [R200+0x8000] ;  /* 0x00800000c888783b */ /* 0x000e6e0000000200 */
[----:B--2---:R-:W-:Y:S08]  /*56b0*/  HMMA.16816.F32 R12, R160, R4, R12 ;  /* 0x00000004a00c723c */ /* 0x004ff0000000180c */
[----:B------:R-:W-:Y:S01]  /*56c0*/  HMMA.16816.F32 R28, R176, R154, R28 ;  /* 0x0000009ab01c723c */ /* 0x000fe2000000181c */
[----:B------:R-:W-:Y:S07]  /*56d0*/  LDSM.16.M88.4 R152, [R201+0x11800] ;  /* 0x01180000c998783b */ /* 0x000fee0000000200 */
[C---:B------:R-:W-:Y:S08]  /*56e0*/  HMMA.16816.F32 R144, R20.reuse, R156, R144 ;  /* 0x0000009c1490723c */ /* 0x040ff00000001890 */
[C---:B------:R-:W-:Y:S01]  /*56f0*/  HMMA.16816.F32 R140, R20.reuse, R158, R140 ;  /* 0x0000009e148c723c */ /* 0x040fe2000000188c */
[----:B------:R-:W-:Y:S07]  /*5700*/  LDSM.16.M88.4 R156, [R201+0x11000] ;  /* 0x01100000c99c783b */ /* 0x000fee0000000200 */
[C---:B-----5:R-:W-:Y:S08]  /*5710*/  HMMA.16816.F32 R168, R20.reuse, R32, R168 ;  /* 0x0000002014a8723c */ /* 0x060ff000000018a8 */
[----:B------:R-:W-:Y:S01]  /*5720*/  HMMA.16816.F32 R164, R20, R34, R164 ;  /* 0x0000002214a4723c */ /* 0x000fe200000018a4 */
[----:B------:R-:W-:Y:S04]  /*5730*/  LDSM.16.M88.4 R20, [R198+0x8000] ;  /* 0x00800000c614783b */ /* 0x000fe80000000200 */
[----:B------:R-:W-:Y:S03]  /*5740*/  LDSM.16.M88.4 R32, [R182] ;  /* 0x00000000b620783b */ /* 0x000fe60000000200 */
[C---:B---3--:R-:W-:Y:S08]  /*5750*/  HMMA.16816.F32 R24, R176.reuse, R16, R24 ;  /* 0x00000010b018723c */ /* 0x048ff00000001818 */
[----:B------:R-:W-:Y:S01]  /*5760*/  HMMA.16816.F32 R148, R176, R18, R148 ;  /* 0x00000012b094723c */ /* 0x000fe20000001894 */
[----:B------:R-:W2:Y:S07]  /*5770*/  LDSM.16.M88.4 R16, [R195+0x10000] ;  /* 0x01000000c310783b */ /* 0x000eae0000000200 */
[----:B-1----:R-:W-:Y:S08]  /*5780*/  HMMA.16816.F32 R12, R136, R228, R12 ;  /* 0x000000e4880c723c */ /* 0x002ff0000000180c */
[----:B------:R-:W-:Y:S01]  /*5790*/  HMMA.16816.F32 R28, R160, R6, R28 ;  /* 0x00000006a01c723c */ /* 0x000fe2000000181c */
[----:B------:R-:W-:Y:S07]  /*57a0*/  LDSM.16.M88.4 R4, [R188+0x4000] ;  /* 0x00400000bc04783b */ /* 0x000fee0000000200 */
[C---:B------:R-:W-:Y:S08]  /*57b0*/  HMMA.16816.F32 R144, R176.reuse, R8, R144 ;  /* 0x00000008b090723c */ /* 0x040ff00000001890 */
[----:B------:R-:W-:Y:S01]  /*57c0*/  HMMA.16816.F32 R140, R176, R10, R140 ;  /* 0x0000000ab08c723c */ /* 0x000fe2000000188c */
[----:B------:R-:W1:Y:S07]  /*57d0*/  LDSM.16.M88.4 R8, [R197+0x8000] ;  /* 0x00800000c508783b */ /* 0x000e6e0000000200 */
[----:B------:R-:W-:Y:S08]  /*57e0*/  HMMA.16816.F32 R24, R160, R224, R24 ;  /* 0x000000e0a018723c */ /* 0x000ff00000001818 */
[----:B--2---:R-:W-:Y:S08]  /*57f0*/  HMMA.16816.F32 R12, R20, R16, R12 ;  /* 0x00000010140c723c */ /* 0x004ff0000000180c */
[----:B------:R-:W-:Y:S08]  /*5800*/  HMMA.16816.F32 R148, R160, R226, R148 ;  /* 0x000000e2a094723c */ /* 0x000ff00000001894 */
[----:B------:R-:W-:Y:S01]  /*5810*/  HMMA.16816.F32 R28, R136, R230, R28 ;  /* 0x000000e6881c723c */ /* 0x000fe2000000181c */
[----:B------:R-:W2:Y:S07]  /*5820*/  LDSM.16.M88.4 R228, [R195+0x10800] ;  /* 0x01080000c3e4783b */ /* 0x000eae0000000200 */
[----:B------:R-:W-:Y:S08]  /*5830*/  HMMA.16816.F32 R168, R176, R172, R168 ;  /* 0x000000acb0a8723c */ /* 0x000ff000000018a8 */
[----:B------:R-:W-:Y:S08]  /*5840*/  HMMA.16816.F32 R24, R136, R32, R24 ;  /* 0x000000208818723c */ /* 0x000ff00000001818 */
[----:B-1----:R-:W-:Y:S08]  /*5850*/  HMMA.16816.F32 R12, R8, R4, R12 ;  /* 0x00000004080c723c */ /* 0x002ff0000000180c */
[----:B------:R-:W-:Y:S01]  /*5860*/  HMMA.16816.F32 R148, R136, R34, R148 ;  /* 0x000000228894723c */ /* 0x000fe20000001894 */
[----:B------:R-:W1:Y:S07]  /*5870*/  LDSM.16.M88.4 R32, [R181] ;  /* 0x00000000b520783b */ /* 0x000e6e0000000200 */
[----:B------:R-:W-:Y:S01]  /*5880*/  HMMA.16816.F32 R28, R20, R18, R28 ;  /* 0x00000012141c723c */ /* 0x000fe2000000181c */
[----:B------:R-:W3:Y:S07]  /*5890*/  LDSM.16.M88.4 R16, [R188+0x4800] ;  /* 0x00480000bc10783b */ /* 0x000eee0000000200 */
[----:B------:R-:W-:Y:S01]  /*58a0*/  HMMA.16816.F32 R144, R160, R156, R144 ;  /* 0x0000009ca090723c */ /* 0x000fe20000001890 */
[----:B------:R-:W-:-:S02]  /*58b0*/  FMUL.FTZ R0, R12, c[0x0][0x2ec] ;  /* 0x0000bb000c007a20 */ /* 0x000fc40000410000 */
[----:B------:R-:W-:Y:S02]  /*58c0*/  FMUL.FTZ R2, R13, c[0x0][0x2ec] ;  /* 0x0000bb000d027a20 */ /* 0x000fe40000410000 */
[----:B------:R-:W-:Y:S02]  /*58d0*/  FMUL.FTZ R133, R14, c[0x0][0x2ec] ;  /* 0x0000bb000e857a20 */ /* 0x000fe40000410000 */
[----:B------:R-:W4:Y:S01]  /*58e0*/  MUFU.TANH R0, R0 ;  /* 0x0000000000007308 */ /* 0x000f220000002400 */
[C---:B------:R-:W-:Y:S07]  /*58f0*/  HMMA.16816.F32 R168, R160.reuse, R152, R168 ;  /* 0x00000098a0a8723c */ /* 0x040fee00000018a8 */
[----:B------:R-:W-:Y:S01]  /*5900*/  FMUL.FTZ R152, R15, c[0x0][0x2ec] ;  /* 0x0000bb000f987a20 */ /* 0x000fe20000410000 */
[----:B------:R-:W-:Y:S01]  /*5910*/  HMMA.16816.F32 R140, R160, R158, R140 ;  /* 0x0000009ea08c723c */ /* 0x000fe2000000188c */
[----:B------:R-:W5:Y:S01]  /*5920*/  LDSM.16.M88.4 R12, [R180] ;  /* 0x00000000b40c783b */ /* 0x000f620000000200 */
[----:B------:R-:W-:Y:S06]  /*5930*/  MUFU.TANH R2, R2 ;  /* 0x0000000200027308 */ /* 0x000fec0000002400 */
[C---:B--2---:R-:W-:Y:S02]  /*5940*/  HMMA.16816.F32 R24, R20.reuse, R228, R24 ;  /* 0x000000e41418723c */ /* 0x044fe40000001818 */
[----:B------:R-:W2:Y:S06]  /*5950*/  MUFU.TANH R152, R152 ;  /* 0x0000009800987308 */ /* 0x000eac0000002400 */
[----:B------:R-:W-:Y:S02]  /*5960*/  HMMA.16816.F32 R148, R20, R230, R148 ;  /* 0x000000e61494723c */ /* 0x000fe40000001894 */
[----:B------:R-:W-:Y:S06]  /*5970*/  MUFU.TANH R133, R133 ;  /* 0x0000008500857308 */ /* 0x000fec0000002400 */
[----:B------:R-:W-:Y:S01]  /*5980*/  HMMA.16816.F32 R28, R8, R6, R28 ;  /* 0x00000006081c723c */ /* 0x000fe2000000181c */
[----:B------:R-:W2:Y:S07]  /*5990*/  LDSM.16.M88.4 R4, [R195+0x11000] ;  /* 0x01100000c304783b */ /* 0x000eae0000000200 */
[----:B------:R-:W-:Y:S08]  /*59a0*/  HMMA.16816.F32 R164, R176, R174, R164 ;  /* 0x000000aeb0a4723c */ /* 0x000ff000000018a4 */
[----:B-1----:R-:W-:Y:S08]  /*59b0*/  HMMA.16816.F32 R144, R136, R32, R144 ;  /* 0x000000208890723c */ /* 0x002ff00000001890 */
[----:B---3--:R-:W-:Y:S01]  /*59c0*/  HMMA.16816.F32 R24, R8, R16, R24 ;  /* 0x000000100818723c */ /* 0x008fe20000001818 */
[----:B------:R-:W-:-:S02]  /*59d0*/  FMUL.FTZ R28, R28, c[0x0][0x2ec] ;  /* 0x0000bb001c1c7a20 */ /* 0x000fc40000410000 */
[----:B------:R-:W-:Y:S02]  /*59e0*/  FMUL.FTZ R29, R29, c[0x0][0x2ec] ;  /* 0x0000bb001d1d7a20 */ /* 0x000fe40000410000 */
[----:B------:R-:W-:Y:S02]  /*59f0*/  FMUL.FTZ R30, R30, c[0x0][0x2ec] ;  /* 0x0000bb001e1e7a20 */ /* 0x000fe40000410000 */
[----:B------:R-:W1:Y:S01]  /*5a00*/  MUFU.TANH R28, R28 ;  /* 0x0000001c001c7308 */ /* 0x000e620000002400 */
[----:B------:R-:W-:Y:S01]  /*5a10*/  HMMA.16816.F32 R140, R136, R34, R140 ;  /* 0x00000022888c723c */ /* 0x000fe2000000188c */
[----:B------:R-:W-:Y:S01]  /*5a20*/  LDSM.16.M88.4 R32, [R188+0x5000] ;  /* 0x00500000bc20783b */ /* 0x000fe20000000200 */
[----:B------:R-:W-:-:S05]  /*5a30*/  FMUL.FTZ R31, R31, c[0x0][0x2ec] ;  /* 0x0000bb001f1f7a20 */ /* 0x000fca0000410000 */
[----:B------:R-:W-:Y:S01]  /*5a40*/  MUFU.TANH R29, R29 ;  /* 0x0000001d001d7308 */ /* 0x000fe20000002400 */
[----:B------:R-:W-:Y:S01]  /*5a50*/  HMMA.16816.F32 R148, R8, R18, R148 ;  /* 0x000000120894723c */ /* 0x000fe20000001894 */
[----:B------:R-:W3:Y:S06]  /*5a60*/  LDSM.16.M88.4 R16, [R195+0x11800] ;  /* 0x01180000c310783b */ /* 0x000eec0000000200 */
[----:B------:R-:W1:Y:S01]  /*5a70*/  MUFU.TANH R30, R30 ;  /* 0x0000001e001e7308 */ /* 0x000e620000002400 */
[----:B------:R-:W-:Y:S01]  /*5a80*/  HMMA.16816.F32 R164, R160, R154, R164 ;  /* 0x0000009aa0a4723c */ /* 0x000fe200000018a4 */
[----:B------:R-:W-:-:S02]  /*5a90*/  FMUL.FTZ R24, R24, c[0x0][0x2ec] ;  /* 0x0000bb0018187a20 */ /* 0x000fc40000410000 */
[----:B------:R-:W-:-:S04]  /*5aa0*/  FMUL.FTZ R25, R25, c[0x0][0x2ec] ;  /* 0x0000bb0019197a20 */ /* 0x000fc80000410000 */
[----:B------:R-:W1:Y:S01]  /*5ab0*/  MUFU.TANH R31, R31 ;  /* 0x0000001f001f7308 */ /* 0x000e620000002400 */
[----:B-----5:R-:W-:Y:S07]  /*5ac0*/  HMMA.16816.F32 R168, R136, R12, R168 ;  /* 0x0000000c88a8723c */ /* 0x020fee00000018a8 */
[----:B------:R-:W-:Y:S01]  /*5ad0*/  FMUL.FTZ R12, R26, c[0x0][0x2ec] ;  /* 0x0000bb001a0c7a20 */ /* 0x000fe20000410000 */
[----:B--2---:R-:W-:Y:S01]  /*5ae0*/  HMMA.16816.F32 R144, R20, R4, R144 ;  /* 0x000000041490723c */ /* 0x004fe20000001890 */
[----:B------:R-:W2:Y:S01]  /*5af0*/  MUFU.TANH R24, R24 ;  /* 0x0000001800187308 */ /* 0x000ea20000002400 */
[----:B------:R-:W-:-:S05]  /*5b00*/  FMUL.FTZ R151, R151, c[0x0][0x2ec] ;  /* 0x0000bb0097977a20 */ /* 0x000fca0000410000 */
[----:B------:R-:W-:Y:S01]  /*5b10*/  IMAD.U32 R4, RZ, RZ, UR15 ;  /* 0x0000000fff047e24 */ /* 0x000fe2000f8e00ff */
[----:B------:R-:W-:Y:S01]  /*5b20*/  HMMA.16816.F32 R140, R20, R6, R140 ;  /* 0x00000006148c723c */ /* 0x000fe2000000188c */
[----:B------:R-:W5:Y:S02]  /*5b30*/  MUFU.TANH R12, R12 ;  /* 0x0000000c000c7308 */ /* 0x000f640000002400 */
[----:B------:R-:W-:Y:S02]  /*5b40*/  IMAD R13, R4, 0x40, R213 ;  /* 0x00000040040d7824 */ /* 0x000fe400078e02d5 */
[----:B------:R-:W1:Y:S01]  /*5b50*/  LDSM.16.M88.4 R4, [R188+0x5800] ;  /* 0x00580000bc04783b */ /* 0x000e620000000200 */
[----:B------:R-:W-:-:S04]  /*5b60*/  DEPBAR.LE SB0, 0x0 ;  /* 0x000080000000791a */ /* 0x000fc80000000000 */
[----:B------:R-:W-:Y:S01]  /*5b70*/  HMMA.16816.F32 R164, R136, R14, R164 ;  /* 0x0000000e88a4723c */ /* 0x000fe200000018a4 */
[C---:B------:R-:W-:Y:S01]  /*5b80*/  ISETP.GE.AND P2, PT, R13.reuse, R211, PT ;  /* 0x000000d30d00720c */ /* 0x040fe20003f46270 */
[----:B------:R-:W1:Y:S01]  /*5b90*/  MUFU.TANH R25, R25 ;  /* 0x0000001900197308 */ /* 0x000e620000002400 */
[----:B------:R-:W-:Y:S02]  /*5ba0*/  BAR.SYNC.DEFER_BLOCKING 0x0 ;  /* 0x0000000000007b1d */ /* 0x000fe40000010000 */
[----:B------:R-:W-:Y:S02]  /*5bb0*/  ISETP.LT.OR P2, PT, R13, R212, P2 ;  /* 0x000000d40d00720c */ /* 0x000fe40001741670 */
[----:B------:R-:W-:Y:S01]  /*5bc0*/  FMUL.FTZ R14, R27, c[0x0][0x2ec] ;  /* 0x0000bb001b0e7a20 */ /* 0x000fe20000410000 */
[----:B---3--:R-:W-:Y:S01]  /*5bd0*/  HMMA.16816.F32 R168, R20, R16, R168 ;  /* 0x0000001014a8723c */ /* 0x008fe200000018a8 */
[----:B----4-:R-:W-:Y:S01]  /*5be0*/  FSEL R0, R0, -INF , !P2 ;  /* 0xff80000000007808 */ /* 0x010fe20005000000 */
[----:B------:R-:W-:Y:S01]  /*5bf0*/  FMUL.FTZ R15, R148, c[0x0][0x2ec] ;  /* 0x0000bb00940f7a20 */ /* 0x000fe20000410000 */
[----:B------:R-:W-:-:S02]  /*5c00*/  ISETP.GE.AND P2, PT, R13, R205, PT ;  /* 0x000000cd0d00720c */ /* 0x000fc40003f46270 */
[----:B------:R-:W3:Y:S02]  /*5c10*/  MUFU.TANH R14, R14 ;  /* 0x0000000e000e7308 */ /* 0x000ee40000002400 */
[C---:B------:R-:W-:Y:S01]  /*5c20*/  IADD3 R17, R13.reuse, 0x8, RZ ;  /* 0x000000080d117810 */ /* 0x040fe20007ffe0ff */
[----:B------:R-:W-:Y:S01]  /*5c30*/  HMMA.16816.F32 R144, R8, R32, R144 ;  /* 0x000000200890723c */ /* 0x000fe20000001890 */
[----:B------:R-:W-:Y:S02]  /*5c40*/  IADD3 R16, R13, 0x1, RZ ;  /* 0x000000010d107810 */ /* 0x000fe40007ffe0ff */
[C---:B------:R-:W-:Y:S02]  /*5c50*/  ISETP.GE.AND P0, PT, R17.reuse, R211, PT ;  /* 0x000000d31100720c */ /* 0x040fe40003f06270 */
[CC--:B------:R-:W-:Y:S01]  /*5c60*/  ISETP.GE.AND P6, PT, R17.reuse, R205.reuse, PT ;  /* 0x000000cd1100720c */ /* 0x0c0fe20003fc6270 */
[----:B------:R-:W-:Y:S01]  /*5c70*/  MUFU.TANH R15, R15 ;  /* 0x0000000f000f7308 */ /* 0x000fe20000002400 */
[C---:B------:R-:W-:Y:S01]  /*5c80*/  ISETP.LT.OR P0, PT, R17.reuse, R212, P0 ;  /* 0x000000d41100720c */ /* 0x040fe20000701670 */
[----:B------:R-:W-:Y:S01]  /*5c90*/  HMMA.16816.F32 R164, R20, R18, R164 ;  /* 0x0000001214a4723c */ /* 0x000fe200000018a4 */
[----:B------:R-:W-:Y:S01]  /*5ca0*/  ISETP.LT.OR P6, PT, R17, R210, P6 ;  /* 0x000000d21100720c */ /* 0x000fe200037c1670 */
[----:B------:R-:W-:Y:S01]  /*5cb0*/  FMUL.FTZ R32, R149, c[0x0][0x2ec] ;  /* 0x0000bb0095207a20 */ /* 0x000fe20000410000 */
[----:B------:R-:W-:Y:S01]  /*5cc0*/  IADD3 R17, R13, 0x9, RZ ;  /* 0x000000090d117810 */ /* 0x000fe20007ffe0ff */
[----:B------:R-:W-:Y:S01]  /*5cd0*/  FMUL.FTZ R33, R150, c[0x0][0x2ec] ;  /* 0x0000bb0096217a20 */ /* 0x000fe20000410000 */
[----:B------:R-:W-:-:S02]  /*5ce0*/  ISETP.GE.AND P1, PT, R16, R205, PT ;  /* 0x000000cd1000720c */ /* 0x000fc40003f26270 */
[C---:B------:R-:W-:Y:S01]  /*5cf0*/  ISETP.GE.AND P3, PT, R17.reuse, R211, PT ;  /* 0x000000d31100720c */ /* 0x040fe20003f66270 */
[C---:B------:R-:W-:Y:S01]  /*5d00*/  HMMA.16816.F32 R140, R8.reuse, R34, R140 ;  /* 0x00000022088c723c */ /* 0x040fe2000000188c */
[----:B------:R-:W-:Y:S01]  /*5d10*/  ISETP.GE.AND P5, PT, R17, R205, PT ;  /* 0x000000cd1100720c */ /* 0x000fe20003fa6270 */
[----:B------:R-:W-:Y:S01]  /*5d20*/  MUFU.TANH R32, R32 ;  /* 0x0000002000207308 */ /* 0x000fe20000002400 */
[----:B------:R-:W-:Y:S02]  /*5d30*/  ISETP.LT.OR P1, PT, R16, R210, P1 ;  /* 0x000000d21000720c */ /* 0x000fe40000f21670 */
[----:B------:R-:W-:Y:S02]  /*5d40*/  IADD3 R21, R13, 0x11, RZ ;  /* 0x000000110d157810 */ /* 0x000fe40007ffe0ff */
[C---:B------:R-:W-:Y:S01]  /*5d50*/  ISETP.LT.OR P3, PT, R17.reuse, R212, P3 ;  /* 0x000000d41100720c */ /* 0x040fe20001f61670 */
[C---:B-1----:R-:W-:Y:S01]  /*5d60*/  HMMA.16816.F32 R168, R8.reuse, R4, R168 ;  /* 0x0000000408a8723c */ /* 0x042fe200000018a8 */
[----:B------:R-:W-:Y:S01]  /*5d70*/  ISETP.LT.OR P5, PT, R17, R210, P5 ;  /* 0x000000d21100720c */ /* 0x000fe20002fa1670 */
[----:B------:R-:W-:Y:S01]  /*5d80*/  FMUL.FTZ R144, R144, c[0x0][0x2ec] ;  /* 0x0000bb0090907a20 */ /* 0x000fe20000410000 */
[----:B------:R-:W-:Y:S01]  /*5d90*/  FSEL R17, R152, -INF , !P1 ;  /* 0xff80000098117808 */ /* 0x000fe20004800000 */
[----:B------:R-:W-:Y:S01]  /*5da0*/  FMUL.FTZ R145, R145, c[0x0][0x2ec] ;  /* 0x0000bb0091917a20 */ /* 0x000fe20000410000 */
[----:B------:R-:W-:Y:S01]  /*5db0*/  FSEL R28, R28, -INF , !P0 ;  /* 0xff8000001c1c7808 */ /* 0x000fe20004000000 */
[----:B------:R-:W-:Y:S01]  /*5dc0*/  MUFU.TANH R172, R144 ;  /* 0x0000009000ac7308 */ /* 0x000fe20000002400 */
[-C--:B------:R-:W-:Y:S01]  /*5dd0*/  ISETP.GE.AND P4, PT, R16, R211.reuse, PT ;  /* 0x000000d31000720c */ /* 0x080fe20003f86270 */
[----:B------:R-:W-:Y:S01]  /*5de0*/  HMMA.16816.F32 R164, R8, R6, R164 ;  /* 0x0000000608a4723c */ /* 0x000fe200000018a4 */
[C---:B------:R-:W-:Y:S01]  /*5df0*/  ISETP.GE.AND P1, PT, R21.reuse, R211, PT ;  /* 0x000000d31500720c */ /* 0x040fe20003f26270 */
[----:B------:R-:W-:Y:S01]  /*5e00*/  FMUL.FTZ R19, R146, c[0x0][0x2ec] ;  /* 0x0000bb0092137a20 */ /* 0x000fe20000410000 */
[----:B------:R-:W-:Y:S01]  /*5e10*/  ISETP.GE.AND P0, PT, R21, R205, PT ;  /* 0x000000cd1500720c */ /* 0x000fe20003f06270 */
[----:B------:R-:W-:Y:S01]  /*5e20*/  FMUL.FTZ R147, R147, c[0x0][0x2ec] ;  /* 0x0000bb0093937a20 */ /* 0x000fe20000410000 */
[----:B------:R-:W-:Y:S01]  /*5e30*/  ISETP.LT.OR P4, PT, R16, R212, P4 ;  /* 0x000000d41000720c */ /* 0x000fe20002781670 */
[----:B------:R-:W-:Y:S01]  /*5e40*/  MUFU.TANH R174, R145 ;  /* 0x0000009100ae7308 */ /* 0x000fe20000002400 */
[----:B------:R-:W-:Y:S01]  /*5e50*/  ISETP.LT.OR P2, PT, R13, R210, P2 ;  /* 0x000000d20d00720c */ /* 0x000fe20001741670 */
[----:B------:R-:W-:Y:S01]  /*5e60*/  FMUL.FTZ R34, R140, c[0x0][0x2ec] ;  /* 0x0000bb008c227a20 */ /* 0x000fe20000410000 */
[----:B------:R-:W-:Y:S01]  /*5e70*/  ISETP.LT.OR P1, PT, R21, R212, P1 ;  /* 0x000000d41500720c */ /* 0x000fe20000f21670 */
[----:B------:R-:W-:Y:S01]  /*5e80*/  FMUL.FTZ R141, R141, c[0x0][0x2ec] ;  /* 0x0000bb008d8d7a20 */ /* 0x000fe20000410000 */
[----:B------:R-:W-:Y:S01]  /*5e90*/  ISETP.LT.OR P0, PT, R21, R210, P0 ;  /* 0x000000d21500720c */ /* 0x000fe20000701670 */
[----:B------:R-:W-:Y:S01]  /*5ea0*/  FMUL.FTZ R143, R143, c[0x0][0x2ec] ;  /* 0x0000bb008f8f7a20 */ /* 0x000fe20000410000 */
[C---:B------:R-:W-:Y:S01]  /*5eb0*/  IADD3 R20, R13.reuse, 0x10, RZ ;  /* 0x000000100d147810 */ /* 0x040fe20007ffe0ff */
[----:B------:R1:W4:Y:S01]  /*5ec0*/  MUFU.TANH R16, R151 ;  /* 0x0000009700107308 */ /* 0x0003220000002400 */
[----:B------:R-:W-:Y:S01]  /*5ed0*/  IADD3 R21, R13, 0x18, RZ ;  /* 0x000000180d157810 */ /* 0x000fe20007ffe0ff */
[----:B------:R-:W-:Y:S01]  /*5ee0*/  FMUL.FTZ R153, R170, c[0x0][0x2ec] ;  /* 0x0000bb00aa997a20 */ /* 0x000fe20000410000 */
[----:B------:R-:W-:Y:S01]  /*5ef0*/  FSEL R133, R133, -INF , !P2 ;  /* 0xff80000085857808 */ /* 0x000fe20005000000 */
[----:B------:R-:W-:Y:S01]  /*5f00*/  FMUL.FTZ R158, R168, c[0x0][0x2ec] ;  /* 0x0000bb00a89e7a20 */ /* 0x000fe20000410000 */
[----:B------:R-:W-:Y:S01]  /*5f10*/  FSEL R18, R2, -INF , !P4 ;  /* 0xff80000002127808 */ /* 0x000fe20006000000 */
[----:B------:R-:W-:Y:S01]  /*5f20*/  FMUL.FTZ R156, R169, c[0x0][0x2ec] ;  /* 0x0000bb00a99c7a20 */ /* 0x000fe20000410000 */
[----:B------:R-:W-:Y:S01]  /*5f30*/  FSEL R5, R30, -INF , !P6 ;  /* 0xff8000001e057808 */ /* 0x000fe20007000000 */
[----:B------:R-:W2:Y:S01]  /*5f40*/  MUFU.TANH R33, R33 ;  /* 0x0000002100217308 */ /* 0x000ea20000002400 */
[----:B------:R-:W-:Y:S01]  /*5f50*/  FSEL R4, R29, -INF , !P3 ;  /* 0xff8000001d047808 */ /* 0x000fe20005800000 */
[----:B------:R-:W-:Y:S01]  /*5f60*/  FMUL.FTZ R30, R142, c[0x0][0x2ec] ;  /* 0x0000bb008e1e7a20 */ /* 0x000fe20000410000 */
[----:B------:R-:W-:Y:S01]  /*5f70*/  ISETP.GE.AND P2, PT, R20, R211, PT ;  /* 0x000000d31400720c */ /* 0x000fe20003f46270 */
[----:B------:R-:W-:Y:S01]  /*5f80*/  FMUL.FTZ R142, R164, c[0x0][0x2ec] ;  /* 0x0000bb00a48e7a20 */ /* 0x000fe20000410000 */
[C---:B------:R-:W-:Y:S01]  /*5f90*/  ISETP.GE.AND P4, PT, R20.reuse, R205, PT ;  /* 0x000000cd1400720c */ /* 0x040fe20003f86270 */
[----:B------:R-:W-:Y:S01]  /*5fa0*/  FMUL.FTZ R140, R165, c[0x0][0x2ec] ;  /* 0x0000bb00a58c7a20 */ /* 0x000fe20000410000 */
[C---:B------:R-:W-:Y:S01]  /*5fb0*/  ISETP.GE.AND P6, PT, R21.reuse, R211, PT ;  /* 0x000000d31500720c */ /* 0x040fe20003fc6270 */
[----:B------:R-:W2:Y:S01]  /*5fc0*/  MUFU.TANH R19, R19 ;  /* 0x0000001300137308 */ /* 0x000ea20000002400 */
[----:B------:R-:W-:Y:S01]  /*5fd0*/  ISETP.GE.AND P3, PT, R21, R205, PT ;  /* 0x000000cd1500720c */ /* 0x000fe20003f66270 */
[----:B-1----:R-:W-:Y:S01]  /*5fe0*/  FMUL.FTZ R151, R167, c[0x0][0x2ec] ;  /* 0x0000bb00a7977a20 */ /* 0x002fe20000410000 */
[----:B------:R-:W-:-:S02]  /*5ff0*/  ISETP.LT.OR P2, PT, R20, R212, P2 ;  /* 0x000000d41400720c */ /* 0x000fc40001741670 */
[----:B------:R-:W-:Y:S02]  /*6000*/  ISETP.LT.OR P4, PT, R20, R210, P4 ;  /* 0x000000d21400720c */ /* 0x000fe40002781670 */
[C---:B------:R-:W-:Y:S01]  /*6010*/  ISETP.LT.OR P6, PT, R21.reuse, R212, P6 ;  /* 0x000000d41500720c */ /* 0x040fe200037c1670 */
[----:B------:R-:W1:Y:S01]  /*6020*/  MUFU.TANH R153, R153 ;  /* 0x0000009900997308 */ /* 0x000e620000002400 */
[----:B------:R-:W-:Y:S02]  /*6030*/  ISETP.LT.OR P3, PT, R21, R210, P3 ;  /* 0x000000d21500720c */ /* 0x000fe40001f61670 */
[C---:B------:R-:W-:Y:S02]  /*6040*/  IADD3 R20, R13.reuse, 0x19, RZ ;  /* 0x000000190d147810 */ /* 0x040fe40007ffe0ff */
[----:B------:R-:W-:Y:S02]  /*6050*/  IADD3 R21, R13, 0x20, RZ ;  /* 0x000000200d157810 */ /* 0x000fe40007ffe0ff */
[----:B------:R-:W-:Y:S01]  /*6060*/  FSEL R31, R31, -INF , !P5 ;  /* 0xff8000001f1f7808 */ /* 0x000fe20006800000 */
[----:B------:R-:W1:Y:S01]  /*6070*/  MUFU.TANH R2, R147 ;  /* 0x0000009300027308 */ /* 0x000e620000002400 */
[----:B--2---:R-:W-:-:S02]  /*6080*/  FSEL R26, R24, -INF , !P2 ;  /* 0xff800000181a7808 */ /* 0x004fc40005000000 */
[----:B-----5:R-:W-:Y:S02]  /*6090*/  FSEL R27, R12, -INF , !P4 ;  /* 0xff8000000c1b7808 */ /* 0x020fe40006000000 */
[C---:B------:R-:W-:Y:S02]  /*60a0*/  ISETP.GE.AND P5, PT, R20.reuse, R211, PT ;  /* 0x000000d31400720c */ /* 0x040fe40003fa6270 */
[----:B------:R-:W-:Y:S01]  /*60b0*/  ISETP.GE.AND P2, PT, R20, R205, PT ;  /* 0x000000cd1400720c */ /* 0x000fe20003f46270 */
[----:B------:R-:W2:Y:S01]  /*60c0*/  MUFU.TANH R34, R34 ;  /* 0x0000002200227308 */ /* 0x000ea20000002400 */
[----:B------:R-:W-:Y:S02]  /*60d0*/  ISETP.GE.AND P4, PT, R21, R211, PT ;  /* 0x000000d31500720c */ /* 0x000fe40003f86270 */
[----:B------:R-:W-:Y:S02]  /*60e0*/  FSEL R24, R25, -INF , !P1 ;  /* 0xff80000019187808 */ /* 0x000fe40004800000 */
[----:B------:R-:W-:-:S02]  /*60f0*/  ISETP.GE.AND P1, PT, R21, R205, PT ;  /* 0x000000cd1500720c */ /* 0x000fc40003f26270 */
[C---:B------:R-:W-:Y:S01]  /*6100*/  ISETP.LT.OR P5, PT, R20.reuse, R212, P5 ;  /* 0x000000d41400720c */ /* 0x040fe20002fa1670 */
[----:B------:R5:W-:Y:S01]  /*6110*/  MUFU.TANH R29, R141 ;  /* 0x0000008d001d7308 */ /* 0x000be20000002400 */
[----:B------:R-:W-:Y:S02]  /*6120*/  ISETP.LT.OR P2, PT, R20, R210, P2 ;  /* 0x000000d21400720c */ /* 0x000fe40001741670 */
[----:B------:R-:W-:Y:S02]  /*6130*/  ISETP.LT.OR P4, PT, R21, R212, P4 ;  /* 0x000000d41500720c */ /* 0x000fe40002781670 */
[C---:B------:R-:W-:Y:S02]  /*6140*/  IADD3 R20, R13.reuse, 0x21, RZ ;  /* 0x000000210d147810 */ /* 0x040fe40007ffe0ff */
[----:B------:R-:W-:Y:S01]  /*6150*/  IADD3 R7, R13, 0x29, RZ ;  /* 0x000000290d077810 */ /* 0x000fe20007ffe0ff */
[----:B------:R-:W1:Y:S01]  /*6160*/  MUFU.TANH R30, R30 ;  /* 0x0000001e001e7308 */ /* 0x000e620000002400 */
[----:B------:R-:W-:-:S02]  /*6170*/  ISETP.LT.OR P1, PT, R21, R210, P1 ;  /* 0x000000d21500720c */ /* 0x000fc40000f21670 */
[----:B---3--:R-:W-:Y:S02]  /*6180*/  FSEL R25, R14, -INF , !P0 ;  /* 0xff8000000e197808 */ /* 0x008fe40004000000 */
[----:B----4-:R-:W-:Y:S02]  /*6190*/  FSEL R21, R16, -INF , !P2 ;  /* 0xff80000010157808 */ /* 0x010fe40005000000 */
[----:B------:R-:W-:Y:S01]  /*61a0*/  FSEL R172, R172, -INF , !P4 ;  /* 0xff800000acac7808 */ /* 0x000fe20006000000 */
[----:B------:R3:W4:Y:S01]  /*61b0*/  MUFU.TANH R163, R143 ;  /* 0x0000008f00a37308 */ /* 0x0007220000002400 */
[-C--:B------:R-:W-:Y:S01]  /*61c0*/  ISETP.GE.AND P0, PT, R20, R211.reuse, PT ;  /* 0x000000d31400720c */ /* 0x080fe20003f06270 */
[----:B-----5:R-:W-:Y:S01]  /*61d0*/  FMUL.FTZ R141, R166, c[0x0][0x2ec] ;  /* 0x0000bb00a68d7a20 */ /* 0x020fe20000410000 */
[C---:B------:R-:W-:Y:S02]  /*61e0*/  ISETP.GE.AND P2, PT, R7.reuse, R211, PT ;  /* 0x000000d30700720c */ /* 0x040fe40003f46270 */
[----:B------:R-:W-:-:S02]  /*61f0*/  ISETP.GE.AND P4, PT, R7, R205, PT ;  /* 0x000000cd0700720c */ /* 0x000fc40003f86270 */
[-C--:B------:R-:W-:Y:S01]  /*6200*/  ISETP.LT.OR P0, PT, R20, R212.reuse, P0 ;  /* 0x000000d41400720c */ /* 0x080fe20000701670 */
[----:B------:R-:W5:Y:S01]  /*6210*/  MUFU.TANH R158, R158 ;  /* 0x0000009e009e7308 */ /* 0x000f620000002400 */
[C---:B------:R-:W-:Y:S02]  /*6220*/  ISETP.LT.OR P2, PT, R7.reuse, R212, P2 ;  /* 0x000000d40700720c */ /* 0x040fe40001741670 */
[----:B------:R-:W-:Y:S02]  /*6230*/  ISETP.LT.OR P4, PT, R7, R210, P4 ;  /* 0x000000d20700720c */ /* 0x000fe40002781670 */
[----:B------:R-:W-:Y:S02]  /*6240*/  IADD3 R7, R13, 0x30, RZ ;  /* 0x000000300d077810 */ /* 0x000fe40007ffe0ff */
[----:B------:R-:W-:Y:S01]  /*6250*/  FSEL R22, R15, -INF , !P6 ;  /* 0xff8000000f167808 */ /* 0x000fe20007000000 */
[----:B---3--:R-:W-:Y:S01]  /*6260*/  FMUL.FTZ R143, R171, c[0x0][0x2ec] ;  /* 0x0000bb00ab8f7a20 */ /* 0x008fe20000410000 */
[----:B------:R-:W-:Y:S01]  /*6270*/  FSEL R174, R174, -INF , !P0 ;  /* 0xff800000aeae7808 */ /* 0x000fe20004000000 */
[----:B------:R-:W3:Y:S01]  /*6280*/  MUFU.TANH R156, R156 ;  /* 0x0000009c009c7308 */ /* 0x000ee20000002400 */
[----:B------:R-:W-:-:S02]  /*6290*/  ISETP.GE.AND P6, PT, R20, R205, PT ;  /* 0x000000cd1400720c */ /* 0x000fc40003fc6270 */
[----:B------:R-:W-:Y:S02]  /*62a0*/  ISETP.GE.AND P0, PT, R7, R205, PT ;  /* 0x000000cd0700720c */ /* 0x000fe40003f06270 */
[----:B------:R-:W-:Y:S02]  /*62b0*/  IADD3 R6, R13, 0x28, RZ ;  /* 0x000000280d067810 */ /* 0x000fe40007ffe0ff */
[-C--:B------:R-:W-:Y:S01]  /*62c0*/  ISETP.LT.OR P6, PT, R20, R210.reuse, P6 ;  /* 0x000000d21400720c */ /* 0x080fe200037c1670 */
[----:B------:R-:W2:Y:S01]  /*62d0*/  MUFU.TANH R143, R143 ;  /* 0x0000008f008f7308 */ /* 0x000ea20000002400 */
[----:B------:R-:W-:Y:S02]  /*62e0*/  ISETP.LT.OR P0, PT, R7, R210, P0 ;  /* 0x000000d20700720c */ /* 0x000fe40000701670 */
[----:B------:R-:W-:Y:S02]  /*62f0*/  FSEL R23, R33, -INF , !P3 ;  /* 0xff80000021177808 */ /* 0x000fe40005800000 */
[----:B------:R-:W-:-:S02]  /*6300*/  FSEL R20, R32, -INF , !P5 ;  /* 0xff80000020147808 */ /* 0x000fc40006800000 */
[C---:B------:R-:W-:Y:S01]  /*6310*/  ISETP.GE.AND P3, PT, R6.reuse, R211, PT ;  /* 0x000000d30600720c */ /* 0x040fe20003f66270 */
[----:B------:R-:W2:Y:S01]  /*6320*/  MUFU.TANH R142, R142 ;  /* 0x0000008e008e7308 */ /* 0x000ea20000002400 */
[----:B------:R-:W-:Y:S02]  /*6330*/  ISETP.GE.AND P5, PT, R6, R205, PT ;  /* 0x000000cd0600720c */ /* 0x000fe40003fa6270 */
[----:B------:R-:W-:Y:S02]  /*6340*/  FSEL R171, R19, -INF , !P1 ;  /* 0xff80000013ab7808 */ /* 0x000fe40004800000 */
[----:B------:R-:W-:Y:S02]  /*6350*/  ISETP.GE.AND P1, PT, R7, R211, PT ;  /* 0x000000d30700720c */ /* 0x000fe40003f26270 */
[----:B-1----:R-:W-:Y:S01]  /*6360*/  FSEL R153, R153, -INF , !P0 ;  /* 0xff80000099997808 */ /* 0x002fe20004000000 */
[----:B------:R-:W-:Y:S01]  /*6370*/  MUFU.TANH R140, R140 ;  /* 0x0000008c008c7308 */ /* 0x000fe20000002400 */
[----:B------:R-:W-:-:S02]  /*6380*/  PLOP3.LUT P0, PT, PT, PT, UP0, 0x80, 0x0 ;  /* 0x000000000000781c */ /* 0x000fc40003f0f008 */
[C---:B------:R-:W-:Y:S02]  /*6390*/  ISETP.LT.OR P3, PT, R6.reuse, R212, P3 ;  /* 0x000000d40600720c */ /* 0x040fe40001f61670 */
[----:B------:R-:W-:Y:S02]  /*63a0*/  ISETP.LT.OR P5, PT, R6, R210, P5 ;  /* 0x000000d20600720c */ /* 0x000fe40002fa1670 */
[----:B------:R-:W-:Y:S01]  /*63b0*/  FSEL R169, R2, -INF , !P6 ;  /* 0xff80000002a97808 */ /* 0x000fe20007000000 */
[----:B------:R-:W1:Y:S01]  /*63c0*/  MUFU.TANH R141, R141 ;  /* 0x0000008d008d7308 */ /* 0x000e620000002400 */
[----:B------:R-:W-:Y:S02]  /*63d0*/  IADD3 R6, R13, 0x31, RZ ;  /* 0x000000310d067810 */ /* 0x000fe40007ffe0ff */
[----:B------:R-:W-:Y:S02]  /*63e0*/  ISETP.LT.OR P1, PT, R7, R212, P1 ;  /* 0x000000d40700720c */ /* 0x000fe40000f21670 */
[----:B------:R-:W-:-:S02]  /*63f0*/  IADD3 R2, R13, 0x38, RZ ;  /* 0x000000380d027810 */ /* 0x000fc40007ffe0ff */
[----:B------:R-:W-:Y:S01]  /*6400*/  IADD3 R13, R13, 0x39, RZ ;  /* 0x000000390d0d7810 */ /* 0x000fe20007ffe0ff */
[----:B------:R-:W1:Y:S01]  /*6410*/  MUFU.TANH R151, R151 ;  /* 0x0000009700977308 */ /* 0x000e620000002400 */
[----:B--2---:R-:W-:Y:S02]  /*6420*/  FSEL R170, R34, -INF , !P3 ;  /* 0xff80000022aa7808 */ /* 0x004fe40005800000 */
[----:B------:R-:W-:Y:S02]  /*6430*/  FSEL R165, R30, -INF , !P5 ;  /* 0xff8000001ea57808 */ /* 0x000fe40006800000 */
[----:B------:R-:W-:Y:S02]  /*6440*/  FSEL R168, R29, -INF , !P2 ;  /* 0xff8000001da87808 */ /* 0x000fe40005000000 */
[----:B----4-:R-:W-:Y:S02]  /*6450*/  FSEL R163, R163, -INF , !P4 ;  /* 0xff800000a3a37808 */ /* 0x010fe40006000000 */
[----:B-----5:R-:W-:-:S02]  /*6460*/  FSEL R158, R158, -INF , !P1 ;  /* 0xff8000009e9e7808 */ /* 0x020fc40004800000 */
[C---:B------:R-:W-:Y:S02]  /*6470*/  ISETP.GE.AND P6, PT, R6.reuse, R211, PT ;  /* 0x000000d30600720c */ /* 0x040fe40003fc6270 */
[----:B------:R-:W-:Y:S02]  /*6480*/  ISETP.GE.AND P3, PT, R6, R205, PT ;  /* 0x000000cd0600720c */ /* 0x000fe40003f66270 */
[C---:B------:R-:W-:Y:S02]  /*6490*/  ISETP.GE.AND P5, PT, R2.reuse, R211, PT ;  /* 0x000000d30200720c */ /* 0x040fe40003fa6270 */
[----:B------:R-:W-:Y:S02]  /*64a0*/  ISETP.GE.AND P2, PT, R2, R205, PT ;  /* 0x000000cd0200720c */ /* 0x000fe40003f46270 */
[C---:B------:R-:W-:Y:S02]  /*64b0*/  ISETP.GE.AND P4, PT, R13.reuse, R211, PT ;  /* 0x000000d30d00720c */ /* 0x040fe40003f86270 */
[----:B------:R-:W-:-:S02]  /*64c0*/  ISETP.GE.AND P1, PT, R13, R205, PT ;  /* 0x000000cd0d00720c */ /* 0x000fc40003f26270 */
[C---:B------:R-:W-:Y:S02]  /*64d0*/  ISETP.LT.OR P6, PT, R6.reuse, R212, P6 ;  /* 0x000000d40600720c */ /* 0x040fe400037c1670 */
[----:B------:R-:W-:Y:S02]  /*64e0*/  ISETP.LT.OR P3, PT, R6, R210, P3 ;  /* 0x000000d20600720c */ /* 0x000fe40001f61670 */
[C---:B------:R-:W-:Y:S02]  /*64f0*/  ISETP.LT.OR P5, PT, R2.reuse, R212, P5 ;  /* 0x000000d40200720c */ /* 0x040fe40002fa1670 */
[----:B------:R-:W-:Y:S02]  /*6500*/  ISETP.LT.OR P2, PT, R2, R210, P2 ;  /* 0x000000d20200720c */ /* 0x000fe40001741670 */
[C---:B------:R-:W-:Y:S02]  /*6510*/  ISETP.LT.OR P4, PT, R13.reuse, R212, P4 ;  /* 0x000000d40d00720c */ /* 0x040fe40002781670 */
[----:B------:R-:W-:-:S02]  /*6520*/  ISETP.LT.OR P1, PT, R13, R210, P1 ;  /* 0x000000d20d00720c */ /* 0x000fc40000f21670 */
[----:B---3--:R-:W-:Y:S02]  /*6530*/  FSEL R156, R156, -INF , !P6 ;  /* 0xff8000009c9c7808 */ /* 0x008fe40007000000 */
[----:B------:R-:W-:Y:S02]  /*6540*/  FSEL R143, R143, -INF , !P3 ;  /* 0xff8000008f8f7808 */ /* 0x000fe40005800000 */
[----:B------:R-:W-:Y:S02]  /*6550*/  FSEL R142, R142, -INF , !P5 ;  /* 0xff8000008e8e7808 */ /* 0x000fe40006800000 */
[----:B-1----:R-:W-:Y:S02]  /*6560*/  FSEL R141, R141, -INF , !P2 ;  /* 0xff8000008d8d7808 */ /* 0x002fe40005000000 */
        /* <DEDUP_REMOVED lines=29> */
.L_x_279:
[----:B------:R-:W-:Y:S01]  /*6740*/  FMNMX.FTZ R7, R132, R0, !PT ;  /* 0x0000000084077209 */ /* 0x000fe20007810000 */
[----:B------:R-:W-:Y:S01]  /*6750*/  LDSM.16.MT88.4 R12, [R194+0x12000] ;  /* 0x01200000c20c783b */ /* 0x000fe20000004200 */
[----:B-1----:R-:W-:-:S02]  /*6760*/  FMNMX.FTZ R8, R3, R133, !PT ;  /* 0x0000008503087209 */ /* 0x002fc40007810000 */
[----:B------:R-:W-:Y:S01]  /*6770*/  FMNMX.FTZ R7, R18, R7, !PT ;  /* 0x0000000712077209 */ /* 0x000fe20007810000 */
[----:B------:R-:W-:Y:S01]  /*6780*/  LDSM.16.MT88.4 R136, [R194+0x12800] ;  /* 0x01280000c288783b */ /* 0x000fe20000004200 */
[----:B------:R-:W-:Y:S02]  /*6790*/  FMNMX.FTZ R8, R17, R8, !PT ;  /* 0x0000000811087209 */ /* 0x000fe40007810000 */
[----:B------:R-:W-:Y:S01]  /*67a0*/  FMNMX.FTZ R7, R28, R7, !PT ;  /* 0x000000071c077209 */ /* 0x000fe20007810000 */
[----:B------:R-:W-:Y:S01]  /*67b0*/  LDSM.16.MT88.4 R32, [R193+0x12800] ;  /* 0x01280000c120783b */ /* 0x000fe20000004200 */
        /* <DEDUP_REMOVED lines=33> */
[----:B-1----:R-:W-:-:S03]  /*69d0*/  FMNMX.FTZ R2, R9, R2, !PT ;  /* 0x0000000209027209 */ /* 0x002fc60007810000 */
[----:B------:R-:W-:Y:S01]  /*69e0*/  LDSM.16.MT88.4 R8, [R193+0x12000] ;  /* 0x01200000c108783b */ /* 0x000fe20000004200 */
[C---:B------:R-:W-:Y:S01]  /*69f0*/  FSETP.NEU.FTZ.AND P2, PT, R2.reuse, -INF , PT ;  /* 0xff8000000200780b */ /* 0x040fe20003f5d000 */
[----:B------:R-:W-:-:S05]  /*6a00*/  FMUL.FTZ R155, R2, c[0x0][0x23c] ;  /* 0x00008f00029b7a20 */ /* 0x000fca0000410000 */
[----:B------:R-:W-:-:S05]  /*6a10*/  FSEL R155, R155, RZ, P2 ;  /* 0x000000ff9b9b7208 */ /* 0x000fca0001000000 */
[--C-:B------:R-:W-:Y:S01]  /*6a20*/  FFMA.FTZ R149, R0, c[0x0][0x23c], -R155.reuse ;  /* 0x00008f0000957a23 */ /* 0x100fe2000001089b */
[----:B--2---:R-:W-:Y:S01]  /*6a30*/  FMNMX.FTZ R0, R7, R6, !PT ;  /* 0x0000000607007209 */ /* 0x004fe20007810000 */
[--C-:B------:R-:W-:Y:S02]  /*6a40*/  FFMA.FTZ R146, R4, c[0x0][0x23c], -R155.reuse ;  /* 0x00008f0004927a23 */ /* 0x100fe4000001089b */
[--C-:B------:R-:W-:Y:S01]  /*6a50*/  FFMA.FTZ R148, R18, c[0x0][0x23c], -R155.reuse ;  /* 0x00008f0012947a23 */ /* 0x100fe2000001089b */
[C---:B------:R-:W-:Y:S01]  /*6a60*/  FSETP.NEU.FTZ.AND P1, PT, R0.reuse, -INF , PT ;  /* 0xff8000000000780b */ /* 0x040fe20003f3d000 */
[----:B------:R-:W-:Y:S01]  /*6a70*/  FMUL.FTZ R154, R0, c[0x0][0x23c] ;  /* 0x00008f00009a7a20 */ /* 0x000fe20000410000 */
[----:B------:R-:W-:Y:S01]  /*6a80*/  MUFU.EX2 R149, R149 ;  /* 0x0000009500957308 */ /* 0x000fe20000000800 */
[--C-:B------:R-:W-:Y:S01]  /*6a90*/  FFMA.FTZ R147, R28, c[0x0][0x23c], -R155.reuse ;  /* 0x00008f001c937a23 */ /* 0x100fe2000001089b */
[----:B------:R-:W-:Y:S01]  /*6aa0*/  FSEL R6, R0, RZ, P1 ;  /* 0x000000ff00067208 */ /* 0x000fe20000800000 */
[--C-:B------:R-:W-:Y:S01]  /*6ab0*/  FFMA.FTZ R160, R24, c[0x0][0x23c], -R155.reuse ;  /* 0x00008f0018a07a23 */ /* 0x100fe2000001089b */
[----:B------:R-:W-:Y:S01]  /*6ac0*/  FSEL R154, R154, RZ, P1 ;  /* 0x000000ff9a9a7208 */ /* 0x000fe20000800000 */
[----:B------:R-:W-:-:S02]  /*6ad0*/  FFMA.FTZ R157, R22, c[0x0][0x23c], -R155 ;  /* 0x00008f00169d7a23 */ /* 0x000fc4000001089b */
[----:B------:R-:W-:Y:S01]  /*6ae0*/  FADD.FTZ R6, R3, -R6 ;  /* 0x8000000603067221 */ /* 0x000fe20000010000 */
[----:B------:R-:W1:Y:S01]  /*6af0*/  MUFU.EX2 R148, R148 ;  /* 0x0000009400947308 */ /* 0x000e620000000800 */
[--C-:B------:R-:W-:Y:S02]  /*6b00*/  FFMA.FTZ R145, R133, c[0x0][0x23c], -R154.reuse ;  /* 0x00008f0085917a23 */ /* 0x100fe4000001089a */
[--C-:B------:R-:W-:Y:S01]  /*6b10*/  FFMA.FTZ R133, R5, c[0x0][0x23c], -R154.reuse ;  /* 0x00008f0005857a23 */ /* 0x100fe2000001089a */
[----:B------:R-:W-:Y:S01]  /*6b20*/  FSEL R5, R2, RZ, P2 ;  /* 0x000000ff02057208 */ /* 0x000fe20001000000 */
[--C-:B------:R-:W-:Y:S02]  /*6b30*/  FFMA.FTZ R144, R17, c[0x0][0x23c], -R154.reuse ;  /* 0x00008f0011907a23 */ /* 0x100fe4000001089a */
[----:B------:R-:W-:Y:S01]  /*6b40*/  FMUL.FTZ R150, R6, c[0x0][0x23c] ;  /* 0x00008f0006967a20 */ /* 0x000fe20000410000 */
[----:B------:R-:W-:Y:S01]  /*6b50*/  MUFU.EX2 R147, R147 ;  /* 0x0000009300937308 */ /* 0x000fe20000000800 */
[----:B------:R-:W-:Y:S01]  /*6b60*/  FADD.FTZ R4, R132, -R5 ;  /* 0x8000000584047221 */ /* 0x000fe20000010000 */
[----:B------:R-:W2:Y:S01]  /*6b70*/  LDSM.16.MT88.4 R16, [R196+0x12000] ;  /* 0x01200000c410783b */ /* 0x000ea20000004200 */
[----:B------:R-:W-:-:S02]  /*6b80*/  FFMA.FTZ R132, R31, c[0x0][0x23c], -R154 ;  /* 0x00008f001f847a23 */ /* 0x000fc4000001089a */
[----:B------:R-:W-:Y:S01]  /*6b90*/  FMUL.FTZ R152, R4, c[0x0][0x23c] ;  /* 0x00008f0004987a20 */ /* 0x000fe20000410000 */
[----:B------:R-:W-:Y:S01]  /*6ba0*/  LDSM.16.MT88.4 R28, [R192+0x12800] ;  /* 0x01280000c01c783b */ /* 0x000fe20000004200 */
[--C-:B------:R-:W-:Y:S01]  /*6bb0*/  FFMA.FTZ R3, R26, c[0x0][0x23c], -R155.reuse ;  /* 0x00008f001a037a23 */ /* 0x100fe2000001089b */
[----:B------:R-:W3:Y:S01]  /*6bc0*/  MUFU.EX2 R146, R146 ;  /* 0x0000009200927308 */ /* 0x000ee20000000800 */
[----:B-1----:R-:W-:Y:S01]  /*6bd0*/  F2FP.PACK_AB R4, R148, R149 ;  /* 0x000000959404723e */ /* 0x002fe200000000ff */
[----:B------:R-:W-:Y:S02]  /*6be0*/  FFMA.FTZ R162, R20, c[0x0][0x23c], -R155 ;  /* 0x00008f0014a27a23 */ /* 0x000fe4000001089b */
[--C-:B------:R-:W-:Y:S02]  /*6bf0*/  FFMA.FTZ R159, R27, c[0x0][0x23c], -R154.reuse ;  /* 0x00008f001b9f7a23 */ /* 0x100fe4000001089a */
[--C-:B------:R-:W-:Y:S02]  /*6c00*/  FFMA.FTZ R164, R25, c[0x0][0x23c], -R154.reuse ;  /* 0x00008f0019a47a23 */ /* 0x100fe4000001089a */
        /* <DEDUP_REMOVED lines=8> */
[----:B---3--:R-:W-:Y:S01]  /*6c90*/  F2FP.PACK_AB R6, R146, R147 ;  /* 0x000000939206723e */ /* 0x008fe200000000ff */
[--C-:B------:R-:W-:Y:S02]  /*6ca0*/  FFMA.FTZ R173, R168, c[0x0][0x23c], -R155.reuse ;  /* 0x00008f00a8ad7a23 */ /* 0x100fe4000001089b */
[----:B------:R-:W-:Y:S02]  /*6cb0*/  FFMA.FTZ R170, R170, c[0x0][0x23c], -R155 ;  /* 0x00008f00aaaa7a23 */ /* 0x000fe4000001089b */
[--C-:B------:R-:W-:Y:S02]  /*6cc0*/  FFMA.FTZ R168, R171, c[0x0][0x23c], -R154.reuse ;  /* 0x00008f00aba87a23 */ /* 0x100fe4000001089a */
[----:B------:R-:W-:Y:S01]  /*6cd0*/  MUFU.EX2 R133, R133 ;  /* 0x0000008500857308 */ /* 0x000fe20000000800 */
[----:B------:R-:W-:-:S02]  /*6ce0*/  FFMA.FTZ R169, R169, c[0x0][0x23c], -R154 ;  /* 0x00008f00a9a97a23 */ /* 0x000fc4000001089a */
[--C-:B------:R-:W-:Y:S02]  /*6cf0*/  FFMA.FTZ R165, R165, c[0x0][0x23c], -R154.reuse ;  /* 0x00008f00a5a57a23 */ /* 0x100fe4000001089a */
[--C-:B------:R-:W-:Y:S02]  /*6d00*/  FFMA.FTZ R174, R163, c[0x0][0x23c], -R154.reuse ;  /* 0x00008f00a3ae7a23 */ /* 0x100fe4000001089a */
[--C-:B------:R-:W-:Y:S01]  /*6d10*/  FFMA.FTZ R163, R156, c[0x0][0x23c], -R155.reuse ;  /* 0x00008f009ca37a23 */ /* 0x100fe2000001089b */
[----:B------:R-:W3:Y:S01]  /*6d20*/  MUFU.EX2 R132, R132 ;  /* 0x0000008400847308 */ /* 0x000ee20000000800 */
[----:B-1----:R-:W-:Y:S01]  /*6d30*/  F2FP.PACK_AB R5, R144, R145 ;  /* 0x000000919005723e */ /* 0x002fe200000000ff */
[--C-:B------:R-:W-:Y:S02]  /*6d40*/  FFMA.FTZ R158, R158, c[0x0][0x23c], -R155.reuse ;  /* 0x00008f009e9e7a23 */ /* 0x100fe4000001089b */
[----:B------:R-:W-:Y:S02]  /*6d50*/  FFMA.FTZ R156, R142, c[0x0][0x23c], -R155 ;  /* 0x00008f008e9c7a23 */ /* 0x000fe4000001089b */
[----:B------:R-:W-:-:S02]  /*6d60*/  FFMA.FTZ R153, R153, c[0x0][0x23c], -R154 ;  /* 0x00008f0099997a23 */ /* 0x000fc4000001089a */
[----:B------:R-:W1:Y:S01]  /*6d70*/  MUFU.EX2 R152, R152 ;  /* 0x0000009800987308 */ /* 0x000e620000000800 */
[--C-:B------:R-:W-:Y:S02]  /*6d80*/  FFMA.FTZ R176, R143, c[0x0][0x23c], -R154.reuse ;  /* 0x00008f008fb07a23 */ /* 0x100fe4000001089a */
[--C-:B------:R-:W-:Y:S02]  /*6d90*/  FFMA.FTZ R171, R141, c[0x0][0x23c], -R154.reuse ;  /* 0x00008f008dab7a23 */ /* 0x100fe4000001089a */
[----:B------:R-:W-:Y:S02]  /*6da0*/  FFMA.FTZ R155, R140, c[0x0][0x23c], -R155 ;  /* 0x00008f008c9b7a23 */ /* 0x000fe4000001089b */
[----:B------:R-:W-:Y:S01]  /*6db0*/  FFMA.FTZ R154, R151, c[0x0][0x23c], -R154 ;  /* 0x00008f00979a7a23 */ /* 0x000fe2000001089a */
[----:B------:R-:W4:Y:S01]  /*6dc0*/  MUFU.EX2 R150, R150 ;  /* 0x0000009600967308 */ /* 0x000f220000000800 */
[----:B---3--:R-:W-:Y:S01]  /*6dd0*/  F2FP.PACK_AB R7, R132, R133 ;  /* 0x000000858407723e */ /* 0x008fe200000000ff */
[----:B------:R-:W-:Y:S01]  /*6de0*/  LDSM.16.MT88.4 R140, [R194+0x13800] ;  /* 0x01380000c28c783b */ /* 0x000fe20000004200 */
[----:B-1----:R-:W-:-:S05]  /*6df0*/  FMUL.FTZ R120, R120, R152 ;  /* 0x0000009878787220 */ /* 0x002fca0000410000 */
[----:B------:R-:W-:Y:S01]  /*6e00*/  MUFU.EX2 R3, R3 ;  /* 0x0000000300037308 */ /* 0x000fe20000000800 */
[-C--:B------:R-:W-:Y:S02]  /*6e10*/  FMUL.FTZ R121, R121, R152.reuse ;  /* 0x0000009879797220 */ /* 0x080fe40000410000 */
[-C--:B------:R-:W-:Y:S02]  /*6e20*/  FMUL.FTZ R116, R116, R152.reuse ;  /* 0x0000009874747220 */ /* 0x080fe40000410000 */
[----:B------:R-:W-:Y:S02]  /*6e30*/  FMUL.FTZ R117, R117, R152 ;  /* 0x0000009875757220 */ /* 0x000fe40000410000 */
[-C--:B----4-:R-:W-:Y:S01]  /*6e40*/  FMUL.FTZ R122, R122, R150.reuse ;  /* 0x000000967a7a7220 */ /* 0x090fe20000410000 */
[----:B------:R-:W1:Y:S01]  /*6e50*/  MUFU.EX2 R160, R160 ;  /* 0x000000a000a07308 */ /* 0x000e620000000800 */
[-C--:B------:R-:W-:Y:S02]  /*6e60*/  FMUL.FTZ R123, R123, R150.reuse ;  /* 0x000000967b7b7220 */ /* 0x080fe40000410000 */
        /* <DEDUP_REMOVED lines=10> */
[----:B------:R-:W3:Y:S01]  /*6f10*/  LDSM.16.MT88.4 R12, [R196+0x14000] ;  /* 0x01400000c40c783b */ /* 0x000ee20000004200 */
[----:B------:R-:W-:Y:S01]  /*6f20*/  FMUL.FTZ R125, R125, R152 ;  /* 0x000000987d7d7220 */ /* 0x000fe20000410000 */
[----:B------:R-:W-:Y:S01]  /*6f30*/  MUFU.EX2 R162, R162 ;  /* 0x000000a200a27308 */ /* 0x000fe20000000800 */
        /* <DEDUP_REMOVED lines=10> */
[----:B------:R-:W-:Y:S01]  /*6fe0*/  FMUL.FTZ R109, R109, R152 ;  /* 0x000000986d6d7220 */ /* 0x000fe20000410000 */
[----:B------:R-:W2:Y:S01]  /*6ff0*/  LDSM.16.MT88.4 R16, [R192+0x12000] ;  /* 0x01200000c010783b */ /* 0x000ea20000004200 */
[-C--:B------:R-:W-:Y:S01]  /*7000*/  FMUL.FTZ R110, R110, R150.reuse ;  /* 0x000000966e6e7220 */ /* 0x080fe20000410000 */
[----:B------:R-:W4:Y:S01]  /*7010*/  MUFU.EX2 R164, R164 ;  /* 0x000000a400a47308 */ /* 0x000f220000000800 */
[----:B------:R-:W-:-:S02]  /*7020*/  FMUL.FTZ R111, R111, R150 ;  /* 0x000000966f6f7220 */ /* 0x000fc40000410000 */
[-C--:B------:R-:W-:Y:S01]  /*7030*/  FMUL.FTZ R36, R36, R152.reuse ;  /* 0x0000009824247220 */ /* 0x080fe20000410000 */
[C---:B------:R-:W-:Y:S01]  /*7040*/  HMMA.16816.F32 R112, R4.reuse, R8, R112 ;  /* 0x000000080470723c */ /* 0x040fe20000001870 */
[----:B------:R-:W-:Y:S02]  /*7050*/  FMUL.FTZ R37, R37, R152 ;  /* 0x0000009825257220 */ /* 0x000fe40000410000 */
        /* <DEDUP_REMOVED lines=9> */
[----:B------:R-:W-:Y:S02]  /*70f0*/  FMUL.FTZ R43, R43, R150 ;  /* 0x000000962b2b7220 */ /* 0x000fe40000410000 */
[C---:B---3--:R-:W-:Y:S01]  /*7100*/  HMMA.16816.F32 R36, R4.reuse, R12, R36 ;  /* 0x0000000c0424723c */ /* 0x048fe20000001824 */
[-C--:B------:R-:W-:Y:S02]  /*7110*/  FMUL.FTZ R104, R104, R152.reuse ;  /* 0x0000009868687220 */ /* 0x080fe40000410000 */
[----:B------:R-:W-:Y:S02]  /*7120*/  FMUL.FTZ R105, R105, R152 ;  /* 0x0000009869697220 */ /* 0x000fe40000410000 */
[-C--:B------:R-:W-:Y:S01]  /*7130*/  FMUL.FTZ R106, R106, R150.reuse ;  /* 0x000000966a6a7220 */ /* 0x080fe20000410000 */
[----:B------:R-:W-:Y:S01]  /*7140*/  MUFU.EX2 R167, R167 ;  /* 0x000000a700a77308 */ /* 0x000fe20000000800 */
[----:B------:R-:W-:Y:S01]  /*7150*/  FMUL.FTZ R107, R107, R150 ;  /* 0x000000966b6b7220 */ /* 0x000fe20000410000 */
[----:B------:R-:W-:Y:S01]  /*7160*/  HMMA.16816.F32 R40, R4, R14, R40 ;  /* 0x0000000e0428723c */ /* 0x000fe20000001828 */
[----:B------:R-:W3:Y:S01]  /*7170*/  LDSM.16.MT88.4 R12, [R192+0x14000] ;  /* 0x01400000c00c783b */ /* 0x000ee20000004200 */
[----:B------:R-:W-:-:S02]  /*7180*/  FMUL.FTZ R100, R100, R152 ;  /* 0x0000009864647220 */ /* 0x000fc40000410000 */
[----:B------:R-:W-:Y:S02]  /*7190*/  FMUL.FTZ R101, R101, R152 ;  /* 0x0000009865657220 */ /* 0x000fe40000410000 */
[-C--:B------:R-:W-:Y:S01]  /*71a0*/  FMUL.FTZ R102, R102, R150.reuse ;  /* 0x0000009666667220 */ /* 0x080fe20000410000 */
[----:B------:R-:W1:Y:S01]  /*71b0*/  MUFU.EX2 R172, R172 ;  /* 0x000000ac00ac7308 */ /* 0x000e620000000800 */
[----:B------:R-:W-:Y:S02]  /*71c0*/  FMUL.FTZ R103, R103, R150 ;  /* 0x0000009667677220 */ /* 0x000fe40000410000 */
[-C--:B------:R-:W-:Y:S01]  /*71d0*/  FMUL.FTZ R44, R44, R152.reuse ;  /* 0x000000982c2c7220 */ /* 0x080fe20000410000 */
[----:B--2---:R-:W-:Y:S01]  /*71e0*/  HMMA.16816.F32 R104, R4, R16, R104 ;  /* 0x000000100468723c */ /* 0x004fe20000001868 */
[----:B------:R-:W-:Y:S02]  /*71f0*/  FMUL.FTZ R45, R45, R152 ;  /* 0x000000982d2d7220 */ /* 0x000fe40000410000 */
[-C--:B------:R-:W-:Y:S01]  /*7200*/  FMUL.FTZ R46, R46, R150.reuse ;  /* 0x000000962e2e7220 */ /* 0x080fe20000410000 */
[----:B------:R-:W-:Y:S01]  /*7210*/  MUFU.EX2 R170, R170 ;  /* 0x000000aa00aa7308 */ /* 0x000fe20000000800 */
[----:B------:R-:W-:-:S02]  /*7220*/  FMUL.FTZ R47, R47, R150 ;  /* 0x000000962f2f7220 */ /* 0x000fc40000410000 */
[-C--:B------:R-:W-:Y:S01]  /*7230*/  FMUL.FTZ R48, R48, R152.reuse ;  /* 0x0000009830307220 */ /* 0x080fe20000410000 */
[C---:B------:R-:W-:Y:S01]  /*7240*/  HMMA.16816.F32 R100, R4.reuse, R18, R100 ;  /* 0x000000120464723c */ /* 0x040fe20000001864 */
[----:B------:R-:W-:Y:S01]  /*7250*/  FMUL.FTZ R49, R49, R152 ;  /* 0x0000009831317220 */ /* 0x000fe20000410000 */
[----:B------:R-:W2:Y:S01]  /*7260*/  LDSM.16.MT88.4 R16, [R193+0x14000] ;  /* 0x01400000c110783b */ /* 0x000ea20000004200 */
        /* <DEDUP_REMOVED lines=8> */
[----:B------:R-:W-:Y:S02]  /*72f0*/  FMUL.FTZ R63, R63, R150 ;  /* 0x000000963f3f7220 */ /* 0x000fe40000410000 */
[-C--:B------:R-:W-:Y:S01]  /*7300*/  FMUL.FTZ R64, R64, R152.reuse ;  /* 0x0000009840407220 */ /* 0x080fe20000410000 */
[----:B------:R-:W-:Y:S01]  /*7310*/  HMMA.16816.F32 R48, R4, R10, R48 ;  /* 0x0000000a0430723c */ /* 0x000fe20000001830 */
[----:B------:R-:W5:Y:S01]  /*7320*/  LDSM.16.MT88.4 R8, [R196+0x16000] ;  /* 0x01600000c408783b */ /* 0x000f620000004200 */
[----:B------:R-:W-:Y:S02]  /*7330*/  FMUL.FTZ R65, R65, R152 ;  /* 0x0000009841417220 */ /* 0x000fe40000410000 */
[-C--:B------:R-:W-:Y:S01]  /*7340*/  FMUL.FTZ R66, R66, R150.reuse ;  /* 0x0000009642427220 */ /* 0x080fe20000410000 */
[----:B------:R-:W1:Y:S01]  /*7350*/  MUFU.EX2 R169, R169 ;  /* 0x000000a900a97308 */ /* 0x000e620000000800 */
[----:B------:R-:W-:-:S02]  /*7360*/  FMUL.FTZ R67, R67, R150 ;  /* 0x0000009643437220 */ /* 0x000fc40000410000 */
        /* <DEDUP_REMOVED lines=37> */
[----:B------:R-:W-:Y:S01]  /*75c0*/  MUFU.EX2 R155, R155 ;  /* 0x0000009b009b7308 */ /* 0x000fe20000000800 */
        /* <DEDUP_REMOVED lines=27> */
[----:B------:R-:W-:Y:S01]  /*7780*/  FFMA.FTZ R149, R223, R152, R149 ;  /* 0x00000098df957223 */ /* 0x000fe20000010095 */
[----:B-----5:R-:W-:Y:S01]  /*7790*/  HMMA.16816.F32 R92, R4, R8, R92 ;  /* 0x00000008045c723c */ /* 0x020fe2000000185c */
        /* <DEDUP_REMOVED lines=9> */
[----:B-1----:R-:W-:Y:S01]  /*7830*/  F2FP.PACK_AB R4, R160, R3 ;  /* 0x00000003a004723e */ /* 0x002fe200000000ff */
[----:B------:R-:W-:Y:S01]  /*7840*/  FADD.FTZ R3, R3, R146 ;  /* 0x0000009203037221 */ /* 0x000fe20000010000 */
[----:B----4-:R-:W-:Y:S01]  /*7850*/  F2FP.PACK_AB R5, R164, R159 ;  /* 0x0000009fa405723e */ /* 0x010fe200000000ff */
[----:B------:R-:W-:Y:S01]  /*7860*/  FADD.FTZ R159, R159, R132 ;  /* 0x000000849f9f7221 */ /* 0x000fe20000010000 */
[----:B------:R-:W-:Y:S01]  /*7870*/  F2FP.PACK_AB R6, R162, R157 ;  /* 0x0000009da206723e */ /* 0x000fe200000000ff */
[----:B------:R-:W-:Y:S01]  /*7880*/  FADD.FTZ R160, R160, R3 ;  /* 0x00000003a0a07221 */ /* 0x000fe20000010000 */
[----:B------:R-:W-:Y:S01]  /*7890*/  F2FP.PACK_AB R7, R166, R161 ;  /* 0x000000a1a607723e */ /* 0x000fe200000000ff */
[----:B------:R-:W-:Y:S01]  /*78a0*/  FADD.FTZ R164, R164, R159 ;  /* 0x0000009fa4a47221 */ /* 0x000fe20000010000 */
[----:B------:R-:W-:Y:S01]  /*78b0*/  MOV R132, R2 ;  /* 0x0000000200847202 */ /* 0x000fe20000000f00 */
[----:B------:R-:W-:-:S02]  /*78c0*/  FADD.FTZ R157, R157, R160 ;  /* 0x000000a09d9d7221 */ /* 0x000fc40000010000 */
[----:B------:R-:W-:Y:S02]  /*78d0*/  FADD.FTZ R3, R161, R164 ;  /* 0x000000a4a1037221 */ /* 0x000fe40000010000 */
[----:B---3--:R-:W-:Y:S01]  /*78e0*/  HMMA.16816.F32 R128, R4, R12, R128 ;  /* 0x0000000c0480723c */ /* 0x008fe20000001880 */
[----:B------:R-:W-:Y:S02]  /*78f0*/  FADD.FTZ R162, R162, R157 ;  /* 0x0000009da2a27221 */ /* 0x000fe40000010000 */
[----:B------:R-:W-:-:S05]  /*7900*/  FADD.FTZ R3, R166, R3 ;  /* 0x00000003a6037221 */ /* 0x000fca0000010000 */
        /* <DEDUP_REMOVED lines=37> */
[----:B------:R-:W-:-:S02]  /*7b60*/  F2FP.PACK_AB R5, R169, R168 ;  /* 0x000000a8a905723e */ /* 0x000fc400000000ff */
        /* <DEDUP_REMOVED lines=8> */
[C---:B---3--:R-:W-:Y:S08]  /*7bf0*/  HMMA.16816.F32 R36, R4.reuse, R24, R36 ;  /* 0x000000180424723c */ /* 0x048ff00000001824 */
[C---:B------:R-:W-:Y:S01]  /*7c00*/  HMMA.16816.F32 R40, R4.reuse, R26, R40 ;  /* 0x0000001a0428723c */ /* 0x040fe20000001828 */
[----:B------:R-:W3:Y:S07]  /*7c10*/  LDSM.16.MT88.4 R24, [R194+0x17000] ;  /* 0x01700000c218783b */ /* 0x000eee0000004200 */
[C---:B--2---:R-:W-:Y:S08]  /*7c20*/  HMMA.16816.F32 R52, R4.reuse, R16, R52 ;  /* 0x000000100434723c */ /* 0x044ff00000001834 */
[C---:B-1----:R-:W-:Y:S08]  /*7c30*/  HMMA.16816.F32 R60, R4.reuse, R12, R60 ;  /* 0x0000000c043c723c */ /* 0x042ff0000000183c */
[C---:B------:R-:W-:Y:S01]  /*7c40*/  HMMA.16816.F32 R64, R4.reuse, R14, R64 ;  /* 0x0000000e0440723c */ /* 0x040fe20000001840 */
[----:B------:R-:W1:Y:S07]  /*7c50*/  LDSM.16.MT88.4 R12, [R192+0x17000] ;  /* 0x01700000c00c783b */ /* 0x000e6e0000004200 */
[C---:B------:R-:W-:Y:S01]  /*7c60*/  HMMA.16816.F32 R56, R4.reuse, R18, R56 ;  /* 0x000000120438723c */ /* 0x040fe20000001838 */
[----:B------:R-:W2:Y:S07]  /*7c70*/  LDSM.16.MT88.4 R16, [R193+0x17000] ;  /* 0x01700000c110783b */ /* 0x000eae0000004200 */
[C---:B----4-:R-:W-:Y:S08]  /*7c80*/  HMMA.16816.F32 R68, R4.reuse, R8, R68 ;  /* 0x000000080444723c */ /* 0x050ff00000001844 */
        /* <DEDUP_REMOVED lines=18> */
[----:B------:R-:W-:Y:S01]  /*7db0*/  HMMA.16816.F32 R88, R4, R18, R88 ;  /* 0x000000120458723c */ /* 0x000fe20000001858 */
[----:B------:R-:W-:Y:S06]  /*7dc0*/  LDSM.16.MT88.4 R16, [R192+0x15800] ;  /* 0x01580000c010783b */ /* 0x000fec0000004200 */
[----:B------:R-:W-:-:S02]  /*7dd0*/  F2FP.PACK_AB R4, R163, R158 ;  /* 0x0000009ea304723e */ /* 0x000fc400000000ff */
[----:B------:R-:W-:Y:S02]  /*7de0*/  F2FP.PACK_AB R5, R176, R153 ;  /* 0x00000099b005723e */ /* 0x000fe400000000ff */
[----:B------:R-:W-:Y:S02]  /*7df0*/  F2FP.PACK_AB R6, R155, R156 ;  /* 0x0000009c9b06723e */ /* 0x000fe400000000ff */
[----:B------:R-:W-:-:S07]  /*7e00*/  F2FP.PACK_AB R7, R154, R171 ;  /* 0x000000ab9a07723e */ /* 0x000fce00000000ff */
[C---:B----4-:R-:W-:Y:S08]  /*7e10*/  HMMA.16816.F32 R128, R4.reuse, R8, R128 ;  /* 0x000000080480723c */ /* 0x050ff00000001880 */
        /* <DEDUP_REMOVED lines=9> */
[C---:B--2---:R-:W-:Y:S07]  /*7eb0*/  HMMA.16816.F32 R76, R4.reuse, R8, R76 ;  /* 0x00000008044c723c */ /* 0x044fee000000184c */
[----:B------:R-:W-:Y:S01]  /*7ec0*/  FADD.FTZ R8, R168, R3 ;  /* 0x00000003a8087221 */ /* 0x000fe20000010000 */
[----:B------:R-:W-:Y:S01]  /*7ed0*/  HMMA.16816.F32 R116, R4, R142, R116 ;  /* 0x0000008e0474723c */ /* 0x000fe20000001874 */
[----:B------:R-:W-:-:S02]  /*7ee0*/  FADD.FTZ R3, R172, R167 ;  /* 0x000000a7ac037221 */ /* 0x000fc40000010000 */
[----:B------:R-:W-:Y:S02]  /*7ef0*/  FADD.FTZ R8, R169, R8 ;  /* 0x00000008a9087221 */ /* 0x000fe40000010000 */
[----:B------:R-:W-:Y:S01]  /*7f00*/  FADD.FTZ R170, R170, R3 ;  /* 0x00000003aaaa7221 */ /* 0x000fe20000010000 */
[----:B------:R-:W-:Y:S01]  /*7f10*/  MOV R3, R0 ;  /* 0x0000000000037202 */ /* 0x000fe20000000f00 */
[----:B------:R-:W-:Y:S01]  /*7f20*/  FADD.FTZ R165, R165, R8 ;  /* 0x00000008a5a57221 */ /* 0x000fe20000010000 */
[----:B------:R-:W-:Y:S01]  /*7f30*/  HMMA.16816.F32 R112, R4, R136, R112 ;  /* 0x000000880470723c */ /* 0x000fe20000001870 */
[----:B------:R-:W-:Y:S02]  /*7f40*/  FADD.FTZ R173, R173, R170 ;  /* 0x000000aaadad7221 */ /* 0x000fe40000010000 */
[----:B------:R-:W-:Y:S02]  /*7f50*/  FADD.FTZ R174, R174, R165 ;  /* 0x000000a5aeae7221 */ /* 0x000fe40000010000 */
[----:B------:R-:W-:-:S02]  /*7f60*/  FADD.FTZ R158, R158, R173 ;  /* 0x000000ad9e9e7221 */ /* 0x000fc40000010000 */
        /* <DEDUP_REMOVED lines=8> */
[----:B------:R-:W-:-:S05]  /*7ff0*/  FADD.FTZ R217, R154, R171 ;  /* 0x000000ab9ad97221 */ /* 0x000fca0000010000 */
        /* <DEDUP_REMOVED lines=11> */
[----:B------:R-:W-:Y:S01]  /*80b0*/  HMMA.16816.F32 R96, R4, R14, R96 ;  /* 0x0000000e0460723c */ /* 0x000fe20000001860 */
[----:B------:R-:W-:Y:S07]  /*80c0*/  @!P0 BRA `(.L_x_278) ;  /* 0x0000320000008947 */ /* 0x000fee0003800000 */
[----:B------:R-:W-:Y:S01]  /*80d0*/  UIADD3 UR15, UR8, -0x3, URZ ;  /* 0xfffffffd080f7890 */ /* 0x000fe2000fffe03f */
[----:B------:R-:W-:-:S04]  /*80e0*/  DEPBAR.LE SB0, 0x0 ;  /* 0x000080000000791a */ /* 0x000fc80000000000 */
[----:B------:R-:W-:Y:S01]  /*80f0*/  USHF.R.S32.HI UR12, URZ, 0x1f, UR15 ;  /* 0x0000001f3f0c7899 */ /* 0x000fe2000801140f */
[----:B------:R-:W-:Y:S01]  /*8100*/  MOV R4, c[0x0][0x1a0] ;  /* 0x0000680000047a02 */ /* 0x000fe20000000f00 */
[----:B------:R-:W-:Y:S01]  /*8110*/  ULDC.64 UR4, c[0x0][0x1a0] ;  /* 0x0000680000047ab9 */ /* 0x000fe20000000a00 */
[----:B------:R-:W-:Y:S01]  /*8120*/  MOV R3, c[0x0][0x1a4] ;  /* 0x0000690000037a02 */ /* 0x000fe20000000f00 */
[----:B------:R-:W-:Y:S02]  /*8130*/  UIMAD UR12, UR12, UR4, URZ ;  /* 0x000000040c0c72a4 */ /* 0x000fe4000f8e023f */
[----:B------:R-:W-:Y:S02]  /*8140*/  UIMAD.WIDE.U32 UR20, UR15, UR4, URZ ;  /* 0x000000040f1472a5 */ /* 0x000fe4000f8e003f */
[----:B------:R-:W-:Y:S02]  /*8150*/  UIMAD UR5, UR15, UR5, UR12 ;  /* 0x000000050f0572a4 */ /* 0x000fe4000f8e020c */
[----:B------:R-:W-:-:S02]  /*8160*/  UISETP.GT.AND UP0, UPT, UR15, UR9, UPT ;  /* 0x000000090f00728c */ /* 0x000fc4000bf04270 */
[----:B------:R-:W-:Y:S01]  /*8170*/  UIADD3 UR5, UR21, UR5, URZ ;  /* 0x0000000515057290 */ /* 0x000fe2000fffe03f */
[----:B------:R-:W-:Y:S02]  /*8180*/  MOV R10, UR20 ;  /* 0x00000014000a7c02 */ /* 0x000fe40008000f00 */
[----:B------:R-:W-:Y:S01]  /*8190*/  MOV R11, UR21 ;  /* 0x00000015000b7c02 */ /* 0x000fe20008000f00 */
[----:B------:R-:W-:Y:S01]  /*81a0*/  BAR.SYNC.DEFER_BLOCKING 0x0 ;  /* 0x0000000000007b1d */ /* 0x000fe20000010000 */
[----:B------:R-:W-:Y:S02]  /*81b0*/  LEA R6, P0, R10, R134, 0x6 ;  /* 0x000000860a067211 */ /* 0x000fe400078030ff */
[----:B------:R-:W-:Y:S02]  /*81c0*/  MOV R5, UR5 ;  /* 0x0000000500057c02 */ /* 0x000fe40008000f00 */
[----:B------:R-:W-:Y:S02]  /*81d0*/  LEA R8, P1, R6, c[0x0][0x170], 0x1 ;  /* 0x00005c0006087a11 */ /* 0x000fe400078208ff */
[----:B------:R-:W-:-:S02]  /*81e0*/  LEA.HI.X R5, R10, R215, R5, 0x6, P0 ;  /* 0x000000d70a057211 */ /* 0x000fc400000f3405 */
        /* <DEDUP_REMOVED lines=14> */
[----:B------:R-:W1:Y:S04]  /*82d0*/  LDSM.16.M88.4 R4, [R201+0xc000] ;  /* 0x00c00000c904783b */ /* 0x000e680000000200 */
[----:B------:R-:W3:Y:S04]  /*82e0*/  LDSM.16.M88.4 R32, [R201+0xc800] ;  /* 0x00c80000c920783b */ /* 0x000ee80000000200 */
[----:B------:R-:W-:Y:S04]  /*82f0*/  LDSM.16.M88.4 R164, [R200] ;  /* 0x00000000c8a4783b */ /* 0x000fe80000000200 */
[----:B------:R-:W4:Y:S04]  /*8300*/  LDSM.16.M88.4 R136, [R199] ;  /* 0x00000000c788783b */ /* 0x000f280000000200 */
[----:B------:R-:W5:Y:S04]  /*8310*/  LDSM.16.M88.4 R148, [R201+0xd000] ;  /* 0x00d00000c994783b */ /* 0x000f680000000200 */
[----:B------:R-:W4:Y:S04]  /*8320*/  LDSM.16.M88.4 R140, [R201+0xd800] ;  /* 0x00d80000c98c783b */ /* 0x000f280000000200 */
[----:B------:R-:W4:Y:S04]  /*8330*/  LDSM.16.M88.4 R28, [R191] ;  /* 0x00000000bf1c783b */ /* 0x000f280000000200 */
[----:B------:R-:W-:Y:S04]  /*8340*/  LDSM.16.M88.4 R160, [R198] ;  /* 0x00000000c6a0783b */ /* 0x000fe80000000200 */
[----:B------:R-:W4:Y:S04]  /*8350*/  LDSM.16.M88.4 R16, [R195+0xc000] ;  /* 0x00c00000c310783b */ /* 0x000f280000000200 */
[----:B------:R-:W5:Y:S01]  /*8360*/  LDSM.16.M88.4 R24, [R190] ;  /* 0x00000000be18783b */ /* 0x000f620000000200 */
[C---:B-1----:R-:W-:Y:S03]  /*8370*/  HMMA.16816.F32 R8, R168.reuse, R4, RZ ;  /* 0x00000004a808723c */ /* 0x042fe600000018ff */
[----:B------:R-:W1:Y:S04]  /*8380*/  LDSM.16.M88.4 R172, [R189] ;  /* 0x00000000bdac783b */ /* 0x000e680000000200 */
[----:B--2---:R-:W2:Y:S01]  /*8390*/  LDSM.16.M88.4 R12, [R195+0xc800] ;  /* 0x00c80000c30c783b */ /* 0x004ea20000000200 */
[C---:B------:R-:W-:Y:S03]  /*83a0*/  HMMA.16816.F32 R4, R168.reuse, R6, RZ ;  /* 0x00000006a804723c */ /* 0x040fe600000018ff */
[----:B------:R-:W-:Y:S04]  /*83b0*/  LDSM.16.M88.4 R156, [R195+0xd000] ;  /* 0x00d00000c39c783b */ /* 0x000fe80000000200 */
[----:B------:R-:W-:Y:S01]  /*83c0*/  LDSM.16.M88.4 R176, [R195+0xd800] ;  /* 0x00d80000c3b0783b */ /* 0x000fe20000000200 */
[C---:B---3--:R-:W-:Y:S03]  /*83d0*/  HMMA.16816.F32 R20, R168.reuse, R32, RZ ;  /* 0x00000020a814723c */ /* 0x048fe600000018ff */
[----:B------:R-:W-:Y:S04]  /*83e0*/  LDSM.16.M88.4 R224, [R188+0x3800] ;  /* 0x00380000bce0783b */ /* 0x000fe80000000200 */
[----:B------:R-:W0:Y:S01]  /*83f0*/  LDGDEPBAR ;  /* 0x00000000000079af */ /* 0x000e220000000000 */
[----:B------:R-:W-:Y:S08]  /*8400*/  HMMA.16816.F32 R32, R168, R34, RZ ;  /* 0x00000022a820723c */ /* 0x000ff000000018ff */
[----:B----4-:R-:W-:Y:S08]  /*8410*/  HMMA.16816.F32 R8, R164, R136, R8 ;  /* 0x00000088a408723c */ /* 0x010ff00000001808 */
[C---:B-----5:R-:W-:Y:S08]  /*8420*/  HMMA.16816.F32 R152, R168.reuse, R148, RZ ;  /* 0x00000094a898723c */ /* 0x060ff000000018ff */
[C---:B------:R-:W-:Y:S08]  /*8430*/  HMMA.16816.F32 R148, R168.reuse, R150, RZ ;  /* 0x00000096a894723c */ /* 0x040ff000000018ff */
[----:B------:R-:W-:Y:S08]  /*8440*/  HMMA.16816.F32 R144, R168, R140, RZ ;  /* 0x0000008ca890723c */ /* 0x000ff000000018ff */
[----:B------:R-:W-:Y:S01]  /*8450*/  HMMA.16816.F32 R4, R164, R138, R4 ;  /* 0x0000008aa404723c */ /* 0x000fe20000001804 */
[----:B------:R-:W-:Y:S07]  /*8460*/  LDSM.16.M88.4 R136, [R197] ;  /* 0x00000000c588783b */ /* 0x000fee0000000200 */
[----:B------:R-:W-:Y:S01]  /*8470*/  HMMA.16816.F32 R168, R168, R142, RZ ;  /* 0x0000008ea8a8723c */ /* 0x000fe200000018ff */
[----:B------:R-:W3:Y:S07]  /*8480*/  LDSM.16.M88.4 R140, [R188] ;  /* 0x00000000bc8c783b */ /* 0x000eee0000000200 */
[C---:B------:R-:W-:Y:S08]  /*8490*/  HMMA.16816.F32 R20, R164.reuse, R28, R20 ;  /* 0x0000001ca414723c */ /* 0x040ff00000001814 */
[----:B------:R-:W-:Y:S01]  /*84a0*/  HMMA.16816.F32 R32, R164, R30, R32 ;  /* 0x0000001ea420723c */ /* 0x000fe20000001820 */
[----:B------:R-:W4:Y:S07]  /*84b0*/  LDSM.16.M88.4 R28, [R188+0x800] ;  /* 0x00080000bc1c783b */ /* 0x000f2e0000000200 */
[C---:B------:R-:W-:Y:S08]  /*84c0*/  HMMA.16816.F32 R8, R160.reuse, R16, R8 ;  /* 0x00000010a008723c */ /* 0x040ff00000001808 */
[----:B------:R-:W-:Y:S01]  /*84d0*/  HMMA.16816.F32 R4, R160, R18, R4 ;  /* 0x00000012a004723c */ /* 0x000fe20000001804 */
[----:B------:R-:W-:Y:S07]  /*84e0*/  LDSM.16.M88.4 R16, [R201+0xe000] ;  /* 0x00e00000c910783b */ /* 0x000fee0000000200 */
[C---:B------:R-:W-:Y:S08]  /*84f0*/  HMMA.16816.F32 R152, R164.reuse, R24, R152 ;  /* 0x00000018a498723c */ /* 0x040ff00000001898 */
[C---:B------:R-:W-:Y:S01]  /*8500*/  HMMA.16816.F32 R148, R164.reuse, R26, R148 ;  /* 0x0000001aa494723c */ /* 0x040fe20000001894 */
[----:B------:R-:W-:Y:S07]  /*8510*/  LDSM.16.M88.4 R24, [R188+0x1000] ;  /* 0x00100000bc18783b */ /* 0x000fee0000000200 */
[C---:B-1----:R-:W-:Y:S08]  /*8520*/  HMMA.16816.F32 R144, R164.reuse, R172, R144 ;  /* 0x000000aca490723c */ /* 0x042ff00000001890 */
[----:B------:R-:W-:Y:S01]  /*8530*/  HMMA.16816.F32 R168, R164, R174, R168 ;  /* 0x000000aea4a8723c */ /* 0x000fe200000018a8 */
[----:B------:R-:W1:Y:S04]  /*8540*/  LDSM.16.M88.4 R172, [R202+0x4000] ;  /* 0x00400000caac783b */ /* 0x000e680000000200 */
[----:B------:R-:W5:Y:S03]  /*8550*/  LDSM.16.M88.4 R164, [R188+0x1800] ;  /* 0x00180000bca4783b */ /* 0x000f660000000200 */
[C---:B--2---:R-:W-:Y:S08]  /*8560*/  HMMA.16816.F32 R20, R160.reuse, R12, R20 ;  /* 0x0000000ca014723c */ /* 0x044ff00000001814 */
[----:B------:R-:W-:Y:S01]  /*8570*/  HMMA.16816.F32 R32, R160, R14, R32 ;  /* 0x0000000ea020723c */ /* 0x000fe20000001820 */
[----:B------:R-:W2:Y:S07]  /*8580*/  LDSM.16.M88.4 R12, [R201+0xe800] ;  /* 0x00e80000c90c783b */ /* 0x000eae0000000200 */
[C---:B---3--:R-:W-:Y:S08]  /*8590*/  HMMA.16816.F32 R8, R136.reuse, R140, R8 ;  /* 0x0000008c8808723c */ /* 0x048ff00000001808 */
[----:B------:R-:W-:Y:S01]  /*85a0*/  HMMA.16816.F32 R4, R136, R142, R4 ;  /* 0x0000008e8804723c */ /* 0x000fe20000001804 */
[----:B------:R-:W-:Y:S07]  /*85b0*/  LDSM.16.M88.4 R140, [R187] ;  /* 0x00000000bb8c783b */ /* 0x000fee0000000200 */
[C---:B------:R-:W-:Y:S08]  /*85c0*/  HMMA.16816.F32 R152, R160.reuse, R156, R152 ;  /* 0x0000009ca098723c */ /* 0x040ff00000001898 */
[C---:B------:R-:W-:Y:S01]  /*85d0*/  HMMA.16816.F32 R148, R160.reuse, R158, R148 ;  /* 0x0000009ea094723c */ /* 0x040fe20000001894 */
[----:B------:R-:W-:Y:S07]  /*85e0*/  LDSM.16.M88.4 R156, [R201+0xf000] ;  /* 0x00f00000c99c783b */ /* 0x000fee0000000200 */
[C---:B------:R-:W-:Y:S08]  /*85f0*/  HMMA.16816.F32 R144, R160.reuse, R176, R144 ;  /* 0x000000b0a090723c */ /* 0x040ff00000001890 */
[----:B------:R-:W-:Y:S01]  /*8600*/  HMMA.16816.F32 R168, R160, R178, R168 ;  /* 0x000000b2a0a8723c */ /* 0x000fe200000018a8 */
[----:B------:R-:W3:Y:S04]  /*8610*/  LDSM.16.M88.4 R160, [R200+0x4000] ;  /* 0x00400000c8a0783b */ /* 0x000ee80000000200 */
[----:B------:R-:W2:Y:S03]  /*8620*/  LDSM.16.M88.4 R176, [R201+0xf800] ;  /* 0x00f80000c9b0783b */ /* 0x000ea60000000200 */
[C---:B----4-:R-:W-:Y:S08]  /*8630*/  HMMA.16816.F32 R20, R136.reuse, R28, R20 ;  /* 0x0000001c8814723c */ /* 0x050ff00000001814 */
[----:B------:R-:W-:Y:S01]  /*8640*/  HMMA.16816.F32 R32, R136, R30, R32 ;  /* 0x0000001e8820723c */ /* 0x000fe20000001820 */
[----:B------:R-:W4:Y:S07]  /*8650*/  LDSM.16.M88.4 R28, [R186] ;  /* 0x00000000ba1c783b */ /* 0x000f2e0000000200 */
[C---:B-1----:R-:W-:Y:S08]  /*8660*/  HMMA.16816.F32 R8, R172.reuse, R16, R8 ;  /* 0x00000010ac08723c */ /* 0x042ff00000001808 */
[----:B------:R-:W-:Y:S01]  /*8670*/  HMMA.16816.F32 R4, R172, R18, R4 ;  /* 0x00000012ac04723c */ /* 0x000fe20000001804 */
[----:B------:R-:W-:Y:S07]  /*8680*/  LDSM.16.M88.4 R16, [R195+0xe000] ;  /* 0x00e00000c310783b */ /* 0x000fee0000000200 */
[C---:B------:R-:W-:Y:S08]  /*8690*/  HMMA.16816.F32 R152, R136.reuse, R24, R152 ;  /* 0x000000188898723c */ /* 0x040ff00000001898 */
[C---:B------:R-:W-:Y:S01]  /*86a0*/  HMMA.16816.F32 R148, R136.reuse, R26, R148 ;  /* 0x0000001a8894723c */ /* 0x040fe20000001894 */
[----:B------:R-:W-:Y:S07]  /*86b0*/  LDSM.16.M88.4 R24, [R185] ;  /* 0x00000000b918783b */ /* 0x000fee0000000200 */
[C---:B-----5:R-:W-:Y:S08]  /*86c0*/  HMMA.16816.F32 R144, R136.reuse, R164, R144 ;  /* 0x000000a48890723c */ /* 0x060ff00000001890 */
[----:B------:R-:W-:Y:S01]  /*86d0*/  HMMA.16816.F32 R168, R136, R166, R168 ;  /* 0x000000a688a8723c */ /* 0x000fe200000018a8 */
[----:B------:R-:W1:Y:S04]  /*86e0*/  LDSM.16.M88.4 R136, [R198+0x4000] ;  /* 0x00400000c688783b */ /* 0x000e680000000200 */
[----:B------:R-:W5:Y:S03]  /*86f0*/  LDSM.16.M88.4 R164, [R184] ;  /* 0x00000000b8a4783b */ /* 0x000f660000000200 */
[C---:B--2---:R-:W-:Y:S08]  /*8700*/  HMMA.16816.F32 R20, R172.reuse, R12, R20 ;  /* 0x0000000cac14723c */ /* 0x044ff00000001814 */
[----:B------:R-:W-:Y:S01]  /*8710*/  HMMA.16816.F32 R32, R172, R14, R32 ;  /* 0x0000000eac20723c */ /* 0x000fe20000001820 */
[----:B------:R-:W2:Y:S07]  /*8720*/  LDSM.16.M88.4 R12, [R195+0xe800] ;  /* 0x00e80000c30c783b */ /* 0x000eae0000000200 */
[C---:B---3--:R-:W-:Y:S08]  /*8730*/  HMMA.16816.F32 R8, R160.reuse, R140, R8 ;  /* 0x0000008ca008723c */ /* 0x048ff00000001808 */
[----:B------:R-:W-:Y:S01]  /*8740*/  HMMA.16816.F32 R4, R160, R142, R4 ;  /* 0x0000008ea004723c */ /* 0x000fe20000001804 */
[----:B------:R-:W-:Y:S07]  /*8750*/  LDSM.16.M88.4 R140, [R195+0xf800] ;  /* 0x00f80000c38c783b */ /* 0x000fee0000000200 */
[C---:B------:R-:W-:Y:S08]  /*8760*/  HMMA.16816.F32 R152, R172.reuse, R156, R152 ;  /* 0x0000009cac98723c */ /* 0x040ff00000001898 */
[C---:B------:R-:W-:Y:S01]  /*8770*/  HMMA.16816.F32 R148, R172.reuse, R158, R148 ;  /* 0x0000009eac94723c */ /* 0x040fe20000001894 */
[----:B------:R-:W-:Y:S07]  /*8780*/  LDSM.16.M88.4 R156, [R195+0xf000] ;  /* 0x00f00000c39c783b */ /* 0x000fee0000000200 */
[C---:B------:R-:W-:Y:S08]  /*8790*/  HMMA.16816.F32 R144, R172.reuse, R176, R144 ;  /* 0x000000b0ac90723c */ /* 0x040ff00000001890 */
[----:B------:R-:W-:Y:S01]  /*87a0*/  HMMA.16816.F32 R168, R172, R178, R168 ;  /* 0x000000b2aca8723c */ /* 0x000fe200000018a8 */
[----:B------:R-:W-:Y:S04]  /*87b0*/  LDSM.16.M88.4 R172, [R197+0x4000] ;  /* 0x00400000c5ac783b */ /* 0x000fe80000000200 */
[----:B------:R-:W-:Y:S03]  /*87c0*/  LDSM.16.M88.4 R176, [R182] ;  /* 0x00000000b6b0783b */ /* 0x000fe60000000200 */
[C---:B----4-:R-:W-:Y:S08]  /*87d0*/  HMMA.16816.F32 R20, R160.reuse, R28, R20 ;  /* 0x0000001ca014723c */ /* 0x050ff00000001814 */
[----:B------:R-:W-:Y:S01]  /*87e0*/  HMMA.16816.F32 R32, R160, R30, R32 ;  /* 0x0000001ea020723c */ /* 0x000fe20000001820 */
[----:B------:R-:W3:Y:S07]  /*87f0*/  LDSM.16.M88.4 R28, [R188+0x2000] ;  /* 0x00200000bc1c783b */ /* 0x000eee0000000200 */
[C---:B-1----:R-:W-:Y:S08]  /*8800*/  HMMA.16816.F32 R8, R136.reuse, R16, R8 ;  /* 0x000000108808723c */ /* 0x042ff00000001808 */
        /* <DEDUP_REMOVED lines=8> */
[----:B------:R-:W-:Y:S03]  /*8890*/  LDSM.16.M88.4 R160, [R201+0x11000] ;  /* 0x01100000c9a0783b */ /* 0x000fe60000000200 */
[C---:B--2---:R-:W-:Y:S08]  /*88a0*/  HMMA.16816.F32 R20, R136.reuse, R12, R20 ;  /* 0x0000000c8814723c */ /* 0x044ff00000001814 */
[----:B------:R-:W-:Y:S01]  /*88b0*/  HMMA.16816.F32 R32, R136, R14, R32 ;  /* 0x0000000e8820723c */ /* 0x000fe20000001820 */
[----:B------:R-:W1:Y:S07]  /*88c0*/  LDSM.16.M88.4 R12, [R201+0x10000] ;  /* 0x01000000c90c783b */ /* 0x000e6e0000000200 */
[C---:B---3--:R-:W-:Y:S08]  /*88d0*/  HMMA.16816.F32 R8, R172.reuse, R28, R8 ;  /* 0x0000001cac08723c */ /* 0x048ff00000001808 */
[----:B------:R-:W-:Y:S01]  /*88e0*/  HMMA.16816.F32 R4, R172, R30, R4 ;  /* 0x0000001eac04723c */ /* 0x000fe20000001804 */
[----:B------:R-:W-:Y:S07]  /*88f0*/  LDSM.16.M88.4 R28, [R198+0x8000] ;  /* 0x00800000c61c783b */ /* 0x000fee0000000200 */
[C---:B------:R-:W-:Y:S08]  /*8900*/  HMMA.16816.F32 R152, R136.reuse, R156, R152 ;  /* 0x0000009c8898723c */ /* 0x040ff00000001898 */
[C---:B------:R-:W-:Y:S01]  /*8910*/  HMMA.16816.F32 R148, R136.reuse, R158, R148 ;  /* 0x0000009e8894723c */ /* 0x040fe20000001894 */
[----:B------:R-:W-:Y:S07]  /*8920*/  LDSM.16.M88.4 R156, [R183] ;  /* 0x00000000b79c783b */ /* 0x000fee0000000200 */
[C---:B------:R-:W-:Y:S08]  /*8930*/  HMMA.16816.F32 R144, R136.reuse, R140, R144 ;  /* 0x0000008c8890723c */ /* 0x040ff00000001890 */
[----:B------:R-:W-:Y:S01]  /*8940*/  HMMA.16816.F32 R168, R136, R142, R168 ;  /* 0x0000008e88a8723c */ /* 0x000fe200000018a8 */
[----:B------:R-:W2:Y:S04]  /*8950*/  LDSM.16.M88.4 R140, [R200+0x8000] ;  /* 0x00800000c88c783b */ /* 0x000ea80000000200 */
[----:B------:R-:W-:Y:S03]  /*8960*/  LDSM.16.M88.4 R136, [R195+0x10000] ;  /* 0x01000000c388783b */ /* 0x000fe60000000200 */
[----:B-1----:R-:W-:Y:S08]  /*8970*/  HMMA.16816.F32 R8, R164, R12, R8 ;  /* 0x0000000ca408723c */ /* 0x002ff00000001808 */
[C---:B------:R-:W-:Y:S08]  /*8980*/  HMMA.16816.F32 R20, R172.reuse, R24, R20 ;  /* 0x00000018ac14723c */ /* 0x040ff00000001814 */
[----:B------:R-:W-:Y:S01]  /*8990*/  HMMA.16816.F32 R32, R172, R26, R32 ;  /* 0x0000001aac20723c */ /* 0x000fe20000001820 */
[----:B------:R-:W1:Y:S07]  /*89a0*/  LDSM.16.M88.4 R24, [R201+0x10800] ;  /* 0x01080000c918783b */ /* 0x000e6e0000000200 */
[----:B------:R-:W-:Y:S01]  /*89b0*/  HMMA.16816.F32 R4, R164, R14, R4 ;  /* 0x0000000ea404723c */ /* 0x000fe20000001804 */
[----:B------:R-:W-:Y:S07]  /*89c0*/  LDSM.16.M88.4 R12, [R188+0x4000] ;  /* 0x00400000bc0c783b */ /* 0x000fee0000000200 */
[----:B------:R-:W-:Y:S08]  /*89d0*/  HMMA.16816.F32 R152, R172, R16, R152 ;  /* 0x00000010ac98723c */ /* 0x000ff00000001898 */
[C---:B--2---:R-:W-:Y:S08]  /*89e0*/  HMMA.16816.F32 R8, R140.reuse, R156, R8 ;  /* 0x0000009c8c08723c */ /* 0x044ff00000001808 */
[----:B------:R-:W-:Y:S01]  /*89f0*/  HMMA.16816.F32 R4, R140, R158, R4 ;  /* 0x0000009e8c04723c */ /* 0x000fe20000001804 */
[----:B------:R-:W-:Y:S07]  /*8a00*/  LDSM.16.M88.4 R156, [R201+0x11800] ;  /* 0x01180000c99c783b */ /* 0x000fee0000000200 */
[----:B------:R-:W-:Y:S01]  /*8a10*/  HMMA.16816.F32 R148, R172, R18, R148 ;  /* 0x00000012ac94723c */ /* 0x000fe20000001894 */
[----:B------:R-:W2:Y:S07]  /*8a20*/  LDSM.16.M88.4 R16, [R197+0x8000] ;  /* 0x00800000c510783b */ /* 0x000eae0000000200 */
[----:B-1----:R-:W-:Y:S08]  /*8a30*/  HMMA.16816.F32 R20, R164, R24, R20 ;  /* 0x00000018a414723c */ /* 0x002ff00000001814 */
[----:B------:R-:W-:Y:S08]  /*8a40*/  HMMA.16816.F32 R8, R28, R136, R8 ;  /* 0x000000881c08723c */ /* 0x000ff00000001808 */
[----:B------:R-:W-:Y:S01]  /*8a50*/  HMMA.16816.F32 R32, R164, R26, R32 ;  /* 0x0000001aa420723c */ /* 0x000fe20000001820 */
[----:B------:R-:W1:Y:S07]  /*8a60*/  LDSM.16.M88.4 R24, [R195+0x10800] ;  /* 0x01080000c318783b */ /* 0x000e6e0000000200 */
[----:B------:R-:W-:Y:S01]  /*8a70*/  HMMA.16816.F32 R4, R28, R138, R4 ;  /* 0x0000008a1c04723c */ /* 0x000fe20000001804 */
[----:B------:R-:W3:Y:S07]  /*8a80*/  LDSM.16.M88.4 R136, [R181] ;  /* 0x00000000b588783b */ /* 0x000eee0000000200 */
[----:B------:R-:W-:Y:S08]  /*8a90*/  HMMA.16816.F32 R20, R140, R176, R20 ;  /* 0x000000b08c14723c */ /* 0x000ff00000001814 */
[----:B------:R-:W-:Y:S08]  /*8aa0*/  HMMA.16816.F32 R152, R164, R160, R152 ;  /* 0x000000a0a498723c */ /* 0x000ff00000001898 */
[----:B--2---:R-:W-:Y:S08]  /*8ab0*/  HMMA.16816.F32 R8, R16, R12, R8 ;  /* 0x0000000c1008723c */ /* 0x004ff00000001808 */
[----:B------:R-:W-:Y:S01]  /*8ac0*/  HMMA.16816.F32 R160, R164, R162, R148 ;  /* 0x000000a2a4a0723c */ /* 0x000fe20000001894 */
[----:B------:R-:W2:Y:S07]  /*8ad0*/  LDSM.16.M88.4 R148, [R188+0x4800] ;  /* 0x00480000bc94783b */ /* 0x000eae0000000200 */
[C---:B------:R-:W-:Y:S08]  /*8ae0*/  HMMA.16816.F32 R144, R172.reuse, R224, R144 ;  /* 0x000000e0ac90723c */ /* 0x040ff00000001890 */
[----:B------:R-:W-:Y:S01]  /*8af0*/  HMMA.16816.F32 R168, R172, R226, R168 ;  /* 0x000000e2aca8723c */ /* 0x000fe200000018a8 */
[----:B------:R-:W-:-:S02]  /*8b00*/  FMUL.FTZ R3, R8, c[0x0][0x2ec] ;  /* 0x0000bb0008037a20 */ /* 0x000fc40000410000 */
[----:B------:R-:W-:Y:S02]  /*8b10*/  FMUL.FTZ R132, R9, c[0x0][0x2ec] ;  /* 0x0000bb0009847a20 */ /* 0x000fe40000410000 */
[----:B------:R-:W-:Y:S02]  /*8b20*/  FMUL.FTZ R133, R10, c[0x0][0x2ec] ;  /* 0x0000bb000a857a20 */ /* 0x000fe40000410000 */
[----:B------:R-:W4:Y:S01]  /*8b30*/  MUFU.TANH R3, R3 ;  /* 0x0000000300037308 */ /* 0x000f220000002400 */
[----:B------:R-:W-:Y:S01]  /*8b40*/  HMMA.16816.F32 R4, R16, R14, R4 ;  /* 0x0000000e1004723c */ /* 0x000fe20000001804 */
[----:B------:R-:W-:Y:S06]  /*8b50*/  LDSM.16.M88.4 R12, [R195+0x11000] ;  /* 0x01100000c30c783b */ /* 0x000fec0000000200 */
[----:B------:R-:W2:Y:S01]  /*8b60*/  MUFU.TANH R132, R132 ;  /* 0x0000008400847308 */ /* 0x000ea20000002400 */
[----:B-1----:R-:W-:Y:S07]  /*8b70*/  HMMA.16816.F32 R20, R28, R24, R20 ;  /* 0x000000181c14723c */ /* 0x002fee0000001814 */
[----:B------:R-:W1:Y:S01]  /*8b80*/  MUFU.TANH R133, R133 ;  /* 0x0000008500857308 */ /* 0x000e620000002400 */
[----:B---3--:R-:W-:Y:S07]  /*8b90*/  HMMA.16816.F32 R152, R140, R136, R152 ;  /* 0x000000888c98723c */ /* 0x008fee0000001898 */
[----:B------:R-:W-:Y:S01]  /*8ba0*/  FMUL.FTZ R136, R11, c[0x0][0x2ec] ;  /* 0x0000bb000b887a20 */ /* 0x000fe20000410000 */
[----:B------:R-:W-:Y:S01]  /*8bb0*/  HMMA.16816.F32 R144, R164, R156, R144 ;  /* 0x0000009ca490723c */ /* 0x000fe20000001890 */
[----:B------:R-:W3:Y:S01]  /*8bc0*/  LDSM.16.M88.4 R8, [R180] ;  /* 0x00000000b408783b */ /* 0x000ee20000000200 */
[----:B------:R-:W-:-:S03]  /*8bd0*/  FMUL.FTZ R4, R4, c[0x0][0x2ec] ;  /* 0x0000bb0004047a20 */ /* 0x000fc60000410000 */
[----:B------:R-:W1:Y:S03]  /*8be0*/  MUFU.TANH R136, R136 ;  /* 0x0000008800887308 */ /* 0x000e660000002400 */
[----:B------:R-:W-:Y:S05]  /*8bf0*/  HMMA.16816.F32 R168, R164, R158, R168 ;  /* 0x0000009ea4a8723c */ /* 0x000fea00000018a8 */
[----:B------:R5:W1:Y:S03]  /*8c00*/  MUFU.TANH R137, R4 ;  /* 0x0000000400897308 */ /* 0x000a660000002400 */
[----:B------:R-:W-:Y:S08]  /*8c10*/  HMMA.16816.F32 R32, R140, R178, R32 ;  /* 0x000000b28c20723c */ /* 0x000ff00000001820 */
[----:B--2---:R-:W-:Y:S07]  /*8c20*/  HMMA.16816.F32 R20, R16, R148, R20 ;  /* 0x000000941014723c */ /* 0x004fee0000001814 */
[----:B------:R-:W-:Y:S01]  /*8c30*/  FMUL.FTZ R149, R5, c[0x0][0x2ec] ;  /* 0x0000bb0005957a20 */ /* 0x000fe20000410000 */
[----:B------:R-:W-:Y:S01]  /*8c40*/  HMMA.16816.F32 R160, R140, R138, R160 ;  /* 0x0000008a8ca0723c */ /* 0x000fe200000018a0 */
[----:B------:R-:W-:-:S02]  /*8c50*/  FMUL.FTZ R148, R7, c[0x0][0x2ec] ;  /* 0x0000bb0007947a20 */ /* 0x000fc40000410000 */
[----:B------:R-:W2:Y:S04]  /*8c60*/  MUFU.TANH R138, R149 ;  /* 0x00000095008a7308 */ /* 0x000ea80000002400 */
[----:B------:R-:W-:Y:S01]  /*8c70*/  FMUL.FTZ R139, R6, c[0x0][0x2ec] ;  /* 0x0000bb00068b7a20 */ /* 0x000fe20000410000 */
[----:B------:R-:W-:Y:S01]  /*8c80*/  HMMA.16816.F32 R32, R28, R26, R32 ;  /* 0x0000001a1c20723c */ /* 0x000fe20000001820 */
[----:B-----5:R-:W5:Y:S02]  /*8c90*/  LDSM.16.M88.4 R4, [R195+0x11800] ;  /* 0x01180000c304783b */ /* 0x020f640000000200 */
[----:B------:R-:W1:Y:S02]  /*8ca0*/  MUFU.TANH R148, R148 ;  /* 0x0000009400947308 */ /* 0x000e640000002400 */
[----:B------:R-:W1:Y:S03]  /*8cb0*/  LDSM.16.M88.4 R24, [R188+0x5000] ;  /* 0x00500000bc18783b */ /* 0x000e660000000200 */
[----:B---3--:R-:W-:Y:S01]  /*8cc0*/  HMMA.16816.F32 R144, R140, R8, R144 ;  /* 0x000000088c90723c */ /* 0x008fe20000001890 */
[----:B------:R-:W-:-:S02]  /*8cd0*/  FMUL.FTZ R20, R20, c[0x0][0x2ec] ;  /* 0x0000bb0014147a20 */ /* 0x000fc40000410000 */
[----:B------:R-:W-:Y:S01]  /*8ce0*/  FMUL.FTZ R21, R21, c[0x0][0x2ec] ;  /* 0x0000bb0015157a20 */ /* 0x000fe20000410000 */
[----:B------:R-:W3:Y:S03]  /*8cf0*/  MUFU.TANH R139, R139 ;  /* 0x0000008b008b7308 */ /* 0x000ee60000002400 */
[----:B------:R-:W-:Y:S01]  /*8d00*/  FMUL.FTZ R8, R22, c[0x0][0x2ec] ;  /* 0x0000bb0016087a20 */ /* 0x000fe20000410000 */
[----:B------:R-:W-:Y:S01]  /*8d10*/  HMMA.16816.F32 R168, R140, R10, R168 ;  /* 0x0000000a8ca8723c */ /* 0x000fe200000018a8 */
[----:B------:R-:W-:-:S03]  /*8d20*/  FMUL.FTZ R9, R23, c[0x0][0x2ec] ;  /* 0x0000bb0017097a20 */ /* 0x000fc60000410000 */
[----:B------:R-:W1:Y:S04]  /*8d30*/  MUFU.TANH R20, R20 ;  /* 0x0000001400147308 */ /* 0x000e680000002400 */
[C---:B------:R-:W-:Y:S04]  /*8d40*/  HMMA.16816.F32 R152, R28.reuse, R12, R152 ;  /* 0x0000000c1c98723c */ /* 0x040fe80000001898 */
[----:B------:R-:W1:Y:S04]  /*8d50*/  MUFU.TANH R21, R21 ;  /* 0x0000001500157308 */ /* 0x000e680000002400 */
[----:B------:R-:W-:Y:S01]  /*8d60*/  HMMA.16816.F32 R160, R28, R14, R160 ;  /* 0x0000000e1ca0723c */ /* 0x000fe200000018a0 */
[----:B------:R-:W2:Y:S01]  /*8d70*/  LDSM.16.M88.4 R12, [R188+0x5800] ;  /* 0x00580000bc0c783b */ /* 0x000ea20000000200 */
[----:B------:R-:W-:-:S04]  /*8d80*/  DEPBAR.LE SB0, 0x0 ;  /* 0x000080000000791a */ /* 0x000fc80000000000 */
[----:B------:R-:W1:Y:S02]  /*8d90*/  MUFU.TANH R8, R8 ;  /* 0x0000000800087308 */ /* 0x000e640000002400 */
[----:B------:R-:W-:Y:S06]  /*8da0*/  HMMA.16816.F32 R32, R16, R150, R32 ;  /* 0x000000961020723c */ /* 0x000fec0000001820 */
[----:B------:R-:W1:Y:S02]  /*8db0*/  MUFU.TANH R9, R9 ;  /* 0x0000000900097308 */ /* 0x000e640000002400 */
[C---:B-----5:R-:W-:Y:S08]  /*8dc0*/  HMMA.16816.F32 R144, R28.reuse, R4, R144 ;  /* 0x000000041c90723c */ /* 0x060ff00000001890 */
[----:B------:R-:W-:Y:S08]  /*8dd0*/  HMMA.16816.F32 R168, R28, R6, R168 ;  /* 0x000000061ca8723c */ /* 0x000ff000000018a8 */
[----:B-1----:R-:W-:Y:S01]  /*8de0*/  HMMA.16816.F32 R152, R16, R24, R152 ;  /* 0x000000181098723c */ /* 0x002fe20000001898 */
[----:B------:R-:W-:-:S02]  /*8df0*/  FMUL.FTZ R22, R32, c[0x0][0x2ec] ;  /* 0x0000bb0020167a20 */ /* 0x000fc40000410000 */
[----:B------:R-:W-:Y:S02]  /*8e00*/  FMUL.FTZ R23, R33, c[0x0][0x2ec] ;  /* 0x0000bb0021177a20 */ /* 0x000fe40000410000 */
[----:B------:R-:W-:Y:S02]  /*8e10*/  FMUL.FTZ R10, R34, c[0x0][0x2ec] ;  /* 0x0000bb00220a7a20 */ /* 0x000fe40000410000 */
[----:B------:R-:W-:Y:S01]  /*8e20*/  FMUL.FTZ R4, R35, c[0x0][0x2ec] ;  /* 0x0000bb0023047a20 */ /* 0x000fe20000410000 */
[C---:B------:R-:W-:Y:S01]  /*8e30*/  HMMA.16816.F32 R160, R16.reuse, R26, R160 ;  /* 0x0000001a10a0723c */ /* 0x040fe200000018a0 */
[----:B------:R-:W1:Y:S07]  /*8e40*/  MUFU.TANH R22, R22 ;  /* 0x0000001600167308 */ /* 0x000e6e0000002400 */
[C---:B--2---:R-:W-:Y:S01]  /*8e50*/  HMMA.16816.F32 R144, R16.reuse, R12, R144 ;  /* 0x0000000c1090723c */ /* 0x044fe20000001890 */
[----:B------:R-:W2:Y:S07]  /*8e60*/  MUFU.TANH R23, R23 ;  /* 0x0000001700177308 */ /* 0x000eae0000002400 */
[----:B------:R-:W-:Y:S01]  /*8e70*/  HMMA.16816.F32 R168, R16, R14, R168 ;  /* 0x0000000e10a8723c */ /* 0x000fe200000018a8 */
[----:B------:R-:W-:Y:S01]  /*8e80*/  FMUL.FTZ R152, R152, c[0x0][0x2ec] ;  /* 0x0000bb0098987a20 */ /* 0x000fe20000410000 */
[----:B------:R-:W1:Y:S01]  /*8e90*/  MUFU.TANH R10, R10 ;  /* 0x0000000a000a7308 */ /* 0x000e620000002400 */
[----:B------:R-:W-:-:S02]  /*8ea0*/  FMUL.FTZ R154, R154, c[0x0][0x2ec] ;  /* 0x0000bb009a9a7a20 */ /* 0x000fc40000410000 */
[----:B------:R-:W-:Y:S02]  /*8eb0*/  FMUL.FTZ R153, R153, c[0x0][0x2ec] ;  /* 0x0000bb0099997a20 */ /* 0x000fe40000410000 */
[----:B------:R-:W-:Y:S02]  /*8ec0*/  FMUL.FTZ R155, R155, c[0x0][0x2ec] ;  /* 0x0000bb009b9b7a20 */ /* 0x000fe40000410000 */
[----:B------:R-:W-:Y:S01]  /*8ed0*/  FMUL.FTZ R160, R160, c[0x0][0x2ec] ;  /* 0x0000bb00a0a07a20 */ /* 0x000fe20000410000 */
[----:B------:R5:W1:Y:S01]  /*8ee0*/  MUFU.TANH R228, R152 ;  /* 0x0000009800e47308 */ /* 0x000a620000002400 */
[----:B------:R-:W-:Y:S02]  /*8ef0*/  FMUL.FTZ R174, R162, c[0x0][0x2ec] ;  /* 0x0000bb00a2ae7a20 */ /* 0x000fe40000410000 */
[----:B------:R-:W-:Y:S02]  /*8f00*/  FMUL.FTZ R161, R161, c[0x0][0x2ec] ;  /* 0x0000bb00a1a17a20 */ /* 0x000fe40000410000 */
[----:B------:R-:W-:-:S02]  /*8f10*/  FMUL.FTZ R163, R163, c[0x0][0x2ec] ;  /* 0x0000bb00a3a37a20 */ /* 0x000fc40000410000 */
[----:B------:R-:W-:Y:S01]  /*8f20*/  FMUL.FTZ R142, R147, c[0x0][0x2ec] ;  /* 0x0000bb00938e7a20 */ /* 0x000fe20000410000 */
[----:B------:R1:W1:Y:S01]  /*8f30*/  MUFU.TANH R178, R154 ;  /* 0x0000009a00b27308 */ /* 0x0002620000002400 */
[----:B------:R-:W-:Y:S02]  /*8f40*/  FMUL.FTZ R144, R144, c[0x0][0x2ec] ;  /* 0x0000bb0090907a20 */ /* 0x000fe40000410000 */
[----:B------:R-:W-:Y:S02]  /*8f50*/  FMUL.FTZ R145, R145, c[0x0][0x2ec] ;  /* 0x0000bb0091917a20 */ /* 0x000fe40000410000 */
[----:B------:R-:W-:Y:S02]  /*8f60*/  FMUL.FTZ R146, R146, c[0x0][0x2ec] ;  /* 0x0000bb0092927a20 */ /* 0x000fe40000410000 */
[----:B------:R-:W-:Y:S01]  /*8f70*/  FMUL.FTZ R158, R168, c[0x0][0x2ec] ;  /* 0x0000bb00a89e7a20 */ /* 0x000fe20000410000 */
[----:B------:R1:W1:Y:S01]  /*8f80*/  MUFU.TANH R224, R160 ;  /* 0x000000a000e07308 */ /* 0x0002620000002400 */
[----:B------:R-:W-:-:S02]  /*8f90*/  FMUL.FTZ R156, R169, c[0x0][0x2ec] ;  /* 0x0000bb00a99c7a20 */ /* 0x000fc40000410000 */
[----:B------:R-:W-:Y:S02]  /*8fa0*/  FMUL.FTZ R140, R170, c[0x0][0x2ec] ;  /* 0x0000bb00aa8c7a20 */ /* 0x000fe40000410000 */
[----:B-----5:R-:W-:-:S03]  /*8fb0*/  FMUL.FTZ R152, R171, c[0x0][0x2ec] ;  /* 0x0000bb00ab987a20 */ /* 0x020fc60000410000 */
[----:B------:R-:W1:Y:S08]  /*8fc0*/  MUFU.TANH R4, R4 ;  /* 0x0000000400047308 */ /* 0x000e700000002400 */
[----:B------:R1:W1:Y:S08]  /*8fd0*/  MUFU.TANH R226, R153 ;  /* 0x0000009900e27308 */ /* 0x0002700000002400 */
[----:B------:R1:W1:Y:S08]  /*8fe0*/  MUFU.TANH R176, R155 ;  /* 0x0000009b00b07308 */ /* 0x0002700000002400 */
[----:B------:R1:W1:Y:S08]  /*8ff0*/  MUFU.TANH R222, R161 ;  /* 0x000000a100de7308 */ /* 0x0002700000002400 */
[----:B------:R-:W1:Y:S08]  /*9000*/  MUFU.TANH R174, R174 ;  /* 0x000000ae00ae7308 */ /* 0x000e700000002400 */
[----:B------:R1:W1:Y:S08]  /*9010*/  MUFU.TANH R172, R163 ;  /* 0x000000a300ac7308 */ /* 0x0002700000002400 */
[----:B------:R1:W1:Y:S08]  /*9020*/  MUFU.TANH R162, R144 ;  /* 0x0000009000a27308 */ /* 0x0002700000002400 */
[----:B------:R1:W1:Y:S08]  /*9030*/  MUFU.TANH R160, R145 ;  /* 0x0000009100a07308 */ /* 0x0002700000002400 */
[----:B------:R1:W1:Y:S08]  /*9040*/  MUFU.TANH R154, R146 ;  /* 0x00000092009a7308 */ /* 0x0002700000002400 */
[----:B------:R-:W1:Y:S08]  /*9050*/  MUFU.TANH R142, R142 ;  /* 0x0000008e008e7308 */ /* 0x000e700000002400 */
[----:B------:R-:W1:Y:S08]  /*9060*/  MUFU.TANH R158, R158 ;  /* 0x0000009e009e7308 */ /* 0x000e700000002400 */
[----:B------:R-:W1:Y:S08]  /*9070*/  MUFU.TANH R156, R156 ;  /* 0x0000009c009c7308 */ /* 0x000e700000002400 */
[----:B------:R-:W1:Y:S08]  /*9080*/  MUFU.TANH R140, R140 ;  /* 0x0000008c008c7308 */ /* 0x000e700000002400 */
[----:B------:R-:W1:Y:S01]  /*9090*/  MUFU.TANH R152, R152 ;  /* 0x0000009800987308 */ /* 0x000e620000002400 */
[----:B------:R-:W-:Y:S06]  /*90a0*/  BAR.SYNC.DEFER_BLOCKING 0x0 ;  /* 0x0000000000007b1d */ /* 0x000fec0000010000 */
[----:B------:R-:W-:Y:S05]  /*90b0*/  @!P0 BRA `(.L_x_280) ;  /* 0x000001a000008947 */ /* 0x000fea0003800000 */
[----:B--234-:R-:W-:Y:S02]  /*90c0*/  UIADD3 UR12, UR8, -0x4, URZ ;  /* 0xfffffffc080c7890 */ /* 0x01cfe4000fffe03f */
        /* <DEDUP_REMOVED lines=25> */
.L_x_280:
[----:B--234-:R-:W-:-:S04]  /*9260*/  IMAD.U32 R6, RZ, RZ, UR15 ;  /* 0x0000000fff067e24 */ /* 0x01cfc8000f8e00ff */
[----:B------:R-:W-:-:S05]  /*9270*/  IMAD R5, R6, 0x40, R213 ;  /* 0x0000004006057824 */ /* 0x000fca00078e02d5 */
[C---:B------:R-:W-:Y:S02]  /*9280*/  IADD3 R7, R5.reuse, 0x1, RZ ;  /* 0x0000000105077810 */ /* 0x040fe40007ffe0ff */
[-C--:B------:R-:W-:Y:S02]  /*9290*/  ISETP.GE.AND P3, PT, R5, R211.reuse, PT ;  /* 0x000000d30500720c */ /* 0x080fe40003f66270 */
[C---:B------:R-:W-:Y:S02]  /*92a0*/  ISETP.GE.AND P2, PT, R7.reuse, R211, PT ;  /* 0x000000d30700720c */ /* 0x040fe40003f46270 */
[C---:B------:R-:W-:Y:S02]  /*92b0*/  ISETP.GE.AND P5, PT, R7.reuse, R205, PT ;  /* 0x000000cd0700720c */ /* 0x040fe40003fa6270 */
[C---:B------:R-:W-:Y:S02]  /*92c0*/  ISETP.LT.OR P2, PT, R7.reuse, R212, P2 ;  /* 0x000000d40700720c */ /* 0x040fe40001741670 */
[----:B------:R-:W-:-:S02]  /*92d0*/  ISETP.LT.OR P5, PT, R7, R210, P5 ;  /* 0x000000d20700720c */ /* 0x000fc40002fa1670 */
[C---:B------:R-:W-:Y:S02]  /*92e0*/  ISETP.LT.OR P3, PT, R5.reuse, R212, P3 ;  /* 0x000000d40500720c */ /* 0x040fe40001f61670 */
[C---:B------:R-:W-:Y:S02]  /*92f0*/  IADD3 R6, R5.reuse, 0x8, RZ ;  /* 0x0000000805067810 */ /* 0x040fe40007ffe0ff */
[----:B------:R-:W-:Y:S02]  /*9300*/  IADD3 R7, R5, 0x9, RZ ;  /* 0x0000000905077810 */ /* 0x000fe40007ffe0ff */
[----:B------:R-:W-:Y:S02]  /*9310*/  FSEL R3, R3, -INF , !P3 ;  /* 0xff80000003037808 */ /* 0x000fe40005800000 */
[-C--:B------:R-:W-:Y:S02]  /*9320*/  ISETP.GE.AND P1, PT, R6, R211.reuse, PT ;  /* 0x000000d30600720c */ /* 0x080fe40003f26270 */
[----:B------:R-:W-:-:S02]  /*9330*/  ISETP.GE.AND P0, PT, R7, R211, PT ;  /* 0x000000d30700720c */ /* 0x000fc40003f06270 */
[CC--:B------:R-:W-:Y:S02]  /*9340*/  ISETP.GE.AND P3, PT, R7.reuse, R205.reuse, PT ;  /* 0x000000cd0700720c */ /* 0x0c0fe40003f66270 */
[CC--:B------:R-:W-:Y:S02]  /*9350*/  ISETP.LT.OR P1, PT, R6.reuse, R212.reuse, P1 ;  /* 0x000000d40600720c */ /* 0x0c0fe40000f21670 */
[C---:B------:R-:W-:Y:S02]  /*9360*/  ISETP.LT.OR P0, PT, R7.reuse, R212, P0 ;  /* 0x000000d40700720c */ /* 0x040fe40000701670 */
[----:B------:R-:W-:Y:S02]  /*9370*/  ISETP.LT.OR P3, PT, R7, R210, P3 ;  /* 0x000000d20700720c */ /* 0x000fe40001f61670 */
[-C--:B------:R-:W-:Y:S02]  /*9380*/  ISETP.GE.AND P4, PT, R6, R205.reuse, PT ;  /* 0x000000cd0600720c */ /* 0x080fe40003f86270 */
[----:B------:R-:W-:-:S02]  /*9390*/  ISETP.GE.AND P6, PT, R5, R205, PT ;  /* 0x000000cd0500720c */ /* 0x000fc40003fc6270 */
[----:B------:R-:W-:Y:S02]  /*93a0*/  IADD3 R7, R5, 0x11, RZ ;  /* 0x0000001105077810 */ /* 0x000fe40007ffe0ff */
[----:B------:R-:W-:Y:S02]  /*93b0*/  FSEL R16, R137, -INF , !P1 ;  /* 0xff80000089107808 */ /* 0x000fe40004800000 */
[-C--:B------:R-:W-:Y:S02]  /*93c0*/  ISETP.LT.OR P4, PT, R6, R210.reuse, P4 ;  /* 0x000000d20600720c */ /* 0x080fe40002781670 */
[----:B------:R-:W-:Y:S02]  /*93d0*/  ISETP.LT.OR P6, PT, R5, R210, P6 ;  /* 0x000000d20500720c */ /* 0x000fe400037c1670 */
[----:B------:R-:W-:Y:S02]  /*93e0*/  ISETP.GE.AND P1, PT, R7, R205, PT ;  /* 0x000000cd0700720c */ /* 0x000fe40003f26270 */
[----:B------:R-:W-:-:S02]  /*93f0*/  IADD3 R6, R5, 0x10, RZ ;  /* 0x0000001005067810 */ /* 0x000fc40007ffe0ff */
[----:B------:R-:W-:Y:S02]  /*9400*/  FSEL R133, R133, -INF , !P6 ;  /* 0xff80000085857808 */ /* 0x000fe40007000000 */
[----:B------:R-:W-:Y:S02]  /*9410*/  FSEL R14, R132, -INF , !P2 ;  /* 0xff800000840e7808 */ /* 0x000fe40005000000 */
[----:B------:R-:W-:Y:S02]  /*9420*/  ISETP.LT.OR P1, PT, R7, R210, P1 ;  /* 0x000000d20700720c */ /* 0x000fe40000f21670 */
[C---:B------:R-:W-:Y:S02]  /*9430*/  ISETP.GE.AND P6, PT, R6.reuse, R211, PT ;  /* 0x000000d30600720c */ /* 0x040fe40003fc6270 */
[----:B------:R-:W-:Y:S02]  /*9440*/  ISETP.GE.AND P2, PT, R6, R205, PT ;  /* 0x000000cd0600720c */ /* 0x000fe40003f46270 */
[----:B------:R-:W-:-:S02]  /*9450*/  FSEL R24, R9, -INF , !P1 ;  /* 0xff80000009187808 */ /* 0x000fc40004800000 */
[C---:B------:R-:W-:Y:S02]  /*9460*/  ISETP.LT.OR P6, PT, R6.reuse, R212, P6 ;  /* 0x000000d40600720c */ /* 0x040fe400037c1670 */
[----:B------:R-:W-:Y:S02]  /*9470*/  ISETP.LT.OR P2, PT, R6, R210, P2 ;  /* 0x000000d20600720c */ /* 0x000fe40001741670 */
[----:B------:R-:W-:Y:S02]  /*9480*/  FMNMX.FTZ R9, R2, R3, !PT ;  /* 0x0000000302097209 */ /* 0x000fe40007810000 */
[----:B------:R-:W-:Y:S02]  /*9490*/  IADD3 R6, R5, 0x18, RZ ;  /* 0x0000001805067810 */ /* 0x000fe40007ffe0ff */
[----:B------:R-:W-:Y:S02]  /*94a0*/  FSEL R136, R136, -INF , !P5 ;  /* 0xff80000088887808 */ /* 0x000fe40006800000 */
[----:B------:R-:W-:-:S02]  /*94b0*/  FSEL R12, R139, -INF , !P4 ;  /* 0xff8000008b0c7808 */ /* 0x000fc40006000000 */
[----:B------:R-:W-:Y:S02]  /*94c0*/  FSEL R138, R138, -INF , !P0 ;  /* 0xff8000008a8a7808 */ /* 0x000fe40004000000 */
[----:B------:R-:W-:Y:S02]  /*94d0*/  FMNMX.FTZ R9, R14, R9, !PT ;  /* 0x000000090e097209 */ /* 0x000fe40007810000 */
[-C--:B------:R-:W-:Y:S02]  /*94e0*/  ISETP.GE.AND P5, PT, R7, R211.reuse, PT ;  /* 0x000000d30700720c */ /* 0x080fe40003fa6270 */
[C---:B------:R-:W-:Y:S02]  /*94f0*/  ISETP.GE.AND P4, PT, R6.reuse, R211, PT ;  /* 0x000000d30600720c */ /* 0x040fe40003f86270 */
[----:B------:R-:W-:Y:S02]  /*9500*/  ISETP.GE.AND P0, PT, R6, R205, PT ;  /* 0x000000cd0600720c */ /* 0x000fe40003f06270 */
[----:B------:R-:W-:-:S02]  /*9510*/  IADD3 R11, R5, 0x19, RZ ;  /* 0x00000019050b7810 */ /* 0x000fc40007ffe0ff */
[----:B------:R-:W-:Y:S02]  /*9520*/  FMNMX.FTZ R9, R16, R9, !PT ;  /* 0x0000000910097209 */ /* 0x000fe40007810000 */
[-C--:B------:R-:W-:Y:S02]  /*9530*/  ISETP.LT.OR P5, PT, R7, R212.reuse, P5 ;  /* 0x000000d40700720c */ /* 0x080fe40002fa1670 */
[C---:B------:R-:W-:Y:S02]  /*9540*/  ISETP.LT.OR P4, PT, R6.reuse, R212, P4 ;  /* 0x000000d40600720c */ /* 0x040fe40002781670 */
[----:B------:R-:W-:Y:S02]  /*9550*/  ISETP.LT.OR P0, PT, R6, R210, P0 ;  /* 0x000000d20600720c */ /* 0x000fe40000701670 */
[----:B------:R-:W-:Y:S02]  /*9560*/  IADD3 R7, R5, 0x20, RZ ;  /* 0x0000002005077810 */ /* 0x000fe40007ffe0ff */
[----:B------:R-:W-:-:S02]  /*9570*/  FSEL R6, R148, -INF , !P3 ;  /* 0xff80000094067808 */ /* 0x000fc40005800000 */
[----:B------:R-:W-:Y:S02]  /*9580*/  FSEL R34, R20, -INF , !P6 ;  /* 0xff80000014227808 */ /* 0x000fe40007000000 */
[C---:B------:R-:W-:Y:S02]  /*9590*/  ISETP.GE.AND P3, PT, R11.reuse, R211, PT ;  /* 0x000000d30b00720c */ /* 0x040fe40003f66270 */
[----:B------:R-:W-:Y:S02]  /*95a0*/  ISETP.GE.AND P6, PT, R11, R205, PT ;  /* 0x000000cd0b00720c */ /* 0x000fe40003fc6270 */
[----:B------:R-:W-:Y:S02]  /*95b0*/  FMNMX.FTZ R9, R138, R9, !PT ;  /* 0x000000098a097209 */ /* 0x000fe40007810000 */
[----:B------:R-:W-:Y:S02]  /*95c0*/  FSEL R26, R8, -INF , !P2 ;  /* 0xff800000081a7808 */ /* 0x000fe40005000000 */
[----:B------:R-:W-:-:S02]  /*95d0*/  FSEL R32, R21, -INF , !P5 ;  /* 0xff80000015207808 */ /* 0x000fc40006800000 */
[C---:B------:R-:W-:Y:S02]  /*95e0*/  ISETP.GE.AND P2, PT, R7.reuse, R211, PT ;  /* 0x000000d30700720c */ /* 0x040fe40003f46270 */
[----:B------:R-:W-:Y:S02]  /*95f0*/  ISETP.GE.AND P5, PT, R7, R205, PT ;  /* 0x000000cd0700720c */ /* 0x000fe40003fa6270 */
[C---:B------:R-:W-:Y:S02]  /*9600*/  ISETP.LT.OR P3, PT, R11.reuse, R212, P3 ;  /* 0x000000d40b00720c */ /* 0x040fe40001f61670 */
[----:B------:R-:W-:Y:S02]  /*9610*/  ISETP.LT.OR P6, PT, R11, R210, P6 ;  /* 0x000000d20b00720c */ /* 0x000fe400037c1670 */
[----:B------:R-:W-:Y:S02]  /*9620*/  FMNMX.FTZ R11, R34, R9, !PT ;  /* 0x00000009220b7209 */ /* 0x000fe40007810000 */
[----:B------:R-:W-:-:S02]  /*9630*/  FMNMX.FTZ R9, R0, R133, !PT ;  /* 0x0000008500097209 */ /* 0x000fc40007810000 */
[C---:B------:R-:W-:Y:S02]  /*9640*/  ISETP.LT.OR P2, PT, R7.reuse, R212, P2 ;  /* 0x000000d40700720c */ /* 0x040fe40001741670 */
[----:B------:R-:W-:Y:S02]  /*9650*/  ISETP.LT.OR P5, PT, R7, R210, P5 ;  /* 0x000000d20700720c */ /* 0x000fe40002fa1670 */
[C---:B------:R-:W-:Y:S02]  /*9660*/  IADD3 R8, R5.reuse, 0x21, RZ ;  /* 0x0000002105087810 */ /* 0x040fe40007ffe0ff */
[----:B------:R-:W-:Y:S02]  /*9670*/  IADD3 R7, R5, 0x28, RZ ;  /* 0x0000002805077810 */ /* 0x000fe40007ffe0ff */
[----:B-1----:R-:W-:Y:S02]  /*9680*/  FSEL R30, R22, -INF , !P4 ;  /* 0xff800000161e7808 */ /* 0x002fe40006000000 */
[----:B------:R-:W-:-:S02]  /*9690*/  FMNMX.FTZ R11, R32, R11, !PT ;  /* 0x0000000b200b7209 */ /* 0x000fc40007810000 */
[----:B------:R-:W-:Y:S02]  /*96a0*/  FMNMX.FTZ R9, R136, R9, !PT ;  /* 0x0000000988097209 */ /* 0x000fe40007810000 */
        /* <DEDUP_REMOVED lines=25> */
[C---:B------:R-:W-:Y:S02]  /*9840*/  ISETP.LT.OR P5, PT, R7.reuse, R212, P5 ;  /* 0x000000d40700720c */ /* 0x040fe40002fa1670 */
[----:B------:R-:W-:Y:S02]  /*9850*/  ISETP.LT.OR P1, PT, R7, R210, P1 ;  /* 0x000000d20700720c */ /* 0x000fe40000f21670 */
[----:B------:R-:W-:Y:S02]  /*9860*/  ISETP.LT.OR P6, PT, R8, R212, P6 ;  /* 0x000000d40800720c */ /* 0x000fe400037c1670 */
[----:B------:R-:W-:-:S02]  /*9870*/  IADD3 R7, R5, 0x31, RZ ;  /* 0x0000003105077810 */ /* 0x000fc40007ffe0ff */
[----:B------:R-:W-:Y:S02]  /*9880*/  FSEL R224, R224, -INF , !P0 ;  /* 0xff800000e0e07808 */ /* 0x000fe40004000000 */
[----:B------:R-:W-:Y:S02]  /*9890*/  FMNMX.FTZ R11, R226, R11, !PT ;  /* 0x0000000be20b7209 */ /* 0x000fe40007810000 */
[----:B------:R-:W-:Y:S02]  /*98a0*/  FMNMX.FTZ R9, R24, R9, !PT ;  /* 0x0000000918097209 */ /* 0x000fe40007810000 */
[----:B------:R-:W-:Y:S02]  /*98b0*/  FSEL R176, R176, -INF , !P4 ;  /* 0xff800000b0b07808 */ /* 0x000fe40006000000 */
[----:B------:R-:W-:Y:S02]  /*98c0*/  IADD3 R4, R5, 0x38, RZ ;  /* 0x0000003805047810 */ /* 0x000fe40007ffe0ff */
[----:B------:R-:W-:-:S02]  /*98d0*/  ISETP.GE.AND P4, PT, R7, R211, PT ;  /* 0x000000d30700720c */ /* 0x000fc40003f86270 */
[----:B------:R-:W-:Y:S02]  /*98e0*/  FSEL R222, R222, -INF , !P6 ;  /* 0xff800000dede7808 */ /* 0x000fe40007000000 */
[----:B------:R-:W-:Y:S02]  /*98f0*/  FMNMX.FTZ R11, R224, R11, !PT ;  /* 0x0000000be00b7209 */ /* 0x000fe40007810000 */
[----:B------:R-:W-:Y:S02]  /*9900*/  FMNMX.FTZ R9, R22, R9, !PT ;  /* 0x0000000916097209 */ /* 0x000fe40007810000 */
[----:B------:R-:W-:Y:S02]  /*9910*/  IADD3 R5, R5, 0x39, RZ ;  /* 0x0000003905057810 */ /* 0x000fe40007ffe0ff */
[----:B------:R-:W-:Y:S02]  /*9920*/  ISETP.GE.AND P6, PT, R4, R211, PT ;  /* 0x000000d30400720c */ /* 0x000fe40003fc6270 */
[----:B------:R-:W-:-:S02]  /*9930*/  FSEL R162, R162, -INF , !P5 ;  /* 0xff800000a2a27808 */ /* 0x000fc40006800000 */
[-C--:B------:R-:W-:Y:S02]  /*9940*/  ISETP.LT.OR P4, PT, R7, R212.reuse, P4 ;  /* 0x000000d40700720c */ /* 0x080fe40002781670 */
[----:B------:R-:W-:Y:S02]  /*9950*/  FMNMX.FTZ R11, R222, R11, !PT ;  /* 0x0000000bde0b7209 */ /* 0x000fe40007810000 */
[----:B------:R-:W-:Y:S02]  /*9960*/  FMNMX.FTZ R9, R20, R9, !PT ;  /* 0x0000000914097209 */ /* 0x000fe40007810000 */
[----:B------:R-:W-:Y:S02]  /*9970*/  ISETP.GE.AND P2, PT, R8, R205, PT ;  /* 0x000000cd0800720c */ /* 0x000fe40003f46270 */
[----:B------:R-:W-:Y:S02]  /*9980*/  ISETP.GE.AND P5, PT, R5, R211, PT ;  /* 0x000000d30500720c */ /* 0x000fe40003fa6270 */
[----:B------:R-:W-:-:S02]  /*9990*/  ISETP.LT.OR P6, PT, R4, R212, P6 ;  /* 0x000000d40400720c */ /* 0x000fc400037c1670 */
[----:B------:R-:W-:Y:S02]  /*99a0*/  FSEL R160, R160, -INF , !P4 ;  /* 0xff800000a0a07808 */ /* 0x000fe40006000000 */
[----:B------:R-:W-:Y:S02]  /*99b0*/  FMNMX.FTZ R11, R162, R11, !PT ;  /* 0x0000000ba20b7209 */ /* 0x000fe40007810000 */
[----:B------:R-:W-:Y:S02]  /*99c0*/  FMNMX.FTZ R9, R178, R9, !PT ;  /* 0x00000009b2097209 */ /* 0x000fe40007810000 */
[----:B------:R-:W-:Y:S02]  /*99d0*/  ISETP.LT.OR P2, PT, R8, R210, P2 ;  /* 0x000000d20800720c */ /* 0x000fe40001741670 */
[----:B------:R-:W-:Y:S02]  /*99e0*/  ISETP.LT.OR P5, PT, R5, R212, P5 ;  /* 0x000000d40500720c */ /* 0x000fe40002fa1670 */
[----:B------:R-:W-:-:S02]  /*99f0*/  FSEL R158, R158, -INF , !P6 ;  /* 0xff8000009e9e7808 */ /* 0x000fc40007000000 */
[----:B------:R-:W-:Y:S02]  /*9a00*/  FMNMX.FTZ R11, R160, R11, !PT ;  /* 0x0000000ba00b7209 */ /* 0x000fe40007810000 */
[----:B------:R-:W-:Y:S02]  /*9a10*/  FSEL R174, R174, -INF , !P3 ;  /* 0xff800000aeae7808 */ /* 0x000fe40005800000 */
[----:B------:R-:W-:Y:S02]  /*9a20*/  FMNMX.FTZ R9, R176, R9, !PT ;  /* 0x00000009b0097209 */ /* 0x000fe40007810000 */
[----:B------:R-:W-:Y:S02]  /*9a30*/  ISETP.GE.AND P0, PT, R7, R205, PT ;  /* 0x000000cd0700720c */ /* 0x000fe40003f06270 */
[----:B------:R-:W-:Y:S02]  /*9a40*/  FSEL R156, R156, -INF , !P5 ;  /* 0xff8000009c9c7808 */ /* 0x000fe40006800000 */
[----:B------:R-:W-:-:S02]  /*9a50*/  FMNMX.FTZ R11, R158, R11, !PT ;  /* 0x0000000b9e0b7209 */ /* 0x000fc40007810000 */
[----:B------:R-:W-:Y:S02]  /*9a60*/  FSEL R172, R172, -INF , !P2 ;  /* 0xff800000acac7808 */ /* 0x000fe40005000000 */
[----:B------:R-:W-:Y:S02]  /*9a70*/  FMNMX.FTZ R9, R174, R9, !PT ;  /* 0x00000009ae097209 */ /* 0x000fe40007810000 */
[----:B------:R-:W-:Y:S02]  /*9a80*/  ISETP.GE.AND P3, PT, R4, R205, PT ;  /* 0x000000cd0400720c */ /* 0x000fe40003f66270 */
[----:B------:R-:W-:Y:S02]  /*9a90*/  FMNMX.FTZ R8, R156, R11, !PT ;  /* 0x0000000b9c087209 */ /* 0x000fe40007810000 */
[----:B------:R-:W-:Y:S02]  /*9aa0*/  ISETP.LT.OR P0, PT, R7, R210, P0 ;  /* 0x000000d20700720c */ /* 0x000fe40000701670 */
[----:B------:R-:W-:Y:S01]  /*9ab0*/  FSEL R154, R154, -INF , !P1 ;  /* 0xff8000009a9a7808 */ /* 0x000fe20004800000 */
[----:B------:R-:W1:Y:S01]  /*9ac0*/  SHFL.BFLY PT, R7, R8, 0x2, 0x1f ;  /* 0x0c401f0008077f89 */ /* 0x000e6200000e0000 */
[----:B------:R-:W-:-:S02]  /*9ad0*/  FMNMX.FTZ R9, R172, R9, !PT ;  /* 0x00000009ac097209 */ /* 0x000fc40007810000 */
[-C--:B------:R-:W-:Y:S02]  /*9ae0*/  ISETP.LT.OR P3, PT, R4, R210.reuse, P3 ;  /* 0x000000d20400720c */ /* 0x080fe40001f61670 */
[C---:B------:R-:W-:Y:S02]  /*9af0*/  ISETP.GE.AND P1, PT, R5.reuse, R205, PT ;  /* 0x000000cd0500720c */ /* 0x040fe40003f26270 */
[----:B------:R-:W-:Y:S02]  /*9b00*/  FSEL R142, R142, -INF , !P0 ;  /* 0xff8000008e8e7808 */ /* 0x000fe40004000000 */
[----:B------:R-:W-:Y:S02]  /*9b10*/  FMNMX.FTZ R9, R154, R9, !PT ;  /* 0x000000099a097209 */ /* 0x000fe40007810000 */
[----:B------:R-:W-:Y:S02]  /*9b20*/  ISETP.LT.OR P1, PT, R5, R210, P1 ;  /* 0x000000d20500720c */ /* 0x000fe40000f21670 */
[----:B------:R-:W-:-:S02]  /*9b30*/  FSEL R140, R140, -INF , !P3 ;  /* 0xff8000008c8c7808 */ /* 0x000fc40005800000 */
[----:B------:R-:W-:Y:S02]  /*9b40*/  FMNMX.FTZ R9, R142, R9, !PT ;  /* 0x000000098e097209 */ /* 0x000fe40007810000 */
[----:B------:R-:W-:Y:S02]  /*9b50*/  FSEL R152, R152, -INF , !P1 ;  /* 0xff80000098987808 */ /* 0x000fe40004800000 */
[----:B------:R-:W-:-:S04]  /*9b60*/  FMNMX.FTZ R9, R140, R9, !PT ;  /* 0x000000098c097209 */ /* 0x000fc80007810000 */
[----:B------:R-:W-:Y:S02]  /*9b70*/  FMNMX.FTZ R10, R152, R9, !PT ;  /* 0x00000009980a7209 */ /* 0x000fe40007810000 */
[----:B-1----:R-:W-:-:S03]  /*9b80*/  FMNMX.FTZ R7, R8, R7, !PT ;  /* 0x0000000708077209 */ /* 0x002fc60007810000 */
[----:B------:R-:W1:Y:S04]  /*9b90*/  SHFL.BFLY PT, R5, R10, 0x2, 0x1f ;  /* 0x0c401f000a057f89 */ /* 0x000e6800000e0000 */
[----:B------:R-:W2:Y:S01]  /*9ba0*/  SHFL.BFLY PT, R132, R7, 0x1, 0x1f ;  /* 0x0c201f0007847f89 */ /* 0x000ea200000e0000 */
[----:B-1----:R-:W-:-:S03]  /*9bb0*/  FMNMX.FTZ R5, R10, R5, !PT ;  /* 0x000000050a057209 */ /* 0x002fc60007810000 */
[----:B------:R-:W-:Y:S01]  /*9bc0*/  LDSM.16.MT88.4 R8, [R193+0x12000] ;  /* 0x01200000c108783b */ /* 0x000fe20000004200 */
[----:B--2---:R-:W-:-:S03]  /*9bd0*/  FMNMX.FTZ R132, R7, R132, !PT ;  /* 0x0000008407847209 */ /* 0x004fc60007810000 */
[----:B------:R-:W1:Y:S01]  /*9be0*/  SHFL.BFLY PT, R4, R5, 0x1, 0x1f ;  /* 0x0c201f0005047f89 */ /* 0x000e6200000e0000 */
[C---:B------:R-:W-:Y:S01]  /*9bf0*/  FSETP.NEU.FTZ.AND P1, PT, R132.reuse, -INF , PT ;  /* 0xff8000008400780b */ /* 0x040fe20003f3d000 */
[----:B------:R-:W-:-:S05]  /*9c00*/  FMUL.FTZ R141, R132, c[0x0][0x23c] ;  /* 0x00008f00848d7a20 */ /* 0x000fca0000410000 */
[----:B------:R-:W-:-:S05]  /*9c10*/  FSEL R141, R141, RZ, P1 ;  /* 0x000000ff8d8d7208 */ /* 0x000fca0000800000 */
[--C-:B------:R-:W-:Y:S02]  /*9c20*/  FFMA.FTZ R149, R3, c[0x0][0x23c], -R141.reuse ;  /* 0x00008f0003957a23 */ /* 0x100fe4000001088d */
[--C-:B------:R-:W-:Y:S02]  /*9c30*/  FFMA.FTZ R148, R14, c[0x0][0x23c], -R141.reuse ;  /* 0x00008f000e947a23 */ /* 0x100fe4000001088d */
[--C-:B------:R-:W-:Y:S02]  /*9c40*/  FFMA.FTZ R147, R16, c[0x0][0x23c], -R141.reuse ;  /* 0x00008f0010937a23 */ /* 0x100fe4000001088d */
[--C-:B------:R-:W-:Y:S01]  /*9c50*/  FFMA.FTZ R146, R138, c[0x0][0x23c], -R141.reuse ;  /* 0x00008f008a927a23 */ /* 0x100fe2000001088d */
[----:B------:R-:W-:Y:S01]  /*9c60*/  MUFU.EX2 R149, R149 ;  /* 0x0000009500957308 */ /* 0x000fe20000000800 */
[----:B------:R-:W-:Y:S01]  /*9c70*/  LDSM.16.MT88.4 R16, [R196+0x12000] ;  /* 0x01200000c410783b */ /* 0x000fe20000004200 */
[--C-:B------:R-:W-:Y:S01]  /*9c80*/  FFMA.FTZ R153, R34, c[0x0][0x23c], -R141.reuse ;  /* 0x00008f0022997a23 */ /* 0x100fe2000001088d */
[----:B-1----:R-:W-:Y:S01]  /*9c90*/  FMNMX.FTZ R3, R5, R4, !PT ;  /* 0x0000000405037209 */ /* 0x002fe20007810000 */
[--C-:B------:R-:W-:Y:S01]  /*9ca0*/  FFMA.FTZ R164, R32, c[0x0][0x23c], -R141.reuse ;  /* 0x00008f0020a47a23 */ /* 0x100fe2000001088d */
[----:B------:R-:W-:Y:S01]  /*9cb0*/  FSEL R5, R132, RZ, P1 ;  /* 0x000000ff84057208 */ /* 0x000fe20000800000 */
[----:B------:R-:W-:Y:S01]  /*9cc0*/  FFMA.FTZ R155, R30, c[0x0][0x23c], -R141 ;  /* 0x00008f001e9b7a23 */ /* 0x000fe2000001088d */
[C---:B------:R-:W-:Y:S01]  /*9cd0*/  FSETP.NEU.FTZ.AND P0, PT, R3.reuse, -INF , PT ;  /* 0xff8000000300780b */ /* 0x040fe20003f1d000 */
[C---:B------:R-:W-:Y:S01]  /*9ce0*/  FMUL.FTZ R151, R3.reuse, c[0x0][0x23c] ;  /* 0x00008f0003977a20 */ /* 0x040fe20000410000 */
[----:B------:R-:W1:Y:S01]  /*9cf0*/  MUFU.EX2 R148, R148 ;  /* 0x0000009400947308 */ /* 0x000e620000000800 */
[----:B------:R-:W-:Y:S01]  /*9d00*/  FADD.FTZ R4, R2, -R5 ;  /* 0x8000000502047221 */ /* 0x000fe20000010000 */
[----:B------:R-:W-:Y:S01]  /*9d10*/  FSEL R5, R3, RZ, P0 ;  /* 0x000000ff03057208 */ /* 0x000fe20000000000 */
[----:B------:R-:W-:Y:S01]  /*9d20*/  FFMA.FTZ R166, R28, c[0x0][0x23c], -R141 ;  /* 0x00008f001ca67a23 */ /* 0x000fe2000001088d */
[----:B------:R-:W-:Y:S01]  /*9d30*/  FSEL R151, R151, RZ, P0 ;  /* 0x000000ff97977208 */ /* 0x000fe20000000000 */
[----:B------:R-:W-:Y:S01]  /*9d40*/  FMUL.FTZ R150, R4, c[0x0][0x23c] ;  /* 0x00008f0004967a20 */ /* 0x000fe20000410000 */
[----:B------:R-:W-:Y:S01]  /*9d50*/  LDSM.16.MT88.4 R32, [R193+0x12800] ;  /* 0x01280000c120783b */ /* 0x000fe20000004200 */
[----:B------:R-:W-:Y:S01]  /*9d60*/  FADD.FTZ R5, R0, -R5 ;  /* 0x8000000500057221 */ /* 0x000fe20000010000 */
[----:B------:R-:W-:Y:S01]  /*9d70*/  MUFU.EX2 R147, R147 ;  /* 0x0000009300937308 */ /* 0x000fe20000000800 */
[--C-:B------:R-:W-:Y:S01]  /*9d80*/  FFMA.FTZ R145, R133, c[0x0][0x23c], -R151.reuse ;  /* 0x00008f0085917a23 */ /* 0x100fe20000010897 */
[----:B------:R-:W-:Y:S01]  /*9d90*/  LDSM.16.MT88.4 R28, [R192+0x12800] ;  /* 0x01280000c01c783b */ /* 0x000fe20000004200 */
[----:B------:R-:W-:-:S02]  /*9da0*/  FFMA.FTZ R133, R12, c[0x0][0x23c], -R151 ;  /* 0x00008f000c857a23 */ /* 0x000fc40000010897 */
[--C-:B------:R-:W-:Y:S01]  /*9db0*/  FFMA.FTZ R144, R136, c[0x0][0x23c], -R151.reuse ;  /* 0x00008f0088907a23 */ /* 0x100fe20000010897 */
[----:B------:R-:W2:Y:S01]  /*9dc0*/  LDSM.16.MT88.4 R12, [R194+0x12000] ;  /* 0x01200000c20c783b */ /* 0x000ea20000004200 */
[--C-:B------:R-:W-:Y:S01]  /*9dd0*/  FFMA.FTZ R2, R6, c[0x0][0x23c], -R151.reuse ;  /* 0x00008f0006027a23 */ /* 0x100fe20000010897 */
[----:B------:R-:W3:Y:S01]  /*9de0*/  MUFU.EX2 R146, R146 ;  /* 0x0000009200927308 */ /* 0x000ee20000000800 */
[----:B------:R-:W-:Y:S01]  /*9df0*/  FMUL.FTZ R0, R5, c[0x0][0x23c] ;  /* 0x00008f0005007a20 */ /* 0x000fe20000410000 */
[----:B-1----:R-:W-:Y:S01]  /*9e00*/  F2FP.PACK_AB R4, R148, R149 ;  /* 0x000000959404723e */ /* 0x002fe200000000ff */
[--C-:B------:R-:W-:Y:S01]  /*9e10*/  FFMA.FTZ R157, R26, c[0x0][0x23c], -R151.reuse ;  /* 0x00008f001a9d7a23 */ /* 0x100fe20000010897 */
[----:B------:R-:W-:Y:S01]  /*9e20*/  LDSM.16.MT88.4 R136, [R194+0x12800] ;  /* 0x01280000c288783b */ /* 0x000fe20000004200 */
[--C-:B------:R-:W-:Y:S02]  /*9e30*/  FFMA.FTZ R168, R24, c[0x0][0x23c], -R151.reuse ;  /* 0x00008f0018a87a23 */ /* 0x100fe40000010897 */
[--C-:B------:R-:W-:Y:S01]  /*9e40*/  FFMA.FTZ R159, R22, c[0x0][0x23c], -R151.reuse ;  /* 0x00008f00169f7a23 */ /* 0x100fe20000010897 */
[----:B------:R-:W-:Y:S01]  /*9e50*/  MUFU.EX2 R145, R145 ;  /* 0x0000009100917308 */ /* 0x000fe20000000800 */
[----:B------:R-:W-:Y:S01]  /*9e60*/  FFMA.FTZ R170, R20, c[0x0][0x23c], -R151 ;  /* 0x00008f0014aa7a23 */ /* 0x000fe20000010897 */
[----:B------:R-:W-:Y:S01]  /*9e70*/  LDSM.16.MT88.4 R24, [R196+0x14800] ;  /* 0x01480000c418783b */ /* 0x000fe20000004200 */
[----:B------:R-:W-:-:S02]  /*9e80*/  FFMA.FTZ R161, R228, c[0x0][0x23c], -R141 ;  /* 0x00008f00e4a17a23 */ /* 0x000fc4000001088d */
[--C-:B------:R-:W-:Y:S01]  /*9e90*/  FFMA.FTZ R226, R226, c[0x0][0x23c], -R141.reuse ;  /* 0x00008f00e2e27a23 */ /* 0x100fe2000001088d */
[----:B------:R-:W-:Y:S01]  /*9ea0*/  LDSM.16.MT88.4 R20, [R194+0x14800] ;  /* 0x01480000c214783b */ /* 0x000fe20000004200 */
[--C-:B------:R-:W-:Y:S01]  /*9eb0*/  FFMA.FTZ R163, R224, c[0x0][0x23c], -R141.reuse ;  /* 0x00008f00e0a37a23 */ /* 0x100fe2000001088d */
[----:B------:R-:W1:Y:S01]  /*9ec0*/  MUFU.EX2 R144, R144 ;  /* 0x0000009000907308 */ /* 0x000e620000000800 */
[----:B---3--:R-:W-:Y:S01]  /*9ed0*/  F2FP.PACK_AB R6, R146, R147 ;  /* 0x000000939206723e */ /* 0x008fe200000000ff */
[----:B------:R-:W-:Y:S02]  /*9ee0*/  FFMA.FTZ R222, R222, c[0x0][0x23c], -R141 ;  /* 0x00008f00dede7a23 */ /* 0x000fe4000001088d */
[--C-:B------:R-:W-:Y:S02]  /*9ef0*/  FFMA.FTZ R165, R178, c[0x0][0x23c], -R151.reuse ;  /* 0x00008f00b2a57a23 */ /* 0x100fe40000010897 */
[--C-:B------:R-:W-:Y:S02]  /*9f00*/  FFMA.FTZ R176, R176, c[0x0][0x23c], -R151.reuse ;  /* 0x00008f00b0b07a23 */ /* 0x100fe40000010897 */
[----:B------:R-:W-:Y:S01]  /*9f10*/  MUFU.EX2 R133, R133 ;  /* 0x0000008500857308 */ /* 0x000fe20000000800 */
[----:B------:R-:W-:-:S02]  /*9f20*/  FFMA.FTZ R167, R174, c[0x0][0x23c], -R151 ;  /* 0x00008f00aea77a23 */ /* 0x000fc40000010897 */
[----:B------:R-:W-:Y:S02]  /*9f30*/  FFMA.FTZ R172, R172, c[0x0][0x23c], -R151 ;  /* 0x00008f00acac7a23 */ /* 0x000fe40000010897 */
[----:B------:R-:W-:Y:S02]  /*9f40*/  FFMA.FTZ R171, R156, c[0x0][0x23c], -R141 ;  /* 0x00008f009cab7a23 */ /* 0x000fe4000001088d */
        /* <DEDUP_REMOVED lines=8> */
[----:B------:R-:W-:Y:S02]  /*9fd0*/  FFMA.FTZ R158, R158, c[0x0][0x23c], -R141 ;  /* 0x00008f009e9e7a23 */ /* 0x000fe4000001088d */
[----:B------:R-:W-:Y:S01]  /*9fe0*/  FFMA.FTZ R151, R152, c[0x0][0x23c], -R151 ;  /* 0x00008f0098977a23 */ /* 0x000fe20000010897 */
[----:B------:R-:W-:Y:S02]  /*9ff0*/  LDSM.16.MT88.4 R140, [R194+0x13800] ;  /* 0x01380000c28c783b */ /* 0x000fe40000004200 */
[----:B------:R-:W4:Y:S01]  /*a000*/  MUFU.EX2 R0, R0 ;  /* 0x0000000000007308 */ /* 0x000f220000000800 */
[----:B---3--:R-:W-:Y:S01]  /*a010*/  F2FP.PACK_AB R7, R2, R133 ;  /* 0x000000850207723e */ /* 0x008fe200000000ff */
[----:B-1----:R-:W-:-:S06]  /*a020*/  FMUL.FTZ R120, R120, R150 ;  /* 0x0000009678787220 */ /* 0x002fcc0000410000 */
        /* <DEDUP_REMOVED lines=19> */
[----:B------:R-:W3:Y:S01]  /*a160*/  MUFU.EX2 R166, R166 ;  /* 0x000000a600a67308 */ /* 0x000ee20000000800 */
        /* <DEDUP_REMOVED lines=11> */
[----:B------:R-:W4:Y:S01]  /*a220*/  LDSM.16.MT88.4 R16, [R192+0x12000] ;  /* 0x01200000c010783b */ /* 0x000f220000004200 */
[-C--:B------:R-:W-:Y:S01]  /*a230*/  FMUL.FTZ R110, R110, R0.reuse ;  /* 0x000000006e6e7220 */ /* 0x080fe20000410000 */
[----:B------:R-:W5:Y:S01]  /*a240*/  MUFU.EX2 R168, R168 ;  /* 0x000000a800a87308 */ /* 0x000f620000000800 */
        /* <DEDUP_REMOVED lines=28> */
[----:B----4-:R-:W-:Y:S01]  /*a410*/  HMMA.16816.F32 R104, R4, R16, R104 ;  /* 0x000000100468723c */ /* 0x010fe20000001868 */
[----:B------:R-:W-:Y:S02]  /*a420*/  FMUL.FTZ R45, R45, R150 ;  /* 0x000000962d2d7220 */ /* 0x000fe40000410000 */
[-C--:B------:R-:W-:Y:S01]  /*a430*/  FMUL.FTZ R46, R46, R0.reuse ;  /* 0x000000002e2e7220 */ /* 0x080fe20000410000 */
[----:B------:R-:W-:Y:S01]  /*a440*/  MUFU.EX2 R163, R163 ;  /* 0x000000a300a37308 */ /* 0x000fe20000000800 */
[----:B------:R-:W-:-:S02]  /*a450*/  FMUL.FTZ R47, R47, R0 ;  /* 0x000000002f2f7220 */ /* 0x000fc40000410000 */
[-C--:B------:R-:W-:Y:S01]  /*a460*/  FMUL.FTZ R48, R48, R150.reuse ;  /* 0x0000009630307220 */ /* 0x080fe20000410000 */
[C---:B------:R-:W-:Y:S01]  /*a470*/  HMMA.16816.F32 R100, R4.reuse, R18, R100 ;  /* 0x000000120464723c */ /* 0x040fe20000001864 */
[----:B------:R-:W-:Y:S01]  /*a480*/  FMUL.FTZ R49, R49, R150 ;  /* 0x0000009631317220 */ /* 0x000fe20000410000 */
[----:B------:R-:W4:Y:S01]  /*a490*/  LDSM.16.MT88.4 R16, [R193+0x14000] ;  /* 0x01400000c110783b */ /* 0x000f220000004200 */
        /* <DEDUP_REMOVED lines=92> */
[----:B------:R-:W-:Y:S01]  /*aa60*/  F2FP.PACK_AB R4, R164, R153 ;  /* 0x00000099a404723e */ /* 0x000fe200000000ff */
[----:B------:R-:W-:Y:S01]  /*aa70*/  FADD.FTZ R153, R153, R146 ;  /* 0x0000009299997221 */ /* 0x000fe20000010000 */
[----:B---3--:R-:W-:-:S02]  /*aa80*/  F2FP.PACK_AB R6, R166, R155 ;  /* 0x0000009ba606723e */ /* 0x008fc400000000ff */
[----:B-----5:R-:W-:Y:S01]  /*aa90*/  F2FP.PACK_AB R5, R168, R157 ;  /* 0x0000009da805723e */ /* 0x020fe200000000ff */
        /* <DEDUP_REMOVED lines=17> */
[C---:B----4-:R-:W-:Y:S08]  /*abb0*/  HMMA.16816.F32 R52, R4.reuse, R16, R52 ;  /* 0x000000100434723c */ /* 0x050ff00000001834 */
        /* <DEDUP_REMOVED lines=113> */
.L_x_278:
        /* <DEDUP_REMOVED lines=14> */
.L_x_284:
        /* <DEDUP_REMOVED lines=11> */
[----:B------:R-:W-:Y:S04]  /*b460*/  LEA R8, P1, R6, c[0x0][0x168], 0x1 ;  /* 0x00005a0006087a11 */ /* 0x000fe800078208ff */
        /* <DEDUP_REMOVED lines=15> */
.L_x_282:
[----:B------:R-:W-:Y:S04]  /*b560*/  DEPBAR.LE SB0, 0x0 ;  /* 0x000080000000791a */ /* 0x000fe80000000000 */
[----:B------:R-:W-:Y:S01]  /*b570*/  BAR.SYNC.DEFER_BLOCKING 0x0 ;  /* 0x0000000000007b1d */ /* 0x000fe20000010000 */
[----:B------:R-:W-:Y:S01]  /*b580*/  UIADD3 UR12, UR15, -0x1, URZ ;  /* 0xffffffff0f0c7890 */ /* 0x000fe2000fffe03f */
[----:B------:R-:W-:Y:S03]  /*b590*/  MOV R3, UR13 ;  /* 0x0000000d00037c02 */ /* 0x000fe60008000f00 */
        /* <DEDUP_REMOVED lines=14> */
[----:B------:R-:W-:Y:S06]  /*b680*/  PLOP3.LUT P0, PT, PT, PT, UP0, 0x80, 0x0 ;  /* 0x000000000000781c */ /* 0x000fec0003f0f008 */
        /* <DEDUP_REMOVED lines=160> */
[C---:B--2---:R-:W-:Y:S04]  /*c090*/  HMMA.16816.F32 R20, R172.reuse, R136, R20 ;  /* 0x00000088ac14723c */ /* 0x044fe80000001814 */
[----:B------:R-:W2:Y:S01]  /*c0a0*/  MUFU.TANH R222, R222 ;  /* 0x000000de00de7308 */ /* 0x000ea20000002400 */
[----:B------:R-:W-:Y:S01]  /*c0b0*/  BAR.SYNC.DEFER_BLOCKING 0x0 ;  /* 0x0000000000007b1d */ /* 0x000fe20000010000 */
[----:B------:R-:W-:Y:S02]  /*c0c0*/  FMUL.FTZ R224, R5, c[0x0][0x2ec] ;  /* 0x0000bb0005e07a20 */ /* 0x000fe40000410000 */
[C---:B------:R-:W-:Y:S04]  /*c0d0*/  HMMA.16816.F32 R24, R172.reuse, R138, R24 ;  /* 0x0000008aac18723c */ /* 0x040fe80000001818 */
[----:B------:R-:W-:Y:S02]  /*c0e0*/  FMUL.FTZ R225, R6, c[0x0][0x2ec] ;  /* 0x0000bb0006e17a20 */ /* 0x000fe40000410000 */
[----:B------:R-:W3:Y:S01]  /*c0f0*/  MUFU.TANH R224, R224 ;  /* 0x000000e000e07308 */ /* 0x000ee20000002400 */
[----:B------:R-:W-:Y:S02]  /*c100*/  FMUL.FTZ R3, R7, c[0x0][0x2ec] ;  /* 0x0000bb0007037a20 */ /* 0x000fe40000410000 */
[----:B------:R-:W-:Y:S03]  /*c110*/  FMUL.FTZ R226, R8, c[0x0][0x2ec] ;  /* 0x0000bb0008e27a20 */ /* 0x000fe60000410000 */
[----:B------:R-:W-:Y:S02]  /*c120*/  FMUL.FTZ R229, R9, c[0x0][0x2ec] ;  /* 0x0000bb0009e57a20 */ /* 0x000fe40000410000 */
[----:B------:R-:W-:Y:S02]  /*c130*/  FMUL.FTZ R228, R10, c[0x0][0x2ec] ;  /* 0x0000bb000ae47a20 */ /* 0x000fe40000410000 */
[----:B------:R-:W4:Y:S01]  /*c140*/  MUFU.TANH R225, R225 ;  /* 0x000000e100e17308 */ /* 0x000f220000002400 */
[----:B------:R-:W-:Y:S02]  /*c150*/  FMUL.FTZ R227, R11, c[0x0][0x2ec] ;  /* 0x0000bb000be37a20 */ /* 0x000fe40000410000 */
[----:B------:R-:W-:Y:S02]  /*c160*/  FMUL.FTZ R233, R12, c[0x0][0x2ec] ;  /* 0x0000bb000ce97a20 */ /* 0x000fe40000410000 */
[----:B------:R-:W-:Y:S02]  /*c170*/  FMUL.FTZ R232, R13, c[0x0][0x2ec] ;  /* 0x0000bb000de87a20 */ /* 0x000fe40000410000 */
[----:B------:R-:W-:Y:S01]  /*c180*/  FMUL.FTZ R231, R14, c[0x0][0x2ec] ;  /* 0x0000bb000ee77a20 */ /* 0x000fe20000410000 */
[C---:B-1----:R-:W-:Y:S02]  /*c190*/  HMMA.16816.F32 R28, R172.reuse, R132, R28 ;  /* 0x00000084ac1c723c */ /* 0x042fe4000000181c */
[----:B------:R-:W1:Y:S01]  /*c1a0*/  MUFU.TANH R3, R3 ;  /* 0x0000000300037308 */ /* 0x000e620000002400 */
[----:B------:R-:W-:Y:S02]  /*c1b0*/  FMUL.FTZ R230, R15, c[0x0][0x2ec] ;  /* 0x0000bb000fe67a20 */ /* 0x000fe40000410000 */
[----:B------:R-:W-:Y:S02]  /*c1c0*/  FMUL.FTZ R236, R16, c[0x0][0x2ec] ;  /* 0x0000bb0010ec7a20 */ /* 0x000fe40000410000 */
[----:B------:R-:W-:Y:S01]  /*c1d0*/  FMUL.FTZ R239, R17, c[0x0][0x2ec] ;  /* 0x0000bb0011ef7a20 */ /* 0x000fe20000410000 */
[----:B------:R-:W-:Y:S04]  /*c1e0*/  HMMA.16816.F32 R32, R172, R134, R32 ;  /* 0x00000086ac20723c */ /* 0x000fe80000001820 */
[----:B------:R-:W1:Y:S01]  /*c1f0*/  MUFU.TANH R226, R226 ;  /* 0x000000e200e27308 */ /* 0x000e620000002400 */
[----:B------:R-:W-:Y:S02]  /*c200*/  FMUL.FTZ R235, R18, c[0x0][0x2ec] ;  /* 0x0000bb0012eb7a20 */ /* 0x000fe40000410000 */
[----:B------:R-:W-:Y:S02]  /*c210*/  FMUL.FTZ R234, R19, c[0x0][0x2ec] ;  /* 0x0000bb0013ea7a20 */ /* 0x000fe40000410000 */
[----:B------:R-:W-:Y:S03]  /*c220*/  FMUL.FTZ R240, R20, c[0x0][0x2ec] ;  /* 0x0000bb0014f07a20 */ /* 0x000fe60000410000 */
[----:B------:R-:W-:Y:S02]  /*c230*/  FMUL.FTZ R243, R21, c[0x0][0x2ec] ;  /* 0x0000bb0015f37a20 */ /* 0x000fe40000410000 */
        /* <DEDUP_REMOVED lines=16> */
[----:B------:R-:W-:Y:S03]  /*c340*/  FMUL.FTZ R249, R35, c[0x0][0x2ec] ;  /* 0x0000bb0023f97a20 */ /* 0x000fe60000410000 */
        /* <DEDUP_REMOVED lines=23> */
[----:B------:R-:W1:Y:S02]  /*c4c0*/  MUFU.TANH R249, R249 ;  /* 0x000000f900f97308 */ /* 0x000e640000002400 */
[----:B-1234-:R-:W-:-:S05]  /*c4d0*/  @P0 BRA `(.L_x_284) ;  /* 0xffffeed000000947 */ /* 0x01efca000383ffff */
.L_x_283:
[----:B------:R-:W-:Y:S01]  /*c4e0*/  IMAD.U32 R4, RZ, RZ, UR12 ;  /* 0x0000000cff047e24 */ /* 0x000fe2000f8e00ff */
[----:B------:R-:W-:Y:S01]  /*c4f0*/  LDSM.16.MT88.4 R20, [R194+0x12000] ;  /* 0x01200000c214783b */ /* 0x000fe20000004200 */
[----:B------:R-:W-:Y:S02]  /*c500*/  UISETP.GT.AND UP0, UPT, UR12, UR9, UPT ;  /* 0x000000090c00728c */ /* 0x000fe4000bf04270 */
[----:B------:R-:W-:Y:S01]  /*c510*/  IMAD R4, R4, 0x40, R213 ;  /* 0x0000004004047824 */ /* 0x000fe200078e02d5 */
[----:B------:R-:W-:Y:S04]  /*c520*/  UMOV UR15, UR12 ;  /* 0x0000000c000f7c82 */ /* 0x000fe80008000000 */
[C---:B------:R-:W-:Y:S01]  /*c530*/  IADD3 R6, R4.reuse, 0x1, RZ ;  /* 0x0000000104067810 */ /* 0x040fe20007ffe0ff */
[----:B------:R-:W-:Y:S01]  /*c540*/  LDSM.16.MT88.4 R28, [R193+0x12000] ;  /* 0x01200000c11c783b */ /* 0x000fe20000004200 */
[----:B------:R-:W-:Y:S02]  /*c550*/  ISETP.GE.AND P2, PT, R4, R210, PT ;  /* 0x000000d20400720c */ /* 0x000fe40003f46270 */
[C---:B------:R-:W-:Y:S02]  /*c560*/  ISETP.GE.AND P1, PT, R6.reuse, R212, PT ;  /* 0x000000d40600720c */ /* 0x040fe40003f26270 */
[C---:B------:R-:W-:Y:S02]  /*c570*/  ISETP.GE.AND P6, PT, R6.reuse, R210, PT ;  /* 0x000000d20600720c */ /* 0x040fe40003fc6270 */
[----:B------:R-:W-:Y:S02]  /*c580*/  ISETP.GE.OR P1, PT, R6, R211, !P1 ;  /* 0x000000d30600720c */ /* 0x000fe40004f26670 */
[-C--:B------:R-:W-:Y:S02]  /*c590*/  ISETP.GE.OR P2, PT, R4, R205.reuse, !P2 ;  /* 0x000000cd0400720c */ /* 0x080fe40005746670 */
[----:B------:R-:W-:Y:S02]  /*c5a0*/  ISETP.GE.OR P6, PT, R6, R205, !P6 ;  /* 0x000000cd0600720c */ /* 0x000fe400077c6670 */
[----:B------:R-:W-:Y:S02]  /*c5b0*/  IADD3 R6, R4, 0x10, RZ ;  /* 0x0000001004067810 */ /* 0x000fe40007ffe0ff */
[----:B------:R-:W-:Y:S02]  /*c5c0*/  FSEL R225, R225, -INF , !P2 ;  /* 0xff800000e1e17808 */ /* 0x000fe40005000000 */
[----:B------:R-:W-:Y:S02]  /*c5d0*/  FSEL R224, R224, -INF , !P1 ;  /* 0xff800000e0e07808 */ /* 0x000fe40004800000 */
[C---:B------:R-:W-:Y:S02]  /*c5e0*/  ISETP.GE.AND P2, PT, R6.reuse, R212, PT ;  /* 0x000000d40600720c */ /* 0x040fe40003f46270 */
[C---:B------:R-:W-:Y:S02]  /*c5f0*/  ISETP.GE.AND P1, PT, R6.reuse, R210, PT ;  /* 0x000000d20600720c */ /* 0x040fe40003f26270 */
[C---:B------:R-:W-:Y:S02]  /*c600*/  ISETP.GE.OR P2, PT, R6.reuse, R211, !P2 ;  /* 0x000000d30600720c */ /* 0x040fe40005746670 */
[----:B------:R-:W-:Y:S02]  /*c610*/  ISETP.GE.OR P1, PT, R6, R205, !P1 ;  /* 0x000000cd0600720c */ /* 0x000fe40004f26670 */
[C---:B------:R-:W-:Y:S02]  /*c620*/  IADD3 R6, R4.reuse, 0x18, RZ ;  /* 0x0000001804067810 */ /* 0x040fe40007ffe0ff */
[----:B------:R-:W-:Y:S02]  /*c630*/  IADD3 R5, R4, 0x8, RZ ;  /* 0x0000000804057810 */ /* 0x000fe40007ffe0ff */
[----:B------:R-:W-:Y:S02]  /*c640*/  FSEL R164, R233, -INF , !P2 ;  /* 0xff800000e9a47808 */ /* 0x000fe40005000000 */
[-C--:B------:R-:W-:Y:S02]  /*c650*/  ISETP.GE.AND P2, PT, R6, R212.reuse, PT ;  /* 0x000000d40600720c */ /* 0x080fe40003f46270 */
[C---:B------:R-:W-:Y:S02]  /*c660*/  ISETP.GE.AND P5, PT, R5.reuse, R212, PT ;  /* 0x000000d40500720c */ /* 0x040fe40003fa6270 */
[C---:B------:R-:W-:Y:S02]  /*c670*/  ISETP.GE.AND P4, PT, R5.reuse, R210, PT ;  /* 0x000000d20500720c */ /* 0x040fe40003f86270 */
[-C--:B------:R-:W-:Y:S02]  /*c680*/  ISETP.GE.AND P3, PT, R4, R212.reuse, PT ;  /* 0x000000d40400720c */ /* 0x080fe40003f66270 */
[-C--:B------:R-:W-:Y:S02]  /*c690*/  ISETP.GE.OR P2, PT, R6, R211.reuse, !P2 ;  /* 0x000000d30600720c */ /* 0x080fe40005746670 */
[C---:B------:R-:W-:Y:S02]  /*c6a0*/  ISETP.GE.OR P5, PT, R5.reuse, R211, !P5 ;  /* 0x000000d30500720c */ /* 0x040fe40006fa6670 */
[----:B------:R-:W-:Y:S02]  /*c6b0*/  ISETP.GE.OR P4, PT, R5, R205, !P4 ;  /* 0x000000cd0500720c */ /* 0x000fe40006786670 */
[CC--:B------:R-:W-:Y:S02]  /*c6c0*/  ISETP.GE.OR P3, PT, R4.reuse, R211.reuse, !P3 ;  /* 0x000000d30400720c */ /* 0x0c0fe40005f66670 */
[C---:B-1----:R-:W-:Y:S02]  /*c6d0*/  IADD3 R9, R4.reuse, 0x20, RZ ;  /* 0x0000002004097810 */ /* 0x042fe40007ffe0ff */
[----:B------:R-:W-:Y:S02]  /*c6e0*/  IADD3 R5, R4, 0x9, RZ ;  /* 0x0000000904057810 */ /* 0x000fe40007ffe0ff */
[----:B------:R-:W-:Y:S02]  /*c6f0*/  FSEL R142, R236, -INF , !P2 ;  /* 0xff800000ec8e7808 */ /* 0x000fe40005000000 */
[----:B------:R-:W-:Y:S02]  /*c700*/  FSEL R222, R222, -INF , !P3 ;  /* 0xff800000dede7808 */ /* 0x000fe40005800000 */
[-C--:B------:R-:W-:Y:S02]  /*c710*/  ISETP.GE.AND P2, PT, R9, R212.reuse, PT ;  /* 0x000000d40900720c */ /* 0x080fe40003f46270 */
[C---:B------:R-:W-:Y:S02]  /*c720*/  ISETP.GE.AND P0, PT, R5.reuse, R212, PT ;  /* 0x000000d40500720c */ /* 0x040fe40003f06270 */
[----:B------:R-:W-:Y:S02]  /*c730*/  ISETP.GE.AND P3, PT, R5, R210, PT ;  /* 0x000000d20500720c */ /* 0x000fe40003f66270 */
[-C--:B------:R-:W-:Y:S02]  /*c740*/  ISETP.GE.OR P2, PT, R9, R211.reuse, !P2 ;  /* 0x000000d30900720c */ /* 0x080fe40005746670 */
[C---:B------:R-:W-:Y:S02]  /*c750*/  ISETP.GE.OR P0, PT, R5.reuse, R211, !P0 ;  /* 0x000000d30500720c */ /* 0x040fe40004706670 */
[----:B------:R-:W-:Y:S02]  /*c760*/  ISETP.GE.OR P3, PT, R5, R205, !P3 ;  /* 0x000000cd0500720c */ /* 0x000fe40005f66670 */
[C---:B------:R-:W-:Y:S02]  /*c770*/  IADD3 R5, R4.reuse, 0x11, RZ ;  /* 0x0000001104057810 */ /* 0x040fe40007ffe0ff */
[----:B------:R-:W-:Y:S02]  /*c780*/  IADD3 R8, R4, 0x21, RZ ;  /* 0x0000002104087810 */ /* 0x000fe40007ffe0ff */
[----:B------:R-:W-:Y:S02]  /*c790*/  FSEL R160, R240, -INF , !P2 ;  /* 0xff800000f0a07808 */ /* 0x000fe40005000000 */
[----:B------:R-:W-:Y:S02]  /*c7a0*/  FSEL R226, R226, -INF , !P5 ;  /* 0xff800000e2e27808 */ /* 0x000fe40006800000 */
[----:B------:R-:W-:Y:S02]  /*c7b0*/  FSEL R10, R229, -INF , !P0 ;  /* 0xff800000e50a7808 */ /* 0x000fe40004000000 */
[C---:B------:R-:W-:Y:S02]  /*c7c0*/  ISETP.GE.AND P5, PT, R5.reuse, R212, PT ;  /* 0x000000d40500720c */ /* 0x040fe40003fa6270 */
[C---:B------:R-:W-:Y:S02]  /*c7d0*/  ISETP.GE.AND P0, PT, R5.reuse, R210, PT ;  /* 0x000000d20500720c */ /* 0x040fe40003f06270 */
[C---:B------:R-:W-:Y:S02]  /*c7e0*/  ISETP.GE.AND P2, PT, R8.reuse, R212, PT ;  /* 0x000000d40800720c */ /* 0x040fe40003f46270 */
[C---:B------:R-:W-:Y:S02]  /*c7f0*/  ISETP.GE.OR P5, PT, R5.reuse, R211, !P5 ;  /* 0x000000d30500720c */ /* 0x040fe40006fa6670 */
[----:B------:R-:W-:Y:S02]  /*c800*/  ISETP.GE.OR P0, PT, R5, R205, !P0 ;  /* 0x000000cd0500720c */ /* 0x000fe40004706670 */
[----:B------:R-:W-:Y:S02]  /*c810*/  ISETP.GE.OR P2, PT, R8, R211, !P2 ;  /* 0x000000d30800720c */ /* 0x000fe40005746670 */
[----:B------:R-:W-:Y:S02]  /*c820*/  FMNMX.FTZ R12, R225, R0, !PT ;  /* 0x00000000e10c7209 */ /* 0x000fe40007810000 */
[----:B------:R-:W-:Y:S02]  /*c830*/  FSEL R5, R3, -INF , !P6 ;  /* 0xff80000003057808 */ /* 0x000fe40007000000 */
[----:B------:R-:W-:Y:S02]  /*c840*/  IADD3 R3, R4, 0x28, RZ ;  /* 0x0000002804037810 */ /* 0x000fe40007ffe0ff */
[----:B------:R-:W-:Y:S02]  /*c850*/  FSEL R7, R228, -INF , !P4 ;  /* 0xff800000e4077808 */ /* 0x000fe40006000000 */
[-C--:B------:R-:W-:Y:S02]  /*c860*/  ISETP.GE.AND P4, PT, R9, R210.reuse, PT ;  /* 0x000000d20900720c */ /* 0x080fe40003f86270 */
[----:B------:R-:W-:Y:S02]  /*c870*/  FSEL R158, R243, -INF , !P2 ;  /* 0xff800000f39e7808 */ /* 0x000fe40005000000 */
[----:B------:R-:W-:Y:S02]  /*c880*/  IADD3 R11, R4, 0x19, RZ ;  /* 0x00000019040b7810 */ /* 0x000fe40007ffe0ff */
[----:B------:R-:W-:Y:S02]  /*c890*/  ISETP.GE.AND P6, PT, R6, R210, PT ;  /* 0x000000d20600720c */ /* 0x000fe40003fc6270 */
[----:B------:R-:W-:Y:S02]  /*c8a0*/  ISETP.GE.AND P2, PT, R3, R212, PT ;  /* 0x000000d40300720c */ /* 0x000fe40003f46270 */
[----:B------:R-:W-:Y:S02]  /*c8b0*/  FMNMX.FTZ R12, R5, R12, !PT ;  /* 0x0000000c050c7209 */ /* 0x000fe40007810000 */
[-C--:B------:R-:W-:Y:S02]  /*c8c0*/  ISETP.GE.OR P4, PT, R9, R205.reuse, !P4 ;  /* 0x000000cd0900720c */ /* 0x080fe40006786670 */
[----:B------:R-:W-:Y:S02]  /*c8d0*/  FMNMX.FTZ R9, R222, R2, !PT ;  /* 0x00000002de097209 */ /* 0x000fe40007810000 */
[----:B------:R-:W-:Y:S02]  /*c8e0*/  FSEL R162, R232, -INF , !P5 ;  /* 0xff800000e8a27808 */ /* 0x000fe40006800000 */
[----:B------:R-:W-:Y:S02]  /*c8f0*/  ISETP.GE.AND P5, PT, R11, R212, PT ;  /* 0x000000d40b00720c */ /* 0x000fe40003fa6270 */
[----:B------:R-:W-:Y:S02]  /*c900*/  ISETP.GE.OR P6, PT, R6, R205, !P6 ;  /* 0x000000cd0600720c */ /* 0x000fe400077c6670 */
[----:B------:R-:W-:Y:S02]  /*c910*/  FSEL R227, R227, -INF , !P3 ;  /* 0xff800000e3e37808 */ /* 0x000fe40005800000 */
[----:B------:R-:W-:Y:S02]  /*c920*/  ISETP.GE.OR P2, PT, R3, R211, !P2 ;  /* 0x000000d30300720c */ /* 0x000fe40005746670 */
[----:B------:R-:W-:Y:S02]  /*c930*/  FMNMX.FTZ R12, R7, R12, !PT ;  /* 0x0000000c070c7209 */ /* 0x000fe40007810000 */
[----:B------:R-:W-:Y:S02]  /*c940*/  IADD3 R6, R4, 0x29, RZ ;  /* 0x0000002904067810 */ /* 0x000fe40007ffe0ff */
[----:B------:R-:W-:Y:S02]  /*c950*/  FMNMX.FTZ R9, R224, R9, !PT ;  /* 0x00000009e0097209 */ /* 0x000fe40007810000 */
[----:B------:R-:W-:Y:S02]  /*c960*/  FSEL R163, R231, -INF , !P1 ;  /* 0xff800000e7a37808 */ /* 0x000fe40004800000 */
[----:B------:R-:W-:Y:S02]  /*c970*/  FSEL R156, R246, -INF , !P2 ;  /* 0xff800000f69c7808 */ /* 0x000fe40005000000 */
[----:B------:R-:W-:Y:S02]  /*c980*/  ISETP.GE.OR P5, PT, R11, R211, !P5 ;  /* 0x000000d30b00720c */ /* 0x000fe40006fa6670 */
[----:B------:R-:W-:Y:S02]  /*c990*/  FMNMX.FTZ R12, R227, R12, !PT ;  /* 0x0000000ce30c7209 */ /* 0x000fe40007810000 */
[----:B------:R-:W-:Y:S02]  /*c9a0*/  ISETP.GE.AND P3, PT, R8, R210, PT ;  /* 0x000000d20800720c */ /* 0x000fe40003f66270 */
[----:B------:R-:W-:Y:S02]  /*c9b0*/  ISETP.GE.AND P2, PT, R6, R212, PT ;  /* 0x000000d40600720c */ /* 0x000fe40003f46270 */
[----:B------:R-:W-:Y:S02]  /*c9c0*/  FMNMX.FTZ R9, R226, R9, !PT ;  /* 0x00000009e2097209 */ /* 0x000fe40007810000 */
[----:B------:R-:W-:Y:S02]  /*c9d0*/  FSEL R140, R239, -INF , !P5 ;  /* 0xff800000ef8c7808 */ /* 0x000fe40006800000 */
[----:B------:R-:W-:Y:S02]  /*c9e0*/  FSEL R161, R230, -INF , !P0 ;  /* 0xff800000e6a17808 */ /* 0x000fe40004000000 */
[----:B------:R-:W-:Y:S02]  /*c9f0*/  FMNMX.FTZ R12, R163, R12, !PT ;  /* 0x0000000ca30c7209 */ /* 0x000fe40007810000 */
[----:B------:R-:W-:Y:S02]  /*ca00*/  ISETP.GE.AND P5, PT, R11, R210, PT ;  /* 0x000000d20b00720c */ /* 0x000fe40003fa6270 */
[----:B------:R-:W-:Y:S02]  /*ca10*/  ISETP.GE.OR P3, PT, R8, R205, !P3 ;  /* 0x000000cd0800720c */ /* 0x000fe40005f66670 */
[----:B------:R-:W-:Y:S02]  /*ca20*/  ISETP.GE.OR P2, PT, R6, R211, !P2 ;  /* 0x000000d30600720c */ /* 0x000fe40005746670 */
[----:B------:R-:W-:Y:S02]  /*ca30*/  IADD3 R8, R4, 0x30, RZ ;  /* 0x0000003004087810 */ /* 0x000fe40007ffe0ff */
[----:B------:R-:W-:Y:S02]  /*ca40*/  FMNMX.FTZ R9, R10, R9, !PT ;  /* 0x000000090a097209 */ /* 0x000fe40007810000 */
[----:B------:R-:W-:Y:S02]  /*ca50*/  FSEL R154, R244, -INF , !P2 ;  /* 0xff800000f49a7808 */ /* 0x000fe40005000000 */
[----:B------:R-:W-:Y:S02]  /*ca60*/  FSEL R143, R235, -INF , !P6 ;  /* 0xff800000eb8f7808 */ /* 0x000fe40007000000 */
[----:B------:R-:W-:Y:S02]  /*ca70*/  FMNMX.FTZ R12, R161, R12, !PT ;  /* 0x0000000ca10c7209 */ /* 0x000fe40007810000 */
[----:B------:R-:W-:Y:S02]  /*ca80*/  ISETP.GE.OR P5, PT, R11, R205, !P5 ;  /* 0x000000cd0b00720c */ /* 0x000fe40006fa6670 */
[----:B------:R-:W-:Y:S02]  /*ca90*/  ISETP.GE.AND P2, PT, R8, R212, PT ;  /* 0x000000d40800720c */ /* 0x000fe40003f46270 */
[----:B------:R-:W-:Y:S02]  /*caa0*/  ISETP.GE.AND P1, PT, R3, R210, PT ;  /* 0x000000d20300720c */ /* 0x000fe40003f26270 */
[----:B------:R-:W-:Y:S02]  /*cab0*/  FMNMX.FTZ R9, R164, R9, !PT ;  /* 0x00000009a4097209 */ /* 0x000fe40007810000 */
[----:B------:R-:W-:Y:S02]  /*cac0*/  FSEL R141, R234, -INF , !P5 ;  /* 0xff800000ea8d7808 */ /* 0x000fe40006800000 */
[----:B------:R-:W-:Y:S02]  /*cad0*/  FMNMX.FTZ R12, R143, R12, !PT ;  /* 0x0000000c8f0c7209 */ /* 0x000fe40007810000 */
[----:B------:R-:W-:Y:S02]  /*cae0*/  ISETP.GE.OR P1, PT, R3, R205, !P1 ;  /* 0x000000cd0300720c */ /* 0x000fe40004f26670 */
[----:B------:R-:W-:Y:S02]  /*caf0*/  ISETP.GE.OR P2, PT, R8, R211, !P2 ;  /* 0x000000d30800720c */ /* 0x000fe40005746670 */
[----:B------:R-:W-:Y:S02]  /*cb00*/  IADD3 R3, R4, 0x38, RZ ;  /* 0x0000003804037810 */ /* 0x000fe40007ffe0ff */
[----:B------:R-:W-:Y:S02]  /*cb10*/  FMNMX.FTZ R9, R162, R9, !PT ;  /* 0x00000009a2097209 */ /* 0x000fe40007810000 */
[----:B------:R-:W-:Y:S02]  /*cb20*/  FSEL R152, R245, -INF , !P2 ;  /* 0xff800000f5987808 */ /* 0x000fe40005000000 */
[----:B------:R-:W-:Y:S02]  /*cb30*/  FSEL R159, R238, -INF , !P4 ;  /* 0xff800000ee9f7808 */ /* 0x000fe40006000000 */
[----:B------:R-:W-:Y:S02]  /*cb40*/  FMNMX.FTZ R12, R141, R12, !PT ;  /* 0x0000000c8d0c7209 */ /* 0x000fe40007810000 */
[----:B------:R-:W-:Y:S02]  /*cb50*/  ISETP.GE.AND P2, PT, R3, R212, PT ;  /* 0x000000d40300720c */ /* 0x000fe40003f46270 */
[----:B------:R-:W-:Y:S02]  /*cb60*/  FMNMX.FTZ R9, R142, R9, !PT ;  /* 0x000000098e097209 */ /* 0x000fe40007810000 */
[----:B------:R-:W-:Y:S02]  /*cb70*/  FSEL R157, R237, -INF , !P3 ;  /* 0xff800000ed9d7808 */ /* 0x000fe40005800000 */
[----:B------:R-:W-:Y:S02]  /*cb80*/  FMNMX.FTZ R12, R159, R12, !PT ;  /* 0x0000000c9f0c7209 */ /* 0x000fe40007810000 */
[----:B------:R-:W-:Y:S02]  /*cb90*/  ISETP.GE.OR P2, PT, R3, R211, !P2 ;  /* 0x000000d30300720c */ /* 0x000fe40005746670 */
[----:B------:R-:W-:Y:S02]  /*cba0*/  ISETP.GE.AND P0, PT, R6, R210, PT ;  /* 0x000000d20600720c */ /* 0x000fe40003f06270 */
[----:B------:R-:W-:Y:S02]  /*cbb0*/  FMNMX.FTZ R9, R140, R9, !PT ;  /* 0x000000098c097209 */ /* 0x000fe40007810000 */
[----:B------:R-:W-:Y:S02]  /*cbc0*/  FSEL R148, R25, -INF , !P2 ;  /* 0xff80000019947808 */ /* 0x000fe40005000000 */
[----:B------:R-:W-:Y:S02]  /*cbd0*/  FSEL R155, R242, -INF , !P1 ;  /* 0xff800000f29b7808 */ /* 0x000fe40004800000 */
[----:B------:R-:W-:Y:S02]  /*cbe0*/  FMNMX.FTZ R12, R157, R12, !PT ;  /* 0x0000000c9d0c7209 */ /* 0x000fe40007810000 */
[----:B------:R-:W-:Y:S02]  /*cbf0*/  ISETP.GE.OR P0, PT, R6, R205, !P0 ;  /* 0x000000cd0600720c */ /* 0x000fe40004706670 */
[----:B------:R-:W-:Y:S02]  /*cc00*/  ISETP.GE.AND P2, PT, R8, R210, PT ;  /* 0x000000d20800720c */ /* 0x000fe40003f46270 */
[----:B------:R-:W-:Y:S02]  /*cc10*/  IADD3 R6, R4, 0x31, RZ ;  /* 0x0000003104067810 */ /* 0x000fe40007ffe0ff */
[----:B------:R-:W-:Y:S02]  /*cc20*/  FMNMX.FTZ R9, R160, R9, !PT ;  /* 0x00000009a0097209 */ /* 0x000fe40007810000 */
[----:B------:R-:W-:Y:S02]  /*cc30*/  FSEL R153, R241, -INF , !P0 ;  /* 0xff800000f1997808 */ /* 0x000fe40004000000 */
[----:B------:R-:W-:Y:S02]  /*cc40*/  ISETP.GE.OR P2, PT, R8, R205, !P2 ;  /* 0x000000cd0800720c */ /* 0x000fe40005746670 */
[----:B------:R-:W-:Y:S02]  /*cc50*/  FMNMX.FTZ R8, R155, R12, !PT ;  /* 0x0000000c9b087209 */ /* 0x000fe40007810000 */
[----:B------:R-:W-:Y:S02]  /*cc60*/  ISETP.GE.AND P1, PT, R6, R210, PT ;  /* 0x000000d20600720c */ /* 0x000fe40003f26270 */
[----:B------:R-:W-:Y:S02]  /*cc70*/  FMNMX.FTZ R9, R158, R9, !PT ;  /* 0x000000099e097209 */ /* 0x000fe40007810000 */
[----:B------:R-:W-:Y:S02]  /*cc80*/  FSEL R149, R248, -INF , !P2 ;  /* 0xff800000f8957808 */ /* 0x000fe40005000000 */
[----:B------:R-:W-:Y:S02]  /*cc90*/  FMNMX.FTZ R8, R153, R8, !PT ;  /* 0x0000000899087209 */ /* 0x000fe40007810000 */
[----:B------:R-:W-:Y:S02]  /*cca0*/  ISETP.GE.OR P1, PT, R6, R205, !P1 ;  /* 0x000000cd0600720c */ /* 0x000fe40004f26670 */
[----:B------:R-:W-:Y:S02]  /*ccb0*/  IADD3 R4, R4, 0x39, RZ ;  /* 0x0000003904047810 */ /* 0x000fe40007ffe0ff */
[----:B------:R-:W-:Y:S02]  /*ccc0*/  ISETP.GE.AND P0, PT, R3, R210, PT ;  /* 0x000000d20300720c */ /* 0x000fe40003f06270 */
[----:B------:R-:W-:Y:S02]  /*ccd0*/  FMNMX.FTZ R9, R156, R9, !PT ;  /* 0x000000099c097209 */ /* 0x000fe40007810000 */
[----:B------:R-:W-:Y:S02]  /*cce0*/  ISETP.GE.AND P6, PT, R6, R212, PT ;  /* 0x000000d40600720c */ /* 0x000fe40003fc6270 */
[----:B------:R-:W-:Y:S02]  /*ccf0*/  FSEL R147, R247, -INF , !P1 ;  /* 0xff800000f7937808 */ /* 0x000fe40004800000 */
[----:B------:R-:W-:Y:S02]  /*cd00*/  FMNMX.FTZ R8, R149, R8, !PT ;  /* 0x0000000895087209 */ /* 0x000fe40007810000 */
[----:B------:R-:W-:Y:S02]  /*cd10*/  ISETP.GE.OR P2, PT, R3, R205, !P0 ;  /* 0x000000cd0300720c */ /* 0x000fe40004746670 */
[----:B------:R-:W-:Y:S02]  /*cd20*/  ISETP.GE.AND P0, PT, R4, R210, PT ;  /* 0x000000d20400720c */ /* 0x000fe40003f06270 */
[----:B------:R-:W-:Y:S02]  /*cd30*/  FMNMX.FTZ R9, R154, R9, !PT ;  /* 0x000000099a097209 */ /* 0x000fe40007810000 */
[----:B------:R-:W-:Y:S02]  /*cd40*/  ISETP.GE.OR P6, PT, R6, R211, !P6 ;  /* 0x000000d30600720c */ /* 0x000fe400077c6670 */
[----:B------:R-:W-:Y:S02]  /*cd50*/  FSEL R145, R250, -INF , !P2 ;  /* 0xff800000fa917808 */ /* 0x000fe40005000000 */
[----:B------:R-:W-:Y:S02]  /*cd60*/  FMNMX.FTZ R8, R147, R8, !PT ;  /* 0x0000000893087209 */ /* 0x000fe40007810000 */
[----:B------:R-:W-:Y:S02]  /*cd70*/  ISETP.GE.OR P0, PT, R4, R205, !P0 ;  /* 0x000000cd0400720c */ /* 0x000fe40004706670 */
[----:B------:R-:W-:Y:S02]  /*cd80*/  FSEL R150, R252, -INF , !P6 ;  /* 0xff800000fc967808 */ /* 0x000fe40007000000 */
[----:B------:R-:W-:Y:S02]  /*cd90*/  FMNMX.FTZ R9, R152, R9, !PT ;  /* 0x0000000998097209 */ /* 0x000fe40007810000 */
[----:B------:R-:W-:Y:S02]  /*cda0*/  ISETP.GE.AND P5, PT, R4, R212, PT ;  /* 0x000000d40400720c */ /* 0x000fe40003fa6270 */
[----:B------:R-:W-:Y:S02]  /*cdb0*/  FMNMX.FTZ R8, R145, R8, !PT ;  /* 0x0000000891087209 */ /* 0x000fe40007810000 */
[----:B------:R-:W-:Y:S02]  /*cdc0*/  FSEL R133, R249, -INF , !P0 ;  /* 0xff800000f9857808 */ /* 0x000fe40004000000 */
[----:B------:R-:W-:Y:S02]  /*cdd0*/  FMNMX.FTZ R9, R150, R9, !PT ;  /* 0x0000000996097209 */ /* 0x000fe40007810000 */
[----:B------:R-:W-:Y:S02]  /*cde0*/  ISETP.GE.OR P5, PT, R4, R211, !P5 ;  /* 0x000000d30400720c */ /* 0x000fe40006fa6670 */
[----:B------:R-:W-:Y:S02]  /*cdf0*/  FMNMX.FTZ R6, R133, R8, !PT ;  /* 0x0000000885067209 */ /* 0x000fe40007810000 */
[----:B------:R-:W-:Y:S02]  /*ce00*/  FSEL R146, R251, -INF , !P5 ;  /* 0xff800000fb927808 */ /* 0x000fe40006800000 */
[----:B------:R-:W-:Y:S01]  /*ce10*/  FMNMX.FTZ R11, R148, R9, !PT ;  /* 0x00000009940b7209 */ /* 0x000fe20007810000 */
[----:B------:R-:W-:Y:S03]  /*ce20*/  SHFL.BFLY PT, R3, R6, 0x2, 0x1f ;  /* 0x0c401f0006037f89 */ /* 0x000fe600000e0000 */
[----:B------:R-:W-:Y:S05]  /*ce30*/  FMNMX.FTZ R9, R146, R11, !PT ;  /* 0x0000000b92097209 */ /* 0x000fea0007810000 */
[----:B------:R-:W1:Y:S02]  /*ce40*/  SHFL.BFLY PT, R12, R9, 0x2, 0x1f ;  /* 0x0c401f00090c7f89 */ /* 0x000e6400000e0000 */
[----:B-1----:R-:W-:Y:S02]  /*ce50*/  FMNMX.FTZ R9, R9, R12, !PT ;  /* 0x0000000c09097209 */ /* 0x002fe40007810000 */
[----:B------:R-:W-:Y:S04]  /*ce60*/  FMNMX.FTZ R4, R6, R3, !PT ;  /* 0x0000000306047209 */ /* 0x000fe80007810000 */
[----:B------:R-:W-:Y:S08]  /*ce70*/  LDSM.16.MT88.4 R12, [R196+0x12000] ;  /* 0x01200000c40c783b */ /* 0x000ff00000004200 */
[----:B------:R-:W1:Y:S08]  /*ce80*/  SHFL.BFLY PT, R3, R4, 0x1, 0x1f ;  /* 0x0c201f0004037f89 */ /* 0x000e7000000e0000 */
[----:B------:R-:W2:Y:S01]  /*ce90*/  SHFL.BFLY PT, R132, R9, 0x1, 0x1f ;  /* 0x0c201f0009847f89 */ /* 0x000ea200000e0000 */
[----:B-1----:R-:W-:Y:S04]  /*cea0*/  FMNMX.FTZ R3, R4, R3, !PT ;  /* 0x0000000304037209 */ /* 0x002fe80007810000 */
[C---:B------:R-:W-:Y:S01]  /*ceb0*/  FSETP.NEU.FTZ.AND P0, PT, R3.reuse, -INF , PT ;  /* 0xff8000000300780b */ /* 0x040fe20003f1d000 */
[----:B------:R-:W-:Y:S01]  /*cec0*/  FMUL.FTZ R144, R3, c[0x0][0x23c] ;  /* 0x00008f0003907a20 */ /* 0x000fe20000410000 */
[----:B--2---:R-:W-:Y:S04]  /*ced0*/  FMNMX.FTZ R132, R9, R132, !PT ;  /* 0x0000008409847209 */ /* 0x004fe80007810000 */
[----:B------:R-:W-:Y:S02]  /*cee0*/  FSEL R144, R144, RZ, P0 ;  /* 0x000000ff90907208 */ /* 0x000fe40000000000 */
[C---:B------:R-:W-:Y:S01]  /*cef0*/  FSETP.NEU.FTZ.AND P1, PT, R132.reuse, -INF , PT ;  /* 0xff8000008400780b */ /* 0x040fe20003f3d000 */
[C---:B------:R-:W-:Y:S02]  /*cf00*/  FMUL.FTZ R151, R132.reuse, c[0x0][0x23c] ;  /* 0x00008f0084977a20 */ /* 0x040fe40000410000 */
[--C-:B------:R-:W-:Y:S01]  /*cf10*/  FFMA.FTZ R169, R5, c[0x0][0x23c], -R144.reuse ;  /* 0x00008f0005a97a23 */ /* 0x100fe20000010890 */
[----:B------:R-:W-:Y:S01]  /*cf20*/  FSEL R5, R132, RZ, P1 ;  /* 0x000000ff84057208 */ /* 0x000fe20000800000 */
[--C-:B------:R-:W-:Y:S01]  /*cf30*/  FFMA.FTZ R170, R225, c[0x0][0x23c], -R144.reuse ;  /* 0x00008f00e1aa7a23 */ /* 0x100fe20000010890 */
[----:B------:R-:W-:Y:S01]  /*cf40*/  FSEL R151, R151, RZ, P1 ;  /* 0x000000ff97977208 */ /* 0x000fe20000800000 */
[----:B------:R-:W-:Y:S02]  /*cf50*/  FFMA.FTZ R168, R7, c[0x0][0x23c], -R144 ;  /* 0x00008f0007a87a23 */ /* 0x000fe40000010890 */
[----:B------:R-:W-:Y:S01]  /*cf60*/  FADD.FTZ R4, -R5, R2 ;  /* 0x0000000205047221 */ /* 0x000fe20000010100 */
[----:B------:R-:W-:Y:S01]  /*cf70*/  FSEL R5, R3, RZ, P0 ;  /* 0x000000ff03057208 */ /* 0x000fe20000000000 */
[--C-:B------:R-:W-:Y:S01]  /*cf80*/  FFMA.FTZ R173, R222, c[0x0][0x23c], -R151.reuse ;  /* 0x00008f00dead7a23 */ /* 0x100fe20000010897 */
[----:B------:R-:W-:Y:S01]  /*cf90*/  MUFU.EX2 R170, R170 ;  /* 0x000000aa00aa7308 */ /* 0x000fe20000000800 */
[--C-:B------:R-:W-:Y:S01]  /*cfa0*/  FFMA.FTZ R134, R224, c[0x0][0x23c], -R151.reuse ;  /* 0x00008f00e0867a23 */ /* 0x100fe20000010897 */
[----:B------:R-:W-:Y:S01]  /*cfb0*/  PLOP3.LUT P0, PT, PT, PT, UP0, 0x80, 0x0 ;  /* 0x000000000000781c */ /* 0x000fe20003f0f008 */
[----:B------:R-:W-:Y:S02]  /*cfc0*/  FADD.FTZ R5, -R5, R0 ;  /* 0x0000000005057221 */ /* 0x000fe40000010100 */
[--C-:B------:R-:W-:Y:S02]  /*cfd0*/  FFMA.FTZ R172, R226, c[0x0][0x23c], -R151.reuse ;  /* 0x00008f00e2ac7a23 */ /* 0x100fe40000010897 */
[--C-:B------:R-:W-:Y:S02]  /*cfe0*/  FFMA.FTZ R171, R10, c[0x0][0x23c], -R151.reuse ;  /* 0x00008f000aab7a23 */ /* 0x100fe40000010897 */
[--C-:B------:R-:W-:Y:S01]  /*cff0*/  FFMA.FTZ R135, R227, c[0x0][0x23c], -R144.reuse ;  /* 0x00008f00e3877a23 */ /* 0x100fe20000010890 */
[----:B------:R-:W-:Y:S01]  /*d000*/  MUFU.EX2 R173, R173 ;  /* 0x000000ad00ad7308 */ /* 0x000fe20000000800 */
[----:B------:R-:W-:Y:S02]  /*d010*/  FMUL.FTZ R2, R4, c[0x0][0x23c] ;  /* 0x00008f0004027a20 */ /* 0x000fe40000410000 */
[----:B------:R-:W-:Y:S02]  /*d020*/  FMUL.FTZ R0, R5, c[0x0][0x23c] ;  /* 0x00008f0005007a20 */ /* 0x000fe40000410000 */
[--C-:B------:R-:W-:Y:S02]  /*d030*/  FFMA.FTZ R174, R164, c[0x0][0x23c], -R151.reuse ;  /* 0x00008f00a4ae7a23 */ /* 0x100fe40000010897 */
[----:B------:R-:W-:Y:S01]  /*d040*/  LDSM.16.MT88.4 R164, [R196+0x17800] ;  /* 0x01780000c4a4783b */ /* 0x000fe20000004200 */
[--C-:B------:R-:W-:Y:S02]  /*d050*/  FFMA.FTZ R175, R162, c[0x0][0x23c], -R151.reuse ;  /* 0x00008f00a2af7a23 */ /* 0x100fe40000010897 */
        /* <DEDUP_REMOVED lines=8> */
[----:B------:R-:W-:Y:S01]  /*d0e0*/  LDSM.16.MT88.4 R140, [R193+0x14800] ;  /* 0x01480000c18c783b */ /* 0x000fe20000004200 */
[--C-:B------:R-:W-:Y:S02]  /*d0f0*/  FFMA.FTZ R224, R160, c[0x0][0x23c], -R151.reuse ;  /* 0x00008f00a0e07a23 */ /* 0x100fe40000010897 */
[--C-:B------:R-:W-:Y:S02]  /*d100*/  FFMA.FTZ R227, R158, c[0x0][0x23c], -R151.reuse ;  /* 0x00008f009ee37a23 */ /* 0x100fe40000010897 */
[--C-:B------:R-:W-:Y:S02]  /*d110*/  FFMA.FTZ R226, R156, c[0x0][0x23c], -R151.reuse ;  /* 0x00008f009ce27a23 */ /* 0x100fe40000010897 */
[----:B------:R-:W2:Y:S01]  /*d120*/  MUFU.EX2 R171, R171 ;  /* 0x000000ab00ab7308 */ /* 0x000ea20000000800 */
[----:B------:R-:W-:Y:S01]  /*d130*/  LDSM.16.MT88.4 R160, [R192+0x15800] ;  /* 0x01580000c0a0783b */ /* 0x000fe20000004200 */
[--C-:B------:R-:W-:Y:S01]  /*d140*/  FFMA.FTZ R229, R154, c[0x0][0x23c], -R151.reuse ;  /* 0x00008f009ae57a23 */ /* 0x100fe20000010897 */
[----:B-1----:R-:W-:Y:S01]  /*d150*/  F2FP.PACK_AB R136, R134, R173 ;  /* 0x000000ad8688723e */ /* 0x002fe200000000ff */
[--C-:B------:R-:W-:Y:S02]  /*d160*/  FFMA.FTZ R228, R159, c[0x0][0x23c], -R144.reuse ;  /* 0x00008f009fe47a23 */ /* 0x100fe40000010890 */
[--C-:B------:R-:W-:Y:S03]  /*d170*/  FFMA.FTZ R231, R157, c[0x0][0x23c], -R144.reuse ;  /* 0x00008f009de77a23 */ /* 0x100fe60000010890 */
[----:B------:R-:W-:Y:S01]  /*d180*/  LDSM.16.MT88.4 R156, [R193+0x15800] ;  /* 0x01580000c19c783b */ /* 0x000fe20000004200 */
[----:B------:R-:W1:Y:S01]  /*d190*/  MUFU.EX2 R169, R169 ;  /* 0x000000a900a97308 */ /* 0x000e620000000800 */
[--C-:B------:R-:W-:Y:S02]  /*d1a0*/  FFMA.FTZ R230, R155, c[0x0][0x23c], -R144.reuse ;  /* 0x00008f009be67a23 */ /* 0x100fe40000010890 */
[--C-:B------:R-:W-:Y:S02]  /*d1b0*/  FFMA.FTZ R233, R153, c[0x0][0x23c], -R144.reuse ;  /* 0x00008f0099e97a23 */ /* 0x100fe40000010890 */
[--C-:B------:R-:W-:Y:S02]  /*d1c0*/  FFMA.FTZ R232, R152, c[0x0][0x23c], -R151.reuse ;  /* 0x00008f0098e87a23 */ /* 0x100fe40000010897 */
[----:B------:R-:W-:Y:S01]  /*d1d0*/  LDSM.16.MT88.4 R152, [R194+0x15800] ;  /* 0x01580000c298783b */ /* 0x000fe20000004200 */
[--C-:B------:R-:W-:Y:S02]  /*d1e0*/  FFMA.FTZ R235, R150, c[0x0][0x23c], -R151.reuse ;  /* 0x00008f0096eb7a23 */ /* 0x100fe40000010897 */
[----:B------:R-:W-:Y:S01]  /*d1f0*/  MUFU.EX2 R168, R168 ;  /* 0x000000a800a87308 */ /* 0x000fe20000000800 */
[--C-:B------:R-:W-:Y:S02]  /*d200*/  FFMA.FTZ R234, R148, c[0x0][0x23c], -R151.reuse ;  /* 0x00008f0094ea7a23 */ /* 0x100fe40000010897 */
[--C-:B------:R-:W-:Y:S01]  /*d210*/  FFMA.FTZ R236, R149, c[0x0][0x23c], -R144.reuse ;  /* 0x00008f0095ec7a23 */ /* 0x100fe20000010890 */
[----:B--2---:R-:W-:Y:S01]  /*d220*/  F2FP.PACK_AB R138, R171, R172 ;  /* 0x000000acab8a723e */ /* 0x004fe200000000ff */
[--C-:B------:R-:W-:Y:S02]  /*d230*/  FFMA.FTZ R239, R147, c[0x0][0x23c], -R144.reuse ;  /* 0x00008f0093ef7a23 */ /* 0x100fe40000010890 */
[--C-:B------:R-:W-:Y:S02]  /*d240*/  FFMA.FTZ R238, R145, c[0x0][0x23c], -R144.reuse ;  /* 0x00008f0091ee7a23 */ /* 0x100fe40000010890 */
[----:B------:R-:W-:Y:S01]  /*d250*/  FFMA.FTZ R151, R146, c[0x0][0x23c], -R151 ;  /* 0x00008f0092977a23 */ /* 0x000fe20000010897 */
[----:B------:R-:W2:Y:S01]  /*d260*/  MUFU.EX2 R135, R135 ;  /* 0x0000008700877308 */ /* 0x000ea20000000800 */
[----:B------:R-:W-:Y:S01]  /*d270*/  FFMA.FTZ R144, R133, c[0x0][0x23c], -R144 ;  /* 0x00008f0085907a23 */ /* 0x000fe20000010890 */
[----:B-1----:R-:W-:Y:S08]  /*d280*/  F2FP.PACK_AB R137, R169, R170 ;  /* 0x000000aaa989723e */ /* 0x002ff000000000ff */
        /* <DEDUP_REMOVED lines=306> */
.L_x_281:
        /* <DEDUP_REMOVED lines=330> */
.L_x_286:
[----:B---3--:R-:W-:Y:S05]  /*fa50*/  BSYNC B0 ;  /* 0x0000000000007941 */ /* 0x008fea0003800000 */
.L_x_285:
        /* <DEDUP_REMOVED lines=26> */
.L_x_288:
[----:B------:R-:W-:Y:S05]  /*fc00*/  BSYNC B0 ;  /* 0x0000000000007941 */ /* 0x000fea0003800000 */
.L_x_287:
        /* <DEDUP_REMOVED lines=17> */
.L_x_290:
[----:B------:R-:W-:Y:S05]  /*fd20*/  BSYNC B0 ;  /* 0x0000000000007941 */ /* 0x000fea0003800000 */
.L_x_289:
        /* <DEDUP_REMOVED lines=17> */
.L_x_292:
[----:B------:R-:W-:Y:S05]  /*fe40*/  BSYNC B0 ;  /* 0x0000000000007941 */ /* 0x000fea0003800000 */
.L_x_291:
        /* <DEDUP_REMOVED lines=15> */
.L_x_293:
        /* <DEDUP_REMOVED lines=12> */
.L_x_1281:


//--------------------- .text._ZN5flash16flash_fwd_kernelI23Flash_fwd_kernel_traitsILi192ELi128ELi64ELi8ELb0ELb0EN7cutlass6half_tE19Flash_kernel_traitsILi192ELi128ELi64ELi8ES3_EELb0ELb0ELb1ELb0ELb0ELb0ELb0ELb0EEEvNS_16Flash_fwd_paramsE --------------------------
	.section	.text._ZN5flash16flash_fwd_kernelI23Flash_fwd_kernel_traitsILi192ELi128ELi64ELi8ELb0ELb0EN7cutlass6half_tE19Flash_kernel_traitsILi192ELi128ELi64ELi8ES3_EELb0ELb0ELb1ELb0ELb0ELb0ELb0ELb0EEEvNS_16Flash_fwd_paramsE,"ax",@progbits
	.sectioninfo	@"SHI_REGISTERS=248"
	.align	128
        .global         _ZN5flash16flash_fwd_kernelI23Flash_fwd_kernel_traitsILi192ELi128ELi64ELi8ELb0ELb0EN7cutlass6half_tE19Flash_kernel_traitsILi192ELi128ELi64ELi8ES3_EELb0ELb0ELb1ELb0ELb0ELb0ELb0ELb0EEEvNS_16Flash_fwd_paramsE
        .type           _ZN5flash16flash_fwd_kernelI23Flash_fwd_kernel_traitsILi192ELi128ELi64ELi8ELb0ELb0EN7cutlass6half_tE19Flash_kernel_traitsILi192ELi128ELi64ELi8ES3_EELb0ELb0ELb1ELb0ELb0ELb0ELb0ELb0EEEvNS_16Flash_fwd_paramsE,@function
        .size           _ZN5flash16flash_fwd_kernelI23Flash_fwd_kernel_traitsILi192ELi128ELi64ELi8ELb0ELb0EN7cutlass6half_tE19Flash_kernel_traitsILi192ELi128ELi64ELi8ES3_EELb0ELb0ELb1ELb0ELb0ELb0ELb0ELb0EEEvNS_16Flash_fwd_paramsE,(.L_x_1282 - _ZN5flash16flash_fwd_kernelI23Flash_fwd_kernel_traitsILi192ELi128ELi64ELi8ELb0ELb0EN7cutlass6half_tE19Flash_kernel_traitsILi192ELi128ELi64ELi8ES3_EELb0ELb0ELb1ELb0ELb0ELb0ELb0ELb0EEEvNS_16Flash_fwd_paramsE)
        .other          _ZN5flash16flash_fwd_kernelI23Flash_fwd_kernel_traitsILi192ELi128ELi64ELi8ELb0ELb0EN7cutlass6half_tE19Flash_kernel_traitsILi192ELi128ELi64ELi8ES3_EELb0ELb0ELb1ELb0ELb0ELb0ELb0ELb0EEEvNS_16Flash_fwd_paramsE,@"STO_CUDA_ENTRY STV_DEFAULT"
_ZN5flash16flash_fwd_kernelI23Flash_fwd_kernel_traitsILi192ELi128ELi64ELi8ELb0ELb0EN7cutlass6half_tE19Flash_kernel_traitsILi192ELi128ELi64ELi8ES3_EELb0ELb0ELb1ELb0ELb0ELb0ELb0ELb0EEEvNS_16Flash_fwd_paramsE:
.text._ZN5flash16flash_fwd_kernelI23Flash_fwd_kernel_traitsILi192ELi128ELi64ELi8ELb0ELb0EN7cutlass6half_tE19Flash_kernel_traitsILi192ELi128ELi64ELi8ES3_EELb0ELb0ELb1ELb0ELb0ELb0ELb0ELb0EEEvNS_16Flash_fwd_paramsE:
        /* <DEDUP_REMOVED lines=24> */
[----:B------:R-:W4:Y:S01]  /*0180*/  S2R R14, SR_CTAID.Z ;  /* 0x00000000000e7919 */ /* 0x000f220000002700 */
[----:B------:R-:W-:Y:S01]  /*0190*/  ISETP.NE.AND.EX P0, PT, RZ, c[0x0][0x24c], PT, P0 ;  /* 0x00009300ff007a0c */ /* 0x000fe20003f05300 */
[----:B--2---:R-:W-:Y:S02]  /*01a0*/  @P2 IMAD.IADD R203, R4, 0x1, -R199 ;  /* 0x0000000104cb2824 */ /* 0x004fe400078e0ac7 */
[----:B------:R-:W-:-:S10]  /*01b0*/  @!P2 IMAD.MOV.U32 R203, RZ, RZ, c[0x0][0x214] ;  /* 0x00008500ffcba624 */ /* 0x000fd400078e00ff */
[----:B------:R-:W-:Y:S05]  /*01c0*/  @!P0 BRA `(.L_x_294) ;  /* 0x0000004000008947 */ /* 0x000fea0003800000 */
[----:B-1-34-:R-:W2:Y:S02]  /*01d0*/  @P3 LDG.E R4, [R6.64+0x4] ;  /* 0x0000040c06043981 */ /* 0x01aea4000c1e1900 */
[----:B--2--5:R-:W-:-:S06]  /*01e0*/  @P3 IADD3 R5, R4, -R9, RZ ;  /* 0x8000000904053210 */ /* 0x024fcc0007ffe0ff */
[----:B------:R1:W5:Y:S01]  /*01f0*/  @!P3 LDG.E R5, [R6.64] ;  /* 0x0000000c0605b981 */ /* 0x000362000c1e1900 */
[----:B------:R-:W-:Y:S05]  /*0200*/  BRA `(.L_x_295) ;  /* 0x0000001000007947 */ /* 0x000fea0003800000 */
.L_x_294:
[----:B-1-34-:R-:W-:Y:S02]  /*0210*/  MOV R5, c[0x0][0x218] ;  /* 0x0000860000057a02 */ /* 0x01afe40000000f00 */
.L_x_295:
[----:B------:R-:W-:-:S04]  /*0220*/  ISETP.NE.U32.AND P2, PT, RZ, c[0x0][0x258], PT ;  /* 0x00009600ff007a0c */ /* 0x000fc80003f45070 */
[----:B------:R-:W-:-:S13]  /*0230*/  ISETP.NE.AND.EX P2, PT, RZ, c[0x0][0x25c], PT, P2 ;  /* 0x00009700ff007a0c */ /* 0x000fda0003f45320 */
[----:B------:R-:W-:-:S05]  /*0240*/  @P2 IMAD.WIDE R10, R0, R3, c[0x0][0x258] ;  /* 0x00009600000a2625 */ /* 0x000fca00078e0203 */
[----:B-1----:R-:W2:Y:S01]  /*0250*/  @P2 LDG.E R7, [R10.64] ;  /* 0x0000000c0a072981 */ /* 0x002ea2000c1e1900 */
        /* <DEDUP_REMOVED lines=8> */
[----:B------:R-:W-:Y:S02]  /*02e0*/  IADD3 R3, -R203, 0xbf, R6 ;  /* 0x000000bfcb037810 */ /* 0x000fe40007ffe106 */
[C---:B------:R-:W-:Y:S02]  /*02f0*/  IADD3 R10, R4.reuse, R6, -R203 ;  /* 0x00000006040a7210 */ /* 0x040fe40007ffe8cb */
[----:B------:R-:W-:Y:S02]  /*0300*/  IADD3 R12, R4, 0x3f, RZ ;  /* 0x0000003f040c7810 */ /* 0x000fe40007ffe0ff */
[----:B------:R-:W-:Y:S02]  /*0310*/  IADD3 R8, R3, c[0x0][0x2e8], R4 ;  /* 0x0000ba0003087a10 */ /* 0x000fe40007ffe004 */
[----:B------:R-:W-:Y:S02]  /*0320*/  IADD3 R10, R10, -c[0x0][0x2e4], RZ ;  /* 0x8000b9000a0a7a10 */ /* 0x000fe40007ffe0ff */
[----:B------:R-:W-:-:S02]  /*0330*/  SHF.R.S32.HI R5, RZ, 0x1f, R12 ;  /* 0x0000001fff057819 */ /* 0x000fc4000001140c */
[----:B------:R-:W-:Y:S02]  /*0340*/  SHF.R.S32.HI R3, RZ, 0x1f, R8 ;  /* 0x0000001fff037819 */ /* 0x000fe40000011408 */
[----:B------:R-:W-:Y:S02]  /*0350*/  SHF.R.S32.HI R7, RZ, 0x1f, R10 ;  /* 0x0000001fff077819 */ /* 0x000fe4000001140a */
[----:B------:R-:W-:Y:S02]  /*0360*/  LEA.HI R5, R5, R12, RZ, 0x6 ;  /* 0x0000000c05057211 */ /* 0x000fe400078f30ff */
[----:B------:R-:W-:Y:S02]  /*0370*/  LEA.HI R8, R3, R8, RZ, 0x6 ;  /* 0x0000000803087211 */ /* 0x000fe400078f30ff */
[----:B------:R-:W-:Y:S01]  /*0380*/  LEA.HI R7, R7, R10, RZ, 0x6 ;  /* 0x0000000a07077211 */ /* 0x000fe200078f30ff */
[----:B------:R-:W1:Y:S01]  /*0390*/  S2R R3, SR_TID.X ;  /* 0x0000000000037919 */ /* 0x000e620000002100 */
[----:B------:R-:W-:-:S02]  /*03a0*/  SHF.R.S32.HI R5, RZ, 0x6, R5 ;  /* 0x00000006ff057819 */ /* 0x000fc40000011405 */
[----:B------:R-:W-:Y:S02]  /*03b0*/  SHF.R.S32.HI R8, RZ, 0x6, R8 ;  /* 0x00000006ff087819 */ /* 0x000fe40000011408 */
[----:B------:R-:W-:Y:S02]  /*03c0*/  SHF.R.S32.HI R7, RZ, 0x6, R7 ;  /* 0x00000006ff077819 */ /* 0x000fe40000011407 */
[----:B------:R-:W-:Y:S02]  /*03d0*/  IMNMX R133, R5, R8, PT ;  /* 0x0000000805857217 */ /* 0x000fe40003800200 */
[----:B------:R-:W-:-:S04]  /*03e0*/  IMNMX R198, RZ, R7, !PT ;  /* 0x00000007ffc67217 */ /* 0x000fc80007800200 */
[----:B------:R-:W-:-:S13]  /*03f0*/  ISETP.GT.AND P0, PT, R133, R198, PT ;  /* 0x000000c68500720c */ /* 0x000fda0003f04270 */
[----:B------:R-:W-:Y:S05]  /*0400*/  @P0 BRA `(.L_x_296) ;  /* 0x00000a7000000947 */ /* 0x000fea0003800000 */
[----:B-1----:R-:W1:Y:S01]  /*0410*/  LDC.U8 R4, c[0x0][0x329] ;  /* 0x0000ca40ff047b82 */ /* 0x002e620000000000 */
[----:B------:R-:W-:Y:S01]  /*0420*/  ISETP.NE.AND P0, PT, R199, -0x1, PT ;  /* 0xffffffffc700780c */ /* 0x000fe20003f05270 */
[----:B------:R-:W-:Y:S01]  /*0430*/  BSSY B0, `(.L_x_297) ;  /* 0x0000043000007945 */ /* 0x000fe20003800000 */
[----:B------:R-:W-:Y:S02]  /*0440*/  SHF.R.S32.HI R8, RZ, 0x1f, R3 ;  /* 0x0000001fff087819 */ /* 0x000fe40000011403 */
[----:B------:R-:W-:Y:S02]  /*0450*/  IADD3 R203, -R6, R203, RZ ;  /* 0x000000cb06cb7210 */ /* 0x000fe40007ffe1ff */
[----:B------:R-:W-:Y:S01]  /*0460*/  LEA.HI R8, R8, R3, RZ, 0x3 ;  /* 0x0000000308087211 */ /* 0x000fe200078f18ff */
[----:B------:R-:W2:Y:S01]  /*0470*/  LDC.U8 R2, c[0x0][0x328] ;  /* 0x0000ca00ff027b82 */ /* 0x000ea20000000000 */
[----:B------:R-:W-:Y:S02]  /*0480*/  SHF.R.S32.HI R19, RZ, 0x1f, R14 ;  /* 0x0000001fff137819 */ /* 0x000fe4000001140e */
[----:B------:R-:W-:-:S02]  /*0490*/  LOP3.LUT R12, R8, 0xfffffff8, RZ, 0xc0, !PT ;  /* 0xfffffff8080c7812 */ /* 0x000fc400078ec0ff */
[----:B------:R-:W-:Y:S01]  /*04a0*/  SHF.R.S32.HI R8, RZ, 0x3, R8 ;  /* 0x00000003ff087819 */ /* 0x000fe20000011408 */
[----:B------:R-:W-:Y:S01]  /*04b0*/  @P0 IMAD.WIDE.U32 R16, R199, c[0x0][0x1e8], RZ ;  /* 0x00007a00c7100a25 */ /* 0x000fe200078e00ff */
[----:B------:R-:W-:-:S03]  /*04c0*/  @!P0 SHF.R.S32.HI R9, RZ, 0x1f, R0 ;  /* 0x0000001fff098819 */ /* 0x000fc60000011400 */
[----:B------:R-:W-:Y:S02]  /*04d0*/  IMAD.IADD R3, R3, 0x1, -R12 ;  /* 0x0000000103037824 */ /* 0x000fe400078e0a0c */
[----:B------:R-:W-:Y:S02]  /*04e0*/  @!P0 IMAD R9, R9, c[0x0][0x1e0], RZ ;  /* 0x0000780009098a24 */ /* 0x000fe400078e02ff */
[----:B------:R-:W-:Y:S01]  /*04f0*/  @P0 IMAD R7, R199, c[0x0][0x1ec], R17 ;  /* 0x00007b00c7070a24 */ /* 0x000fe200078e0211 */
[----:B-1----:R-:W-:Y:S01]  /*0500*/  ISETP.NE.AND P1, PT, R4, RZ, PT ;  /* 0x000000ff0400720c */ /* 0x002fe20003f25270 */
[----:B------:R-:W-:-:S04]  /*0510*/  IMAD R19, R19, c[0x0][0x1f0], RZ ;  /* 0x00007c0013137a24 */ /* 0x000fc800078e02ff */
[----:B------:R-:W-:Y:S01]  /*0520*/  IMAD R19, R14, c[0x0][0x1f4], R19 ;  /* 0x00007d000e137a24 */ /* 0x000fe200078e0213 */
[----:B--2---:R-:W-:-:S04]  /*0530*/  ISETP.NE.AND P2, PT, R2, RZ, PT ;  /* 0x000000ff0200720c */ /* 0x004fc80003f45270 */
[----:B------:R-:W-:-:S03]  /*0540*/  ISETP.NE.OR P3, PT, R4, RZ, !P2 ;  /* 0x000000ff0400720c */ /* 0x000fc60005765670 */
[----:B------:R-:W-:Y:S02]  /*0550*/  @P1 IMAD.MOV.U32 R5, RZ, RZ, c[0x0][0x210] ;  /* 0x00008400ff051624 */ /* 0x000fe400078e00ff */
[----:B------:R-:W-:Y:S02]  /*0560*/  @!P1 IMAD.MOV.U32 R2, RZ, RZ, c[0x0][0x214] ;  /* 0x00008500ff029624 */ /* 0x000fe400078e00ff */
[----:B------:R-:W-:Y:S02]  /*0570*/  @P1 IMAD R5, R5, c[0x0][0x214], RZ ;  /* 0x0000850005051a24 */ /* 0x000fe400078e02ff */
[----:B------:R-:W-:Y:S01]  /*0580*/  @P1 IMAD.MOV.U32 R11, RZ, RZ, 0x1 ;  /* 0x00000001ff0b1424 */ /* 0x000fe200078e00ff */
[----:B------:R-:W-:Y:S01]  /*0590*/  @!P1 SEL R5, R2, c[0x0][0x234], !P2 ;  /* 0x00008d0002059a07 */ /* 0x000fe20005000000 */
[----:B------:R-:W-:Y:S01]  /*05a0*/  @!P0 IMAD R2, R0, c[0x0][0x1e4], R9 ;  /* 0x0000790000028a24 */ /* 0x000fe200078e0209 */
[----:B------:R-:W-:Y:S02]  /*05b0*/  ISETP.GE.AND P2, PT, R8, R203, PT ;  /* 0x000000cb0800720c */ /* 0x000fe40003f46270 */
[----:B------:R-:W-:Y:S01]  /*05c0*/  SHF.R.S32.HI R9, RZ, 0x1f, R8 ;  /* 0x0000001fff097819 */ /* 0x000fe20000011408 */
[----:B------:R-:W-:-:S04]  /*05d0*/  @!P1 IMAD R11, R5, c[0x0][0x1c0], RZ ;  /* 0x00007000050b9a24 */ /* 0x000fc800078e02ff */
[C---:B------:R-:W-:Y:S02]  /*05e0*/  IMAD R4, R0.reuse, R11, RZ ;  /* 0x0000000b00047224 */ /* 0x040fe400078e02ff */
[----:B------:R-:W-:-:S03]  /*05f0*/  @!P0 IMAD.WIDE.U32 R10, R0, c[0x0][0x1e0], RZ ;  /* 0x00007800000a8a25 */ /* 0x000fc600078e00ff */
[----:B------:R-:W-:Y:S01]  /*0600*/  SEL R4, R4, RZ, P3 ;  /* 0x000000ff04047207 */ /* 0x000fe20001800000 */
[----:B------:R-:W-:Y:S01]  /*0610*/  @!P3 IMAD R0, R0, c[0x0][0x214], RZ ;  /* 0x000085000000ba24 */ /* 0x000fe200078e02ff */
[----:B------:R-:W-:Y:S01]  /*0620*/  @!P0 MOV R16, R10 ;  /* 0x0000000a00108202 */ /* 0x000fe20000000f00 */
[----:B------:R-:W-:Y:S02]  /*0630*/  @!P0 IMAD.IADD R7, R11, 0x1, R2 ;  /* 0x000000010b078824 */ /* 0x000fe400078e0202 */
[----:B------:R-:W-:Y:S01]  /*0640*/  IMAD R4, R14, R5, R4 ;  /* 0x000000050e047224 */ /* 0x000fe200078e0204 */
[----:B------:R-:W-:Y:S01]  /*0650*/  @!P3 SEL R199, R0, R199, !P0 ;  /* 0x000000c700c7b207 */ /* 0x000fe20004000000 */
[----:B------:R-:W-:Y:S01]  /*0660*/  IMAD.SHL.U32 R0, R3, 0x8, RZ ;  /* 0x0000000803007824 */ /* 0x000fe200078e00ff */
[----:B------:R-:W-:Y:S01]  /*0670*/  CS2R R10, SRZ ;  /* 0x00000000000a7805 */ /* 0x000fe2000001ff00 */
[----:B------:R-:W-:Y:S01]  /*0680*/  @P1 IMAD.MOV.U32 R5, RZ, RZ, c[0x0][0x210] ;  /* 0x00008400ff051624 */ /* 0x000fe200078e00ff */
[----:B------:R-:W-:Y:S01]  /*0690*/  @!P3 MOV R10, R199 ;  /* 0x000000c7000ab202 */ /* 0x000fe20000000f00 */
[----:B------:R-:W-:Y:S01]  /*06a0*/  @!P1 IMAD.MOV.U32 R5, RZ, RZ, 0x1 ;  /* 0x00000001ff059424 */ /* 0x000fe200078e00ff */
[----:B------:R-:W-:Y:S01]  /*06b0*/  IADD3 R16, P0, R0, R16, RZ ;  /* 0x0000001000107210 */ /* 0x000fe20007f1e0ff */
[----:B------:R-:W-:Y:S01]  /*06c0*/  IMAD.WIDE R200, R200, 0x80, R8 ;  /* 0x00000080c8c87825 */ /* 0x000fe200078e0208 */
[----:B------:R-:W-:-:S02]  /*06d0*/  @!P3 SHF.R.S32.HI R11, RZ, 0x1f, R199 ;  /* 0x0000001fff0bb819 */ /* 0x000fc400000114c7 */
[----:B------:R-:W-:Y:S01]  /*06e0*/  LEA.HI.X.SX32 R17, R0, R7, 0x1, P0 ;  /* 0x0000000700117211 */ /* 0x000fe200000f0eff */
[----:B------:R-:W-:Y:S01]  /*06f0*/  IMAD R7, R6, R5, RZ ;  /* 0x0000000506077224 */ /* 0x000fe200078e02ff */
[----:B------:R-:W-:-:S03]  /*0700*/  IADD3 R13, R0, 0x40, RZ ;  /* 0x00000040000d7810 */ /* 0x000fc60007ffe0ff */
[----:B------:R-:W-:Y:S01]  /*0710*/  IMAD.WIDE.U32 R16, R14, c[0x0][0x1f0], R16 ;  /* 0x00007c000e107a25 */ /* 0x000fe200078e0010 */
[----:B------:R-:W-:Y:S02]  /*0720*/  SHF.R.S32.HI R6, RZ, 0x1f, R7 ;  /* 0x0000001fff067819 */ /* 0x000fe40000011407 */
[--C-:B------:R-:W-:Y:S01]  /*0730*/  IADD3 R2, P1, P0, R7, R10, R4.reuse ;  /* 0x0000000a07027210 */ /* 0x100fe2000783e004 */
[----:B------:R-:W-:Y:S01]  /*0740*/  IMAD.IADD R19, R17, 0x1, R19 ;  /* 0x0000000111137824 */ /* 0x000fe200078e0213 */
[----:B------:R-:W-:-:S04]  /*0750*/  SHF.R.S32.HI R7, RZ, 0x1f, R4 ;  /* 0x0000001fff077819 */ /* 0x000fc80000011404 */
        /* <DEDUP_REMOVED lines=16> */
.L_x_298:
[----:B------:R-:W-:Y:S05]  /*0860*/  BSYNC B0 ;  /* 0x0000000000007941 */ /* 0x000fea0003800000 */
.L_x_297:
        /* <DEDUP_REMOVED lines=20> */
.L_x_300:
[----:B------:R-:W-:Y:S05]  /*09b0*/  BSYNC B0 ;  /* 0x0000000000007941 */ /* 0x000fea0003800000 */
.L_x_299:
        /* <DEDUP_REMOVED lines=20> */
.L_x_302:
[----:B------:R-:W-:Y:S05]  /*0b00*/  BSYNC B0 ;  /* 0x0000000000007941 */ /* 0x000fea0003800000 */
.L_x_301:
[----:B------:R-:W-:Y:S01]  /*0b10*/  IADD3 R10, R8, 0x60, RZ ;  /* 0x00000060080a7810 */ /* 0x000fe20007ffe0ff */
        /* <DEDUP_REMOVED lines=18> */
.L_x_304:
[----:B------:R-:W-:Y:S05]  /*0c40*/  BSYNC B0 ;  /* 0x0000000000007941 */ /* 0x000fea0003800000 */
.L_x_303:
        /* <DEDUP_REMOVED lines=8> */
[-C--:B------:R-:W-:Y:S02]  /*0cd0*/  @!P5 IADD3 R6, P0, R11, R2.reuse, RZ ;  /* 0x000000020b06d210 */ /* 0x080fe40007f1e0ff */
[----:B------:R-:W-:Y:S02]  /*0ce0*/  @!P4 IADD3 R3, P1, R13, R2, RZ ;  /* 0x000000020d03c210 */ /* 0x000fe40007f3e0ff */
[----:B------:R-:W-:Y:S02]  /*0cf0*/  @!P5 LEA.HI.X.SX32 R11, R11, R4, 0x1, P0 ;  /* 0x000000040b0bd211 */ /* 0x000fe400000f0eff */
[----:B------:R-:W-:-:S02]  /*0d00*/  @!P5 LEA R14, P2, R6, c[0x0][0x200], 0x2 ;  /* 0x00008000060eda11 */ /* 0x000fc400078410ff */
[----:B------:R-:W-:Y:S02]  /*0d10*/  @!P3 IADD3 R7, P0, R9, R2, RZ ;  /* 0x000000020907b210 */ /* 0x000fe40007f1e0ff */
[-C--:B------:R-:W-:Y:S02]  /*0d20*/  @!P4 LEA.HI.X.SX32 R0, R13, R4.reuse, 0x1, P1 ;  /* 0x000000040d00c211 */ /* 0x080fe400008f0eff */
[----:B------:R-:W-:Y:S02]  /*0d30*/  @!P5 LEA.HI.X R15, R6, c[0x0][0x204], R11, 0x2, P2 ;  /* 0x00008100060fda11 */ /* 0x000fe400010f140b */
[----:B------:R-:W-:Y:S02]  /*0d40*/  @!P4 LEA R12, P1, R3, c[0x0][0x200], 0x2 ;  /* 0x00008000030cca11 */ /* 0x000fe400078210ff */
[----:B------:R-:W-:Y:S02]  /*0d50*/  @!P3 LEA.HI.X.SX32 R6, R9, R4, 0x1, P0 ;  /* 0x000000040906b211 */ /* 0x000fe400000f0eff */
        /* <DEDUP_REMOVED lines=10> */
[----:B------:R-:W-:Y:S02]  /*0e00*/  IMAD R5, R10, R5, RZ ;  /* 0x000000050a057224 */ /* 0x000fe400078e02ff */
[----:B---3--:R-:W-:-:S03]  /*0e10*/  IMAD.MOV.U32 R3, RZ, RZ, 0x7f800000 ;  /* 0x7f800000ff037424 */ /* 0x008fc600078e00ff */
[----:B------:R-:W-:-:S04]  /*0e20*/  IADD3 R2, P0, R5, R2, RZ ;  /* 0x0000000205027210 */ /* 0x000fc80007f1e0ff */
[----:B------:R-:W-:Y:S02]  /*0e30*/  LEA.HI.X.SX32 R5, R5, R4, 0x1, P0 ;  /* 0x0000000405057211 */ /* 0x000fe400000f0eff */
[----:B------:R-:W-:-:S04]  /*0e40*/  LEA R4, P0, R2, c[0x0][0x200], 0x2 ;  /* 0x0000800002047a11 */ /* 0x000fc800078010ff */
[----:B------:R-:W-:-:S05]  /*0e50*/  LEA.HI.X R5, R2, c[0x0][0x204], R5, 0x2, P0 ;  /* 0x0000810002057a11 */ /* 0x000fca00000f1405 */
[----:B------:R-:W-:Y:S01]  /*0e60*/  STG.E [R4.64], R3 ;  /* 0x0000000304007986 */ /* 0x000fe2000c10190c */
[----:B------:R-:W-:Y:S05]  /*0e70*/  EXIT ;  /* 0x000000000000794d */ /* 0x000fea0003800000 */
.L_x_296:
[----:B-1----:R-:W-:Y:S02]  /*0e80*/  ISETP.NE.AND P1, PT, R199, -0x1, PT ;  /* 0xffffffffc700780c */ /* 0x002fe40003f25270 */
        /* <DEDUP_REMOVED lines=23> */
.L_x_305:
[----:B------:R-:W-:Y:S01]  /*1000*/  IABS R8, c[0x0][0x1c8] ;  /* 0x0000720000087a13 */ /* 0x000fe20000000000 */
[----:B------:R-:W-:Y:S01]  /*1010*/  IMAD.MOV.U32 R12, RZ, RZ, RZ ;  /* 0x000000ffff0c7224 */ /* 0x000fe200078e00ff */
[----:B------:R-:W-:Y:S01]  /*1020*/  SHF.R.S32.HI R17, RZ, 0x1f, R14 ;  /* 0x0000001fff117819 */ /* 0x000fe2000001140e */
[----:B------:R-:W-:Y:S01]  /*1030*/  @P0 IMAD.IADD R9, R2, 0x1, R9 ;  /* 0x0000000102090824 */ /* 0x000fe200078e0209 */
        /* <DEDUP_REMOVED lines=10> */
[----:B------:R-:W-:Y:S02]  /*10e0*/  IMAD.MOV R5, RZ, RZ, -R134 ;  /* 0x000000ffff057224 */ /* 0x000fe400078e0a86 */
[----:B------:R-:W-:-:S04]  /*10f0*/  @P0 IMAD.WIDE.U32 R12, R9, c[0x0][0x1a0], RZ ;  /* 0x00006800090c0a25 */ /* 0x000fc800078e00ff */
[----:B------:R-:W-:Y:S01]  /*1100*/  IMAD R5, R8, R5, R7 ;  /* 0x0000000508057224 */ /* 0x000fe200078e0207 */
[----:B------:R-:W-:Y:S01]  /*1110*/  @P0 MOV R10, R12 ;  /* 0x0000000c000a0202 */ /* 0x000fe20000000f00 */
[----:B------:R-:W-:-:S03]  /*1120*/  @P0 IMAD R9, R9, c[0x0][0x1a4], R13 ;  /* 0x0000690009090a24 */ /* 0x000fc600078e020d */
[----:B------:R-:W-:-:S13]  /*1130*/  ISETP.GT.U32.AND P2, PT, R8, R5, PT ;  /* 0x000000050800720c */ /* 0x000fda0003f44070 */
[-C--:B------:R-:W-:Y:S02]  /*1140*/  @!P2 IADD3 R5, R5, -R8.reuse, RZ ;  /* 0x800000080505a210 */ /* 0x080fe40007ffe0ff */
[----:B------:R-:W-:Y:S02]  /*1150*/  @!P2 IADD3 R134, R134, 0x1, RZ ;  /* 0x000000018686a810 */ /* 0x000fe40007ffe0ff */
[----:B------:R-:W-:Y:S02]  /*1160*/  ISETP.GE.U32.AND P3, PT, R5, R8, PT ;  /* 0x000000080500720c */ /* 0x000fe40003f66070 */
[----:B------:R-:W-:Y:S02]  /*1170*/  LOP3.LUT R5, R14, c[0x0][0x1c8], RZ, 0x3c, !PT ;  /* 0x000072000e057a12 */ /* 0x000fe400078e3cff */
[----:B------:R-:W-:Y:S02]  /*1180*/  ISETP.NE.AND P2, PT, RZ, c[0x0][0x1c8], PT ;  /* 0x00007200ff007a0c */ /* 0x000fe40003f45270 */
[----:B------:R-:W-:-:S07]  /*1190*/  ISETP.GE.AND P1, PT, R5, RZ, PT ;  /* 0x000000ff0500720c */ /* 0x000fce0003f26270 */
[----:B------:R-:W-:-:S06]  /*11a0*/  @P3 IADD3 R134, R134, 0x1, RZ ;  /* 0x0000000186863810 */ /* 0x000fcc0007ffe0ff */
        /* <DEDUP_REMOVED lines=14> */
.L_x_306:
[----:B------:R-:W-:Y:S01]  /*1290*/  SHF.R.S32.HI R8, RZ, 0x1f, R3 ;  /* 0x0000001fff087819 */ /* 0x000fe20000011403 */
[----:B------:R-:W-:Y:S01]  /*12a0*/  IMAD R17, R17, c[0x0][0x1a8], RZ ;  /* 0x00006a0011117a24 */ /* 0x000fe200078e02ff */
[----:B------:R-:W-:Y:S01]  /*12b0*/  BSSY B0, `(.L_x_307) ;  /* 0x000006a000007945 */ /* 0x000fe20003800000 */
[----:B------:R-:W-:Y:S01]  /*12c0*/  IMAD.IADD R195, R203, 0x1, -R6 ;  /* 0x00000001cbc37824 */ /* 0x000fe200078e0a06 */
[-C--:B------:R-:W-:Y:S01]  /*12d0*/  LEA.HI R2, R8, R3.reuse, RZ, 0x3 ;  /* 0x0000000308027211 */ /* 0x080fe200078f18ff */
[----:B------:R-:W-:Y:S01]  /*12e0*/  IMAD R17, R14, c[0x0][0x1ac], R17 ;  /* 0x00006b000e117a24 */ /* 0x000fe200078e0211 */
[----:B------:R-:W-:Y:S02]  /*12f0*/  LEA.HI R193, R8, R3, RZ, 0x4 ;  /* 0x0000000308c17211 */ /* 0x000fe400078f20ff */
[----:B------:R-:W-:-:S02]  /*1300*/  SHF.R.S32.HI R12, RZ, 0x3, R2 ;  /* 0x00000003ff0c7819 */ /* 0x000fc40000011402 */
[----:B------:R-:W-:Y:S02]  /*1310*/  LOP3.LUT R2, R2, 0xfffffff8, RZ, 0xc0, !PT ;  /* 0xfffffff802027812 */ /* 0x000fe400078ec0ff */
[----:B------:R-:W-:Y:S01]  /*1320*/  LOP3.LUT R0, R193, 0xfffffff0, RZ, 0xc0, !PT ;  /* 0xfffffff0c1007812 */ /* 0x000fe200078ec0ff */
[----:B------:R-:W-:Y:S01]  /*1330*/  IMAD.SHL.U32 R7, R12, 0x40, RZ ;  /* 0x000000400c077824 */ /* 0x000fe200078e00ff */
[----:B------:R-:W-:Y:S01]  /*1340*/  SHF.R.S32.HI R20, RZ, 0x4, R193 ;  /* 0x00000004ff147819 */ /* 0x000fe200000114c1 */
[C---:B------:R-:W-:Y:S01]  /*1350*/  IMAD.IADD R2, R3.reuse, 0x1, -R2 ;  /* 0x0000000103027824 */ /* 0x040fe200078e0a02 */
[----:B------:R-:W-:Y:S01]  /*1360*/  SHF.R.S32.HI R13, RZ, 0x1f, R12 ;  /* 0x0000001fff0d7819 */ /* 0x000fe2000001140c */
[----:B------:R-:W-:Y:S01]  /*1370*/  IMAD.IADD R15, R3, 0x1, -R0 ;  /* 0x00000001030f7824 */ /* 0x000fe200078e0a00 */
[----:B------:R-:W-:Y:S01]  /*1380*/  LOP3.LUT R7, R7, 0x1c0, RZ, 0xc0, !PT ;  /* 0x000001c007077812 */ /* 0x000fe200078ec0ff */
[----:B------:R-:W-:Y:S01]  /*1390*/  IMAD.SHL.U32 R212, R2, 0x8, RZ ;  /* 0x0000000802d47824 */ /* 0x000fe200078e00ff */
[----:B------:R-:W-:-:S02]  /*13a0*/  LEA.HI R193, R193, R20, RZ, 0x1 ;  /* 0x00000014c1c17211 */ /* 0x000fc400078f08ff */
[----:B------:R-:W-:Y:S02]  /*13b0*/  SHF.R.U32.HI R202, RZ, 0x3, R7 ;  /* 0x00000003ffca7819 */ /* 0x000fe40000011607 */
[----:B------:R-:W-:Y:S02]  /*13c0*/  LOP3.LUT R5, R7, 0x38, R212, 0xf8, !PT ;  /* 0x0000003807057812 */ /* 0x000fe400078ef8d4 */
[----:B------:R-:W-:Y:S02]  /*13d0*/  SHF.R.S32.HI R0, RZ, 0x1f, R15 ;  /* 0x0000001fff007819 */ /* 0x000fe4000001140f */
[----:B------:R-:W-:Y:S02]  /*13e0*/  LOP3.LUT R193, R193, 0xfffffffe, RZ, 0xc0, !PT ;  /* 0xfffffffec1c17812 */ /* 0x000fe400078ec0ff */
[----:B------:R-:W-:Y:S02]  /*13f0*/  LOP3.LUT R202, R5, R202, RZ, 0x3c, !PT ;  /* 0x000000ca05ca7212 */ /* 0x000fe400078e3cff */
[----:B------:R-:W-:Y:S01]  /*1400*/  LEA.HI R5, R0, R15, RZ, 0x3 ;  /* 0x0000000f00057211 */ /* 0x000fe200078f18ff */
[----:B------:R-:W-:Y:S01]  /*1410*/  IMAD.IADD R193, R20, 0x1, -R193 ;  /* 0x0000000114c17824 */ /* 0x000fe200078e0ac1 */
[----:B------:R-:W-:-:S02]  /*1420*/  LEA.HI R7, R8, R3, RZ, 0x6 ;  /* 0x0000000308077211 */ /* 0x000fc400078f30ff */
[C---:B------:R-:W-:Y:S01]  /*1430*/  LOP3.LUT R20, R5.reuse, 0xfffffff8, RZ, 0xc0, !PT ;  /* 0xfffffff805147812 */ /* 0x040fe200078ec0ff */
[----:B------:R-:W-:Y:S01]  /*1440*/  IMAD.SHL.U32 R5, R5, 0x40, RZ ;  /* 0x0000004005057824 */ /* 0x000fe200078e00ff */
[----:B------:R-:W-:Y:S01]  /*1450*/  IADD3 R18, P0, R212, R18, RZ ;  /* 0x00000012d4127210 */ /* 0x000fe20007f1e0ff */
[----:B------:R-:W-:Y:S01]  /*1460*/  IMAD.SHL.U32 R7, R7, 0x8, RZ ;  /* 0x0000000807077824 */ /* 0x000fe200078e00ff */
[----:B------:R-:W-:Y:S01]  /*1470*/  SHF.R.S32.HI R213, RZ, 0x1f, R212 ;  /* 0x0000001fffd57819 */ /* 0x000fe200000114d4 */
[----:B------:R-:W-:Y:S01]  /*1480*/  IMAD.IADD R20, R15, 0x1, -R20 ;  /* 0x000000010f147824 */ /* 0x000fe200078e0a14 */
[----:B------:R-:W-:Y:S02]  /*1490*/  LEA.HI R81, R8, R3, RZ, 0x5 ;  /* 0x0000000308517211 */ /* 0x000fe400078f28ff */
[----:B------:R-:W-:Y:S01]  /*14a0*/  LOP3.LUT R202, R202, 0xfffffe00, R7, 0xf8, !PT ;  /* 0xfffffe00caca7812 */ /* 0x000fe200078ef807 */
[----:B------:R-:W-:Y:S01]  /*14b0*/  IMAD.X R19, R213, 0x1, R11, P0 ;  /* 0x00000001d5137824 */ /* 0x000fe200000e060b */
[C---:B------:R-:W-:Y:S01]  /*14c0*/  LOP3.LUT P3, RZ, R20.reuse, 0x4, RZ, 0xc0, !PT ;  /* 0x0000000414ff7812 */ /* 0x040fe2000786c0ff */
[----:B------:R-:W-:Y:S01]  /*14d0*/  IMAD R7, R13, c[0x0][0x198], RZ ;  /* 0x000066000d077a24 */ /* 0x000fe200078e02ff */
[----:B------:R-:W-:Y:S01]  /*14e0*/  LOP3.LUT P2, RZ, R20, 0x2, RZ, 0xc0, !PT ;  /* 0x0000000214ff7812 */ /* 0x000fe2000784c0ff */
[----:B------:R-:W-:Y:S01]  /*14f0*/  IMAD.WIDE.U32 R24, R12, c[0x0][0x198], R212 ;  /* 0x000066000c187a25 */ /* 0x000fe200078e00d4 */
[----:B------:R-:W-:-:S02]  /*1500*/  LOP3.LUT R8, R81, 0xffffffe0, RZ, 0xc0, !PT ;  /* 0xffffffe051087812 */ /* 0x000fc400078ec0ff */
[----:B------:R-:W-:Y:S01]  /*1510*/  SHF.R.S32.HI R81, RZ, 0x5, R81 ;  /* 0x00000005ff517819 */ /* 0x000fe20000011451 */
[----:B------:R-:W-:Y:S01]  /*1520*/  IMAD.WIDE.U32 R14, R14, c[0x0][0x1a8], R18 ;  /* 0x00006a000e0e7a25 */ /* 0x000fe200078e0012 */
[----:B------:R-:W-:Y:S02]  /*1530*/  IADD3 R204, P1, R204, R24, RZ ;  /* 0x00000018cccc7210 */ /* 0x000fe40007f3e0ff */
[----:B------:R-:W-:Y:S01]  /*1540*/  SHF.R.S32.HI R18, RZ, 0x1f, R134 ;  /* 0x0000001fff127819 */ /* 0x000fe20000011486 */
[----:B------:R-:W-:Y:S01]  /*1550*/  IMAD.SHL.U32 R20, R20, 0x40, RZ ;  /* 0x0000004014147824 */ /* 0x000fe200078e00ff */
[C---:B------:R-:W-:Y:S01]  /*1560*/  IADD3 R197, R212.reuse, 0x40, RZ ;  /* 0x00000040d4c57810 */ /* 0x040fe20007ffe0ff */
[----:B------:R-:W-:Y:S01]  /*1570*/  IMAD R19, R13, c[0x0][0x1a0], RZ ;  /* 0x000068000d137a24 */ /* 0x000fe200078e02ff */
[----:B------:R-:W-:Y:S01]  /*1580*/  IADD3 R196, R212, 0x80, RZ ;  /* 0x00000080d4c47810 */ /* 0x000fe20007ffe0ff */
[----:B------:R-:W-:Y:S01]  /*1590*/  IMAD.WIDE.U32 R22, R12, c[0x0][0x1a0], R212 ;  /* 0x000068000c167a25 */ /* 0x000fe200078e00d4 */
[----:B------:R-:W-:-:S03]  /*15a0*/  LOP3.LUT R20, R20, 0x1c0, RZ, 0xc0, !PT ;  /* 0x000001c014147812 */ /* 0x000fc600078ec0ff */
[----:B------:R-:W-:Y:S01]  /*15b0*/  IMAD R7, R12, c[0x0][0x19c], R7 ;  /* 0x000067000c077a24 */ /* 0x000fe200078e0207 */
[----:B------:R-:W-:Y:S01]  /*15c0*/  IADD3 R10, P0, R10, R22, RZ ;  /* 0x000000160a0a7210 */ /* 0x000fe20007f1e0ff */
[----:B------:R-:W-:Y:S02]  /*15d0*/  IMAD.SHL.U32 R11, R193, 0x8, RZ ;  /* 0x00000008c10b7824 */ /* 0x000fe400078e00ff */
[----:B------:R-:W-:Y:S01]  /*15e0*/  IMAD R0, R12, c[0x0][0x1a4], R19 ;  /* 0x000069000c007a24 */ /* 0x000fe200078e0213 */
[----:B------:R-:W-:Y:S01]  /*15f0*/  IADD3.X R205, R16, R25, R7, P1, !PT ;  /* 0x0000001910cd7210 */ /* 0x000fe20000ffe407 */
[----:B------:R-:W-:Y:S01]  /*1600*/  IMAD R207, R18, c[0x0][0x1b0], RZ ;  /* 0x00006c0012cf7a24 */ /* 0x000fe200078e02ff */
[----:B------:R-:W-:Y:S01]  /*1610*/  LOP3.LUT R7, R20, 0x8, R11, 0xf8, !PT ;  /* 0x0000000814077812 */ /* 0x000fe200078ef80b */
[----:B------:R-:W-:Y:S01]  /*1620*/  IMAD R215, R18, c[0x0][0x1b8], RZ ;  /* 0x00006e0012d77a24 */ /* 0x000fe200078e02ff */
[----:B------:R-:W-:Y:S01]  /*1630*/  IADD3.X R11, R9, R23, R0, P0, !PT ;  /* 0x00000017090b7210 */ /* 0x000fe200007fe400 */
[----:B------:R-:W-:Y:S01]  /*1640*/  IMAD R207, R134, c[0x0][0x1b4], R207 ;  /* 0x00006d0086cf7a24 */ /* 0x000fe200078e02cf */
[----:B------:R-:W-:Y:S01]  /*1650*/  ISETP.GE.AND P0, PT, R12, R195, PT ;  /* 0x000000c30c00720c */ /* 0x000fe20003f06270 */
[C---:B------:R-:W-:Y:S01]  /*1660*/  IMAD R215, R134.reuse, c[0x0][0x1bc], R215 ;  /* 0x00006f0086d77a24 */ /* 0x040fe200078e02d7 */
[----:B------:R-:W-:Y:S01]  /*1670*/  SHF.R.U32.HI R20, RZ, 0x3, R20 ;  /* 0x00000003ff147819 */ /* 0x000fe20000011614 */
[----:B------:R-:W-:-:S03]  /*1680*/  IMAD.WIDE.U32 R204, R134, c[0x0][0x1b0], R204 ;  /* 0x00006c0086cc7a25 */ /* 0x000fc600078e00cc */
[----:B------:R-:W-:Y:S01]  /*1690*/  LOP3.LUT R0, R7, R20, RZ, 0x3c, !PT ;  /* 0x0000001407007212 */ /* 0x000fe200078e3cff */
[----:B------:R-:W-:Y:S02]  /*16a0*/  IMAD.MOV.U32 R7, RZ, RZ, 0x10 ;  /* 0x00000010ff077424 */ /* 0x000fe400078e00ff */
[----:B------:R-:W-:Y:S01]  /*16b0*/  IMAD.WIDE.U32 R134, R134, c[0x0][0x1b8], R10 ;  /* 0x00006e0086867a25 */ /* 0x000fe200078e000a */
[----:B------:R-:W-:Y:S02]  /*16c0*/  LOP3.LUT R0, R0, 0xfffffe00, R5, 0xf8, !PT ;  /* 0xfffffe0000007812 */ /* 0x000fe400078ef805 */
[----:B------:R-:W-:Y:S01]  /*16d0*/  SEL R7, R7, 0xfffffff0, !P2 ;  /* 0xfffffff007077807 */ /* 0x000fe20005000000 */
[----:B------:R-:W-:Y:S02]  /*16e0*/  IMAD.MOV.U32 R5, RZ, RZ, 0x20 ;  /* 0x00000020ff057424 */ /* 0x000fe400078e00ff */
[----:B------:R-:W-:Y:S02]  /*16f0*/  IMAD.IADD R9, R3, 0x1, -R8 ;  /* 0x0000000103097824 */ /* 0x000fe400078e0a08 */
[----:B------:R-:W-:Y:S01]  /*1700*/  IMAD.WIDE R18, R200, 0x80, R12 ;  /* 0x00000080c8127825 */ /* 0x000fe200078e020c */
[----:B------:R-:W-:-:S03]  /*1710*/  SEL R5, R5, 0xffffffe0, !P3 ;  /* 0xffffffe005057807 */ /* 0x000fc60005800000 */
        /* <DEDUP_REMOVED lines=35> */
.L_x_308:
[----:B------:R-:W-:Y:S05]  /*1950*/  BSYNC B0 ;  /* 0x0000000000007941 */ /* 0x000fea0003800000 */
.L_x_307:
        /* <DEDUP_REMOVED lines=37> */
.L_x_310:
[----:B------:R-:W-:Y:S05]  /*1bb0*/  BSYNC B0 ;  /* 0x0000000000007941 */ /* 0x000fea0003800000 */
.L_x_309:
        /* <DEDUP_REMOVED lines=37> */
.L_x_312:
[----:B------:R-:W-:Y:S05]  /*1e10*/  BSYNC B0 ;  /* 0x0000000000007941 */ /* 0x000fea0003800000 */
.L_x_311:
[----:B------:R-:W-:Y:S01]  /*1e20*/  IADD3 R10, R12, 0x60, RZ ;  /* 0x000000600c0a7810 */ /* 0x000fe20007ffe0ff */
        /* <DEDUP_REMOVED lines=39> */
.L_x_314:
[----:B------:R-:W-:Y:S05]  /*20a0*/  BSYNC B0 ;  /* 0x0000000000007941 */ /* 0x000fea0003800000 */
.L_x_313:
[----:B------:R-:W-:Y:S01]  /*20b0*/  IADD3 R216, R133, -0x1, RZ ;  /* 0xffffffff85d87810 */ /* 0x000fe20007ffe0ff */
[----:B------:R-:W-:Y:S01]  /*20c0*/  BSSY B0, `(.L_x_315) ;  /* 0x0000023000007945 */ /* 0x000fe20003800000 */
[----:B------:R-:W-:Y:S02]  /*20d0*/  MOV R206, R204 ;  /* 0x000000cc00ce7202 */ /* 0x000fe40000000f00 */
[----:B------:R-:W-:Y:S01]  /*20e0*/  SHF.R.S32.HI R14, RZ, 0x1f, R216 ;  /* 0x0000001fff0e7819 */ /* 0x000fe200000114d8 */
[C---:B------:R-:W-:Y:S02]  /*20f0*/  IMAD R11, R216.reuse, -0x40, R4 ;  /* 0xffffffc0d80b7824 */ /* 0x040fe400078e0204 */
[C---:B------:R-:W-:Y:S02]  /*2100*/  IMAD R15, R216.reuse, UR9, RZ ;  /* 0x00000009d80f7c24 */ /* 0x040fe4000f8e02ff */
[----:B--2---:R-:W-:Y:S01]  /*2110*/  IMAD.WIDE.U32 R16, R216, UR10, R206 ;  /* 0x0000000ad8107c25 */ /* 0x004fe2000f8e00ce */
        /* <DEDUP_REMOVED lines=29> */
.L_x_316:
[----:B------:R-:W-:Y:S05]  /*22f0*/  BSYNC B0 ;  /* 0x0000000000007941 */ /* 0x000fea0003800000 */
.L_x_315:
[----:B------:R-:W-:Y:S01]  /*2300*/  ISETP.GE.AND P0, PT, R8, R11, PT ;  /* 0x0000000b0800720c */ /* 0x000fe20003f06270 */
[----:B------:R-:W-:Y:S01]  /*2310*/  UMOV UR7, 0x5 ;  /* 0x0000000500077882 */ /* 0x000fe20000000000 */
[----:B------:R-:W-:Y:S01]  /*2320*/  BSSY B0, `(.L_x_317) ;  /* 0x0000023000007945 */ /* 0x000fe20003800000 */
[----:B------:R-:W-:Y:S02]  /*2330*/  ULDC UR14, c[0x0][0x19c] ;  /* 0x00006700000e7ab9 */ /* 0x000fe40000000800 */
[----:B------:R-:W-:Y:S02]  /*2340*/  USHF.L.U32 UR11, UR6, 0x5, URZ ;  /* 0x00000005060b7899 */ /* 0x000fe4000800063f */
[----:B------:R-:W-:Y:S02]  /*2350*/  ULDC.64 UR4, c[0x0][0x1a0] ;  /* 0x0000680000047ab9 */ /* 0x000fe40000000a00 */
[----:B------:R-:W-:Y:S02]  /*2360*/  USHF.L.U64.HI UR6, UR6, UR7, UR14 ;  /* 0x0000000706067299 */ /* 0x000fe4000801020e */
[----:B------:R-:W-:-:S02]  /*2370*/  USHF.L.U64.HI UR8, UR4, UR8, UR5 ;  /* 0x0000000804087299 */ /* 0x000fc40008010205 */
[----:B------:R-:W-:Y:S01]  /*2380*/  USHF.L.U32 UR14, UR4, 0x6, URZ ;  /* 0x00000006040e7899 */ /* 0x000fe2000800063f */
[----:B------:R-:W-:Y:S06]  /*2390*/  @P0 BRA `(.L_x_318) ;  /* 0x000001b000000947 */ /* 0x000fec0003800000 */
[----:B------:R-:W-:Y:S02]  /*23a0*/  ISETP.GE.AND P3, PT, R212, c[0x0][0x220], PT ;  /* 0x00008800d4007a0c */ /* 0x000fe40003f66270 */
[----:B------:R-:W-:Y:S02]  /*23b0*/  ISETP.GE.AND P2, PT, R197, c[0x0][0x220], PT ;  /* 0x00008800c5007a0c */ /* 0x000fe40003f46270 */
[----:B------:R-:W-:Y:S02]  /*23c0*/  IADD3 R15, P1, R16, UR11, RZ ;  /* 0x0000000b100f7c10 */ /* 0x000fe4000ff3e0ff */
[----:B------:R-:W-:Y:S02]  /*23d0*/  ISETP.GE.AND P0, PT, R196, c[0x0][0x220], PT ;  /* 0x00008800c4007a0c */ /* 0x000fe40003f06270 */
[----:B------:R-:W-:-:S05]  /*23e0*/  IADD3.X R10, R10, UR6, RZ, P1, !PT ;  /* 0x000000060a0a7c10 */ /* 0x000fca0008ffe4ff */
[C---:B--2---:R-:W-:Y:S01]  /*23f0*/  @!P3 LEA R18, P4, R15.reuse, c[0x0][0x168], 0x1 ;  /* 0x00005a000f12ba11 */ /* 0x044fe200078808ff */
        /* <DEDUP_REMOVED lines=21> */
.L_x_318:
[----:B------:R-:W-:Y:S05]  /*2550*/  BSYNC B0 ;  /* 0x0000000000007941 */ /* 0x000fea0003800000 */
.L_x_317:
[----:B------:R-:W0:Y:S01]  /*2560*/  LDGDEPBAR ;  /* 0x00000000000079af */ /* 0x000e220000000000 */
[----:B------:R-:W-:Y:S01]  /*2570*/  ISETP.GE.AND P0, PT, R12, R11, PT ;  /* 0x0000000b0c00720c */ /* 0x000fe20003f06270 */
[----:B------:R-:W-:Y:S01]  /*2580*/  IMAD R15, R216, UR8, RZ ;  /* 0x00000008d80f7c24 */ /* 0x000fe2000f8e02ff */
[----:B------:R-:W-:Y:S01]  /*2590*/  MOV R214, R134 ;  /* 0x0000008600d67202 */ /* 0x000fe20000000f00 */
[----:B------:R-:W-:Y:S01]  /*25a0*/  IMAD.SHL.U32 R201, R3, 0x2, RZ ;  /* 0x0000000203c97824 */ /* 0x000fe200078e00ff */
[----:B------:R-:W-:Y:S01]  /*25b0*/  SHF.R.S32.HI R10, RZ, 0x1f, R9 ;  /* 0x0000001fff0a7819 */ /* 0x000fe20000011409 */
[----:B------:R-:W-:Y:S01]  /*25c0*/  IMAD R14, R14, UR14, R15 ;  /* 0x0000000e0e0e7c24 */ /* 0x000fe2000f8e020f */
[----:B------:R-:W-:Y:S01]  /*25d0*/  BSSY B0, `(.L_x_319) ;  /* 0x0000025000007945 */ /* 0x000fe20003800000 */
[----:B--2---:R-:W-:Y:S01]  /*25e0*/  IMAD.WIDE.U32 R16, R216, UR14, R214 ;  /* 0x0000000ed8107c25 */ /* 0x004fe2000f8e00d6 */
[----:B------:R-:W-:Y:S02]  /*25f0*/  LEA.HI R9, R10, R9, RZ, 0x2 ;  /* 0x000000090a097211 */ /* 0x000fe400078f10ff */
[----:B------:R-:W-:Y:S01]  /*2600*/  LOP3.LUT R201, R201, 0x6, RZ, 0xc0, !PT ;  /* 0x00000006c9c97812 */ /* 0x000fe200078ec0ff */
[----:B------:R-:W-:Y:S01]  /*2610*/  IMAD.IADD R14, R17, 0x1, R14 ;  /* 0x00000001110e7824 */ /* 0x000fe200078e020e */
[----:B------:R-:W-:Y:S01]  /*2620*/  SHF.R.S32.HI R3, RZ, 0x2, R9 ;  /* 0x00000002ff037819 */ /* 0x000fe20000011409 */
        /* <DEDUP_REMOVED lines=25> */
[----:B---3--:R-:W-:-:S04]  /*27c0*/  LEA R18, P0, R16, c[0x0][0x170], 0x1 ;  /* 0x00005c0010127a11 */ /* 0x008fc800078008ff */
[----:B------:R-:W-:-:S05]  /*27d0*/  LEA.HI.X R19, R16, c[0x0][0x174], R14, 0x1, P0 ;  /* 0x00005d0010137a11 */ /* 0x000fca00000f0c0e */
[----:B------:R-:W-:Y:S01]  /*27e0*/  @!PT LDS RZ, [RZ] ;  /* 0x00000000fffff984 */ /* 0x000fe20000000800 */
[----:B------:R-:W-:Y:S01]  /*27f0*/  @!PT LDS RZ, [RZ] ;  /* 0x00000000fffff984 */ /* 0x000fe20000000800 */
[----:B------:R-:W-:Y:S01]  /*2800*/  @!PT LDS RZ, [RZ] ;  /* 0x00000000fffff984 */ /* 0x000fe20000000800 */
[----:B------:R3:W-:Y:S04]  /*2810*/  LDGSTS.E.BYPASS.LTC128B.128 [R202+0x16000], [R18.64+0x100] ;  /* 0x1600010012ca7fae */ /* 0x0007e8000b901d4c */
.L_x_320:
[----:B------:R-:W-:Y:S05]  /*2820*/  BSYNC B0 ;  /* 0x0000000000007941 */ /* 0x000fea0003800000 */
.L_x_319:
[----:B------:R-:W-:Y:S01]  /*2830*/  ISETP.GE.AND P0, PT, R8, R11, PT ;  /* 0x0000000b0800720c */ /* 0x000fe20003f06270 */
[----:B------:R-:W-:Y:S01]  /*2840*/  ULDC UR5, c[0x0][0x1a4] ;  /* 0x0000690000057ab9 */ /* 0x000fe20000000800 */
[----:B------:R-:W-:Y:S01]  /*2850*/  BSSY B0, `(.L_x_321) ;  /* 0x0000022000007945 */ /* 0x000fe20003800000 */
[----:B------:R-:W-:Y:S02]  /*2860*/  USHF.L.U32 UR15, UR4, 0x5, URZ ;  /* 0x00000005040f7899 */ /* 0x000fe4000800063f */
[----:B------:R-:W-:-:S08]  /*2870*/  USHF.L.U64.HI UR5, UR4, UR7, UR5 ;  /* 0x0000000704057299 */ /* 0x000fd00008010205 */
[----:B------:R4:W-:Y:S04]  /*2880*/  @P0 STS.128 [R202+0x13000], RZ ;  /* 0x013000ffca000388 */ /* 0x0009e80000000c00 */
[----:B------:R4:W-:Y:S04]  /*2890*/  @P0 STS.128 [R202+0x15000], RZ ;  /* 0x015000ffca000388 */ /* 0x0009e80000000c00 */
[----:B------:R4:W-:Y:S01]  /*28a0*/  @P0 STS.128 [R202+0x17000], RZ ;  /* 0x017000ffca000388 */ /* 0x0009e20000000c00 */
[----:B------:R-:W-:Y:S05]  /*28b0*/  @P0 BRA `(.L_x_322) ;  /* 0x000001b000000947 */ /* 0x000fea0003800000 */
[----:B------:R-:W-:Y:S02]  /*28c0*/  ISETP.GE.AND P3, PT, R212, c[0x0][0x220], PT ;  /* 0x00008800d4007a0c */ /* 0x000fe40003f66270 */
[----:B------:R-:W-:-:S02]  /*28d0*/  ISETP.GE.AND P2, PT, R197, c[0x0][0x220], PT ;  /* 0x00008800c5007a0c */ /* 0x000fc40003f46270 */
[----:B------:R-:W-:Y:S02]  /*28e0*/  IADD3 R8, P1, R16, UR15, RZ ;  /* 0x0000000f10087c10 */ /* 0x000fe4000ff3e0ff */
[----:B------:R-:W-:Y:S02]  /*28f0*/  ISETP.GE.AND P0, PT, R196, c[0x0][0x220], PT ;  /* 0x00008800c4007a0c */ /* 0x000fe40003f06270 */
[----:B------:R-:W-:-:S05]  /*2900*/  IADD3.X R9, R14, UR5, RZ, P1, !PT ;  /* 0x000000050e097c10 */ /* 0x000fca0008ffe4ff */
        /* <DEDUP_REMOVED lines=22> */
.L_x_322:
[----:B------:R-:W-:Y:S05]  /*2a70*/  BSYNC B0 ;  /* 0x0000000000007941 */ /* 0x000fea0003800000 */
.L_x_321:
[C---:B------:R-:W-:Y:S01]  /*2a80*/  IMAD.SHL.U32 R8, R2.reuse, 0x40, RZ ;  /* 0x0000004002087824 */ /* 0x040fe200078e00ff */
[----:B------:R-:W-:Y:S01]  /*2a90*/  R2P PR, R2, 0x6 ;  /* 0x0000000602007804 */ /* 0x000fe20000000000 */
[----:B------:R-:W-:Y:S01]  /*2aa0*/  IMAD.SHL.U32 R12, R12, 0x8, RZ ;  /* 0x000000080c0c7824 */ /* 0x000fe200078e00ff */
[----:B------:R-:W0:Y:S01]  /*2ab0*/  LDGDEPBAR ;  /* 0x00000000000079af */ /* 0x000e220000000000 */
[C---:B------:R-:W-:Y:S01]  /*2ac0*/  IMAD R194, R81.reuse, 0x400, R0 ;  /* 0x0000040051c27824 */ /* 0x040fe200078e0200 */
[----:B------:R-:W-:Y:S01]  /*2ad0*/  LOP3.LUT R9, R8, 0x1c0, RZ, 0xc0, !PT ;  /* 0x000001c008097812 */ /* 0x000fe200078ec0ff */
[----:B------:R-:W-:Y:S02]  /*2ae0*/  IMAD R6, R81, 0x10, R6 ;  /* 0x0000001051067824 */ /* 0x000fe400078e0206 */
[----:B------:R-:W-:Y:S01]  /*2af0*/  IMAD.SHL.U32 R194, R194, 0x2, RZ ;  /* 0x00000002c2c27824 */ /* 0x000fe200078e00ff */
[----:B------:R-:W-:Y:S01]  /*2b00*/  LOP3.LUT R8, R9, 0x8, R12, 0xf8, !PT ;  /* 0x0000000809087812 */ /* 0x000fe200078ef80c */
[----:B------:R-:W-:Y:S01]  /*2b10*/  IMAD.IADD R3, R3, 0x1, R6 ;  /* 0x0000000103037824 */ /* 0x000fe200078e0206 */
[----:B------:R-:W-:Y:S01]  /*2b20*/  SHF.R.U32.HI R9, RZ, 0x3, R9 ;  /* 0x00000003ff097819 */ /* 0x000fe20000011609 */
[--C-:B------:R-:W-:Y:S01]  /*2b30*/  IMAD R192, R7, 0x2, R194.reuse ;  /* 0x0000000207c07824 */ /* 0x100fe200078e02c2 */
[----:B------:R-:W-:Y:S01]  /*2b40*/  LDSM.16.M88.4 R32, [R194] ;  /* 0x00000000c220783b */ /* 0x000fe20000000200 */
[C---:B------:R-:W-:Y:S01]  /*2b50*/  IMAD R190, R5.reuse, 0x2, R194 ;  /* 0x0000000205be7824 */ /* 0x040fe200078e02c2 */
[----:B------:R-:W-:Y:S01]  /*2b60*/  LOP3.LUT R8, R8, R9, RZ, 0x3c, !PT ;  /* 0x0000000908087212 */ /* 0x000fe200078e3cff */
[----:B------:R-:W-:Y:S01]  /*2b70*/  IMAD R189, R5, 0x2, R192 ;  /* 0x0000000205bd7824 */ /* 0x000fe200078e02c0 */
[----:B------:R-:W-:Y:S01]  /*2b80*/  LDSM.16.M88.4 R60, [R192] ;  /* 0x00000000c03c783b */ /* 0x000fe20000000200 */
[----:B------:R-:W-:-:S02]  /*2b90*/  IADD3 R209, R3, 0x8, RZ ;  /* 0x0000000803d17810 */ /* 0x000fc40007ffe0ff */
[----:B------:R-:W-:Y:S01]  /*2ba0*/  IMAD R193, R193, 0x200, R8 ;  /* 0x00000200c1c17824 */ /* 0x000fe200078e0208 */
[----:B------:R-:W-:Y:S03]  /*2bb0*/  LDSM.16.M88.4 R28, [R190] ;  /* 0x00000000be1c783b */ /* 0x000fe60000000200 */
[----:B------:R-:W-:-:S05]  /*2bc0*/  IMAD.SHL.U32 R193, R193, 0x2, RZ ;  /* 0x00000002c1c17824 */ /* 0x000fca00078e00ff */
[----:B-1----:R-:W1:Y:S01]  /*2bd0*/  LDSM.16.M88.4 R12, [R193+0xc000] ;  /* 0x00c00000c10c783b */ /* 0x002e620000000200 */
[C---:B------:R-:W-:Y:S02]  /*2be0*/  IADD3 R2, R193.reuse, 0xc000, RZ ;  /* 0x0000c000c1027810 */ /* 0x040fe40007ffe0ff */
[----:B------:R-:W-:Y:S01]  /*2bf0*/  IADD3 R191, R193, 0xc020, RZ ;  /* 0x0000c020c1bf7810 */ /* 0x000fe20007ffe0ff */
[----:B------:R-:W5:Y:S01]  /*2c00*/  LDSM.16.M88.4 R48, [R193+0xc800] ;  /* 0x00c80000c130783b */ /* 0x000f620000000200 */
[----:B------:R-:W-:Y:S01]  /*2c10*/  @P1 IADD3 R191, R2, -0x20, RZ ;  /* 0xffffffe002bf1810 */ /* 0x000fe20007ffe0ff */
[----:B------:R-:W-:Y:S02]  /*2c20*/  IMAD.MOV.U32 R2, RZ, RZ, 0x40 ;  /* 0x00000040ff027424 */ /* 0x000fe400078e00ff */
[----:B------:R-:W2:Y:S01]  /*2c30*/  LDSM.16.M88.4 R40, [R193+0xd000] ;  /* 0x00d00000c128783b */ /* 0x000ea20000000200 */
[C---:B------:R-:W-:Y:S02]  /*2c40*/  IADD3 R183, R191.reuse, 0x800, RZ ;  /* 0x00000800bfb77810 */ /* 0x040fe40007ffe0ff */
[----:B------:R-:W-:Y:S01]  /*2c50*/  SEL R2, R2, 0xffffffc0, !P2 ;  /* 0xffffffc002027807 */ /* 0x000fe20005000000 */
[----:B------:R-:W3:Y:S01]  /*2c60*/  LDSM.16.M88.4 R68, [R193+0xd800] ;  /* 0x00d80000c144783b */ /* 0x000ee20000000200 */
[----:B------:R-:W-:-:S02]  /*2c70*/  IADD3 R182, R191, 0x1000, RZ ;  /* 0x00001000bfb67810 */ /* 0x000fc40007ffe0ff */
[----:B------:R-:W-:Y:S01]  /*2c80*/  IADD3 R181, R191, 0x1800, RZ ;  /* 0x00001800bfb57810 */ /* 0x000fe20007ffe0ff */
[----:B------:R-:W4:Y:S01]  /*2c90*/  LDSM.16.M88.4 R64, [R191] ;  /* 0x00000000bf40783b */ /* 0x000f220000000200 */
[----:B------:R-:W-:Y:S01]  /*2ca0*/  IMAD.IADD R187, R193, 0x1, R2 ;  /* 0x00000001c1bb7824 */ /* 0x000fe200078e0202 */
[C---:B------:R-:W-:Y:S01]  /*2cb0*/  IADD3 R179, R191.reuse, 0x2000, RZ ;  /* 0x00002000bfb37810 */ /* 0x040fe20007ffe0ff */
[----:B------:R-:W-:Y:S01]  /*2cc0*/  IMAD.IADD R180, R2, 0x1, R191 ;  /* 0x0000000102b47824 */ /* 0x000fe200078e02bf */
[----:B------:R-:W2:Y:S01]  /*2cd0*/  LDSM.16.M88.4 R84, [R191+0x800] ;  /* 0x00080000bf54783b */ /* 0x000ea20000000200 */
[----:B------:R-:W-:Y:S02]  /*2ce0*/  IADD3 R2, R4, 0x1, -R203 ;  /* 0x0000000104027810 */ /* 0x000fe40007ffe8cb */
[----:B------:R-:W-:Y:S01]  /*2cf0*/  IADD3 R178, R191, 0x2800, RZ ;  /* 0x00002800bfb27810 */ /* 0x000fe20007ffe0ff */
[----:B------:R-:W2:Y:S01]  /*2d00*/  LDSM.16.M88.4 R52, [R191+0x1800] ;  /* 0x00180000bf34783b */ /* 0x000ea20000000200 */
[----:B------:R-:W-:-:S02]  /*2d10*/  IADD3 R6, R2, c[0x0][0x2e8], RZ ;  /* 0x0000ba0002067a10 */ /* 0x000fc40007ffe0ff */
[----:B------:R-:W-:Y:S01]  /*2d20*/  IADD3 R2, R4, -c[0x0][0x2e4], -R203 ;  /* 0x8000b90004027a10 */ /* 0x000fe20007ffe8cb */
[----:B------:R-:W2:Y:S01]  /*2d30*/  LDSM.16.M88.4 R56, [R191+0x1000] ;  /* 0x00100000bf38783b */ /* 0x000ea20000000200 */
[C---:B------:R-:W-:Y:S02]  /*2d40*/  IADD3 R177, R191.reuse, 0x3000, RZ ;  /* 0x00003000bfb17810 */ /* 0x040fe40007ffe0ff */
[----:B------:R-:W-:Y:S01]  /*2d50*/  IADD3 R176, R191, 0x3800, RZ ;  /* 0x00003800bfb07810 */ /* 0x000fe20007ffe0ff */
[----:B------:R-:W2:Y:S01]  /*2d60*/  LDSM.16.M88.4 R24, [R187+0xc000] ;  /* 0x00c00000bb18783b */ /* 0x000ea20000000200 */
[----:B------:R-:W-:Y:S01]  /*2d70*/  IMAD.IADD R211, R3, 0x1, R2 ;  /* 0x0000000103d37824 */ /* 0x000fe200078e0202 */
[C---:B------:R-:W-:Y:S02]  /*2d80*/  IADD3 R175, R191.reuse, 0x4000, RZ ;  /* 0x00004000bfaf7810 */ /* 0x040fe40007ffe0ff */
[----:B---3--:R-:W3:Y:S01]  /*2d90*/  LDSM.16.M88.4 R20, [R187+0xc800] ;  /* 0x00c80000bb14783b */ /* 0x008ee20000000200 */
[----:B------:R-:W-:-:S02]  /*2da0*/  IADD3 R174, R191, 0x4800, RZ ;  /* 0x00004800bfae7810 */ /* 0x000fc40007ffe0ff */
[----:B------:R-:W-:Y:S01]  /*2db0*/  IMNMX R211, RZ, R211, !PT ;  /* 0x000000d3ffd37217 */ /* 0x000fe20007800200 */
[C---:B-1----:R-:W-:Y:S01]  /*2dc0*/  HMMA.16816.F32 R16, R32.reuse, R12, RZ ;  /* 0x0000000c2010723c */ /* 0x042fe200000018ff */
[----:B------:R-:W1:Y:S01]  /*2dd0*/  LDSM.16.M88.4 R72, [R187+0xd800] ;  /* 0x00d80000bb48783b */ /* 0x000e620000000200 */
[C---:B------:R-:W-:Y:S02]  /*2de0*/  IADD3 R173, R191.reuse, 0x5000, RZ ;  /* 0x00005000bfad7810 */ /* 0x040fe40007ffe0ff */
[----:B------:R-:W-:Y:S01]  /*2df0*/  IADD3 R172, R191, 0x5800, RZ ;  /* 0x00005800bfac7810 */ /* 0x000fe20007ffe0ff */
[----:B------:R-:W1:Y:S03]  /*2e00*/  LDSM.16.M88.4 R76, [R187+0xd000] ;  /* 0x00d00000bb4c783b */ /* 0x000e660000000200 */
[C---:B------:R-:W-:Y:S08]  /*2e10*/  HMMA.16816.F32 R12, R32.reuse, R14, RZ ;  /* 0x0000000e200c723c */ /* 0x040ff000000018ff */
[C---:B-----5:R-:W-:Y:S08]  /*2e20*/  HMMA.16816.F32 R8, R32.reuse, R48, RZ ;  /* 0x000000302008723c */ /* 0x060ff000000018ff */
[C---:B------:R-:W-:Y:S08]  /*2e30*/  HMMA.16816.F32 R48, R32.reuse, R50, RZ ;  /* 0x000000322030723c */ /* 0x040ff000000018ff */
[C---:B--2---:R-:W-:Y:S08]  /*2e40*/  HMMA.16816.F32 R44, R32.reuse, R40, RZ ;  /* 0x00000028202c723c */ /* 0x044ff000000018ff */
[C---:B------:R-:W-:Y:S08]  /*2e50*/  HMMA.16816.F32 R40, R32.reuse, R42, RZ ;  /* 0x0000002a2028723c */ /* 0x040ff000000018ff */
[C---:B------:R-:W-:Y:S08]  /*2e60*/  HMMA.16816.F32 R36, R32.reuse, R68, RZ ;  /* 0x000000442024723c */ /* 0x040ff000000018ff */
[----:B------:R-:W-:Y:S01]  /*2e70*/  HMMA.16816.F32 R32, R32, R70, RZ ;  /* 0x000000462020723c */ /* 0x000fe200000018ff */
[----:B------:R-:W-:Y:S07]  /*2e80*/  LDSM.16.M88.4 R68, [R189] ;  /* 0x00000000bd44783b */ /* 0x000fee0000000200 */
[C---:B----4-:R-:W-:Y:S08]  /*2e90*/  HMMA.16816.F32 R16, R60.reuse, R64, R16 ;  /* 0x000000403c10723c */ /* 0x050ff00000001810 */
[C---:B------:R-:W-:Y:S01]  /*2ea0*/  HMMA.16816.F32 R12, R60.reuse, R66, R12 ;  /* 0x000000423c0c723c */ /* 0x040fe2000000180c */
[----:B------:R-:W2:Y:S07]  /*2eb0*/  LDSM.16.M88.4 R64, [R180] ;  /* 0x00000000b440783b */ /* 0x000eae0000000200 */
[C---:B------:R-:W-:Y:S08]  /*2ec0*/  HMMA.16816.F32 R8, R60.reuse, R84, R8 ;  /* 0x000000543c08723c */ /* 0x040ff00000001808 */
[C---:B------:R-:W-:Y:S08]  /*2ed0*/  HMMA.16816.F32 R48, R60.reuse, R86, R48 ;  /* 0x000000563c30723c */ /* 0x040ff00000001830 */
[C---:B------:R-:W-:Y:S08]  /*2ee0*/  HMMA.16816.F32 R36, R60.reuse, R52, R36 ;  /* 0x000000343c24723c */ /* 0x040ff00000001824 */
[C---:B------:R-:W-:Y:S01]  /*2ef0*/  HMMA.16816.F32 R32, R60.reuse, R54, R32 ;  /* 0x000000363c20723c */ /* 0x040fe20000001820 */
[----:B------:R-:W-:Y:S07]  /*2f00*/  LDSM.16.M88.4 R52, [R180+0x800] ;  /* 0x00080000b434783b */ /* 0x000fee0000000200 */
[C---:B------:R-:W-:Y:S08]  /*2f10*/  HMMA.16816.F32 R44, R60.reuse, R56, R44 ;  /* 0x000000383c2c723c */ /* 0x040ff0000000182c */
[----:B------:R-:W-:Y:S01]  /*2f20*/  HMMA.16816.F32 R40, R60, R58, R40 ;  /* 0x0000003a3c28723c */ /* 0x000fe20000001828 */
[----:B------:R-:W4:Y:S07]  /*2f30*/  LDSM.16.M88.4 R60, [R180+0x1800] ;  /* 0x00180000b43c783b */ /* 0x000f2e0000000200 */
[C---:B------:R-:W-:Y:S08]  /*2f40*/  HMMA.16816.F32 R16, R28.reuse, R24, R16 ;  /* 0x000000181c10723c */ /* 0x040ff00000001810 */
[C---:B------:R-:W-:Y:S01]  /*2f50*/  HMMA.16816.F32 R12, R28.reuse, R26, R12 ;  /* 0x0000001a1c0c723c */ /* 0x040fe2000000180c */
[----:B------:R-:W5:Y:S07]  /*2f60*/  LDSM.16.M88.4 R24, [R180+0x1000] ;  /* 0x00100000b418783b */ /* 0x000f6e0000000200 */
[C---:B---3--:R-:W-:Y:S08]  /*2f70*/  HMMA.16816.F32 R8, R28.reuse, R20, R8 ;  /* 0x000000141c08723c */ /* 0x048ff00000001808 */
[C---:B------:R-:W-:Y:S01]  /*2f80*/  HMMA.16816.F32 R56, R28.reuse, R22, R48 ;  /* 0x000000161c38723c */ /* 0x040fe20000001830 */
[----:B------:R-:W-:Y:S04]  /*2f90*/  LDSM.16.M88.4 R48, [R194+0x4000] ;  /* 0x00400000c230783b */ /* 0x000fe80000000200 */
[----:B------:R-:W3:Y:S03]  /*2fa0*/  LDSM.16.M88.4 R20, [R193+0xe000] ;  /* 0x00e00000c114783b */ /* 0x000ee60000000200 */
[C---:B-1----:R-:W-:Y:S08]  /*2fb0*/  HMMA.16816.F32 R36, R28.reuse, R72, R36 ;  /* 0x000000481c24723c */ /* 0x042ff00000001824 */
[C---:B------:R-:W-:Y:S08]  /*2fc0*/  HMMA.16816.F32 R32, R28.reuse, R74, R32 ;  /* 0x0000004a1c20723c */ /* 0x040ff00000001820 */
[C---:B------:R-:W-:Y:S08]  /*2fd0*/  HMMA.16816.F32 R44, R28.reuse, R76, R44 ;  /* 0x0000004c1c2c723c */ /* 0x040ff0000000182c */
[----:B------:R-:W-:Y:S01]  /*2fe0*/  HMMA.16816.F32 R40, R28, R78, R40 ;  /* 0x0000004e1c28723c */ /* 0x000fe20000001828 */
[----:B------:R-:W1:Y:S04]  /*2ff0*/  LDSM.16.M88.4 R28, [R193+0xe800] ;  /* 0x00e80000c11c783b */ /* 0x000e680000000200 */
[----:B------:R-:W-:Y:S03]  /*3000*/  LDSM.16.M88.4 R76, [R191+0x3800] ;  /* 0x00380000bf4c783b */ /* 0x000fe60000000200 */
[C---:B--2---:R-:W-:Y:S08]  /*3010*/  HMMA.16816.F32 R16, R68.reuse, R64, R16 ;  /* 0x000000404410723c */ /* 0x044ff00000001810 */
[C---:B------:R-:W-:Y:S01]  /*3020*/  HMMA.16816.F32 R12, R68.reuse, R66, R12 ;  /* 0x00000042440c723c */ /* 0x040fe2000000180c */
[----:B------:R-:W2:Y:S07]  /*3030*/  LDSM.16.M88.4 R64, [R193+0xf000] ;  /* 0x00f00000c140783b */ /* 0x000eae0000000200 */
[C---:B----4-:R-:W-:Y:S08]  /*3040*/  HMMA.16816.F32 R36, R68.reuse, R60, R36 ;  /* 0x0000003c4424723c */ /* 0x050ff00000001824 */
[C---:B------:R-:W-:Y:S01]  /*3050*/  HMMA.16816.F32 R32, R68.reuse, R62, R32 ;  /* 0x0000003e4420723c */ /* 0x040fe20000001820 */
[----:B------:R-:W4:Y:S07]  /*3060*/  LDSM.16.M88.4 R60, [R193+0xf800] ;  /* 0x00f80000c13c783b */ /* 0x000f2e0000000200 */
[C---:B------:R-:W-:Y:S08]  /*3070*/  HMMA.16816.F32 R8, R68.reuse, R52, R8 ;  /* 0x000000344408723c */ /* 0x040ff00000001808 */
[C---:B------:R-:W-:Y:S01]  /*3080*/  HMMA.16816.F32 R56, R68.reuse, R54, R56 ;  /* 0x000000364438723c */ /* 0x040fe20000001838 */
[----:B------:R-:W-:Y:S07]  /*3090*/  LDSM.16.M88.4 R52, [R192+0x4000] ;  /* 0x00400000c034783b */ /* 0x000fee0000000200 */
[C---:B-----5:R-:W-:Y:S08]  /*30a0*/  HMMA.16816.F32 R44, R68.reuse, R24, R44 ;  /* 0x00000018442c723c */ /* 0x060ff0000000182c */
[----:B------:R-:W-:Y:S01]  /*30b0*/  HMMA.16816.F32 R40, R68, R26, R40 ;  /* 0x0000001a4428723c */ /* 0x000fe20000001828 */
[----:B------:R-:W5:Y:S04]  /*30c0*/  LDSM.16.M88.4 R24, [R191+0x2000] ;  /* 0x00200000bf18783b */ /* 0x000f680000000200 */
[----:B------:R-:W-:Y:S03]  /*30d0*/  LDSM.16.M88.4 R68, [R191+0x3000] ;  /* 0x00300000bf44783b */ /* 0x000fe60000000200 */
[C---:B---3--:R-:W-:Y:S08]  /*30e0*/  HMMA.16816.F32 R16, R48.reuse, R20, R16 ;  /* 0x000000143010723c */ /* 0x048ff00000001810 */
[C---:B------:R-:W-:Y:S01]  /*30f0*/  HMMA.16816.F32 R12, R48.reuse, R22, R12 ;  /* 0x00000016300c723c */ /* 0x040fe2000000180c */
[----:B------:R-:W3:Y:S07]  /*3100*/  LDSM.16.M88.4 R20, [R191+0x2800] ;  /* 0x00280000bf14783b */ /* 0x000eee0000000200 */
[C---:B-1----:R-:W-:Y:S08]  /*3110*/  HMMA.16816.F32 R8, R48.reuse, R28, R8 ;  /* 0x0000001c3008723c */ /* 0x042ff00000001808 */
[C---:B------:R-:W-:Y:S01]  /*3120*/  HMMA.16816.F32 R56, R48.reuse, R30, R56 ;  /* 0x0000001e3038723c */ /* 0x040fe20000001838 */
[----:B------:R-:W-:Y:S07]  /*3130*/  LDSM.16.M88.4 R28, [R187+0xe000] ;  /* 0x00e00000bb1c783b */ /* 0x000fee0000000200 */
[C---:B--2---:R-:W-:Y:S01]  /*3140*/  HMMA.16816.F32 R72, R48.reuse, R64, R44 ;  /* 0x000000403048723c */ /* 0x044fe2000000182c */
[----:B------:R-:W1:Y:S07]  /*3150*/  LDSM.16.M88.4 R44, [R190+0x4000] ;  /* 0x00400000be2c783b */ /* 0x000e6e0000000200 */
[C---:B------:R-:W-:Y:S01]  /*3160*/  HMMA.16816.F32 R40, R48.reuse, R66, R40 ;  /* 0x000000423028723c */ /* 0x040fe20000001828 */
[----:B------:R-:W-:Y:S07]  /*3170*/  LDSM.16.M88.4 R64, [R189+0x4000] ;  /* 0x00400000bd40783b */ /* 0x000fee0000000200 */
[C---:B----4-:R-:W-:Y:S08]  /*3180*/  HMMA.16816.F32 R36, R48.reuse, R60, R36 ;  /* 0x0000003c3024723c */ /* 0x050ff00000001824 */
[----:B------:R-:W-:Y:S01]  /*3190*/  HMMA.16816.F32 R32, R48, R62, R32 ;  /* 0x0000003e3020723c */ /* 0x000fe20000001820 */
[----:B------:R-:W-:Y:S04]  /*31a0*/  LDSM.16.M88.4 R48, [R187+0xf800] ;  /* 0x00f80000bb30783b */ /* 0x000fe80000000200 */
[----:B------:R-:W-:Y:S03]  /*31b0*/  LDSM.16.M88.4 R60, [R180+0x2000] ;  /* 0x00200000b43c783b */ /* 0x000fe60000000200 */
[C---:B-----5:R-:W-:Y:S08]  /*31c0*/  HMMA.16816.F32 R16, R52.reuse, R24, R16 ;  /* 0x000000183410723c */ /* 0x060ff00000001810 */
[C---:B------:R-:W-:Y:S01]  /*31d0*/  HMMA.16816.F32 R12, R52.reuse, R26, R12 ;  /* 0x0000001a340c723c */ /* 0x040fe2000000180c */
[----:B------:R-:W2:Y:S07]  /*31e0*/  LDSM.16.M88.4 R24, [R187+0xf000] ;  /* 0x00f00000bb18783b */ /* 0x000eae0000000200 */
[C---:B---3--:R-:W-:Y:S08]  /*31f0*/  HMMA.16816.F32 R8, R52.reuse, R20, R8 ;  /* 0x000000143408723c */ /* 0x048ff00000001808 */
[C---:B------:R-:W-:Y:S01]  /*3200*/  HMMA.16816.F32 R56, R52.reuse, R22, R56 ;  /* 0x000000163438723c */ /* 0x040fe20000001838 */
[----:B------:R-:W3:Y:S07]  /*3210*/  LDSM.16.M88.4 R20, [R187+0xe800] ;  /* 0x00e80000bb14783b */ /* 0x000eee0000000200 */
[C---:B------:R-:W-:Y:S08]  /*3220*/  HMMA.16816.F32 R72, R52.reuse, R68, R72 ;  /* 0x000000443448723c */ /* 0x040ff00000001848 */
[C---:B------:R-:W-:Y:S08]  /*3230*/  HMMA.16816.F32 R40, R52.reuse, R70, R40 ;  /* 0x000000463428723c */ /* 0x040ff00000001828 */
[C---:B------:R-:W-:Y:S08]  /*3240*/  HMMA.16816.F32 R36, R52.reuse, R76, R36 ;  /* 0x0000004c3424723c */ /* 0x040ff00000001824 */
[----:B------:R-:W-:Y:S01]  /*3250*/  HMMA.16816.F32 R32, R52, R78, R32 ;  /* 0x0000004e3420723c */ /* 0x000fe20000001820 */
[----:B------:R-:W-:Y:S07]  /*3260*/  LDSM.16.M88.4 R52, [R180+0x2800] ;  /* 0x00280000b434783b */ /* 0x000fee0000000200 */
[C---:B-1----:R-:W-:Y:S08]  /*3270*/  HMMA.16816.F32 R16, R44.reuse, R28, R16 ;  /* 0x0000001c2c10723c */ /* 0x042ff00000001810 */
[C---:B------:R-:W-:Y:S01]  /*3280*/  HMMA.16816.F32 R12, R44.reuse, R30, R12 ;  /* 0x0000001e2c0c723c */ /* 0x040fe2000000180c */
[----:B------:R-:W1:Y:S07]  /*3290*/  LDSM.16.M88.4 R28, [R180+0x3000] ;  /* 0x00300000b41c783b */ /* 0x000e6e0000000200 */
[C---:B--2---:R-:W-:Y:S08]  /*32a0*/  HMMA.16816.F32 R72, R44.reuse, R24, R72 ;  /* 0x000000182c48723c */ /* 0x044ff00000001848 */
[C---:B------:R-:W-:Y:S01]  /*32b0*/  HMMA.16816.F32 R40, R44.reuse, R26, R40 ;  /* 0x0000001a2c28723c */ /* 0x040fe20000001828 */
[----:B------:R-:W-:Y:S07]  /*32c0*/  LDSM.16.M88.4 R24, [R193+0x10000] ;  /* 0x01000000c118783b */ /* 0x000fee0000000200 */
[C---:B------:R-:W-:Y:S01]  /*32d0*/  HMMA.16816.F32 R68, R44.reuse, R48, R36 ;  /* 0x000000302c44723c */ /* 0x040fe20000001824 */
[----:B------:R-:W2:Y:S07]  /*32e0*/  LDSM.16.M88.4 R36, [R194+0x8000] ;  /* 0x00800000c224783b */ /* 0x000eae0000000200 */
[C---:B---3--:R-:W-:Y:S08]  /*32f0*/  HMMA.16816.F32 R8, R44.reuse, R20, R8 ;  /* 0x000000142c08723c */ /* 0x048ff00000001808 */
[C---:B------:R-:W-:Y:S01]  /*3300*/  HMMA.16816.F32 R56, R44.reuse, R22, R56 ;  /* 0x000000162c38723c */ /* 0x040fe20000001838 */
[----:B------:R-:W3:Y:S07]  /*3310*/  LDSM.16.M88.4 R20, [R180+0x3800] ;  /* 0x00380000b414783b */ /* 0x000eee0000000200 */
[----:B------:R-:W-:Y:S01]  /*3320*/  HMMA.16816.F32 R44, R44, R50, R32 ;  /* 0x000000322c2c723c */ /* 0x000fe20000001820 */
[----:B------:R-:W4:Y:S04]  /*3330*/  LDSM.16.M88.4 R48, [R193+0x11000] ;  /* 0x01100000c130783b */ /* 0x000f280000000200 */
[----:B------:R-:W5:Y:S03]  /*3340*/  LDSM.16.M88.4 R32, [R193+0x10800] ;  /* 0x01080000c120783b */ /* 0x000f660000000200 */
[C---:B------:R-:W-:Y:S08]  /*3350*/  HMMA.16816.F32 R16, R64.reuse, R60, R16 ;  /* 0x0000003c4010723c */ /* 0x040ff00000001810 */
[C---:B------:R-:W-:Y:S01]  /*3360*/  HMMA.16816.F32 R12, R64.reuse, R62, R12 ;  /* 0x0000003e400c723c */ /* 0x040fe2000000180c */
[----:B------:R-:W-:Y:S07]  /*3370*/  LDSM.16.M88.4 R60, [R192+0x8000] ;  /* 0x00800000c03c783b */ /* 0x000fee0000000200 */
[C---:B-1----:R-:W-:Y:S08]  /*3380*/  HMMA.16816.F32 R72, R64.reuse, R28, R72 ;  /* 0x0000001c4048723c */ /* 0x042ff00000001848 */
[C---:B------:R-:W-:Y:S01]  /*3390*/  HMMA.16816.F32 R40, R64.reuse, R30, R40 ;  /* 0x0000001e4028723c */ /* 0x040fe20000001828 */
[----:B------:R-:W1:Y:S07]  /*33a0*/  LDSM.16.M88.4 R28, [R191+0x4000] ;  /* 0x00400000bf1c783b */ /* 0x000e6e0000000200 */
[C---:B------:R-:W-:Y:S08]  /*33b0*/  HMMA.16816.F32 R8, R64.reuse, R52, R8 ;  /* 0x000000344008723c */ /* 0x040ff00000001808 */
[----:B------:R-:W-:Y:S01]  /*33c0*/  HMMA.16816.F32 R56, R64, R54, R56 ;  /* 0x000000364038723c */ /* 0x000fe20000001838 */
[----:B------:R-:W1:Y:S07]  /*33d0*/  LDSM.16.M88.4 R52, [R193+0x11800] ;  /* 0x01180000c134783b */ /* 0x000e6e0000000200 */
[C---:B--2---:R-:W-:Y:S08]  /*33e0*/  HMMA.16816.F32 R16, R36.reuse, R24, R16 ;  /* 0x000000182410723c */ /* 0x044ff00000001810 */
[----:B------:R-:W-:Y:S01]  /*33f0*/  HMMA.16816.F32 R12, R36, R26, R12 ;  /* 0x0000001a240c723c */ /* 0x000fe2000000180c */
[----:B------:R-:W2:Y:S07]  /*3400*/  LDSM.16.M88.4 R24, [R191+0x5000] ;  /* 0x00500000bf18783b */ /* 0x000eae0000000200 */
[C---:B---3--:R-:W-:Y:S08]  /*3410*/  HMMA.16816.F32 R68, R64.reuse, R20, R68 ;  /* 0x000000144044723c */ /* 0x048ff00000001844 */
[----:B------:R-:W-:Y:S01]  /*3420*/  HMMA.16816.F32 R44, R64, R22, R44 ;  /* 0x00000016402c723c */ /* 0x000fe2000000182c */
[----:B------:R-:W3:Y:S04]  /*3430*/  LDSM.16.M88.4 R20, [R191+0x4800] ;  /* 0x00480000bf14783b */ /* 0x000ee80000000200 */
[----:B------:R-:W-:Y:S03]  /*3440*/  LDSM.16.M88.4 R64, [R187+0x10000] ;  /* 0x01000000bb40783b */ /* 0x000fe60000000200 */
[C---:B----4-:R-:W-:Y:S08]  /*3450*/  HMMA.16816.F32 R72, R36.reuse, R48, R72 ;  /* 0x000000302448723c */ /* 0x050ff00000001848 */
[C---:B------:R-:W-:Y:S01]  /*3460*/  HMMA.16816.F32 R40, R36.reuse, R50, R40 ;  /* 0x000000322428723c */ /* 0x040fe20000001828 */
[----:B------:R-:W4:Y:S07]  /*3470*/  LDSM.16.M88.4 R48, [R190+0x8000] ;  /* 0x00800000be30783b */ /* 0x000f2e0000000200 */
[C---:B-----5:R-:W-:Y:S08]  /*3480*/  HMMA.16816.F32 R8, R36.reuse, R32, R8 ;  /* 0x000000202408723c */ /* 0x060ff00000001808 */
[----:B------:R-:W-:Y:S01]  /*3490*/  HMMA.16816.F32 R56, R36, R34, R56 ;  /* 0x000000222438723c */ /* 0x000fe20000001838 */
[----:B------:R-:W5:Y:S07]  /*34a0*/  LDSM.16.M88.4 R32, [R191+0x5800] ;  /* 0x00580000bf20783b */ /* 0x000f6e0000000200 */
[----:B-1----:R-:W-:Y:S08]  /*34b0*/  HMMA.16816.F32 R16, R60, R28, R16 ;  /* 0x0000001c3c10723c */ /* 0x002ff00000001810 */
[C---:B------:R-:W-:Y:S08]  /*34c0*/  HMMA.16816.F32 R68, R36.reuse, R52, R68 ;  /* 0x000000342444723c */ /* 0x040ff00000001844 */
[----:B------:R-:W-:Y:S01]  /*34d0*/  HMMA.16816.F32 R44, R36, R54, R44 ;  /* 0x00000036242c723c */ /* 0x000fe2000000182c */
[----:B------:R-:W-:Y:S04]  /*34e0*/  LDSM.16.M88.4 R52, [R189+0x8000] ;  /* 0x00800000bd34783b */ /* 0x000fe80000000200 */
[----:B------:R-:W-:Y:S03]  /*34f0*/  LDSM.16.M88.4 R36, [R187+0x11000] ;  /* 0x01100000bb24783b */ /* 0x000fe60000000200 */
[C---:B--2---:R-:W-:Y:S01]  /*3500*/  HMMA.16816.F32 R76, R60.reuse, R24, R72 ;  /* 0x000000183c4c723c */ /* 0x044fe20000001848 */
[----:B------:R-:W1:Y:S07]  /*3510*/  LDSM.16.M88.4 R72, [R180+0x4000] ;  /* 0x00400000b448783b */ /* 0x000e6e0000000200 */
[C---:B------:R-:W-:Y:S01]  /*3520*/  HMMA.16816.F32 R12, R60.reuse, R30, R12 ;  /* 0x0000001e3c0c723c */ /* 0x040fe2000000180c */
[----:B------:R-:W2:Y:S07]  /*3530*/  LDSM.16.M88.4 R28, [R187+0x10800] ;  /* 0x01080000bb1c783b */ /* 0x000eae0000000200 */
[C---:B---3--:R-:W-:Y:S08]  /*3540*/  HMMA.16816.F32 R8, R60.reuse, R20, R8 ;  /* 0x000000143c08723c */ /* 0x048ff00000001808 */
[----:B------:R-:W-:Y:S01]  /*3550*/  HMMA.16816.F32 R56, R60, R22, R56 ;  /* 0x000000163c38723c */ /* 0x000fe20000001838 */
[----:B------:R-:W3:Y:S07]  /*3560*/  LDSM.16.M88.4 R20, [R187+0x11800] ;  /* 0x01180000bb14783b */ /* 0x000eee0000000200 */
[----:B----4-:R-:W-:Y:S08]  /*3570*/  HMMA.16816.F32 R16, R48, R64, R16 ;  /* 0x000000403010723c */ /* 0x010ff00000001810 */
[C---:B-----5:R-:W-:Y:S08]  /*3580*/  HMMA.16816.F32 R68, R60.reuse, R32, R68 ;  /* 0x000000203c44723c */ /* 0x060ff00000001844 */
[----:B------:R-:W-:Y:S01]  /*3590*/  HMMA.16816.F32 R40, R60, R26, R40 ;  /* 0x0000001a3c28723c */ /* 0x000fe20000001828 */
[----:B------:R-:W4:Y:S07]  /*35a0*/  LDSM.16.M88.4 R24, [R180+0x4800] ;  /* 0x00480000b418783b */ /* 0x000f2e0000000200 */
[----:B------:R-:W-:Y:S08]  /*35b0*/  HMMA.16816.F32 R12, R48, R66, R12 ;  /* 0x00000042300c723c */ /* 0x000ff0000000180c */
[----:B------:R-:W-:Y:S08]  /*35c0*/  HMMA.16816.F32 R44, R60, R34, R44 ;  /* 0x000000223c2c723c */ /* 0x000ff0000000182c */
[----:B-1----:R-:W-:Y:S08]  /*35d0*/  HMMA.16816.F32 R16, R52, R72, R16 ;  /* 0x000000483410723c */ /* 0x002ff00000001810 */
[C---:B--2---:R-:W-:Y:S07]  /*35e0*/  HMMA.16816.F32 R8, R48.reuse, R28, R8 ;  /* 0x0000001c3008723c */ /* 0x044fee0000001808 */
[----:B------:R-:W-:Y:S01]  /*35f0*/  IMAD R28, R216, 0x40, R201 ;  /* 0x00000040d81c7824 */ /* 0x000fe200078e02c9 */
[----:B---3--:R-:W-:Y:S01]  /*3600*/  HMMA.16816.F32 R68, R48, R20, R68 ;  /* 0x000000143044723c */ /* 0x008fe20000001844 */
[----:B------:R-:W-:-:S05]  /*3610*/  IMAD.IADD R29, R3, 0x1, R6 ;  /* 0x00000001031d7824 */ /* 0x000fca00078e0206 */
[-C--:B------:R-:W-:Y:S01]  /*3620*/  IMNMX R210, R29, R4.reuse, PT ;  /* 0x000000041dd27217 */ /* 0x080fe20003800200 */
[--C-:B------:R-:W-:Y:S01]  /*3630*/  IMAD.IADD R21, R6, 0x1, R209.reuse ;  /* 0x0000000106157824 */ /* 0x100fe200078e02d1 */
[----:B------:R-:W-:Y:S01]  /*3640*/  HMMA.16816.F32 R56, R48, R30, R56 ;  /* 0x0000001e3038723c */ /* 0x000fe20000001838 */
[----:B------:R-:W-:Y:S01]  /*3650*/  IMAD.IADD R209, R2, 0x1, R209 ;  /* 0x0000000102d17824 */ /* 0x000fe200078e02d1 */
[C---:B------:R-:W-:Y:S02]  /*3660*/  IADD3 R2, R28.reuse, 0x1, RZ ;  /* 0x000000011c027810 */ /* 0x040fe40007ffe0ff */
[----:B------:R-:W-:Y:S02]  /*3670*/  IMNMX R208, R21, R4, PT ;  /* 0x0000000415d07217 */ /* 0x000fe40003800200 */
[----:B------:R-:W-:Y:S02]  /*3680*/  IADD3 R4, R28, 0x8, RZ ;  /* 0x000000081c047810 */ /* 0x000fe40007ffe0ff */
[----:B------:R-:W-:Y:S01]  /*3690*/  HMMA.16816.F32 R12, R52, R74, R12 ;  /* 0x0000004a340c723c */ /* 0x000fe2000000180c */
[----:B------:R-:W-:-:S02]  /*36a0*/  IMNMX R209, RZ, R209, !PT ;  /* 0x000000d1ffd17217 */ /* 0x000fc40007800200 */
[C---:B------:R-:W-:Y:S02]  /*36b0*/  ISETP.GE.AND P6, PT, R2.reuse, R210, PT ;  /* 0x000000d20200720c */ /* 0x040fe40003fc6270 */
[----:B------:R-:W-:Y:S02]  /*36c0*/  ISETP.GE.AND P2, PT, R2, R208, PT ;  /* 0x000000d00200720c */ /* 0x000fe40003f46270 */
[C---:B------:R-:W-:Y:S01]  /*36d0*/  ISETP.GE.AND P0, PT, R28.reuse, R210, PT ;  /* 0x000000d21c00720c */ /* 0x040fe20003f06270 */
[----:B------:R-:W-:Y:S01]  /*36e0*/  HMMA.16816.F32 R44, R48, R22, R44 ;  /* 0x00000016302c723c */ /* 0x000fe2000000182c */
[----:B------:R-:W1:Y:S01]  /*36f0*/  LDSM.16.M88.4 R20, [R180+0x5000] ;  /* 0x00500000b414783b */ /* 0x000e620000000200 */
[----:B------:R-:W-:Y:S02]  /*3700*/  ISETP.GE.AND P3, PT, R28, R208, PT ;  /* 0x000000d01c00720c */ /* 0x000fe40003f66270 */
[C---:B------:R-:W-:Y:S02]  /*3710*/  ISETP.GE.AND P1, PT, R4.reuse, R210, PT ;  /* 0x000000d20400720c */ /* 0x040fe40003f26270 */
[----:B------:R-:W-:-:S02]  /*3720*/  ISETP.GE.AND P4, PT, R4, R208, PT ;  /* 0x000000d00400720c */ /* 0x000fc40003f86270 */
[C---:B------:R-:W-:Y:S01]  /*3730*/  ISETP.LT.OR P6, PT, R2.reuse, R211, P6 ;  /* 0x000000d30200720c */ /* 0x040fe200037c1670 */
[----:B----4-:R-:W-:Y:S01]  /*3740*/  HMMA.16816.F32 R8, R52, R24, R8 ;  /* 0x000000183408723c */ /* 0x010fe20000001808 */
[----:B------:R-:W-:Y:S02]  /*3750*/  ISETP.LT.OR P2, PT, R2, R209, P2 ;  /* 0x000000d10200720c */ /* 0x000fe40001741670 */
[C---:B------:R-:W-:Y:S02]  /*3760*/  ISETP.LT.OR P0, PT, R28.reuse, R211, P0 ;  /* 0x000000d31c00720c */ /* 0x040fe40000701670 */
[C---:B------:R-:W-:Y:S02]  /*3770*/  IADD3 R2, R28.reuse, 0x9, RZ ;  /* 0x000000091c027810 */ /* 0x040fe40007ffe0ff */
[----:B------:R-:W-:Y:S01]  /*3780*/  ISETP.LT.OR P3, PT, R28, R209, P3 ;  /* 0x000000d11c00720c */ /* 0x000fe20001f61670 */
[----:B------:R-:W-:Y:S01]  /*3790*/  HMMA.16816.F32 R76, R48, R36, R76 ;  /* 0x00000024304c723c */ /* 0x000fe2000000184c */
[----:B------:R-:W-:-:S02]  /*37a0*/  ISETP.LT.OR P1, PT, R4, R211, P1 ;  /* 0x000000d30400720c */ /* 0x000fc40000f21670 */
[----:B------:R-:W-:Y:S02]  /*37b0*/  ISETP.LT.OR P4, PT, R4, R209, P4 ;  /* 0x000000d10400720c */ /* 0x000fe40002781670 */
[----:B------:R-:W-:Y:S02]  /*37c0*/  FSEL R3, R16, -INF , !P0 ;  /* 0xff80000010037808 */ /* 0x000fe40004000000 */
[----:B------:R-:W-:Y:S01]  /*37d0*/  IADD3 R4, R28, 0x10, RZ ;  /* 0x000000101c047810 */ /* 0x000fe20007ffe0ff */
[----:B------:R-:W-:Y:S01]  /*37e0*/  HMMA.16816.F32 R40, R48, R38, R40 ;  /* 0x000000263028723c */ /* 0x000fe20000001828 */
[C---:B------:R-:W-:Y:S02]  /*37f0*/  ISETP.GE.AND P5, PT, R2.reuse, R210, PT ;  /* 0x000000d20200720c */ /* 0x040fe40003fa6270 */
[----:B------:R-:W-:Y:S02]  /*3800*/  ISETP.GE.AND P0, PT, R2, R208, PT ;  /* 0x000000d00200720c */ /* 0x000fe40003f06270 */
[----:B------:R-:W-:-:S02]  /*3810*/  FSEL R24, R18, -INF , !P3 ;  /* 0xff80000012187808 */ /* 0x000fc40005800000 */
[----:B------:R-:W-:Y:S01]  /*3820*/  FSEL R18, R19, -INF , !P2 ;  /* 0xff80000013127808 */ /* 0x000fe20005000000 */
[C---:B------:R-:W-:Y:S01]  /*3830*/  HMMA.16816.F32 R56, R52.reuse, R26, R56 ;  /* 0x0000001a3438723c */ /* 0x040fe20000001838 */
[C---:B------:R-:W-:Y:S02]  /*3840*/  ISETP.GE.AND P2, PT, R4.reuse, R210, PT ;  /* 0x000000d20400720c */ /* 0x040fe40003f46270 */
[----:B------:R-:W-:Y:S02]  /*3850*/  ISETP.GE.AND P3, PT, R4, R208, PT ;  /* 0x000000d00400720c */ /* 0x000fe40003f66270 */
[C---:B------:R-:W-:Y:S02]  /*3860*/  ISETP.LT.OR P5, PT, R2.reuse, R211, P5 ;  /* 0x000000d30200720c */ /* 0x040fe40002fa1670 */
[----:B------:R-:W-:Y:S01]  /*3870*/  ISETP.LT.OR P0, PT, R2, R209, P0 ;  /* 0x000000d10200720c */ /* 0x000fe20000701670 */
[----:B-1----:R-:W-:Y:S01]  /*3880*/  HMMA.16816.F32 R76, R52, R20, R76 ;  /* 0x00000014344c723c */ /* 0x002fe2000000184c */
[----:B------:R-:W-:-:S02]  /*3890*/  ISETP.LT.OR P2, PT, R4, R211, P2 ;  /* 0x000000d30400720c */ /* 0x000fc40001741670 */
[----:B------:R-:W-:Y:S02]  /*38a0*/  ISETP.LT.OR P3, PT, R4, R209, P3 ;  /* 0x000000d10400720c */ /* 0x000fe40001f61670 */
[----:B------:R-:W-:Y:S02]  /*38b0*/  FSEL R29, R12, -INF , !P1 ;  /* 0xff8000000c1d7808 */ /* 0x000fe40004800000 */
[----:B------:R-:W-:Y:S01]  /*38c0*/  FSEL R6, R14, -INF , !P4 ;  /* 0xff8000000e067808 */ /* 0x000fe20006000000 */
[----:B------:R-:W-:Y:S01]  /*38d0*/  HMMA.16816.F32 R40, R52, R22, R40 ;  /* 0x000000163428723c */ /* 0x000fe20000001828 */
[----:B------:R-:W-:Y:S02]  /*38e0*/  FSEL R27, R13, -INF , !P5 ;  /* 0xff8000000d1b7808 */ /* 0x000fe40006800000 */
[----:B------:R-:W-:Y:S02]  /*38f0*/  FSEL R4, R15, -INF , !P0 ;  /* 0xff8000000f047808 */ /* 0x000fe40004000000 */
[----:B------:R-:W1:Y:S01]  /*3900*/  LDSM.16.M88.4 R12, [R180+0x5800] ;  /* 0x00580000b40c783b */ /* 0x000e620000000200 */
[----:B------:R-:W-:Y:S01]  /*3910*/  IADD3 R2, R28, 0x11, RZ ;  /* 0x000000111c027810 */ /* 0x000fe20007ffe0ff */
[----:B------:R-:W-:-:S04]  /*3920*/  DEPBAR.LE SB0, 0x0 ;  /* 0x000080000000791a */ /* 0x000fc80000000000 */
[----:B------:R-:W-:Y:S02]  /*3930*/  FSEL R25, R17, -INF , !P6 ;  /* 0xff80000011197808 */ /* 0x000fe40007000000 */
[C---:B------:R-:W-:Y:S02]  /*3940*/  ISETP.GE.AND P6, PT, R2.reuse, R210, PT ;  /* 0x000000d20200720c */ /* 0x040fe40003fc6270 */
[C---:B------:R-:W-:Y:S02]  /*3950*/  ISETP.GE.AND P1, PT, R2.reuse, R208, PT ;  /* 0x000000d00200720c */ /* 0x040fe40003f26270 */
[C---:B------:R-:W-:Y:S02]  /*3960*/  ISETP.LT.OR P6, PT, R2.reuse, R211, P6 ;  /* 0x000000d30200720c */ /* 0x040fe400037c1670 */
[----:B------:R-:W-:Y:S02]  /*3970*/  ISETP.LT.OR P1, PT, R2, R209, P1 ;  /* 0x000000d10200720c */ /* 0x000fe40000f21670 */
[----:B------:R-:W-:-:S02]  /*3980*/  IADD3 R16, R28, 0x18, RZ ;  /* 0x000000181c107810 */ /* 0x000fc40007ffe0ff */
[----:B------:R-:W-:Y:S02]  /*3990*/  IADD3 R2, R28, 0x19, RZ ;  /* 0x000000191c027810 */ /* 0x000fe40007ffe0ff */
[----:B------:R-:W-:Y:S02]  /*39a0*/  FSEL R17, R8, -INF , !P2 ;  /* 0xff80000008117808 */ /* 0x000fe40005000000 */
[-C--:B------:R-:W-:Y:S02]  /*39b0*/  ISETP.GE.AND P0, PT, R16, R210.reuse, PT ;  /* 0x000000d21000720c */ /* 0x080fe40003f06270 */
[C---:B------:R-:W-:Y:S02]  /*39c0*/  ISETP.GE.AND P5, PT, R2.reuse, R210, PT ;  /* 0x000000d20200720c */ /* 0x040fe40003fa6270 */
[----:B------:R-:W-:Y:S02]  /*39d0*/  ISETP.GE.AND P2, PT, R2, R208, PT ;  /* 0x000000d00200720c */ /* 0x000fe40003f46270 */
[----:B------:R-:W-:-:S02]  /*39e0*/  ISETP.LT.OR P0, PT, R16, R211, P0 ;  /* 0x000000d31000720c */ /* 0x000fc40000701670 */
[C---:B------:R-:W-:Y:S02]  /*39f0*/  ISETP.LT.OR P5, PT, R2.reuse, R211, P5 ;  /* 0x000000d30200720c */ /* 0x040fe40002fa1670 */
[----:B------:R-:W-:Y:S02]  /*3a00*/  ISETP.LT.OR P2, PT, R2, R209, P2 ;  /* 0x000000d10200720c */ /* 0x000fe40001741670 */
[----:B------:R-:W-:Y:S02]  /*3a10*/  IADD3 R2, R28, 0x21, RZ ;  /* 0x000000211c027810 */ /* 0x000fe40007ffe0ff */
[----:B------:R-:W-:Y:S02]  /*3a20*/  FSEL R19, R9, -INF , !P6 ;  /* 0xff80000009137808 */ /* 0x000fe40007000000 */
[----:B------:R-:W-:Y:S02]  /*3a30*/  FSEL R9, R56, -INF , !P0 ;  /* 0xff80000038097808 */ /* 0x000fe40004000000 */
[C---:B------:R-:W-:Y:S01]  /*3a40*/  ISETP.GE.AND P6, PT, R2.reuse, R210, PT ;  /* 0x000000d20200720c */ /* 0x040fe20003fc6270 */
[----:B-1----:R-:W-:Y:S01]  /*3a50*/  HMMA.16816.F32 R44, R52, R14, R44 ;  /* 0x0000000e342c723c */ /* 0x002fe2000000182c */
[----:B------:R-:W-:Y:S01]  /*3a60*/  BAR.SYNC.DEFER_BLOCKING 0x0 ;  /* 0x0000000000007b1d */ /* 0x000fe20000010000 */
[----:B------:R-:W-:-:S02]  /*3a70*/  ISETP.GE.AND P0, PT, R2, R208, PT ;  /* 0x000000d00200720c */ /* 0x000fc40003f06270 */
[----:B------:R-:W-:Y:S02]  /*3a80*/  IADD3 R21, R28, 0x28, RZ ;  /* 0x000000281c157810 */ /* 0x000fe40007ffe0ff */
[C---:B------:R-:W-:Y:S02]  /*3a90*/  ISETP.LT.OR P6, PT, R2.reuse, R211, P6 ;  /* 0x000000d30200720c */ /* 0x040fe400037c1670 */
[----:B------:R-:W-:Y:S01]  /*3aa0*/  ISETP.LT.OR P0, PT, R2, R209, P0 ;  /* 0x000000d10200720c */ /* 0x000fe20000701670 */
[----:B------:R-:W-:Y:S01]  /*3ab0*/  HMMA.16816.F32 R68, R52, R12, R68 ;  /* 0x0000000c3444723c */ /* 0x000fe20000001844 */
[----:B------:R-:W-:Y:S02]  /*3ac0*/  FSEL R2, R59, -INF , !P2 ;  /* 0xff8000003b027808 */ /* 0x000fe40005000000 */
[----:B------:R-:W-:Y:S02]  /*3ad0*/  ISETP.GE.AND P2, PT, R21, R210, PT ;  /* 0x000000d21500720c */ /* 0x000fe40003f46270 */
[----:B------:R-:W-:-:S02]  /*3ae0*/  ISETP.GE.AND P4, PT, R16, R208, PT ;  /* 0x000000d01000720c */ /* 0x000fc40003f86270 */
[----:B------:R-:W-:Y:S02]  /*3af0*/  ISETP.LT.OR P2, PT, R21, R211, P2 ;  /* 0x000000d31500720c */ /* 0x000fe40001741670 */
[----:B------:R-:W-:Y:S02]  /*3b00*/  ISETP.LT.OR P4, PT, R16, R209, P4 ;  /* 0x000000d11000720c */ /* 0x000fe40002781670 */
[C---:B------:R-:W-:Y:S02]  /*3b10*/  IADD3 R20, R28.reuse, 0x29, RZ ;  /* 0x000000291c147810 */ /* 0x040fe40007ffe0ff */
[----:B------:R-:W-:Y:S02]  /*3b20*/  IADD3 R12, R28, 0x31, RZ ;  /* 0x000000311c0c7810 */ /* 0x000fe40007ffe0ff */
[----:B------:R-:W-:Y:S02]  /*3b30*/  FSEL R16, R10, -INF , !P3 ;  /* 0xff8000000a107808 */ /* 0x000fe40005800000 */
[----:B------:R-:W-:-:S02]  /*3b40*/  FSEL R10, R11, -INF , !P1 ;  /* 0xff8000000b0a7808 */ /* 0x000fc40004800000 */
[----:B------:R-:W-:Y:S02]  /*3b50*/  FSEL R11, R57, -INF , !P5 ;  /* 0xff800000390b7808 */ /* 0x000fe40006800000 */
[----:B------:R-:W-:Y:S02]  /*3b60*/  FSEL R161, R77, -INF , !P6 ;  /* 0xff8000004da17808 */ /* 0x000fe40007000000 */
[----:B------:R-:W-:Y:S02]  /*3b70*/  FSEL R167, R40, -INF , !P2 ;  /* 0xff80000028a77808 */ /* 0x000fe40005000000 */
[-C--:B------:R-:W-:Y:S02]  /*3b80*/  ISETP.GE.AND P5, PT, R20, R210.reuse, PT ;  /* 0x000000d21400720c */ /* 0x080fe40003fa6270 */
[C---:B------:R-:W-:Y:S02]  /*3b90*/  ISETP.GE.AND P6, PT, R12.reuse, R210, PT ;  /* 0x000000d20c00720c */ /* 0x040fe40003fc6270 */
[----:B------:R-:W-:-:S02]  /*3ba0*/  ISETP.GE.AND P2, PT, R12, R208, PT ;  /* 0x000000d00c00720c */ /* 0x000fc40003f46270 */
[----:B------:R-:W-:Y:S02]  /*3bb0*/  IADD3 R8, R28, 0x20, RZ ;  /* 0x000000201c087810 */ /* 0x000fe40007ffe0ff */
[-C--:B------:R-:W-:Y:S02]  /*3bc0*/  ISETP.LT.OR P5, PT, R20, R211.reuse, P5 ;  /* 0x000000d31400720c */ /* 0x080fe40002fa1670 */
[C---:B------:R-:W-:Y:S02]  /*3bd0*/  ISETP.LT.OR P6, PT, R12.reuse, R211, P6 ;  /* 0x000000d30c00720c */ /* 0x040fe400037c1670 */
[----:B------:R-:W-:Y:S02]  /*3be0*/  ISETP.LT.OR P2, PT, R12, R209, P2 ;  /* 0x000000d10c00720c */ /* 0x000fe40001741670 */
[----:B------:R-:W-:Y:S02]  /*3bf0*/  IADD3 R12, R28, 0x38, RZ ;  /* 0x000000381c0c7810 */ /* 0x000fe40007ffe0ff */
[----:B------:R-:W-:-:S02]  /*3c00*/  ISETP.GE.AND P1, PT, R8, R210, PT ;  /* 0x000000d20800720c */ /* 0x000fc40003f26270 */
[----:B------:R-:W-:Y:S02]  /*3c10*/  FSEL R163, R41, -INF , !P5 ;  /* 0xff80000029a37808 */ /* 0x000fe40006800000 */
[----:B------:R-:W-:Y:S02]  /*3c20*/  ISETP.GE.AND P5, PT, R12, R210, PT ;  /* 0x000000d20c00720c */ /* 0x000fe40003fa6270 */
[C---:B------:R-:W-:Y:S02]  /*3c30*/  ISETP.GE.AND P3, PT, R8.reuse, R208, PT ;  /* 0x000000d00800720c */ /* 0x040fe40003f66270 */
[-C--:B------:R-:W-:Y:S02]  /*3c40*/  ISETP.LT.OR P1, PT, R8, R211.reuse, P1 ;  /* 0x000000d30800720c */ /* 0x080fe40000f21670 */
[----:B------:R-:W-:Y:S02]  /*3c50*/  IADD3 R13, R28, 0x30, RZ ;  /* 0x000000301c0d7810 */ /* 0x000fe40007ffe0ff */
[----:B------:R-:W-:-:S02]  /*3c60*/  ISETP.LT.OR P5, PT, R12, R211, P5 ;  /* 0x000000d30c00720c */ /* 0x000fc40002fa1670 */
[----:B------:R-:W-:Y:S02]  /*3c70*/  ISETP.LT.OR P3, PT, R8, R209, P3 ;  /* 0x000000d10800720c */ /* 0x000fe40001f61670 */
[----:B------:R-:W-:Y:S02]  /*3c80*/  FSEL R8, R58, -INF , !P4 ;  /* 0xff8000003a087808 */ /* 0x000fe40006000000 */
[----:B------:R-:W-:Y:S02]  /*3c90*/  FSEL R169, R76, -INF , !P1 ;  /* 0xff8000004ca97808 */ /* 0x000fe40004800000 */
[----:B------:R-:W-:Y:S02]  /*3ca0*/  FSEL R218, R79, -INF , !P0 ;  /* 0xff8000004fda7808 */ /* 0x000fe40004000000 */
[-C--:B------:R-:W-:Y:S02]  /*3cb0*/  ISETP.GE.AND P4, PT, R21, R208.reuse, PT ;  /* 0x000000d01500720c */ /* 0x080fe40003f86270 */
[----:B------:R-:W-:-:S02]  /*3cc0*/  ISETP.GE.AND P1, PT, R20, R208, PT ;  /* 0x000000d01400720c */ /* 0x000fc40003f26270 */
[----:B------:R-:W-:Y:S02]  /*3cd0*/  ISETP.GE.AND P0, PT, R13, R210, PT ;  /* 0x000000d20d00720c */ /* 0x000fe40003f06270 */
[----:B------:R-:W-:Y:S02]  /*3ce0*/  FSEL R143, R44, -INF , !P5 ;  /* 0xff8000002c8f7808 */ /* 0x000fe40006800000 */
[----:B------:R-:W-:Y:S02]  /*3cf0*/  ISETP.GT.AND P5, PT, R216, R198, PT ;  /* 0x000000c6d800720c */ /* 0x000fe40003fa4270 */
[-C--:B------:R-:W-:Y:S02]  /*3d00*/  ISETP.LT.OR P4, PT, R21, R209.reuse, P4 ;  /* 0x000000d11500720c */ /* 0x080fe40002781670 */
[----:B------:R-:W-:Y:S02]  /*3d10*/  ISETP.LT.OR P1, PT, R20, R209, P1 ;  /* 0x000000d11400720c */ /* 0x000fe40000f21670 */
[----:B------:R-:W-:-:S02]  /*3d20*/  ISETP.LT.OR P0, PT, R13, R211, P0 ;  /* 0x000000d30d00720c */ /* 0x000fc40000701670 */
[----:B------:R-:W-:Y:S02]  /*3d30*/  IADD3 R28, R28, 0x39, RZ ;  /* 0x000000391c1c7810 */ /* 0x000fe40007ffe0ff */
[----:B------:R-:W-:Y:S02]  /*3d40*/  FSEL R162, R78, -INF , !P3 ;  /* 0xff8000004ea27808 */ /* 0x000fe40005800000 */
[----:B------:R-:W-:Y:S02]  /*3d50*/  FSEL R168, R42, -INF , !P4 ;  /* 0xff8000002aa87808 */ /* 0x000fe40006000000 */
[----:B------:R-:W-:Y:S02]  /*3d60*/  FSEL R170, R43, -INF , !P1 ;  /* 0xff8000002baa7808 */ /* 0x000fe40004800000 */
[----:B------:R-:W-:Y:S02]  /*3d70*/  FSEL R217, R68, -INF , !P0 ;  /* 0xff80000044d97808 */ /* 0x000fe40004000000 */
[----:B------:R-:W-:-:S02]  /*3d80*/  ISETP.GE.AND P3, PT, R13, R208, PT ;  /* 0x000000d00d00720c */ /* 0x000fc40003f66270 */
[----:B------:R-:W-:Y:S02]  /*3d90*/  ISETP.GE.AND P4, PT, R28, R210, PT ;  /* 0x000000d21c00720c */ /* 0x000fe40003f86270 */
[-C--:B------:R-:W-:Y:S02]  /*3da0*/  ISETP.GE.AND P1, PT, R12, R208.reuse, PT ;  /* 0x000000d00c00720c */ /* 0x080fe40003f26270 */
[----:B------:R-:W-:Y:S02]  /*3db0*/  ISETP.GE.AND P0, PT, R28, R208, PT ;  /* 0x000000d01c00720c */ /* 0x000fe40003f06270 */
[-C--:B------:R-:W-:Y:S02]  /*3dc0*/  ISETP.LT.OR P3, PT, R13, R209.reuse, P3 ;  /* 0x000000d10d00720c */ /* 0x080fe40001f61670 */
[----:B------:R-:W-:Y:S02]  /*3dd0*/  ISETP.LT.OR P1, PT, R12, R209, P1 ;  /* 0x000000d10c00720c */ /* 0x000fe40000f21670 */
        /* <DEDUP_REMOVED lines=9> */
[----:B------:R-:W-:Y:S01]  /*3e70*/  IADD3 R15, R133, -0x2, RZ ;  /* 0xfffffffe850f7810 */ /* 0x000fe20007ffe0ff */
        /* <DEDUP_REMOVED lines=54> */
.L_x_325:
[----:B------:R-:W-:Y:S05]  /*41e0*/  BSYNC B0 ;  /* 0x0000000000007941 */ /* 0x000fea0003800000 */
.L_x_324:
[----:B------:R-:W0:Y:S02]  /*41f0*/  LDGDEPBAR ;  /* 0x00000000000079af */ /* 0x000e240000000000 */
.L_x_323:
[----:B-1----:R-:W-:Y:S02]  /*4200*/  FMNMX.FTZ R20, R3, R25, !PT ;  /* 0x0000001903147209 */ /* 0x002fe40007810000 */
        /* <DEDUP_REMOVED lines=74> */
[--C-:B------:R-:W-:Y:S01]  /*46b0*/  FFMA.FTZ R159, R6, c[0x0][0x23c], -R165.reuse ;  /* 0x00008f00069f7a23 */ /* 0x100fe200000108a5 */
[----:B------:R-:W-:Y:S01]  /*46c0*/  LDSM.16.MT88.4 R24, [R186+0x14800] ;  /* 0x01480000ba18783b */ /* 0x000fe20000004200 */
[--C-:B------:R-:W-:Y:S01]  /*46d0*/  FFMA.FTZ R148, R4, c[0x0][0x23c], -R165.reuse ;  /* 0x00008f0004947a23 */ /* 0x100fe200000108a5 */
[----:B------:R-:W-:Y:S01]  /*46e0*/  MUFU.EX2 R150, R150 ;  /* 0x0000009600967308 */ /* 0x000fe20000000800 */
[----:B------:R-:W-:Y:S01]  /*46f0*/  FFMA.FTZ R0, R11, c[0x0][0x23c], -R166 ;  /* 0x00008f000b007a23 */ /* 0x000fe200000108a6 */
[----:B------:R-:W1:Y:S01]  /*4700*/  LDSM.16.MT88.4 R4, [R184+0x16000] ;  /* 0x01600000b804783b */ /* 0x000e620000004200 */
[--C-:B------:R-:W-:Y:S02]  /*4710*/  FFMA.FTZ R151, R16, c[0x0][0x23c], -R165.reuse ;  /* 0x00008f0010977a23 */ /* 0x100fe400000108a5 */
[--C-:B------:R-:W-:Y:S01]  /*4720*/  FFMA.FTZ R144, R10, c[0x0][0x23c], -R165.reuse ;  /* 0x00008f000a907a23 */ /* 0x100fe200000108a5 */
[----:B------:R-:W-:Y:S01]  /*4730*/  LDSM.16.MT88.4 R16, [R185+0x14800] ;  /* 0x01480000b910783b */ /* 0x000fe20000004200 */
[--C-:B------:R-:W-:Y:S01]  /*4740*/  FFMA.FTZ R149, R8, c[0x0][0x23c], -R165.reuse ;  /* 0x00008f0008957a23 */ /* 0x100fe200000108a5 */
[----:B------:R-:W3:Y:S01]  /*4750*/  MUFU.EX2 R147, R147 ;  /* 0x0000009300937308 */ /* 0x000ee20000000800 */
[----:B--2---:R-:W-:Y:S01]  /*4760*/  F2FP.PACK_AB R96, R152, R155 ;  /* 0x0000009b9860723e */ /* 0x004fe200000000ff */
[----:B------:R-:W2:Y:S01]  /*4770*/  LDSM.16.MT88.4 R8, [R188+0x14800] ;  /* 0x01480000bc08783b */ /* 0x000ea20000004200 */
[----:B------:R-:W-:-:S02]  /*4780*/  FFMA.FTZ R2, R2, c[0x0][0x23c], -R165 ;  /* 0x00008f0002027a23 */ /* 0x000fc400000108a5 */
[--C-:B------:R-:W-:Y:S02]  /*4790*/  FFMA.FTZ R156, R169, c[0x0][0x23c], -R166.reuse ;  /* 0x00008f00a99c7a23 */ /* 0x100fe400000108a6 */
[--C-:B------:R-:W-:Y:S01]  /*47a0*/  FFMA.FTZ R158, R167, c[0x0][0x23c], -R166.reuse ;  /* 0x00008f00a79e7a23 */ /* 0x100fe200000108a6 */
[----:B------:R-:W-:Y:S01]  /*47b0*/  MUFU.EX2 R154, R154 ;  /* 0x0000009a009a7308 */ /* 0x000fe20000000800 */
[--C-:B------:R-:W-:Y:S02]  /*47c0*/  FFMA.FTZ R161, R161, c[0x0][0x23c], -R166.reuse ;  /* 0x00008f00a1a17a23 */ /* 0x100fe400000108a6 */
[----:B------:R-:W-:Y:S02]  /*47d0*/  FFMA.FTZ R163, R163, c[0x0][0x23c], -R166 ;  /* 0x00008f00a3a37a23 */ /* 0x000fe400000108a6 */
[--C-:B------:R-:W-:Y:S02]  /*47e0*/  FFMA.FTZ R162, R162, c[0x0][0x23c], -R165.reuse ;  /* 0x00008f00a2a27a23 */ /* 0x100fe400000108a5 */
        /* <DEDUP_REMOVED lines=14> */
[----:B------:R-:W-:Y:S02]  /*48d0*/  FFMA.FTZ R166, R141, c[0x0][0x23c], -R166 ;  /* 0x00008f008da67a23 */ /* 0x000fe400000108a6 */
[----:B------:R-:W-:Y:S01]  /*48e0*/  FFMA.FTZ R165, R160, c[0x0][0x23c], -R165 ;  /* 0x00008f00a0a57a23 */ /* 0x000fe200000108a5 */
[----:B------:R-:W-:Y:S01]  /*48f0*/  LDSM.16.MT88.4 R140, [R186+0x13800] ;  /* 0x01380000ba8c783b */ /* 0x000fe20000004200 */
[----:B------:R-:W-:Y:S01]  /*4900*/  MUFU.EX2 R153, R153 ;  /* 0x0000009900997308 */ /* 0x000fe20000000800 */
[----:B------:R-:W-:Y:S02]  /*4910*/  FADD.FTZ R155, R155, R152 ;  /* 0x000000989b9b7221 */ /* 0x000fe40000010000 */
[----:B------:R-:W-:Y:S02]  /*4920*/  FADD.FTZ R154, R154, R157 ;  /* 0x0000009d9a9a7221 */ /* 0x000fe40000010000 */
[----:B------:R-:W-:Y:S01]  /*4930*/  FADD.FTZ R150, R150, R155 ;  /* 0x0000009b96967221 */ /* 0x000fe20000010000 */
[----:B---3--:R-:W-:-:S02]  /*4940*/  F2FP.PACK_AB R99, R148, R159 ;  /* 0x0000009f9463723e */ /* 0x008fc400000000ff */
[----:B------:R-:W3:Y:S01]  /*4950*/  MUFU.EX2 R146, R146 ;  /* 0x0000009200927308 */ /* 0x000ee20000000800 */
        /* <DEDUP_REMOVED lines=185> */
[----:B------:R-:W-:-:S04]  /*54f0*/  DEPBAR.LE SB0, 0x0 ;  /* 0x000080000000791a */ /* 0x000fc80000000000 */
[----:B------:R-:W-:Y:S01]  /*5500*/  IADD3 R219, R133, -0x2, RZ ;  /* 0xfffffffe85db7810 */ /* 0x000fe20007ffe0ff */
[----:B------:R-:W-:Y:S01]  /*5510*/  BAR.SYNC.DEFER_BLOCKING 0x0 ;  /* 0x0000000000007b1d */ /* 0x000fe20000010000 */
[----:B------:R-:W-:Y:S02]  /*5520*/  ISETP.GE.AND P4, PT, R212, c[0x0][0x220], PT ;  /* 0x00008800d4007a0c */ /* 0x000fe40003f86270 */
[----:B------:R-:W-:Y:S01]  /*5530*/  ISETP.GE.AND P3, PT, R197, c[0x0][0x220], PT ;  /* 0x00008800c5007a0c */ /* 0x000fe20003f66270 */
[C---:B------:R-:W-:Y:S01]  /*5540*/  IMAD R0, R219.reuse, UR8, RZ ;  /* 0x00000008db007c24 */ /* 0x040fe2000f8e02ff */
[----:B------:R-:W-:Y:S01]  /*5550*/  ISETP.GE.AND P2, PT, R196, c[0x0][0x220], PT ;  /* 0x00008800c4007a0c */ /* 0x000fe20003f46270 */
[----:B------:R-:W-:Y:S01]  /*5560*/  IMAD.WIDE.U32 R6, R219, UR14, R214 ;  /* 0x0000000edb067c25 */ /* 0x000fe2000f8e00d6 */
[----:B------:R-:W-:-:S05]  /*5570*/  SHF.R.S32.HI R5, RZ, 0x1f, R219 ;  /* 0x0000001fff057819 */ /* 0x000fca00000114db */
[----:B------:R-:W-:Y:S01]  /*5580*/  IMAD R0, R5, UR14, R0 ;  /* 0x0000000e05007c24 */ /* 0x000fe2000f8e0200 */
[C---:B------:R-:W-:Y:S02]  /*5590*/  IADD3 R5, P5, R6.reuse, UR15, RZ ;  /* 0x0000000f06057c10 */ /* 0x040fe4000ffbe0ff */
[C---:B------:R-:W-:Y:S01]  /*55a0*/  @!P4 LEA R8, P6, R6.reuse, c[0x0][0x170], 0x1 ;  /* 0x00005c000608ca11 */ /* 0x040fe200078c08ff */
[----:B------:R-:W-:Y:S01]  /*55b0*/  IMAD.IADD R0, R7, 0x1, R0 ;  /* 0x0000000107007824 */ /* 0x000fe200078e0200 */
[C---:B------:R-:W-:Y:S02]  /*55c0*/  @!P3 LEA R16, P1, R6.reuse, c[0x0][0x170], 0x1 ;  /* 0x00005c000610ba11 */ /* 0x040fe400078208ff */
[C---:B------:R-:W-:Y:S02]  /*55d0*/  @!P2 LEA R10, P0, R6.reuse, c[0x0][0x170], 0x1 ;  /* 0x00005c00060aaa11 */ /* 0x040fe400078008ff */
[C-C-:B------:R-:W-:Y:S02]  /*55e0*/  @!P4 LEA.HI.X R9, R6.reuse, c[0x0][0x174], R0.reuse, 0x1, P6 ;  /* 0x00005d000609ca11 */ /* 0x140fe400030f0c00 */
[C-C-:B------:R-:W-:Y:S01]  /*55f0*/  @!P3 LEA.HI.X R17, R6.reuse, c[0x0][0x174], R0.reuse, 0x1, P1 ;  /* 0x00005d000611ba11 */ /* 0x140fe200008f0c00 */
[----:B------:R-:W-:Y:S01]  /*5600*/  @P4 STS.128 [R202+0x12000], RZ ;  /* 0x012000ffca004388 */ /* 0x000fe20000000c00 */
[----:B------:R-:W-:-:S02]  /*5610*/  @!P2 LEA.HI.X R11, R6, c[0x0][0x174], R0, 0x1, P0 ;  /* 0x00005d00060baa11 */ /* 0x000fc400000f0c00 */
[C---:B------:R-:W-:Y:S01]  /*5620*/  @!P4 LEA R6, P0, R5.reuse, c[0x0][0x170], 0x1 ;  /* 0x00005c000506ca11 */ /* 0x040fe200078008ff */
[----:B------:R-:W-:Y:S01]  /*5630*/  @!PT LDS RZ, [RZ] ;  /* 0x00000000fffff984 */ /* 0x000fe20000000800 */
[----:B------:R-:W-:Y:S01]  /*5640*/  @!PT LDS RZ, [RZ] ;  /* 0x00000000fffff984 */ /* 0x000fe20000000800 */
[----:B------:R-:W-:Y:S01]  /*5650*/  @!PT LDS RZ, [RZ] ;  /* 0x00000000fffff984 */ /* 0x000fe20000000800 */
[----:B------:R1:W-:Y:S01]  /*5660*/  @!P4 LDGSTS.E.BYPASS.LTC128B.128 [R202+0x12000], [R8.64] ;  /* 0x1200000008cacfae */ /* 0x0003e2000b901d4c */
[----:B------:R-:W-:Y:S02]  /*5670*/  IADD3.X R0, R0, UR5, RZ, P5, !PT ;  /* 0x0000000500007c10 */ /* 0x000fe4000affe4ff */
        /* <DEDUP_REMOVED lines=8> */
[----:B------:R-:W-:-:S02]  /*5700*/  @!P3 LEA.HI.X R25, R5, c[0x0][0x174], R0, 0x1, P5 ;  /* 0x00005d000519ba11 */ /* 0x000fc400028f0c00 */
[----:B------:R-:W-:Y:S01]  /*5710*/  @!P2 LEA.HI.X R5, R5, c[0x0][0x174], R0, 0x1, P1 ;  /* 0x00005d000505aa11 */ /* 0x000fe200008f0c00 */
[----:B------:R-:W-:Y:S01]  /*5720*/  @P2 STS.128 [R202+0x16000], RZ ;  /* 0x016000ffca002388 */ /* 0x000fe20000000c00 */
[----:B------:R-:W-:-:S03]  /*5730*/  IMAD R0, R219, 0x40, R201 ;  /* 0x00000040db007824 */ /* 0x000fc600078e02c9 */
[----:B------:R-:W-:Y:S01]  /*5740*/  @!PT LDS RZ, [RZ] ;  /* 0x00000000fffff984 */ /* 0x000fe20000000800 */
[----:B------:R-:W-:Y:S01]  /*5750*/  @!PT LDS RZ, [RZ] ;  /* 0x00000000fffff984 */ /* 0x000fe20000000800 */
[----:B------:R-:W-:Y:S01]  /*5760*/  @!PT LDS RZ, [RZ] ;  /* 0x00000000fffff984 */ /* 0x000fe20000000800 */
[----:B------:R1:W-:Y:S02]  /*5770*/  @!P2 LDGSTS.E.BYPASS.LTC128B.128 [R202+0x16000], [R10.64+0x100] ;  /* 0x160001000acaafae */ /* 0x0003e4000b901d4c */
[C---:B------:R-:W-:Y:S02]  /*5780*/  IADD3 R2, R0.reuse, 0x1, RZ ;  /* 0x0000000100027810 */ /* 0x040fe40007ffe0ff */
[----:B------:R-:W-:Y:S01]  /*5790*/  @P4 STS.128 [R202+0x13000], RZ ;  /* 0x013000ffca004388 */ /* 0x000fe20000000c00 */
[-C--:B------:R-:W-:Y:S02]  /*57a0*/  ISETP.GE.AND P6, PT, R0, R210.reuse, PT ;  /* 0x000000d20000720c */ /* 0x080fe40003fc6270 */
[C---:B------:R-:W-:Y:S01]  /*57b0*/  ISETP.GE.AND P5, PT, R2.reuse, R210, PT ;  /* 0x000000d20200720c */ /* 0x040fe20003fa6270 */
[----:B------:R-:W-:Y:S01]  /*57c0*/  @!PT LDS RZ, [RZ] ;  /* 0x00000000fffff984 */ /* 0x000fe20000000800 */
[----:B------:R-:W-:Y:S01]  /*57d0*/  @!PT LDS RZ, [RZ] ;  /* 0x00000000fffff984 */ /* 0x000fe20000000800 */
[----:B------:R-:W-:Y:S01]  /*57e0*/  @!PT LDS RZ, [RZ] ;  /* 0x00000000fffff984 */ /* 0x000fe20000000800 */
[----:B------:R3:W-:Y:S01]  /*57f0*/  @!P4 LDGSTS.E.BYPASS.LTC128B.128 [R202+0x13000], [R6.64] ;  /* 0x1300000006cacfae */ /* 0x0007e2000b901d4c */
[-C--:B------:R-:W-:Y:S02]  /*5800*/  ISETP.GE.AND P0, PT, R2, R208.reuse, PT ;  /* 0x000000d00200720c */ /* 0x080fe40003f06270 */
[----:B------:R-:W-:Y:S01]  /*5810*/  ISETP.GE.AND P1, PT, R0, R208, PT ;  /* 0x000000d00000720c */ /* 0x000fe20003f26270 */
[----:B------:R-:W-:Y:S01]  /*5820*/  @P3 STS.128 [R202+0x15000], RZ ;  /* 0x015000ffca003388 */ /* 0x000fe20000000c00 */
[----:B------:R-:W-:-:S02]  /*5830*/  ISETP.LT.OR P5, PT, R2, R211, P5 ;  /* 0x000000d30200720c */ /* 0x000fc40002fa1670 */
[----:B------:R-:W-:Y:S01]  /*5840*/  ISETP.LT.OR P0, PT, R2, R209, P0 ;  /* 0x000000d10200720c */ /* 0x000fe20000701670 */
[----:B------:R-:W-:Y:S01]  /*5850*/  @!PT LDS RZ, [RZ] ;  /* 0x00000000fffff984 */ /* 0x000fe20000000800 */
[----:B------:R-:W-:Y:S01]  /*5860*/  @!PT LDS RZ, [RZ] ;  /* 0x00000000fffff984 */ /* 0x000fe20000000800 */
[----:B------:R-:W-:Y:S01]  /*5870*/  @!PT LDS RZ, [RZ] ;  /* 0x00000000fffff984 */ /* 0x000fe20000000800 */
[----:B------:R4:W-:Y:S01]  /*5880*/  @!P3 LDGSTS.E.BYPASS.LTC128B.128 [R202+0x15000], [R24.64+0x80] ;  /* 0x1500008018cabfae */ /* 0x0009e2000b901d4c */
[C---:B------:R-:W-:Y:S02]  /*5890*/  ISETP.LT.OR P6, PT, R0.reuse, R211, P6 ;  /* 0x000000d30000720c */ /* 0x040fe400037c1670 */
[C---:B------:R-:W-:Y:S01]  /*58a0*/  ISETP.LT.OR P1, PT, R0.reuse, R209, P1 ;  /* 0x000000d10000720c */ /* 0x040fe20000f21670 */
[----:B------:R-:W-:Y:S01]  /*58b0*/  @P2 STS.128 [R202+0x17000], RZ ;  /* 0x017000ffca002388 */ /* 0x000fe20000000c00 */
[----:B------:R-:W-:-:S03]  /*58c0*/  IADD3 R2, R0, 0x9, RZ ;  /* 0x0000000900027810 */ /* 0x000fc60007ffe0ff */
[----:B------:R-:W-:Y:S01]  /*58d0*/  @!PT LDS RZ, [RZ] ;  /* 0x00000000fffff984 */ /* 0x000fe20000000800 */
[----:B------:R-:W-:Y:S01]  /*58e0*/  @!PT LDS RZ, [RZ] ;  /* 0x00000000fffff984 */ /* 0x000fe20000000800 */
[----:B------:R-:W-:Y:S01]  /*58f0*/  @!PT LDS RZ, [RZ] ;  /* 0x00000000fffff984 */ /* 0x000fe20000000800 */
[----:B------:R3:W-:Y:S04]  /*5900*/  @!P2 LDGSTS.E.BYPASS.LTC128B.128 [R202+0x17000], [R4.64+0x100] ;  /* 0x1700010004caafae */ /* 0x0007e8000b901d4c */
[----:B------:R-:W-:Y:S04]  /*5910*/  LDSM.16.M88.4 R140, [R194] ;  /* 0x00000000c28c783b */ /* 0x000fe80000000200 */
[----:B------:R-:W2:Y:S04]  /*5920*/  LDSM.16.M88.4 R12, [R193+0xc000] ;  /* 0x00c00000c10c783b */ /* 0x000ea80000000200 */
[----:B------:R-:W-:Y:S04]  /*5930*/  LDSM.16.M88.4 R20, [R192] ;  /* 0x00000000c014783b */ /* 0x000fe80000000200 */
[----:B------:R-:W-:Y:S04]  /*5940*/  LDSM.16.M88.4 R228, [R191] ;  /* 0x00000000bfe4783b */ /* 0x000fe80000000200 */
[----:B------:R-:W5:Y:S04]  /*5950*/  LDSM.16.M88.4 R156, [R193+0xc800] ;  /* 0x00c80000c19c783b */ /* 0x000f680000000200 */
[----:B------:R-:W4:Y:S04]  /*5960*/  LDSM.16.M88.4 R148, [R193+0xd000] ;  /* 0x00d00000c194783b */ /* 0x000f280000000200 */
[----:B-1----:R-:W1:Y:S04]  /*5970*/  LDSM.16.M88.4 R8, [R193+0xd800] ;  /* 0x00d80000c108783b */ /* 0x002e680000000200 */
[----:B---3--:R-:W-:Y:S04]  /*5980*/  LDSM.16.M88.4 R4, [R190] ;  /* 0x00000000be04783b */ /* 0x008fe80000000200 */
[----:B------:R-:W3:Y:S04]  /*5990*/  LDSM.16.M88.4 R224, [R187+0xc000] ;  /* 0x00c00000bbe0783b */ /* 0x000ee80000000200 */
[----:B------:R-:W1:Y:S04]  /*59a0*/  LDSM.16.M88.4 R164, [R183] ;  /* 0x00000000b7a4783b */ /* 0x000e680000000200 */
[----:B------:R-:W1:Y:S01]  /*59b0*/  LDSM.16.M88.4 R136, [R182] ;  /* 0x00000000b688783b */ /* 0x000e620000000200 */
[C---:B--2---:R-:W-:Y:S03]  /*59c0*/  HMMA.16816.F32 R16, R140.reuse, R12, RZ ;  /* 0x0000000c8c10723c */ /* 0x044fe600000018ff */
[----:B------:R-:W2:Y:S04]  /*59d0*/  LDSM.16.M88.4 R28, [R181] ;  /* 0x00000000b51c783b */ /* 0x000ea80000000200 */
[----:B------:R-:W-:Y:S01]  /*59e0*/  LDSM.16.M88.4 R232, [R180] ;  /* 0x00000000b4e8783b */ /* 0x000fe20000000200 */
[C---:B------:R-:W-:Y:S03]  /*59f0*/  HMMA.16816.F32 R12, R140.reuse, R14, RZ ;  /* 0x0000000e8c0c723c */ /* 0x040fe600000018ff */
[----:B------:R-:W-:Y:S04]  /*5a00*/  LDSM.16.M88.4 R168, [R187+0xc800] ;  /* 0x00c80000bba8783b */ /* 0x000fe80000000200 */
[----:B------:R-:W-:Y:S01]  /*5a10*/  LDSM.16.M88.4 R32, [R187+0xd000] ;  /* 0x00d00000bb20783b */ /* 0x000fe20000000200 */
[----:B-----5:R-:W-:Y:S03]  /*5a20*/  HMMA.16816.F32 R160, R140, R156, RZ ;  /* 0x0000009c8ca0723c */ /* 0x020fe600000018ff */
[----:B----4-:R-:W-:Y:S04]  /*5a30*/  LDSM.16.M88.4 R24, [R187+0xd800] ;  /* 0x00d80000bb18783b */ /* 0x010fe80000000200 */
[----:B------:R-:W0:Y:S01]  /*5a40*/  LDGDEPBAR ;  /* 0x00000000000079af */ /* 0x000e220000000000 */
[----:B------:R-:W-:Y:S08]  /*5a50*/  HMMA.16816.F32 R16, R20, R228, R16 ;  /* 0x000000e41410723c */ /* 0x000ff00000001810 */
[C---:B------:R-:W-:Y:S08]  /*5a60*/  HMMA.16816.F32 R152, R140.reuse, R148, RZ ;  /* 0x000000948c98723c */ /* 0x040ff000000018ff */
[C---:B------:R-:W-:Y:S08]  /*5a70*/  HMMA.16816.F32 R156, R140.reuse, R158, RZ ;  /* 0x0000009e8c9c723c */ /* 0x040ff000000018ff */
[C---:B------:R-:W-:Y:S08]  /*5a80*/  HMMA.16816.F32 R148, R140.reuse, R150, RZ ;  /* 0x000000968c94723c */ /* 0x040ff000000018ff */
[----:B-1----:R-:W-:Y:S08]  /*5a90*/  HMMA.16816.F32 R144, R140, R8, RZ ;  /* 0x000000088c90723c */ /* 0x002ff000000018ff */
[----:B------:R-:W-:Y:S01]  /*5aa0*/  HMMA.16816.F32 R12, R20, R230, R12 ;  /* 0x000000e6140c723c */ /* 0x000fe2000000180c */
[----:B------:R-:W-:Y:S07]  /*5ab0*/  LDSM.16.M88.4 R228, [R193+0xe000] ;  /* 0x00e00000c1e4783b */ /* 0x000fee0000000200 */
[----:B------:R-:W-:Y:S01]  /*5ac0*/  HMMA.16816.F32 R140, R140, R10, RZ ;  /* 0x0000000a8c8c723c */ /* 0x000fe200000018ff */
[----:B------:R-:W1:Y:S07]  /*5ad0*/  LDSM.16.M88.4 R8, [R189] ;  /* 0x00000000bd08783b */ /* 0x000e6e0000000200 */
[----:B---3--:R-:W-:Y:S08]  /*5ae0*/  HMMA.16816.F32 R16, R4, R224, R16 ;  /* 0x000000e00410723c */ /* 0x008ff00000001810 */
[----:B------:R-:W-:Y:S08]  /*5af0*/  HMMA.16816.F32 R160, R20, R164, R160 ;  /* 0x000000a414a0723c */ /* 0x000ff000000018a0 */
[----:B------:R-:W-:Y:S01]  /*5b00*/  HMMA.16816.F32 R12, R4, R226, R12 ;  /* 0x000000e2040c723c */ /* 0x000fe2000000180c */
[----:B------:R-:W-:Y:S07]  /*5b10*/  LDSM.16.M88.4 R224, [R193+0xe800] ;  /* 0x00e80000c1e0783b */ /* 0x000fee0000000200 */
[C---:B------:R-:W-:Y:S01]  /*5b20*/  HMMA.16816.F32 R156, R20.reuse, R166, R156 ;  /* 0x000000a6149c723c */ /* 0x040fe2000000189c */
[----:B------:R-:W-:Y:S07]  /*5b30*/  LDSM.16.M88.4 R164, [R180+0x800] ;  /* 0x00080000b4a4783b */ /* 0x000fee0000000200 */
[C---:B------:R-:W-:Y:S08]  /*5b40*/  HMMA.16816.F32 R152, R20.reuse, R136, R152 ;  /* 0x000000881498723c */ /* 0x040ff00000001898 */
[C---:B------:R-:W-:Y:S01]  /*5b50*/  HMMA.16816.F32 R148, R20.reuse, R138, R148 ;  /* 0x0000008a1494723c */ /* 0x040fe20000001894 */
[----:B------:R-:W-:Y:S07]  /*5b60*/  LDSM.16.M88.4 R136, [R180+0x1000] ;  /* 0x00100000b488783b */ /* 0x000fee0000000200 */
[C---:B--2---:R-:W-:Y:S08]  /*5b70*/  HMMA.16816.F32 R144, R20.reuse, R28, R144 ;  /* 0x0000001c1490723c */ /* 0x044ff00000001890 */
[----:B------:R-:W-:Y:S01]  /*5b80*/  HMMA.16816.F32 R140, R20, R30, R140 ;  /* 0x0000001e148c723c */ /* 0x000fe2000000188c */
[----:B------:R-:W2:Y:S04]  /*5b90*/  LDSM.16.M88.4 R20, [R194+0x4000] ;  /* 0x00400000c214783b */ /* 0x000ea80000000200 */
[----:B------:R-:W3:Y:S03]  /*5ba0*/  LDSM.16.M88.4 R28, [R180+0x1800] ;  /* 0x00180000b41c783b */ /* 0x000ee60000000200 */
[----:B-1----:R-:W-:Y:S08]  /*5bb0*/  HMMA.16816.F32 R16, R8, R232, R16 ;  /* 0x000000e80810723c */ /* 0x002ff00000001810 */
[----:B------:R-:W-:Y:S08]  /*5bc0*/  HMMA.16816.F32 R160, R4, R168, R160 ;  /* 0x000000a804a0723c */ /* 0x000ff000000018a0 */
[----:B------:R-:W-:Y:S01]  /*5bd0*/  HMMA.16816.F32 R12, R8, R234, R12 ;  /* 0x000000ea080c723c */ /* 0x000fe2000000180c */
[----:B------:R-:W-:Y:S07]  /*5be0*/  LDSM.16.M88.4 R232, [R187+0xe000] ;  /* 0x00e00000bbe8783b */ /* 0x000fee0000000200 */
[C---:B------:R-:W-:Y:S01]  /*5bf0*/  HMMA.16816.F32 R156, R4.reuse, R170, R156 ;  /* 0x000000aa049c723c */ /* 0x040fe2000000189c */
[----:B------:R-:W-:Y:S07]  /*5c00*/  LDSM.16.M88.4 R168, [R179] ;  /* 0x00000000b3a8783b */ /* 0x000fee0000000200 */
[C---:B------:R-:W-:Y:S08]  /*5c10*/  HMMA.16816.F32 R152, R4.reuse, R32, R152 ;  /* 0x000000200498723c */ /* 0x040ff00000001898 */
[C---:B------:R-:W-:Y:S01]  /*5c20*/  HMMA.16816.F32 R148, R4.reuse, R34, R148 ;  /* 0x000000220494723c */ /* 0x040fe20000001894 */
[----:B------:R-:W-:Y:S07]  /*5c30*/  LDSM.16.M88.4 R32, [R193+0xf000] ;  /* 0x00f00000c120783b */ /* 0x000fee0000000200 */
[C---:B------:R-:W-:Y:S08]  /*5c40*/  HMMA.16816.F32 R144, R4.reuse, R24, R144 ;  /* 0x000000180490723c */ /* 0x040ff00000001890 */
[----:B------:R-:W-:Y:S01]  /*5c50*/  HMMA.16816.F32 R140, R4, R26, R140 ;  /* 0x0000001a048c723c */ /* 0x000fe2000000188c */
[----:B------:R-:W1:Y:S04]  /*5c60*/  LDSM.16.M88.4 R4, [R192+0x4000] ;  /* 0x00400000c004783b */ /* 0x000e680000000200 */
[----:B------:R-:W4:Y:S03]  /*5c70*/  LDSM.16.M88.4 R24, [R193+0xf800] ;  /* 0x00f80000c118783b */ /* 0x000f260000000200 */
[----:B--2---:R-:W-:Y:S08]  /*5c80*/  HMMA.16816.F32 R16, R20, R228, R16 ;  /* 0x000000e41410723c */ /* 0x004ff00000001810 */
[----:B------:R-:W-:Y:S08]  /*5c90*/  HMMA.16816.F32 R160, R8, R164, R160 ;  /* 0x000000a408a0723c */ /* 0x000ff000000018a0 */
[----:B------:R-:W-:Y:S01]  /*5ca0*/  HMMA.16816.F32 R12, R20, R230, R12 ;  /* 0x000000e6140c723c */ /* 0x000fe2000000180c */
[----:B------:R-:W-:Y:S07]  /*5cb0*/  LDSM.16.M88.4 R228, [R187+0xe800] ;  /* 0x00e80000bbe4783b */ /* 0x000fee0000000200 */
[C---:B------:R-:W-:Y:S01]  /*5cc0*/  HMMA.16816.F32 R156, R8.reuse, R166, R156 ;  /* 0x000000a6089c723c */ /* 0x040fe2000000189c */
[----:B------:R-:W-:Y:S07]  /*5cd0*/  LDSM.16.M88.4 R164, [R178] ;  /* 0x00000000b2a4783b */ /* 0x000fee0000000200 */
[C---:B------:R-:W-:Y:S08]  /*5ce0*/  HMMA.16816.F32 R152, R8.reuse, R136, R152 ;  /* 0x000000880898723c */ /* 0x040ff00000001898 */
[C---:B------:R-:W-:Y:S01]  /*5cf0*/  HMMA.16816.F32 R148, R8.reuse, R138, R148 ;  /* 0x0000008a0894723c */ /* 0x040fe20000001894 */
[----:B------:R-:W-:Y:S07]  /*5d00*/  LDSM.16.M88.4 R136, [R177] ;  /* 0x00000000b188783b */ /* 0x000fee0000000200 */
[C---:B---3--:R-:W-:Y:S08]  /*5d10*/  HMMA.16816.F32 R144, R8.reuse, R28, R144 ;  /* 0x0000001c0890723c */ /* 0x048ff00000001890 */
[----:B------:R-:W-:Y:S01]  /*5d20*/  HMMA.16816.F32 R140, R8, R30, R140 ;  /* 0x0000001e088c723c */ /* 0x000fe2000000188c */
[----:B------:R-:W2:Y:S04]  /*5d30*/  LDSM.16.M88.4 R8, [R190+0x4000] ;  /* 0x00400000be08783b */ /* 0x000ea80000000200 */
[----:B------:R-:W3:Y:S03]  /*5d40*/  LDSM.16.M88.4 R28, [R176] ;  /* 0x00000000b01c783b */ /* 0x000ee60000000200 */
[----:B-1----:R-:W-:Y:S08]  /*5d50*/  HMMA.16816.F32 R16, R4, R168, R16 ;  /* 0x000000a80410723c */ /* 0x002ff00000001810 */
[----:B------:R-:W-:Y:S08]  /*5d60*/  HMMA.16816.F32 R160, R20, R224, R160 ;  /* 0x000000e014a0723c */ /* 0x000ff000000018a0 */
[----:B------:R-:W-:Y:S01]  /*5d70*/  HMMA.16816.F32 R12, R4, R170, R12 ;  /* 0x000000aa040c723c */ /* 0x000fe2000000180c */
[----:B------:R-:W-:Y:S07]  /*5d80*/  LDSM.16.M88.4 R168, [R180+0x2800] ;  /* 0x00280000b4a8783b */ /* 0x000fee0000000200 */
[C---:B------:R-:W-:Y:S01]  /*5d90*/  HMMA.16816.F32 R156, R20.reuse, R226, R156 ;  /* 0x000000e2149c723c */ /* 0x040fe2000000189c */
[----:B------:R-:W-:Y:S07]  /*5da0*/  LDSM.16.M88.4 R224, [R180+0x2000] ;  /* 0x00200000b4e0783b */ /* 0x000fee0000000200 */
[C---:B------:R-:W-:Y:S08]  /*5db0*/  HMMA.16816.F32 R152, R20.reuse, R32, R152 ;  /* 0x000000201498723c */ /* 0x040ff00000001898 */
[C---:B------:R-:W-:Y:S01]  /*5dc0*/  HMMA.16816.F32 R148, R20.reuse, R34, R148 ;  /* 0x000000221494723c */ /* 0x040fe20000001894 */
[----:B------:R-:W1:Y:S07]  /*5dd0*/  LDSM.16.M88.4 R32, [R189+0x4000] ;  /* 0x00400000bd20783b */ /* 0x000e6e0000000200 */
[C---:B----4-:R-:W-:Y:S08]  /*5de0*/  HMMA.16816.F32 R144, R20.reuse, R24, R144 ;  /* 0x000000181490723c */ /* 0x050ff00000001890 */
[----:B------:R-:W-:Y:S01]  /*5df0*/  HMMA.16816.F32 R140, R20, R26, R140 ;  /* 0x0000001a148c723c */ /* 0x000fe2000000188c */
[----:B------:R-:W4:Y:S04]  /*5e00*/  LDSM.16.M88.4 R24, [R187+0xf000] ;  /* 0x00f00000bb18783b */ /* 0x000f280000000200 */
[----:B------:R-:W5:Y:S03]  /*5e10*/  LDSM.16.M88.4 R20, [R187+0xf800] ;  /* 0x00f80000bb14783b */ /* 0x000f660000000200 */
[----:B--2---:R-:W-:Y:S08]  /*5e20*/  HMMA.16816.F32 R16, R8, R232, R16 ;  /* 0x000000e80810723c */ /* 0x004ff00000001810 */
[----:B------:R-:W-:Y:S08]  /*5e30*/  HMMA.16816.F32 R160, R4, R164, R160 ;  /* 0x000000a404a0723c */ /* 0x000ff000000018a0 */
[----:B------:R-:W-:Y:S01]  /*5e40*/  HMMA.16816.F32 R12, R8, R234, R12 ;  /* 0x000000ea080c723c */ /* 0x000fe2000000180c */
[----:B------:R-:W-:Y:S07]  /*5e50*/  LDSM.16.M88.4 R232, [R175] ;  /* 0x00000000afe8783b */ /* 0x000fee0000000200 */
[C---:B------:R-:W-:Y:S01]  /*5e60*/  HMMA.16816.F32 R156, R4.reuse, R166, R156 ;  /* 0x000000a6049c723c */ /* 0x040fe2000000189c */
[----:B------:R-:W-:Y:S07]  /*5e70*/  LDSM.16.M88.4 R164, [R180+0x3000] ;  /* 0x00300000b4a4783b */ /* 0x000fee0000000200 */
[C---:B------:R-:W-:Y:S08]  /*5e80*/  HMMA.16816.F32 R152, R4.reuse, R136, R152 ;  /* 0x000000880498723c */ /* 0x040ff00000001898 */
[C---:B------:R-:W-:Y:S01]  /*5e90*/  HMMA.16816.F32 R148, R4.reuse, R138, R148 ;  /* 0x0000008a0494723c */ /* 0x040fe20000001894 */
[----:B------:R-:W-:Y:S07]  /*5ea0*/  LDSM.16.M88.4 R136, [R180+0x3800] ;  /* 0x00380000b488783b */ /* 0x000fee0000000200 */
[C---:B---3--:R-:W-:Y:S08]  /*5eb0*/  HMMA.16816.F32 R144, R4.reuse, R28, R144 ;  /* 0x0000001c0490723c */ /* 0x048ff00000001890 */
[----:B------:R-:W-:Y:S01]  /*5ec0*/  HMMA.16816.F32 R140, R4, R30, R140 ;  /* 0x0000001e048c723c */ /* 0x000fe2000000188c */
[----:B------:R-:W-:Y:S04]  /*5ed0*/  LDSM.16.M88.4 R4, [R194+0x8000] ;  /* 0x00800000c204783b */ /* 0x000fe80000000200 */
[----:B------:R-:W2:Y:S03]  /*5ee0*/  LDSM.16.M88.4 R28, [R193+0x10000] ;  /* 0x01000000c11c783b */ /* 0x000ea60000000200 */
[----:B-1----:R-:W-:Y:S08]  /*5ef0*/  HMMA.16816.F32 R16, R32, R224, R16 ;  /* 0x000000e02010723c */ /* 0x002ff00000001810 */
[----:B------:R-:W-:Y:S08]  /*5f00*/  HMMA.16816.F32 R160, R8, R228, R160 ;  /* 0x000000e408a0723c */ /* 0x000ff000000018a0 */
[----:B------:R-:W-:Y:S01]  /*5f10*/  HMMA.16816.F32 R12, R32, R226, R12 ;  /* 0x000000e2200c723c */ /* 0x000fe2000000180c */
[----:B------:R-:W-:Y:S07]  /*5f20*/  LDSM.16.M88.4 R224, [R174] ;  /* 0x00000000aee0783b */ /* 0x000fee0000000200 */
[C---:B------:R-:W-:Y:S01]  /*5f30*/  HMMA.16816.F32 R156, R8.reuse, R230, R156 ;  /* 0x000000e6089c723c */ /* 0x040fe2000000189c */
[----:B------:R-:W1:Y:S07]  /*5f40*/  LDSM.16.M88.4 R228, [R192+0x8000] ;  /* 0x00800000c0e4783b */ /* 0x000e6e0000000200 */
[C---:B----4-:R-:W-:Y:S08]  /*5f50*/  HMMA.16816.F32 R152, R8.reuse, R24, R152 ;  /* 0x000000180898723c */ /* 0x050ff00000001898 */
[C---:B------:R-:W-:Y:S01]  /*5f60*/  HMMA.16816.F32 R148, R8.reuse, R26, R148 ;  /* 0x0000001a0894723c */ /* 0x040fe20000001894 */
[----:B------:R-:W3:Y:S07]  /*5f70*/  LDSM.16.M88.4 R24, [R193+0x10800] ;  /* 0x01080000c118783b */ /* 0x000eee0000000200 */
[C---:B-----5:R-:W-:Y:S08]  /*5f80*/  HMMA.16816.F32 R144, R8.reuse, R20, R144 ;  /* 0x000000140890723c */ /* 0x060ff00000001890 */
[----:B------:R-:W-:Y:S01]  /*5f90*/  HMMA.16816.F32 R140, R8, R22, R140 ;  /* 0x00000016088c723c */ /* 0x000fe2000000188c */
[----:B------:R-:W4:Y:S04]  /*5fa0*/  LDSM.16.M88.4 R20, [R193+0x11000] ;  /* 0x01100000c114783b */ /* 0x000f280000000200 */
[----:B------:R-:W5:Y:S03]  /*5fb0*/  LDSM.16.M88.4 R8, [R193+0x11800] ;  /* 0x01180000c108783b */ /* 0x000f660000000200 */
        /* <DEDUP_REMOVED lines=9> */
[C---:B------:R-:W-:Y:S08]  /*6050*/  HMMA.16816.F32 R144, R32.reuse, R136, R144 ;  /* 0x000000882090723c */ /* 0x040ff00000001890 */
[----:B------:R-:W-:Y:S01]  /*6060*/  HMMA.16816.F32 R140, R32, R138, R140 ;  /* 0x0000008a208c723c */ /* 0x000fe2000000188c */
[----:B------:R-:W-:Y:S04]  /*6070*/  LDSM.16.M88.4 R136, [R190+0x8000] ;  /* 0x00800000be88783b */ /* 0x000fe80000000200 */
[----:B------:R-:W2:Y:S03]  /*6080*/  LDSM.16.M88.4 R32, [R187+0x10000] ;  /* 0x01000000bb20783b */ /* 0x000ea60000000200 */
[----:B-1----:R-:W-:Y:S08]  /*6090*/  HMMA.16816.F32 R16, R228, R232, R16 ;  /* 0x000000e8e410723c */ /* 0x002ff00000001810 */
[----:B---3--:R-:W-:Y:S08]  /*60a0*/  HMMA.16816.F32 R160, R4, R24, R160 ;  /* 0x0000001804a0723c */ /* 0x008ff000000018a0 */
[----:B------:R-:W-:Y:S08]  /*60b0*/  HMMA.16816.F32 R12, R228, R234, R12 ;  /* 0x000000eae40c723c */ /* 0x000ff0000000180c */
[C---:B------:R-:W-:Y:S01]  /*60c0*/  HMMA.16816.F32 R156, R4.reuse, R26, R156 ;  /* 0x0000001a049c723c */ /* 0x040fe2000000189c */
[----:B------:R-:W-:Y:S07]  /*60d0*/  LDSM.16.M88.4 R24, [R187+0x11000] ;  /* 0x01100000bb18783b */ /* 0x000fee0000000200 */
[C---:B----4-:R-:W-:Y:S08]  /*60e0*/  HMMA.16816.F32 R152, R4.reuse, R20, R152 ;  /* 0x000000140498723c */ /* 0x050ff00000001898 */
[C---:B------:R-:W-:Y:S01]  /*60f0*/  HMMA.16816.F32 R148, R4.reuse, R22, R148 ;  /* 0x000000160494723c */ /* 0x040fe20000001894 */
[----:B------:R-:W-:Y:S07]  /*6100*/  LDSM.16.M88.4 R20, [R187+0x11800] ;  /* 0x01180000bb14783b */ /* 0x000fee0000000200 */
[C---:B-----5:R-:W-:Y:S08]  /*6110*/  HMMA.16816.F32 R144, R4.reuse, R8, R144 ;  /* 0x000000080490723c */ /* 0x060ff00000001890 */
[----:B------:R-:W-:Y:S01]  /*6120*/  HMMA.16816.F32 R140, R4, R10, R140 ;  /* 0x0000000a048c723c */ /* 0x000fe2000000188c */
[----:B------:R-:W-:Y:S04]  /*6130*/  LDSM.16.M88.4 R8, [R189+0x8000] ;  /* 0x00800000bd08783b */ /* 0x000fe80000000200 */
[----:B------:R-:W1:Y:S03]  /*6140*/  LDSM.16.M88.4 R4, [R180+0x4000] ;  /* 0x00400000b404783b */ /* 0x000e660000000200 */
[----:B--2---:R-:W-:Y:S08]  /*6150*/  HMMA.16816.F32 R16, R136, R32, R16 ;  /* 0x000000208810723c */ /* 0x004ff00000001810 */
[----:B------:R-:W-:Y:S08]  /*6160*/  HMMA.16816.F32 R160, R228, R224, R160 ;  /* 0x000000e0e4a0723c */ /* 0x000ff000000018a0 */
[----:B------:R-:W-:Y:S08]  /*6170*/  HMMA.16816.F32 R12, R136, R34, R12 ;  /* 0x00000022880c723c */ /* 0x000ff0000000180c */
[C---:B------:R-:W-:Y:S08]  /*6180*/  HMMA.16816.F32 R144, R228.reuse, R164, R144 ;  /* 0x000000a4e490723c */ /* 0x040ff00000001890 */
[C---:B------:R-:W-:Y:S01]  /*6190*/  HMMA.16816.F32 R164, R228.reuse, R166, R140 ;  /* 0x000000a6e4a4723c */ /* 0x040fe2000000188c */
[----:B------:R-:W2:Y:S07]  /*61a0*/  LDSM.16.M88.4 R140, [R180+0x4800] ;  /* 0x00480000b48c783b */ /* 0x000eae0000000200 */
[C---:B------:R-:W-:Y:S08]  /*61b0*/  HMMA.16816.F32 R156, R228.reuse, R226, R156 ;  /* 0x000000e2e49c723c */ /* 0x040ff0000000189c */
[C---:B------:R-:W-:Y:S08]  /*61c0*/  HMMA.16816.F32 R152, R228.reuse, R168, R152 ;  /* 0x000000a8e498723c */ /* 0x040ff00000001898 */
[----:B------:R-:W-:Y:S08]  /*61d0*/  HMMA.16816.F32 R148, R228, R170, R148 ;  /* 0x000000aae494723c */ /* 0x000ff00000001894 */
[----:B-1----:R-:W-:Y:S08]  /*61e0*/  HMMA.16816.F32 R16, R8, R4, R16 ;  /* 0x000000040810723c */ /* 0x002ff00000001810 */
[----:B------:R-:W-:Y:S08]  /*61f0*/  HMMA.16816.F32 R160, R136, R28, R160 ;  /* 0x0000001c88a0723c */ /* 0x000ff000000018a0 */
[----:B------:R-:W-:Y:S01]  /*6200*/  HMMA.16816.F32 R12, R8, R6, R12 ;  /* 0x00000006080c723c */ /* 0x000fe2000000180c */
[----:B------:R-:W1:Y:S07]  /*6210*/  LDSM.16.M88.4 R4, [R180+0x5000] ;  /* 0x00500000b404783b */ /* 0x000e6e0000000200 */
[----:B------:R-:W-:Y:S01]  /*6220*/  HMMA.16816.F32 R156, R136, R30, R156 ;  /* 0x0000001e889c723c */ /* 0x000fe2000000189c */
[----:B------:R-:W-:-:S02]  /*6230*/  FSEL R29, R16, -INF , !P6 ;  /* 0xff800000101d7808 */ /* 0x000fc40007000000 */
[----:B------:R-:W-:Y:S02]  /*6240*/  FSEL R28, R19, -INF , !P0 ;  /* 0xff800000131c7808 */ /* 0x000fe40004000000 */
[----:B------:R-:W-:-:S03]  /*6250*/  ISETP.GE.AND P0, PT, R2, R208, PT ;  /* 0x000000d00200720c */ /* 0x000fc60003f06270 */
[----:B------:R-:W-:Y:S01]  /*6260*/  HMMA.16816.F32 R152, R136, R24, R152 ;  /* 0x000000188898723c */ /* 0x000fe20000001898 */
[----:B------:R-:W-:-:S07]  /*6270*/  ISETP.LT.OR P0, PT, R2, R209, P0 ;  /* 0x000000d10200720c */ /* 0x000fce0000701670 */
[----:B------:R-:W-:Y:S07]  /*6280*/  HMMA.16816.F32 R148, R136, R26, R148 ;  /* 0x0000001a8894723c */ /* 0x000fee0000001894 */
[----:B------:R-:W-:Y:S01]  /*6290*/  FSEL R26, R18, -INF , !P1 ;  /* 0xff800000121a7808 */ /* 0x000fe20004800000 */
[----:B--2---:R-:W-:Y:S01]  /*62a0*/  HMMA.16816.F32 R160, R8, R140, R160 ;  /* 0x0000008c08a0723c */ /* 0x004fe200000018a0 */
[----:B------:R-:W-:Y:S02]  /*62b0*/  FSEL R27, R17, -INF , !P5 ;  /* 0xff800000111b7808 */ /* 0x000fe40006800000 */
[----:B------:R-:W2:Y:S01]  /*62c0*/  LDSM.16.M88.4 R16, [R180+0x5800] ;  /* 0x00580000b410783b */ /* 0x000ea20000000200 */
[----:B------:R-:W-:Y:S01]  /*62d0*/  ISETP.GE.AND P5, PT, R2, R210, PT ;  /* 0x000000d20200720c */ /* 0x000fe20003fa6270 */
[----:B------:R-:W-:-:S04]  /*62e0*/  DEPBAR.LE SB0, 0x0 ;  /* 0x000080000000791a */ /* 0x000fc80000000000 */
[----:B------:R-:W-:Y:S01]  /*62f0*/  HMMA.16816.F32 R144, R136, R20, R144 ;  /* 0x000000148890723c */ /* 0x000fe20000001890 */
[----:B------:R-:W-:Y:S01]  /*6300*/  BAR.SYNC.DEFER_BLOCKING 0x0 ;  /* 0x0000000000007b1d */ /* 0x000fe20000010000 */
[----:B------:R-:W-:Y:S02]  /*6310*/  ISETP.LT.OR P5, PT, R2, R211, P5 ;  /* 0x000000d30200720c */ /* 0x000fe40002fa1670 */
[C---:B------:R-:W-:Y:S02]  /*6320*/  IADD3 R2, R0.reuse, 0x11, RZ ;  /* 0x0000001100027810 */ /* 0x040fe40007ffe0ff */
[----:B------:R-:W-:Y:S02]  /*6330*/  FSEL R13, R13, -INF , !P5 ;  /* 0xff8000000d0d7808 */ /* 0x000fe40006800000 */
[----:B------:R-:W-:Y:S01]  /*6340*/  IADD3 R20, R0, 0x8, RZ ;  /* 0x0000000800147810 */ /* 0x000fe20007ffe0ff */
[----:B------:R-:W-:Y:S01]  /*6350*/  HMMA.16816.F32 R156, R8, R142, R156 ;  /* 0x0000008e089c723c */ /* 0x000fe2000000189c */
[----:B------:R-:W-:-:S02]  /*6360*/  ISETP.GE.AND P5, PT, R2, R210, PT ;  /* 0x000000d20200720c */ /* 0x000fc40003fa6270 */
[C---:B------:R-:W-:Y:S02]  /*6370*/  ISETP.GE.AND P6, PT, R20.reuse, R210, PT ;  /* 0x000000d21400720c */ /* 0x040fe40003fc6270 */
[C---:B------:R-:W-:Y:S02]  /*6380*/  ISETP.GE.AND P1, PT, R20.reuse, R208, PT ;  /* 0x000000d01400720c */ /* 0x040fe40003f26270 */
[C---:B------:R-:W-:Y:S01]  /*6390*/  ISETP.LT.OR P6, PT, R20.reuse, R211, P6 ;  /* 0x000000d31400720c */ /* 0x040fe200037c1670 */
[----:B-1----:R-:W-:Y:S01]  /*63a0*/  HMMA.16816.F32 R152, R8, R4, R152 ;  /* 0x000000040898723c */ /* 0x002fe20000001898 */
[----:B------:R-:W-:Y:S02]  /*63b0*/  ISETP.LT.OR P1, PT, R20, R209, P1 ;  /* 0x000000d11400720c */ /* 0x000fe40000f21670 */
[----:B------:R-:W-:Y:S02]  /*63c0*/  IADD3 R20, R0, 0x10, RZ ;  /* 0x0000001000147810 */ /* 0x000fe40007ffe0ff */
[----:B------:R-:W-:-:S02]  /*63d0*/  FSEL R31, R12, -INF , !P6 ;  /* 0xff8000000c1f7808 */ /* 0x000fc40007000000 */
[----:B------:R-:W-:Y:S01]  /*63e0*/  FSEL R14, R14, -INF , !P1 ;  /* 0xff8000000e0e7808 */ /* 0x000fe20004800000 */
[----:B------:R-:W-:Y:S01]  /*63f0*/  HMMA.16816.F32 R164, R136, R22, R164 ;  /* 0x0000001688a4723c */ /* 0x000fe200000018a4 */
[----:B------:R-:W-:Y:S02]  /*6400*/  FSEL R12, R15, -INF , !P0 ;  /* 0xff8000000f0c7808 */ /* 0x000fe40004000000 */
[C---:B------:R-:W-:Y:S02]  /*6410*/  ISETP.GE.AND P6, PT, R20.reuse, R210, PT ;  /* 0x000000d21400720c */ /* 0x040fe40003fc6270 */
[-C--:B------:R-:W-:Y:S02]  /*6420*/  ISETP.GE.AND P1, PT, R20, R208.reuse, PT ;  /* 0x000000d01400720c */ /* 0x080fe40003f26270 */
[----:B------:R-:W-:Y:S01]  /*6430*/  ISETP.GE.AND P0, PT, R2, R208, PT ;  /* 0x000000d00200720c */ /* 0x000fe20003f06270 */
[----:B------:R-:W-:Y:S01]  /*6440*/  HMMA.16816.F32 R148, R8, R6, R148 ;  /* 0x000000060894723c */ /* 0x000fe20000001894 */
[----:B------:R-:W-:-:S02]  /*6450*/  ISETP.LT.OR P6, PT, R20, R211, P6 ;  /* 0x000000d31400720c */ /* 0x000fc400037c1670 */
[----:B------:R-:W-:Y:S02]  /*6460*/  ISETP.LT.OR P1, PT, R20, R209, P1 ;  /* 0x000000d11400720c */ /* 0x000fe40000f21670 */
[C---:B------:R-:W-:Y:S02]  /*6470*/  ISETP.LT.OR P5, PT, R2.reuse, R211, P5 ;  /* 0x000000d30200720c */ /* 0x040fe40002fa1670 */
[----:B------:R-:W-:Y:S01]  /*6480*/  ISETP.LT.OR P0, PT, R2, R209, P0 ;  /* 0x000000d10200720c */ /* 0x000fe20000701670 */
[----:B--2---:R-:W-:Y:S01]  /*6490*/  HMMA.16816.F32 R144, R8, R16, R144 ;  /* 0x000000100890723c */ /* 0x004fe20000001890 */
[C---:B------:R-:W-:Y:S02]  /*64a0*/  IADD3 R4, R0.reuse, 0x18, RZ ;  /* 0x0000001800047810 */ /* 0x040fe40007ffe0ff */
[----:B------:R-:W-:Y:S02]  /*64b0*/  IADD3 R2, R0, 0x19, RZ ;  /* 0x0000001900027810 */ /* 0x000fe40007ffe0ff */
[----:B------:R-:W-:-:S02]  /*64c0*/  FSEL R25, R160, -INF , !P6 ;  /* 0xff800000a0197808 */ /* 0x000fc40007000000 */
[----:B------:R-:W-:Y:S01]  /*64d0*/  FSEL R162, R162, -INF , !P1 ;  /* 0xff800000a2a27808 */ /* 0x000fe20004800000 */
[----:B------:R-:W-:Y:S01]  /*64e0*/  HMMA.16816.F32 R164, R8, R18, R164 ;  /* 0x0000001208a4723c */ /* 0x000fe200000018a4 */
[----:B------:R-:W-:Y:S02]  /*64f0*/  FSEL R161, R161, -INF , !P5 ;  /* 0xff800000a1a17808 */ /* 0x000fe40006800000 */
[----:B------:R-:W-:Y:S02]  /*6500*/  FSEL R24, R163, -INF , !P0 ;  /* 0xff800000a3187808 */ /* 0x000fe40004000000 */
[C---:B------:R-:W-:Y:S02]  /*6510*/  ISETP.GE.AND P6, PT, R4.reuse, R210, PT ;  /* 0x000000d20400720c */ /* 0x040fe40003fc6270 */
[----:B------:R-:W-:Y:S02]  /*6520*/  ISETP.GE.AND P1, PT, R4, R208, PT ;  /* 0x000000d00400720c */ /* 0x000fe40003f26270 */
[----:B------:R-:W-:-:S02]  /*6530*/  ISETP.GE.AND P5, PT, R2, R210, PT ;  /* 0x000000d20200720c */ /* 0x000fc40003fa6270 */
[----:B------:R-:W-:Y:S02]  /*6540*/  ISETP.GE.AND P0, PT, R2, R208, PT ;  /* 0x000000d00200720c */ /* 0x000fe40003f06270 */
[C---:B------:R-:W-:Y:S02]  /*6550*/  ISETP.LT.OR P6, PT, R4.reuse, R211, P6 ;  /* 0x000000d30400720c */ /* 0x040fe400037c1670 */
[----:B------:R-:W-:Y:S02]  /*6560*/  ISETP.LT.OR P1, PT, R4, R209, P1 ;  /* 0x000000d10400720c */ /* 0x000fe40000f21670 */
[C---:B------:R-:W-:Y:S02]  /*6570*/  ISETP.LT.OR P5, PT, R2.reuse, R211, P5 ;  /* 0x000000d30200720c */ /* 0x040fe40002fa1670 */
[----:B------:R-:W-:Y:S02]  /*6580*/  ISETP.LT.OR P0, PT, R2, R209, P0 ;  /* 0x000000d10200720c */ /* 0x000fe40000701670 */
[----:B------:R-:W-:-:S02]  /*6590*/  IADD3 R4, R0, 0x20, RZ ;  /* 0x0000002000047810 */ /* 0x000fc40007ffe0ff */
[----:B------:R-:W-:Y:S02]  /*65a0*/  IADD3 R2, R0, 0x21, RZ ;  /* 0x0000002100027810 */ /* 0x000fe40007ffe0ff */
[----:B------:R-:W-:Y:S02]  /*65b0*/  FSEL R23, R156, -INF , !P6 ;  /* 0xff8000009c177808 */ /* 0x000fe40007000000 */
[----:B------:R-:W-:Y:S02]  /*65c0*/  FSEL R22, R158, -INF , !P1 ;  /* 0xff8000009e167808 */ /* 0x000fe40004800000 */
[----:B------:R-:W-:Y:S02]  /*65d0*/  FSEL R21, R157, -INF , !P5 ;  /* 0xff8000009d157808 */ /* 0x000fe40006800000 */
[----:B------:R-:W-:Y:S02]  /*65e0*/  FSEL R20, R159, -INF , !P0 ;  /* 0xff8000009f147808 */ /* 0x000fe40004000000 */
[----:B------:R-:W-:-:S02]  /*65f0*/  ISETP.GE.AND P6, PT, R4, R210, PT ;  /* 0x000000d20400720c */ /* 0x000fc40003fc6270 */
[----:B------:R-:W-:Y:S02]  /*6600*/  ISETP.GE.AND P1, PT, R4, R208, PT ;  /* 0x000000d00400720c */ /* 0x000fe40003f26270 */
[C---:B------:R-:W-:Y:S02]  /*6610*/  ISETP.GE.AND P5, PT, R2.reuse, R210, PT ;  /* 0x000000d20200720c */ /* 0x040fe40003fa6270 */
[----:B------:R-:W-:Y:S02]  /*6620*/  ISETP.GE.AND P0, PT, R2, R208, PT ;  /* 0x000000d00200720c */ /* 0x000fe40003f06270 */
[C---:B------:R-:W-:Y:S02]  /*6630*/  ISETP.LT.OR P6, PT, R4.reuse, R211, P6 ;  /* 0x000000d30400720c */ /* 0x040fe400037c1670 */
[----:B------:R-:W-:Y:S02]  /*6640*/  ISETP.LT.OR P1, PT, R4, R209, P1 ;  /* 0x000000d10400720c */ /* 0x000fe40000f21670 */
[----:B------:R-:W-:-:S02]  /*6650*/  ISETP.LT.OR P5, PT, R2, R211, P5 ;  /* 0x000000d30200720c */ /* 0x000fc40002fa1670 */
[----:B------:R-:W-:Y:S02]  /*6660*/  ISETP.LT.OR P0, PT, R2, R209, P0 ;  /* 0x000000d10200720c */ /* 0x000fe40000701670 */
[C---:B------:R-:W-:Y:S02]  /*6670*/  IADD3 R4, R0.reuse, 0x28, RZ ;  /* 0x0000002800047810 */ /* 0x040fe40007ffe0ff */
[----:B------:R-:W-:Y:S02]  /*6680*/  IADD3 R2, R0, 0x29, RZ ;  /* 0x0000002900027810 */ /* 0x000fe40007ffe0ff */
[----:B------:R-:W-:Y:S02]  /*6690*/  FSEL R169, R152, -INF , !P6 ;  /* 0xff80000098a97808 */ /* 0x000fe40007000000 */
[----:B------:R-:W-:Y:S02]  /*66a0*/  FSEL R216, R154, -INF , !P1 ;  /* 0xff8000009ad87808 */ /* 0x000fe40004800000 */
[----:B------:R-:W-:-:S02]  /*66b0*/  FSEL R171, R153, -INF , !P5 ;  /* 0xff80000099ab7808 */ /* 0x000fc40006800000 */
[----:B------:R-:W-:Y:S02]  /*66c0*/  FSEL R170, R155, -INF , !P0 ;  /* 0xff8000009baa7808 */ /* 0x000fe40004000000 */
[C---:B------:R-:W-:Y:S02]  /*66d0*/  ISETP.GE.AND P6, PT, R4.reuse, R210, PT ;  /* 0x000000d20400720c */ /* 0x040fe40003fc6270 */
[----:B------:R-:W-:Y:S02]  /*66e0*/  ISETP.GE.AND P1, PT, R4, R208, PT ;  /* 0x000000d00400720c */ /* 0x000fe40003f26270 */
[C---:B------:R-:W-:Y:S02]  /*66f0*/  ISETP.GE.AND P5, PT, R2.reuse, R210, PT ;  /* 0x000000d20200720c */ /* 0x040fe40003fa6270 */
[----:B------:R-:W-:Y:S02]  /*6700*/  ISETP.GE.AND P0, PT, R2, R208, PT ;  /* 0x000000d00200720c */ /* 0x000fe40003f06270 */
[----:B------:R-:W-:-:S02]  /*6710*/  ISETP.LT.OR P6, PT, R4, R211, P6 ;  /* 0x000000d30400720c */ /* 0x000fc400037c1670 */
[----:B------:R-:W-:Y:S02]  /*6720*/  ISETP.LT.OR P1, PT, R4, R209, P1 ;  /* 0x000000d10400720c */ /* 0x000fe40000f21670 */
[C---:B------:R-:W-:Y:S02]  /*6730*/  ISETP.LT.OR P5, PT, R2.reuse, R211, P5 ;  /* 0x000000d30200720c */ /* 0x040fe40002fa1670 */
[----:B------:R-:W-:Y:S02]  /*6740*/  ISETP.LT.OR P0, PT, R2, R209, P0 ;  /* 0x000000d10200720c */ /* 0x000fe40000701670 */
[C---:B------:R-:W-:Y:S02]  /*6750*/  IADD3 R4, R0.reuse, 0x30, RZ ;  /* 0x0000003000047810 */ /* 0x040fe40007ffe0ff */
[----:B------:R-:W-:Y:S02]  /*6760*/  IADD3 R2, R0, 0x31, RZ ;  /* 0x0000003100027810 */ /* 0x000fe40007ffe0ff */
[----:B------:R-:W-:-:S02]  /*6770*/  FSEL R218, R150, -INF , !P1 ;  /* 0xff80000096da7808 */ /* 0x000fc40004800000 */
[----:B------:R-:W-:Y:S02]  /*6780*/  FSEL R223, R149, -INF , !P5 ;  /* 0xff80000095df7808 */ /* 0x000fe40006800000 */
[----:B------:R-:W-:Y:S02]  /*6790*/  FSEL R168, R151, -INF , !P0 ;  /* 0xff80000097a87808 */ /* 0x000fe40004000000 */
[----:B------:R-:W-:Y:S02]  /*67a0*/  ISETP.GE.AND P1, PT, R4, R208, PT ;  /* 0x000000d00400720c */ /* 0x000fe40003f26270 */
[C---:B------:R-:W-:Y:S02]  /*67b0*/  ISETP.GE.AND P5, PT, R2.reuse, R210, PT ;  /* 0x000000d20200720c */ /* 0x040fe40003fa6270 */
[----:B------:R-:W-:Y:S02]  /*67c0*/  ISETP.GE.AND P0, PT, R2, R208, PT ;  /* 0x000000d00200720c */ /* 0x000fe40003f06270 */
[----:B------:R-:W-:-:S02]  /*67d0*/  ISETP.LT.OR P1, PT, R4, R209, P1 ;  /* 0x000000d10400720c */ /* 0x000fc40000f21670 */
[C---:B------:R-:W-:Y:S02]  /*67e0*/  ISETP.LT.OR P5, PT, R2.reuse, R211, P5 ;  /* 0x000000d30200720c */ /* 0x040fe40002fa1670 */
[----:B------:R-:W-:Y:S02]  /*67f0*/  ISETP.LT.OR P0, PT, R2, R209, P0 ;  /* 0x000000d10200720c */ /* 0x000fe40000701670 */
[----:B------:R-:W-:Y:S02]  /*6800*/  IADD3 R2, R0, 0x38, RZ ;  /* 0x0000003800027810 */ /* 0x000fe40007ffe0ff */
[----:B------:R-:W-:Y:S02]  /*6810*/  FSEL R154, R146, -INF , !P1 ;  /* 0xff800000929a7808 */ /* 0x000fe40004800000 */
[----:B------:R-:W-:Y:S02]  /*6820*/  ISETP.GE.AND P1, PT, R2, R210, PT ;  /* 0x000000d20200720c */ /* 0x000fe40003f26270 */
[----:B------:R-:W-:-:S02]  /*6830*/  FSEL R225, R148, -INF , !P6 ;  /* 0xff80000094e17808 */ /* 0x000fc40007000000 */
[-C--:B------:R-:W-:Y:S02]  /*6840*/  ISETP.LT.OR P1, PT, R2, R211.reuse, P1 ;  /* 0x000000d30200720c */ /* 0x080fe40000f21670 */
[----:B------:R-:W-:Y:S02]  /*6850*/  ISETP.GE.AND P6, PT, R4, R210, PT ;  /* 0x000000d20400720c */ /* 0x000fe40003fc6270 */
[----:B------:R-:W-:Y:S02]  /*6860*/  FSEL R143, R164, -INF , !P1 ;  /* 0xff800000a48f7808 */ /* 0x000fe40004800000 */
[----:B------:R-:W-:Y:S02]  /*6870*/  ISETP.GT.AND P1, PT, R219, R198, PT ;  /* 0x000000c6db00720c */ /* 0x000fe40003f24270 */
[----:B------:R-:W-:Y:S02]  /*6880*/  ISETP.LT.OR P6, PT, R4, R211, P6 ;  /* 0x000000d30400720c */ /* 0x000fe400037c1670 */
[----:B------:R-:W-:-:S02]  /*6890*/  IADD3 R0, R0, 0x39, RZ ;  /* 0x0000003900007810 */ /* 0x000fc40007ffe0ff */
[----:B------:R-:W-:Y:S02]  /*68a0*/  FSEL R157, R144, -INF , !P6 ;  /* 0xff800000909d7808 */ /* 0x000fe40007000000 */
[----:B------:R-:W-:Y:S02]  /*68b0*/  FSEL R155, R145, -INF , !P5 ;  /* 0xff800000919b7808 */ /* 0x000fe40006800000 */
[----:B------:R-:W-:Y:S02]  /*68c0*/  FSEL R142, R147, -INF , !P0 ;  /* 0xff800000938e7808 */ /* 0x000fe40004000000 */
[----:B------:R-:W-:Y:S02]  /*68d0*/  ISETP.GE.AND P5, PT, R2, R208, PT ;  /* 0x000000d00200720c */ /* 0x000fe40003fa6270 */
[C---:B------:R-:W-:Y:S02]  /*68e0*/  ISETP.GE.AND P6, PT, R0.reuse, R210, PT ;  /* 0x000000d20000720c */ /* 0x040fe40003fc6270 */
[----:B------:R-:W-:-:S02]  /*68f0*/  ISETP.GE.AND P0, PT, R0, R208, PT ;  /* 0x000000d00000720c */ /* 0x000fc40003f06270 */
[----:B------:R-:W-:Y:S02]  /*6900*/  ISETP.LT.OR P5, PT, R2, R209, P5 ;  /* 0x000000d10200720c */ /* 0x000fe40002fa1670 */
[C---:B------:R-:W-:Y:S02]  /*6910*/  ISETP.LT.OR P6, PT, R0.reuse, R211, P6 ;  /* 0x000000d30000720c */ /* 0x040fe400037c1670 */
[----:B------:R-:W-:Y:S02]  /*6920*/  ISETP.LT.OR P0, PT, R0, R209, P0 ;  /* 0x000000d10000720c */ /* 0x000fe40000701670 */
[----:B------:R-:W-:Y:S02]  /*6930*/  FSEL R140, R166, -INF , !P5 ;  /* 0xff800000a68c7808 */ /* 0x000fe40006800000 */
[----:B------:R-:W-:Y:S02]  /*6940*/  FSEL R141, R165, -INF , !P6 ;  /* 0xff800000a58d7808 */ /* 0x000fe40007000000 */
[----:B------:R-:W-:Y:S01]  /*6950*/  FSEL R152, R167, -INF , !P0 ;  /* 0xff800000a7987808 */ /* 0x000fe20004000000 */
[----:B------:R-:W-:Y:S05]  /*6960*/  @!P1 BRA `(.L_x_327) ;  /* 0x0000038000009947 */ /* 0x000fea0003800000 */
[----:B------:R-:W-:Y:S01]  /*6970*/  IADD3 R0, R133, -0x3, RZ ;  /* 0xfffffffd85007810 */ /* 0x000fe20007ffe0ff */
[----:B------:R1:W-:Y:S01]  /*6980*/  @P4 STS.128 [R202+0xc000], RZ ;  /* 0x00c000ffca004388 */ /* 0x0003e20000000c00 */
[----:B------:R-:W-:Y:S02]  /*6990*/  BSSY B0, `(.L_x_328) ;  /* 0x0000034000007945 */ /* 0x000fe40003800000 */
[----:B------:R-:W-:Y:S01]  /*69a0*/  SHF.R.S32.HI R7, RZ, 0x1f, R0 ;  /* 0x0000001fff077819 */ /* 0x000fe20000011400 */
[----:B------:R-:W-:-:S04]  /*69b0*/  IMAD.WIDE.U32 R8, R0, c[0x0][0x198], RZ ;  /* 0x0000660000087a25 */ /* 0x000fc800078e00ff */
[----:B------:R-:W-:Y:S01]  /*69c0*/  IMAD R7, R7, c[0x0][0x198], RZ ;  /* 0x0000660007077a24 */ /* 0x000fe200078e02ff */
[----:B------:R-:W-:-:S03]  /*69d0*/  LEA R5, P5, R8, R204, 0x6 ;  /* 0x000000cc08057211 */ /* 0x000fc600078a30ff */
[----:B------:R-:W-:Y:S01]  /*69e0*/  IMAD R7, R0, c[0x0][0x19c], R7 ;  /* 0x0000670000077a24 */ /* 0x000fe200078e0207 */
[C---:B------:R-:W-:Y:S02]  /*69f0*/  @!P4 LEA R6, P0, R5.reuse, c[0x0][0x168], 0x1 ;  /* 0x00005a000506ca11 */ /* 0x040fe400078008ff */
[----:B------:R-:W-:Y:S01]  /*6a00*/  IADD3 R0, P6, R5, UR11, RZ ;  /* 0x0000000b05007c10 */ /* 0x000fe2000ffde0ff */
[----:B------:R-:W-:-:S05]  /*6a10*/  IMAD.IADD R7, R9, 0x1, R7 ;  /* 0x0000000109077824 */ /* 0x000fca00078e0207 */
[----:B------:R-:W-:Y:S02]  /*6a20*/  LEA.HI.X R2, R8, R207, R7, 0x6, P5 ;  /* 0x000000cf08027211 */ /* 0x000fe400028f3407 */
[C---:B------:R-:W-:Y:S02]  /*6a30*/  @!P3 LEA R10, P5, R5.reuse, c[0x0][0x168], 0x1 ;  /* 0x00005a00050aba11 */ /* 0x040fe400078a08ff */
[C-C-:B------:R-:W-:Y:S02]  /*6a40*/  @!P4 LEA.HI.X R7, R5.reuse, c[0x0][0x16c], R2.reuse, 0x1, P0 ;  /* 0x00005b000507ca11 */ /* 0x140fe400000f0c02 */
[C---:B------:R-:W-:Y:S02]  /*6a50*/  @!P2 LEA R8, P0, R5.reuse, c[0x0][0x168], 0x1 ;  /* 0x00005a000508aa11 */ /* 0x040fe400078008ff */
[C-C-:B------:R-:W-:Y:S01]  /*6a60*/  @!P3 LEA.HI.X R11, R5.reuse, c[0x0][0x16c], R2.reuse, 0x1, P5 ;  /* 0x00005b00050bba11 */ /* 0x140fe200028f0c02 */
[----:B------:R-:W-:Y:S01]  /*6a70*/  @!PT LDS RZ, [RZ] ;  /* 0x00000000fffff984 */ /* 0x000fe20000000800 */
[----:B------:R-:W-:Y:S01]  /*6a80*/  @!PT LDS RZ, [RZ] ;  /* 0x00000000fffff984 */ /* 0x000fe20000000800 */
[----:B------:R-:W-:Y:S01]  /*6a90*/  @!PT LDS RZ, [RZ] ;  /* 0x00000000fffff984 */ /* 0x000fe20000000800 */
[----:B------:R1:W-:Y:S01]  /*6aa0*/  @!P4 LDGSTS.E.BYPASS.LTC128B.128 [R202+0xc000], [R6.64] ;  /* 0x0c00000006cacfae */ /* 0x0003e2000b901d4c */
[----:B------:R-:W-:-:S02]  /*6ab0*/  @!P2 LEA.HI.X R9, R5, c[0x0][0x16c], R2, 0x1, P0 ;  /* 0x00005b000509aa11 */ /* 0x000fc400000f0c02 */
[----:B------:R-:W-:Y:S01]  /*6ac0*/  @!P4 LEA R16, P5, R0, c[0x0][0x168], 0x1 ;  /* 0x00005a000010ca11 */ /* 0x000fe200078a08ff */
[----:B------:R1:W-:Y:S01]  /*6ad0*/  @P3 STS.128 [R202+0xe000], RZ ;  /* 0x00e000ffca003388 */ /* 0x0003e20000000c00 */
[----:B------:R-:W-:Y:S02]  /*6ae0*/  IADD3.X R5, R2, UR6, RZ, P6, !PT ;  /* 0x0000000602057c10 */ /* 0x000fe4000b7fe4ff */
[C---:B------:R-:W-:Y:S01]  /*6af0*/  @!P3 LEA R18, P0, R0.reuse, c[0x0][0x168], 0x1 ;  /* 0x00005a000012ba11 */ /* 0x040fe200078008ff */
[----:B------:R-:W-:Y:S01]  /*6b00*/  @!PT LDS RZ, [RZ] ;  /* 0x00000000fffff984 */ /* 0x000fe20000000800 */
[----:B------:R-:W-:Y:S01]  /*6b10*/  @!PT LDS RZ, [RZ] ;  /* 0x00000000fffff984 */ /* 0x000fe20000000800 */
[----:B------:R-:W-:Y:S01]  /*6b20*/  @!PT LDS RZ, [RZ] ;  /* 0x00000000fffff984 */ /* 0x000fe20000000800 */
[----:B------:R1:W-:Y:S01]  /*6b30*/  @!P3 LDGSTS.E.BYPASS.LTC128B.128 [R202+0xe000], [R10.64+0x80] ;  /* 0x0e0000800acabfae */ /* 0x0003e2000b901d4c */
[C-C-:B------:R-:W-:Y:S02]  /*6b40*/  @!P4 LEA.HI.X R17, R0.reuse, c[0x0][0x16c], R5.reuse, 0x1, P5 ;  /* 0x00005b000011ca11 */ /* 0x140fe400028f0c05 */
        /* <DEDUP_REMOVED lines=24> */
.L_x_329:
[----:B------:R-:W-:Y:S05]  /*6cd0*/  BSYNC B0 ;  /* 0x0000000000007941 */ /* 0x000fea0003800000 */
.L_x_328:
[----:B------:R-:W0:Y:S02]  /*6ce0*/  LDGDEPBAR ;  /* 0x00000000000079af */ /* 0x000e240000000000 */
.L_x_327:
[----:B-1----:R-:W-:Y:S01]  /*6cf0*/  FMNMX.FTZ R6, R132, R29, !PT ;  /* 0x0000001d84067209 */ /* 0x002fe20007810000 */
[----:B------:R-:W-:Y:S01]  /*6d00*/  LDSM.16.MT88.4 R16, [R188+0x12000] ;  /* 0x01200000bc10783b */ /* 0x000fe20000004200 */
[----:B--2---:R-:W-:Y:S02]  /*6d10*/  FMNMX.FTZ R5, R3, R26, !PT ;  /* 0x0000001a03057209 */ /* 0x004fe40007810000 */
[----:B------:R-:W-:Y:S01]  /*6d20*/  FMNMX.FTZ R6, R27, R6, !PT ;  /* 0x000000061b067209 */ /* 0x000fe20007810000 */
[----:B------:R-:W-:Y:S01]  /*6d30*/  LDSM.16.MT88.4 R8, [R185+0x12000] ;  /* 0x01200000b908783b */ /* 0x000fe20000004200 */
[----:B------:R-:W-:Y:S02]  /*6d40*/  FMNMX.FTZ R5, R28, R5, !PT ;  /* 0x000000051c057209 */ /* 0x000fe40007810000 */
[----:B------:R-:W-:Y:S01]  /*6d50*/  FMNMX.FTZ R6, R31, R6, !PT ;  /* 0x000000061f067209 */ /* 0x000fe20007810000 */
[----:B------:R-:W-:Y:S01]  /*6d60*/  LDSM.16.MT88.4 R136, [R186+0x12800] ;  /* 0x01280000ba88783b */ /* 0x000fe20000004200 */
[----:B------:R-:W-:-:S02]  /*6d70*/  FMNMX.FTZ R5, R14, R5, !PT ;  /* 0x000000050e057209 */ /* 0x000fc40007810000 */
[----:B------:R-:W-:Y:S01]  /*6d80*/  FMNMX.FTZ R6, R13, R6, !PT ;  /* 0x000000060d067209 */ /* 0x000fe20007810000 */
[----:B------:R-:W-:Y:S01]  /*6d90*/  LDSM.16.MT88.4 R32, [R185+0x12800] ;  /* 0x01280000b920783b */ /* 0x000fe20000004200 */
        /* <DEDUP_REMOVED lines=40> */
[----:B------:R-:W-:Y:S01]  /*7020*/  FFMA.FTZ R147, R13, c[0x0][0x23c], -R156 ;  /* 0x00008f000d937a23 */ /* 0x000fe2000001089c */
[----:B------:R-:W-:Y:S01]  /*7030*/  FSEL R6, R0, RZ, P0 ;  /* 0x000000ff00067208 */ /* 0x000fe20000000000 */
[----:B------:R-:W-:-:S02]  /*7040*/  FADD.FTZ R4, R132, -R5 ;  /* 0x8000000584047221 */ /* 0x000fc40000010000 */
[--C-:B------:R-:W-:Y:S02]  /*7050*/  FFMA.FTZ R144, R14, c[0x0][0x23c], -R153.reuse ;  /* 0x00008f000e907a23 */ /* 0x100fe40000010899 */
[--C-:B------:R-:W-:Y:S01]  /*7060*/  FFMA.FTZ R151, R12, c[0x0][0x23c], -R153.reuse ;  /* 0x00008f000c977a23 */ /* 0x100fe20000010899 */
[----:B------:R-:W-:Y:S01]  /*7070*/  MUFU.EX2 R147, R147 ;  /* 0x0000009300937308 */ /* 0x000fe20000000800 */
[----:B------:R-:W1:Y:S01]  /*7080*/  LDSM.16.MT88.4 R12, [R186+0x12000] ;  /* 0x01200000ba0c783b */ /* 0x000e620000004200 */
[----:B------:R-:W-:Y:S02]  /*7090*/  FADD.FTZ R6, R3, -R6 ;  /* 0x8000000603067221 */ /* 0x000fe40000010000 */
[--C-:B------:R-:W-:Y:S02]  /*70a0*/  FFMA.FTZ R150, R29, c[0x0][0x23c], -R156.reuse ;  /* 0x00008f001d967a23 */ /* 0x100fe4000001089c */
[--C-:B------:R-:W-:Y:S02]  /*70b0*/  FFMA.FTZ R149, R27, c[0x0][0x23c], -R156.reuse ;  /* 0x00008f001b957a23 */ /* 0x100fe4000001089c */
[----:B------:R-:W-:Y:S01]  /*70c0*/  FFMA.FTZ R148, R31, c[0x0][0x23c], -R156 ;  /* 0x00008f001f947a23 */ /* 0x000fe2000001089c */
[----:B------:R-:W-:Y:S01]  /*70d0*/  MUFU.EX2 R144, R144 ;  /* 0x0000009000907308 */ /* 0x000fe20000000800 */
[----:B------:R-:W-:-:S02]  /*70e0*/  FFMA.FTZ R146, R26, c[0x0][0x23c], -R153 ;  /* 0x00008f001a927a23 */ /* 0x000fc40000010899 */
[----:B------:R-:W-:Y:S02]  /*70f0*/  FFMA.FTZ R145, R28, c[0x0][0x23c], -R153 ;  /* 0x00008f001c917a23 */ /* 0x000fe40000010899 */
[----:B------:R-:W-:Y:S01]  /*7100*/  FMUL.FTZ R132, R4, c[0x0][0x23c] ;  /* 0x00008f0004847a20 */ /* 0x000fe20000410000 */
[----:B------:R-:W-:Y:S01]  /*7110*/  LDSM.16.MT88.4 R28, [R184+0x12800] ;  /* 0x01280000b81c783b */ /* 0x000fe20000004200 */
[----:B------:R-:W-:Y:S01]  /*7120*/  FMUL.FTZ R3, R6, c[0x0][0x23c] ;  /* 0x00008f0006037a20 */ /* 0x000fe20000410000 */
[----:B------:R-:W-:Y:S01]  /*7130*/  MUFU.EX2 R150, R150 ;  /* 0x0000009600967308 */ /* 0x000fe20000000800 */
[--C-:B------:R-:W-:Y:S02]  /*7140*/  FFMA.FTZ R159, R161, c[0x0][0x23c], -R156.reuse ;  /* 0x00008f00a19f7a23 */ /* 0x100fe4000001089c */
[--C-:B------:R-:W-:Y:S02]  /*7150*/  FFMA.FTZ R158, R25, c[0x0][0x23c], -R156.reuse ;  /* 0x00008f00199e7a23 */ /* 0x100fe4000001089c */
[----:B------:R-:W-:-:S02]  /*7160*/  FFMA.FTZ R160, R23, c[0x0][0x23c], -R156 ;  /* 0x00008f0017a07a23 */ /* 0x000fc4000001089c */
[--C-:B------:R-:W-:Y:S01]  /*7170*/  FFMA.FTZ R161, R21, c[0x0][0x23c], -R156.reuse ;  /* 0x00008f0015a17a23 */ /* 0x100fe2000001089c */
[----:B------:R-:W2:Y:S01]  /*7180*/  MUFU.EX2 R149, R149 ;  /* 0x0000009500957308 */ /* 0x000ea20000000800 */
[--C-:B------:R-:W-:Y:S02]  /*7190*/  FFMA.FTZ R162, R162, c[0x0][0x23c], -R153.reuse ;  /* 0x00008f00a2a27a23 */ /* 0x100fe40000010899 */
[--C-:B------:R-:W-:Y:S02]  /*71a0*/  FFMA.FTZ R165, R24, c[0x0][0x23c], -R153.reuse ;  /* 0x00008f0018a57a23 */ /* 0x100fe40000010899 */
[--C-:B------:R-:W-:Y:S01]  /*71b0*/  FFMA.FTZ R163, R22, c[0x0][0x23c], -R153.reuse ;  /* 0x00008f0016a37a23 */ /* 0x100fe20000010899 */
[----:B------:R-:W-:Y:S01]  /*71c0*/  LDSM.16.MT88.4 R24, [R188+0x14800] ;  /* 0x01480000bc18783b */ /* 0x000fe20000004200 */
[----:B------:R-:W-:Y:S01]  /*71d0*/  FFMA.FTZ R164, R20, c[0x0][0x23c], -R153 ;  /* 0x00008f0014a47a23 */ /* 0x000fe20000010899 */
[----:B------:R-:W3:Y:S01]  /*71e0*/  MUFU.EX2 R148, R148 ;  /* 0x0000009400947308 */ /* 0x000ee20000000800 */
[--C-:B------:R-:W-:Y:S01]  /*71f0*/  FFMA.FTZ R166, R169, c[0x0][0x23c], -R156.reuse ;  /* 0x00008f00a9a67a23 */ /* 0x100fe2000001089c */
[----:B------:R-:W-:Y:S01]  /*7200*/  LDSM.16.MT88.4 R20, [R186+0x14800] ;  /* 0x01480000ba14783b */ /* 0x000fe20000004200 */
[----:B------:R-:W-:-:S02]  /*7210*/  FFMA.FTZ R169, R171, c[0x0][0x23c], -R156 ;  /* 0x00008f00aba97a23 */ /* 0x000fc4000001089c */
[--C-:B------:R-:W-:Y:S02]  /*7220*/  FFMA.FTZ R220, R223, c[0x0][0x23c], -R156.reuse ;  /* 0x00008f00dfdc7a23 */ /* 0x100fe4000001089c */
[--C-:B------:R-:W-:Y:S01]  /*7230*/  FFMA.FTZ R171, R216, c[0x0][0x23c], -R153.reuse ;  /* 0x00008f00d8ab7a23 */ /* 0x100fe20000010899 */
[----:B------:R-:W-:Y:S01]  /*7240*/  MUFU.EX2 R146, R146 ;  /* 0x0000009200927308 */ /* 0x000fe20000000800 */
[----:B--2---:R-:W-:Y:S01]  /*7250*/  F2FP.PACK_AB R4, R149, R150 ;  /* 0x000000969504723e */ /* 0x004fe200000000ff */
[----:B------:R-:W-:Y:S02]  /*7260*/  FFMA.FTZ R167, R225, c[0x0][0x23c], -R156 ;  /* 0x00008f00e1a77a23 */ /* 0x000fe4000001089c */
[--C-:B------:R-:W-:Y:S02]  /*7270*/  FFMA.FTZ R170, R170, c[0x0][0x23c], -R153.reuse ;  /* 0x00008f00aaaa7a23 */ /* 0x100fe40000010899 */
[--C-:B------:R-:W-:Y:S02]  /*7280*/  FFMA.FTZ R216, R218, c[0x0][0x23c], -R153.reuse ;  /* 0x00008f00dad87a23 */ /* 0x100fe40000010899 */
[----:B------:R-:W2:Y:S01]  /*7290*/  MUFU.EX2 R145, R145 ;  /* 0x0000009100917308 */ /* 0x000ea20000000800 */
[----:B---3--:R-:W-:Y:S01]  /*72a0*/  F2FP.PACK_AB R6, R147, R148 ;  /* 0x000000949306723e */ /* 0x008fe200000000ff */
[----:B------:R-:W-:-:S02]  /*72b0*/  FFMA.FTZ R223, R168, c[0x0][0x23c], -R153 ;  /* 0x00008f00a8df7a23 */ /* 0x000fc40000010899 */
[--C-:B------:R-:W-:Y:S02]  /*72c0*/  FFMA.FTZ R168, R155, c[0x0][0x23c], -R156.reuse ;  /* 0x00008f009ba87a23 */ /* 0x100fe4000001089c */
[--C-:B------:R-:W-:Y:S02]  /*72d0*/  FFMA.FTZ R157, R157, c[0x0][0x23c], -R156.reuse ;  /* 0x00008f009d9d7a23 */ /* 0x100fe4000001089c */
[----:B------:R-:W3:Y:S01]  /*72e0*/  MUFU.EX2 R151, R151 ;  /* 0x0000009700977308 */ /* 0x000ee20000000800 */
[--C-:B------:R-:W-:Y:S02]  /*72f0*/  FFMA.FTZ R155, R143, c[0x0][0x23c], -R156.reuse ;  /* 0x00008f008f9b7a23 */ /* 0x100fe4000001089c */
[--C-:B------:R-:W-:Y:S02]  /*7300*/  FFMA.FTZ R154, R154, c[0x0][0x23c], -R153.reuse ;  /* 0x00008f009a9a7a23 */ /* 0x100fe40000010899 */
[--C-:B------:R-:W-:Y:S02]  /*7310*/  FFMA.FTZ R225, R142, c[0x0][0x23c], -R153.reuse ;  /* 0x00008f008ee17a23 */ /* 0x100fe40000010899 */
[----:B------:R-:W-:Y:S01]  /*7320*/  FFMA.FTZ R218, R140, c[0x0][0x23c], -R153 ;  /* 0x00008f008cda7a23 */ /* 0x000fe20000010899 */
[----:B------:R-:W4:Y:S01]  /*7330*/  MUFU.EX2 R132, R132 ;  /* 0x0000008400847308 */ /* 0x000f220000000800 */
[----:B--2---:R-:W-:Y:S01]  /*7340*/  F2FP.PACK_AB R5, R145, R146 ;  /* 0x000000929105723e */ /* 0x004fe200000000ff */
[----:B------:R-:W-:-:S02]  /*7350*/  FFMA.FTZ R156, R141, c[0x0][0x23c], -R156 ;  /* 0x00008f008d9c7a23 */ /* 0x000fc4000001089c */
[----:B------:R-:W-:Y:S01]  /*7360*/  FFMA.FTZ R153, R152, c[0x0][0x23c], -R153 ;  /* 0x00008f0098997a23 */ /* 0x000fe20000010899 */
[----:B------:R-:W-:Y:S03]  /*7370*/  LDSM.16.MT88.4 R140, [R186+0x13800] ;  /* 0x01380000ba8c783b */ /* 0x000fe60000004200 */
[----:B------:R-:W2:Y:S01]  /*7380*/  MUFU.EX2 R3, R3 ;  /* 0x0000000300037308 */ /* 0x000ea20000000800 */
[----:B---3--:R-:W-:Y:S01]  /*7390*/  F2FP.PACK_AB R7, R151, R144 ;  /* 0x000000909707723e */ /* 0x008fe200000000ff */
[----:B----4-:R-:W-:-:S06]  /*73a0*/  FMUL.FTZ R120, R120, R132 ;  /* 0x0000008478787220 */ /* 0x010fcc0000410000 */
[----:B------:R-:W-:Y:S01]  /*73b0*/  MUFU.EX2 R158, R158 ;  /* 0x0000009e009e7308 */ /* 0x000fe20000000800 */
[-C--:B------:R-:W-:Y:S02]  /*73c0*/  FMUL.FTZ R121, R121, R132.reuse ;  /* 0x0000008479797220 */ /* 0x080fe40000410000 */
[-C--:B------:R-:W-:Y:S02]  /*73d0*/  FMUL.FTZ R116, R116, R132.reuse ;  /* 0x0000008474747220 */ /* 0x080fe40000410000 */
[----:B------:R-:W-:Y:S02]  /*73e0*/  FMUL.FTZ R117, R117, R132 ;  /* 0x0000008475757220 */ /* 0x000fe40000410000 */
[-C--:B--2---:R-:W-:Y:S01]  /*73f0*/  FMUL.FTZ R122, R122, R3.reuse ;  /* 0x000000037a7a7220 */ /* 0x084fe20000410000 */
[----:B------:R-:W2:Y:S01]  /*7400*/  MUFU.EX2 R159, R159 ;  /* 0x0000009f009f7308 */ /* 0x000ea20000000800 */
[-C--:B------:R-:W-:Y:S02]  /*7410*/  FMUL.FTZ R123, R123, R3.reuse ;  /* 0x000000037b7b7220 */ /* 0x080fe40000410000 */
[----:B------:R-:W-:-:S02]  /*7420*/  FMUL.FTZ R118, R118, R3 ;  /* 0x0000000376767220 */ /* 0x000fc40000410000 */
[-C--:B------:R-:W-:Y:S02]  /*7430*/  FMUL.FTZ R119, R119, R3.reuse ;  /* 0x0000000377777220 */ /* 0x080fe40000410000 */
[-C--:B------:R-:W-:Y:S01]  /*7440*/  FMUL.FTZ R128, R128, R132.reuse ;  /* 0x0000008480807220 */ /* 0x080fe20000410000 */
[C---:B-1----:R-:W-:Y:S01]  /*7450*/  HMMA.16816.F32 R120, R4.reuse, R12, R120 ;  /* 0x0000000c0478723c */ /* 0x042fe20000001878 */
[-C--:B------:R-:W-:Y:S01]  /*7460*/  FMUL.FTZ R129, R129, R132.reuse ;  /* 0x0000008481817220 */ /* 0x080fe20000410000 */
[----:B------:R-:W-:Y:S01]  /*7470*/  MUFU.EX2 R160, R160 ;  /* 0x000000a000a07308 */ /* 0x000fe20000000800 */
[-C--:B------:R-:W-:Y:S02]  /*7480*/  FMUL.FTZ R130, R130, R3.reuse ;  /* 0x0000000382827220 */ /* 0x080fe40000410000 */
[-C--:B------:R-:W-:Y:S02]  /*7490*/  FMUL.FTZ R131, R131, R3.reuse ;  /* 0x0000000383837220 */ /* 0x080fe40000410000 */
[-C--:B------:R-:W-:Y:S01]  /*74a0*/  FMUL.FTZ R124, R124, R132.reuse ;  /* 0x000000847c7c7220 */ /* 0x080fe20000410000 */
[----:B------:R-:W-:Y:S01]  /*74b0*/  HMMA.16816.F32 R116, R4, R14, R116 ;  /* 0x0000000e0474723c */ /* 0x000fe20000001874 */
[----:B------:R-:W1:Y:S01]  /*74c0*/  LDSM.16.MT88.4 R12, [R188+0x14000] ;  /* 0x01400000bc0c783b */ /* 0x000e620000004200 */
        /* <DEDUP_REMOVED lines=28> */
[----:B------:R-:W2:Y:S01]  /*7690*/  MUFU.EX2 R164, R164 ;  /* 0x000000a400a47308 */ /* 0x000ea20000000800 */
[-C--:B------:R-:W-:Y:S02]  /*76a0*/  FMUL.FTZ R43, R43, R3.reuse ;  /* 0x000000032b2b7220 */ /* 0x080fe40000410000 */
[C---:B-1----:R-:W-:Y:S01]  /*76b0*/  HMMA.16816.F32 R36, R4.reuse, R12, R36 ;  /* 0x0000000c0424723c */ /* 0x042fe20000001824 */
[-C--:B------:R-:W-:Y:S02]  /*76c0*/  FMUL.FTZ R104, R104, R132.reuse ;  /* 0x0000008468687220 */ /* 0x080fe40000410000 */
[-C--:B------:R-:W-:Y:S02]  /*76d0*/  FMUL.FTZ R105, R105, R132.reuse ;  /* 0x0000008469697220 */ /* 0x080fe40000410000 */
[-C--:B------:R-:W-:Y:S01]  /*76e0*/  FMUL.FTZ R106, R106, R3.reuse ;  /* 0x000000036a6a7220 */ /* 0x080fe20000410000 */
[----:B------:R-:W-:Y:S01]  /*76f0*/  MUFU.EX2 R166, R166 ;  /* 0x000000a600a67308 */ /* 0x000fe20000000800 */
[----:B------:R-:W-:Y:S01]  /*7700*/  FMUL.FTZ R107, R107, R3 ;  /* 0x000000036b6b7220 */ /* 0x000fe20000410000 */
[----:B------:R-:W-:Y:S01]  /*7710*/  HMMA.16816.F32 R40, R4, R14, R40 ;  /* 0x0000000e0428723c */ /* 0x000fe20000001828 */
[----:B------:R-:W1:Y:S01]  /*7720*/  LDSM.16.MT88.4 R12, [R184+0x14000] ;  /* 0x01400000b80c783b */ /* 0x000e620000004200 */
        /* <DEDUP_REMOVED lines=29> */
[----:B------:R-:W2:Y:S01]  /*7900*/  MUFU.EX2 R170, R170 ;  /* 0x000000aa00aa7308 */ /* 0x000ea20000000800 */
[----:B------:R-:W-:-:S02]  /*7910*/  FMUL.FTZ R67, R67, R3 ;  /* 0x0000000343437220 */ /* 0x000fc40000410000 */
        /* <DEDUP_REMOVED lines=68> */
[----:B------:R-:W-:Y:S01]  /*7d60*/  FADD.FTZ R149, R149, R132 ;  /* 0x0000008495957221 */ /* 0x000fe20000010000 */
[----:B------:R-:W-:Y:S01]  /*7d70*/  MOV R132, R2 ;  /* 0x0000000200847202 */ /* 0x000fe20000000f00 */
[----:B------:R-:W-:Y:S02]  /*7d80*/  FADD.FTZ R145, R145, R146 ;  /* 0x0000009291917221 */ /* 0x000fe40000010000 */
[----:B------:R-:W-:Y:S01]  /*7d90*/  FADD.FTZ R148, R148, R149 ;  /* 0x0000009594947221 */ /* 0x000fe20000010000 */
[----:B------:R-:W-:Y:S01]  /*7da0*/  HMMA.16816.F32 R96, R4, R10, R96 ;  /* 0x0000000a0460723c */ /* 0x000fe20000001860 */
[----:B------:R-:W-:Y:S01]  /*7db0*/  LDSM.16.MT88.4 R8, [R184+0x14800] ;  /* 0x01480000b808783b */ /* 0x000fe20000004200 */
[----:B------:R-:W-:Y:S02]  /*7dc0*/  FADD.FTZ R144, R144, R145 ;  /* 0x0000009190907221 */ /* 0x000fe40000010000 */
[----:B------:R-:W-:Y:S02]  /*7dd0*/  FADD.FTZ R147, R147, R148 ;  /* 0x0000009493937221 */ /* 0x000fe40000010000 */
[----:B------:R-:W-:Y:S01]  /*7de0*/  FADD.FTZ R151, R151, R144 ;  /* 0x0000009097977221 */ /* 0x000fe20000010000 */
[----:B--2---:R-:W-:Y:S01]  /*7df0*/  F2FP.PACK_AB R4, R159, R158 ;  /* 0x0000009e9f04723e */ /* 0x004fe200000000ff */
[----:B------:R-:W-:Y:S01]  /*7e00*/  FADD.FTZ R158, R158, R147 ;  /* 0x000000939e9e7221 */ /* 0x000fe20000010000 */
[----:B----4-:R-:W-:-:S02]  /*7e10*/  F2FP.PACK_AB R5, R165, R162 ;  /* 0x000000a2a505723e */ /* 0x010fc400000000ff */
[----:B------:R-:W-:Y:S01]  /*7e20*/  F2FP.PACK_AB R6, R161, R160 ;  /* 0x000000a0a106723e */ /* 0x000fe200000000ff */
[----:B------:R-:W-:Y:S01]  /*7e30*/  FADD.FTZ R159, R159, R158 ;  /* 0x0000009e9f9f7221 */ /* 0x000fe20000010000 */
[----:B------:R-:W-:-:S03]  /*7e40*/  F2FP.PACK_AB R7, R164, R163 ;  /* 0x000000a3a407723e */ /* 0x000fc600000000ff */
[----:B------:R-:W-:-:S04]  /*7e50*/  FADD.FTZ R160, R160, R159 ;  /* 0x0000009fa0a07221 */ /* 0x000fc80000010000 */
[----:B-1----:R-:W-:Y:S01]  /*7e60*/  HMMA.16816.F32 R128, R4, R12, R128 ;  /* 0x0000000c0480723c */ /* 0x002fe20000001880 */
        /* <DEDUP_REMOVED lines=70> */
[C---:B---3--:R-:W-:Y:S08]  /*82d0*/  HMMA.16816.F32 R84, R4.reuse, R16, R84 ;  /* 0x000000100454723c */ /* 0x048ff00000001854 */
[C---:B------:R-:W-:Y:S01]  /*82e0*/  HMMA.16816.F32 R88, R4.reuse, R18, R88 ;  /* 0x000000120458723c */ /* 0x040fe20000001858 */
[----:B------:R-:W-:Y:S07]  /*82f0*/  LDSM.16.MT88.4 R16, [R184+0x15800] ;  /* 0x01580000b810783b */ /* 0x000fee0000004200 */
        /* <DEDUP_REMOVED lines=10> */
[C---:B--2---:R-:W-:Y:S08]  /*83a0*/  HMMA.16816.F32 R36, R4.reuse, R24, R36 ;  /* 0x000000180424723c */ /* 0x044ff00000001824 */
[C---:B------:R-:W-:Y:S01]  /*83b0*/  HMMA.16816.F32 R40, R4.reuse, R26, R40 ;  /* 0x0000001a0428723c */ /* 0x040fe20000001828 */
[----:B------:R-:W2:Y:S07]  /*83c0*/  LDSM.16.MT88.4 R24, [R185+0x17800] ;  /* 0x01780000b918783b */ /* 0x000eae0000004200 */
[C---:B-1----:R-:W-:Y:S08]  /*83d0*/  HMMA.16816.F32 R68, R4.reuse, R12, R68 ;  /* 0x0000000c0444723c */ /* 0x042ff00000001844 */
[C---:B------:R-:W-:Y:S01]  /*83e0*/  HMMA.16816.F32 R72, R4.reuse, R14, R72 ;  /* 0x0000000e0448723c */ /* 0x040fe20000001848 */
[----:B------:R-:W1:Y:S07]  /*83f0*/  LDSM.16.MT88.4 R12, [R184+0x17800] ;  /* 0x01780000b80c783b */ /* 0x000e6e0000004200 */
[C---:B------:R-:W-:Y:S08]  /*8400*/  HMMA.16816.F32 R120, R4.reuse, R140, R120 ;  /* 0x0000008c0478723c */ /* 0x040ff00000001878 */
        /* <DEDUP_REMOVED lines=18> */
[----:B------:R-:W-:Y:S01]  /*8530*/  FADD.FTZ R223, R223, R216 ;  /* 0x000000d8dfdf7221 */ /* 0x000fe20000010000 */
[----:B------:R-:W-:Y:S01]  /*8540*/  MOV R216, R219 ;  /* 0x000000db00d87202 */ /* 0x000fe20000000f00 */
[----:B------:R-:W-:-:S02]  /*8550*/  FADD.FTZ R168, R168, R157 ;  /* 0x0000009da8a87221 */ /* 0x000fc40000010000 */
[----:B------:R-:W-:Y:S01]  /*8560*/  FADD.FTZ R154, R154, R223 ;  /* 0x000000df9a9a7221 */ /* 0x000fe20000010000 */
[C---:B------:R-:W-:Y:S01]  /*8570*/  HMMA.16816.F32 R100, R4.reuse, R34, R100 ;  /* 0x000000220464723c */ /* 0x040fe20000001864 */
[----:B------:R-:W-:Y:S02]  /*8580*/  FADD.FTZ R155, R155, R168 ;  /* 0x000000a89b9b7221 */ /* 0x000fe40000010000 */
[----:B------:R-:W-:Y:S02]  /*8590*/  FADD.FTZ R225, R225, R154 ;  /* 0x0000009ae1e17221 */ /* 0x000fe40000010000 */
[----:B------:R-:W-:Y:S02]  /*85a0*/  FADD.FTZ R221, R156, R155 ;  /* 0x0000009b9cdd7221 */ /* 0x000fe40000010000 */
        /* <DEDUP_REMOVED lines=14> */
[----:B------:R-:W-:Y:S01]  /*8690*/  IADD3 R216, R133, -0x3, RZ ;  /* 0xfffffffd85d87810 */ /* 0x000fe20007ffe0ff */
[----:B------:R-:W-:-:S04]  /*86a0*/  DEPBAR.LE SB0, 0x0 ;  /* 0x000080000000791a */ /* 0x000fc80000000000 */
[----:B------:R-:W-:Y:S01]  /*86b0*/  SHF.R.S32.HI R3, RZ, 0x1f, R216 ;  /* 0x0000001fff037819 */ /* 0x000fe200000114d8 */
[----:B------:R-:W-:Y:S01]  /*86c0*/  BAR.SYNC.DEFER_BLOCKING 0x0 ;  /* 0x0000000000007b1d */ /* 0x000fe20000010000 */
[----:B------:R-:W-:-:S04]  /*86d0*/  IMAD.WIDE.U32 R8, R216, c[0x0][0x1a0], RZ ;  /* 0x00006800d8087a25 */ /* 0x000fc800078e00ff */
[----:B------:R-:W-:Y:S01]  /*86e0*/  IMAD R3, R3, c[0x0][0x1a0], RZ ;  /* 0x0000680003037a24 */ /* 0x000fe200078e02ff */
[----:B------:R-:W-:-:S03]  /*86f0*/  LEA R5, P0, R8, R134, 0x6 ;  /* 0x0000008608057211 */ /* 0x000fc600078030ff */
[----:B------:R-:W-:Y:S01]  /*8700*/  IMAD R3, R216, c[0x0][0x1a4], R3 ;  /* 0x00006900d8037a24 */ /* 0x000fe200078e0203 */
[C---:B------:R-:W-:Y:S02]  /*8710*/  @!P4 LEA R6, P5, R5.reuse, c[0x0][0x170], 0x1 ;  /* 0x00005c000506ca11 */ /* 0x040fe400078a08ff */
[----:B------:R-:W-:Y:S01]  /*8720*/  @!P3 LEA R10, P1, R5, c[0x0][0x170], 0x1 ;  /* 0x00005c00050aba11 */ /* 0x000fe200078208ff */
[----:B------:R-:W-:-:S05]  /*8730*/  IMAD.IADD R3, R9, 0x1, R3 ;  /* 0x0000000109037824 */ /* 0x000fca00078e0203 */
[----:B------:R-:W-:Y:S02]  /*8740*/  LEA.HI.X R4, R8, R215, R3, 0x6, P0 ;  /* 0x000000d708047211 */ /* 0x000fe400000f3403 */
[C---:B------:R-:W-:Y:S02]  /*8750*/  @!P2 LEA R8, P0, R5.reuse, c[0x0][0x170], 0x1 ;  /* 0x00005c000508aa11 */ /* 0x040fe400078008ff */
[C---:B------:R-:W-:Y:S02]  /*8760*/  IADD3 R3, P6, R5.reuse, UR15, RZ ;  /* 0x0000000f05037c10 */ /* 0x040fe4000ffde0ff */
        /* <DEDUP_REMOVED lines=8> */
[----:B------:R-:W-:-:S02]  /*87f0*/  @!P4 LEA R12, P5, R3, c[0x0][0x170], 0x1 ;  /* 0x00005c00030cca11 */ /* 0x000fc400078a08ff */
[----:B------:R-:W-:Y:S01]  /*8800*/  IADD3.X R4, R4, UR5, RZ, P6, !PT ;  /* 0x0000000504047c10 */ /* 0x000fe2000b7fe4ff */
[----:B------:R-:W-:Y:S01]  /*8810*/  @P3 STS.128 [R202+0x14000], RZ ;  /* 0x014000ffca003388 */ /* 0x000fe20000000c00 */
[C---:B------:R-:W-:Y:S02]  /*8820*/  @!P3 LEA R14, P1, R3.reuse, c[0x0][0x170], 0x1 ;  /* 0x00005c00030eba11 */ /* 0x040fe400078208ff */
[C---:B------:R-:W-:Y:S01]  /*8830*/  @!P2 LEA R28, P0, R3.reuse, c[0x0][0x170], 0x1 ;  /* 0x00005c00031caa11 */ /* 0x040fe200078008ff */
[----:B------:R-:W-:Y:S01]  /*8840*/  @!PT LDS RZ, [RZ] ;  /* 0x00000000fffff984 */ /* 0x000fe20000000800 */
[----:B------:R-:W-:Y:S01]  /*8850*/  @!PT LDS RZ, [RZ] ;  /* 0x00000000fffff984 */ /* 0x000fe20000000800 */
[----:B------:R-:W-:Y:S01]  /*8860*/  @!PT LDS RZ, [RZ] ;  /* 0x00000000fffff984 */ /* 0x000fe20000000800 */
[----:B------:R2:W-:Y:S01]  /*8870*/  @!P3 LDGSTS.E.BYPASS.LTC128B.128 [R202+0x14000], [R10.64+0x80] ;  /* 0x140000800acabfae */ /* 0x0005e2000b901d4c */
[C-C-:B------:R-:W-:Y:S02]  /*8880*/  @!P4 LEA.HI.X R13, R3.reuse, c[0x0][0x174], R4.reuse, 0x1, P5 ;  /* 0x00005d00030dca11 */ /* 0x140fe400028f0c04 */
[C-C-:B------:R-:W-:Y:S01]  /*8890*/  @!P3 LEA.HI.X R15, R3.reuse, c[0x0][0x174], R4.reuse, 0x1, P1 ;  /* 0x00005d00030fba11 */ /* 0x140fe200008f0c04 */
[----:B------:R-:W-:Y:S01]  /*88a0*/  @P2 STS.128 [R202+0x16000], RZ ;  /* 0x016000ffca002388 */ /* 0x000fe20000000c00 */
[----:B------:R-:W-:-:S02]  /*88b0*/  @!P2 LEA.HI.X R29, R3, c[0x0][0x174], R4, 0x1, P0 ;  /* 0x00005d00031daa11 */ /* 0x000fc400000f0c04 */
[----:B------:R-:W-:Y:S01]  /*88c0*/  ISETP.GT.AND P0, PT, R216, R198, PT ;  /* 0x000000c6d800720c */ /* 0x000fe20003f04270 */
        /* <DEDUP_REMOVED lines=20> */
[----:B------:R-:W5:Y:S04]  /*8a10*/  LDSM.16.M88.4 R148, [R193+0xc000] ;  /* 0x00c00000c194783b */ /* 0x000f680000000200 */
[----:B------:R-:W4:Y:S04]  /*8a20*/  LDSM.16.M88.4 R140, [R193+0xc800] ;  /* 0x00c80000c18c783b */ /* 0x000f280000000200 */
[----:B------:R-:W4:Y:S04]  /*8a30*/  LDSM.16.M88.4 R32, [R193+0xd000] ;  /* 0x00d00000c120783b */ /* 0x000f280000000200 */
[----:B------:R-:W4:Y:S04]  /*8a40*/  LDSM.16.M88.4 R156, [R193+0xd800] ;  /* 0x00d80000c19c783b */ /* 0x000f280000000200 */
[----:B-1----:R-:W-:Y:S04]  /*8a50*/  LDSM.16.M88.4 R4, [R192] ;  /* 0x00000000c004783b */ /* 0x002fe80000000200 */
[----:B------:R-:W1:Y:S04]  /*8a60*/  LDSM.16.M88.4 R20, [R191] ;  /* 0x00000000bf14783b */ /* 0x000e680000000200 */
[----:B------:R-:W1:Y:S04]  /*8a70*/  LDSM.16.M88.4 R16, [R183] ;  /* 0x00000000b710783b */ /* 0x000e680000000200 */
[----:B---3--:R-:W3:Y:S04]  /*8a80*/  LDSM.16.M88.4 R12, [R182] ;  /* 0x00000000b60c783b */ /* 0x008ee80000000200 */
[----:B--2---:R-:W2:Y:S04]  /*8a90*/  LDSM.16.M88.4 R8, [R181] ;  /* 0x00000000b508783b */ /* 0x004ea80000000200 */
[----:B------:R-:W-:Y:S01]  /*8aa0*/  LDSM.16.M88.4 R224, [R187+0xc000] ;  /* 0x00c00000bbe0783b */ /* 0x000fe20000000200 */
[C---:B-----5:R-:W-:Y:S03]  /*8ab0*/  HMMA.16816.F32 R152, R24.reuse, R148, RZ ;  /* 0x000000941898723c */ /* 0x060fe600000018ff */
[----:B------:R-:W-:Y:S04]  /*8ac0*/  LDSM.16.M88.4 R168, [R187+0xc800] ;  /* 0x00c80000bba8783b */ /* 0x000fe80000000200 */
[----:B------:R-:W-:Y:S01]  /*8ad0*/  LDSM.16.M88.4 R164, [R187+0xd000] ;  /* 0x00d00000bba4783b */ /* 0x000fe20000000200 */
[C---:B----4-:R-:W-:Y:S03]  /*8ae0*/  HMMA.16816.F32 R144, R24.reuse, R140, RZ ;  /* 0x0000008c1890723c */ /* 0x050fe600000018ff */
[----:B------:R-:W-:Y:S04]  /*8af0*/  LDSM.16.M88.4 R160, [R187+0xd800] ;  /* 0x00d80000bba0783b */ /* 0x000fe80000000200 */
[----:B------:R-:W0:Y:S01]  /*8b00*/  LDGDEPBAR ;  /* 0x00000000000079af */ /* 0x000e220000000000 */
[C---:B------:R-:W-:Y:S08]  /*8b10*/  HMMA.16816.F32 R136, R24.reuse, R32, RZ ;  /* 0x000000201888723c */ /* 0x040ff000000018ff */
[C---:B------:R-:W-:Y:S08]  /*8b20*/  HMMA.16816.F32 R148, R24.reuse, R150, RZ ;  /* 0x000000961894723c */ /* 0x040ff000000018ff */
[C---:B------:R-:W-:Y:S08]  /*8b30*/  HMMA.16816.F32 R140, R24.reuse, R142, RZ ;  /* 0x0000008e188c723c */ /* 0x040ff000000018ff */
[C---:B------:R-:W-:Y:S08]  /*8b40*/  HMMA.16816.F32 R32, R24.reuse, R34, RZ ;  /* 0x000000221820723c */ /* 0x040ff000000018ff */
[C---:B------:R-:W-:Y:S08]  /*8b50*/  HMMA.16816.F32 R28, R24.reuse, R156, RZ ;  /* 0x0000009c181c723c */ /* 0x040ff000000018ff */
[----:B------:R-:W-:Y:S01]  /*8b60*/  HMMA.16816.F32 R24, R24, R158, RZ ;  /* 0x0000009e1818723c */ /* 0x000fe200000018ff */
[----:B------:R-:W4:Y:S07]  /*8b70*/  LDSM.16.M88.4 R156, [R190] ;  /* 0x00000000be9c783b */ /* 0x000f2e0000000200 */
[C---:B-1----:R-:W-:Y:S08]  /*8b80*/  HMMA.16816.F32 R152, R4.reuse, R20, R152 ;  /* 0x000000140498723c */ /* 0x042ff00000001898 */
[C---:B------:R-:W-:Y:S01]  /*8b90*/  HMMA.16816.F32 R148, R4.reuse, R22, R148 ;  /* 0x000000160494723c */ /* 0x040fe20000001894 */
[----:B------:R-:W-:Y:S07]  /*8ba0*/  LDSM.16.M88.4 R20, [R180] ;  /* 0x00000000b414783b */ /* 0x000fee0000000200 */
        /* <DEDUP_REMOVED lines=8> */
[----:B------:R-:W1:Y:S04]  /*8c30*/  LDSM.16.M88.4 R4, [R189] ;  /* 0x00000000bd04783b */ /* 0x000e680000000200 */
[----:B------:R-:W2:Y:S03]  /*8c40*/  LDSM.16.M88.4 R8, [R180+0x1800] ;  /* 0x00180000b408783b */ /* 0x000ea60000000200 */
[C---:B----4-:R-:W-:Y:S08]  /*8c50*/  HMMA.16816.F32 R152, R156.reuse, R224, R152 ;  /* 0x000000e09c98723c */ /* 0x050ff00000001898 */
        /* <DEDUP_REMOVED lines=21> */
[C---:B--2---:R-:W-:Y:S08]  /*8db0*/  HMMA.16816.F32 R28, R4.reuse, R8, R28 ;  /* 0x00000008041c723c */ /* 0x044ff0000000181c */
[----:B------:R-:W-:Y:S01]  /*8dc0*/  HMMA.16816.F32 R24, R4, R10, R24 ;  /* 0x0000000a0418723c */ /* 0x000fe20000001818 */
[----:B------:R-:W1:Y:S04]  /*8dd0*/  LDSM.16.M88.4 R4, [R192+0x4000] ;  /* 0x00400000c004783b */ /* 0x000e680000000200 */
[----:B------:R-:W2:Y:S03]  /*8de0*/  LDSM.16.M88.4 R8, [R176] ;  /* 0x00000000b008783b */ /* 0x000ea60000000200 */
[C---:B---3--:R-:W-:Y:S08]  /*8df0*/  HMMA.16816.F32 R152, R156.reuse, R224, R152 ;  /* 0x000000e09c98723c */ /* 0x048ff00000001898 */
        /* <DEDUP_REMOVED lines=21> */
[C---:B--2---:R-:W-:Y:S08]  /*8f50*/  HMMA.16816.F32 R28, R4.reuse, R8, R28 ;  /* 0x00000008041c723c */ /* 0x044ff0000000181c */
[----:B------:R-:W-:Y:S01]  /*8f60*/  HMMA.16816.F32 R24, R4, R10, R24 ;  /* 0x0000000a0418723c */ /* 0x000fe20000001818 */
[----:B------:R-:W1:Y:S04]  /*8f70*/  LDSM.16.M88.4 R4, [R189+0x4000] ;  /* 0x00400000bd04783b */ /* 0x000e680000000200 */
[----:B------:R-:W2:Y:S03]  /*8f80*/  LDSM.16.M88.4 R8, [R180+0x3800] ;  /* 0x00380000b408783b */ /* 0x000ea60000000200 */
        /* <DEDUP_REMOVED lines=31> */
[----:B------:R-:W3:Y:S07]  /*9180*/  LDSM.16.M88.4 R168, [R187+0x10000] ;  /* 0x01000000bba8783b */ /* 0x000eee0000000200 */
        /* <DEDUP_REMOVED lines=16> */
[C---:B--2---:R-:W-:Y:S08]  /*9290*/  HMMA.16816.F32 R28, R4.reuse, R8, R28 ;  /* 0x00000008041c723c */ /* 0x044ff0000000181c */
[----:B------:R-:W-:Y:S01]  /*92a0*/  HMMA.16816.F32 R24, R4, R10, R24 ;  /* 0x0000000a0418723c */ /* 0x000fe20000001818 */
[----:B------:R-:W2:Y:S04]  /*92b0*/  LDSM.16.M88.4 R8, [R180+0x5000] ;  /* 0x00500000b408783b */ /* 0x000ea80000000200 */
[----:B------:R-:W1:Y:S01]  /*92c0*/  LDSM.16.M88.4 R4, [R180+0x5800] ;  /* 0x00580000b404783b */ /* 0x000e620000000200 */
[----:B------:R-:W-:-:S04]  /*92d0*/  DEPBAR.LE SB0, 0x0 ;  /* 0x000080000000791a */ /* 0x000fc80000000000 */
[C---:B---3--:R-:W-:Y:S08]  /*92e0*/  HMMA.16816.F32 R152, R224.reuse, R168, R152 ;  /* 0x000000a8e098723c */ /* 0x048ff00000001898 */
        /* <DEDUP_REMOVED lines=11> */
[C---:B--2---:R-:W-:Y:S08]  /*93a0*/  HMMA.16816.F32 R136, R20.reuse, R8, R136 ;  /* 0x000000081488723c */ /* 0x044ff00000001888 */
[C---:B------:R-:W-:Y:S08]  /*93b0*/  HMMA.16816.F32 R32, R20.reuse, R10, R32 ;  /* 0x0000000a1420723c */ /* 0x040ff00000001820 */
[C---:B------:R-:W-:Y:S08]  /*93c0*/  HMMA.16816.F32 R28, R20.reuse, R4, R28 ;  /* 0x00000004141c723c */ /* 0x040ff0000000181c */
[----:B------:R-:W-:Y:S01]  /*93d0*/  HMMA.16816.F32 R24, R20, R6, R24 ;  /* 0x000000061418723c */ /* 0x000fe20000001818 */
[----:B------:R-:W-:Y:S06]  /*93e0*/  BAR.SYNC.DEFER_BLOCKING 0x0 ;  /* 0x0000000000007b1d */ /* 0x000fec0000010000 */
        /* <DEDUP_REMOVED lines=15> */
[C-C-:B------:R-:W-:Y:S02]  /*94e0*/  @!P4 LEA.HI.X R15, R5.reuse, c[0x0][0x16c], R4.reuse, 0x1, P5 ;  /* 0x00005b00050fca11 */ /* 0x140fe400028f0c04 */
        /* <DEDUP_REMOVED lines=8> */
[----:B------:R1:W-:Y:S01]  /*9570*/  @P3 STS.128 [R202+0xe000], RZ ;  /* 0x00e000ffca003388 */ /* 0x0003e20000000c00 */
[C---:B------:R-:W-:Y:S02]  /*9580*/  @!P3 LEA R6, P0, R3.reuse, c[0x0][0x168], 0x1 ;  /* 0x00005a000306ba11 */ /* 0x040fe400078008ff */
[C-C-:B------:R-:W-:Y:S01]  /*9590*/  @!P4 LEA.HI.X R13, R3.reuse, c[0x0][0x16c], R4.reuse, 0x1, P5 ;  /* 0x00005b00030dca11 */ /* 0x140fe200028f0c04 */
[----:B------:R-:W-:Y:S01]  /*95a0*/  @!PT LDS RZ, [RZ] ;  /* 0x00000000fffff984 */ /* 0x000fe20000000800 */
[----:B------:R-:W-:Y:S01]  /*95b0*/  @!PT LDS RZ, [RZ] ;  /* 0x00000000fffff984 */ /* 0x000fe20000000800 */
[----:B------:R-:W-:Y:S01]  /*95c0*/  @!PT LDS RZ, [RZ] ;  /* 0x00000000fffff984 */ /* 0x000fe20000000800 */
[----:B------:R1:W-:Y:S01]  /*95d0*/  @!P3 LDGSTS.E.BYPASS.LTC128B.128 [R202+0xe000], [R10.64+0x80] ;  /* 0x0e0000800acabfae */ /* 0x0003e2000b901d4c */
[----:B------:R-:W-:-:S03]  /*95e0*/  @!P3 LEA.HI.X R7, R3, c[0x0][0x16c], R4, 0x1, P0 ;  /* 0x00005b000307ba11 */ /* 0x000fc600000f0c04 */
        /* <DEDUP_REMOVED lines=23> */
.L_x_332:
[----:B------:R-:W-:Y:S05]  /*9760*/  BSYNC B0 ;  /* 0x0000000000007941 */ /* 0x000fea0003800000 */
.L_x_331:
[----:B------:R-:W0:Y:S02]  /*9770*/  LDGDEPBAR ;  /* 0x00000000000079af */ /* 0x000e240000000000 */
.L_x_330:
[----:B-1----:R-:W-:-:S05]  /*9780*/  IMAD R8, R216, 0x40, R201 ;  /* 0x00000040d8087824 */ /* 0x002fca00078e02c9 */
        /* <DEDUP_REMOVED lines=12> */
[C---:B------:R-:W-:Y:S02]  /*9850*/  IADD3 R6, R8.reuse, 0x9, RZ ;  /* 0x0000000908067810 */ /* 0x040fe40007ffe0ff */
        /* <DEDUP_REMOVED lines=79> */
[----:B------:R-:W-:Y:S02]  /*9d50*/  ISETP.GE.AND P1, PT, R10, R208, PT ;  /* 0x000000d00a00720c */ /* 0x000fe40003f26270 */
        /* <DEDUP_REMOVED lines=9> */
[----:B------:R-:W-:Y:S01]  /*9df0*/  IADD3 R10, R8, 0x38, RZ ;  /* 0x00000038080a7810 */ /* 0x000fe20007ffe0ff */
[----:B------:R-:W-:Y:S01]  /*9e00*/  LDSM.16.MT88.4 R136, [R186+0x12800] ;  /* 0x01280000ba88783b */ /* 0x000fe20000004200 */
        /* <DEDUP_REMOVED lines=21> */
[----:B------:R-:W-:Y:S01]  /*9f60*/  FSEL R141, R25, -INF , !P5 ;  /* 0xff800000198d7808 */ /* 0x000fe20006800000 */
[----:B------:R-:W-:Y:S01]  /*9f70*/  LDSM.16.MT88.4 R32, [R185+0x12800] ;  /* 0x01280000b920783b */ /* 0x000fe20000004200 */
[----:B------:R-:W-:-:S02]  /*9f80*/  FMNMX.FTZ R14, R143, R14, !PT ;  /* 0x0000000e8f0e7209 */ /* 0x000fc40007810000 */
[-C--:B------:R-:W-:Y:S02]  /*9f90*/  ISETP.GE.AND P2, PT, R12, R208.reuse, PT ;  /* 0x000000d00c00720c */ /* 0x080fe40003f46270 */
[----:B------:R-:W-:Y:S02]  /*9fa0*/  FMNMX.FTZ R15, R168, R13, !PT ;  /* 0x0000000da80f7209 */ /* 0x000fe40007810000 */
[----:B------:R-:W-:Y:S02]  /*9fb0*/  ISETP.GE.AND P1, PT, R10, R208, PT ;  /* 0x000000d00a00720c */ /* 0x000fe40003f26270 */
[----:B------:R-:W-:Y:S02]  /*9fc0*/  FMNMX.FTZ R13, R141, R14, !PT ;  /* 0x0000000e8d0d7209 */ /* 0x000fe40007810000 */
[----:B------:R-:W-:Y:S02]  /*9fd0*/  ISETP.LT.OR P2, PT, R12, R209, P2 ;  /* 0x000000d10c00720c */ /* 0x000fe40001741670 */
[----:B------:R-:W-:-:S02]  /*9fe0*/  FSEL R154, R30, -INF , !P0 ;  /* 0xff8000001e9a7808 */ /* 0x000fc40004000000 */
[----:B------:R-:W-:Y:S02]  /*9ff0*/  FMNMX.FTZ R15, R166, R15, !PT ;  /* 0x0000000fa60f7209 */ /* 0x000fe40007810000 */
[----:B------:R-:W-:Y:S02]  /*a000*/  ISETP.LT.OR P1, PT, R10, R209, P1 ;  /* 0x000000d10a00720c */ /* 0x000fe40000f21670 */
[----:B------:R-:W-:Y:S01]  /*a010*/  ISETP.GE.AND P0, PT, R8, R208, PT ;  /* 0x000000d00800720c */ /* 0x000fe20003f06270 */
[----:B------:R-:W1:Y:S01]  /*a020*/  SHFL.BFLY PT, R10, R13, 0x2, 0x1f ;  /* 0x0c401f000d0a7f89 */ /* 0x000e6200000e0000 */
        /* <DEDUP_REMOVED lines=9> */
[----:B------:R-:W-:-:S05]  /*a0c0*/  FMNMX.FTZ R17, R152, R15, !PT ;  /* 0x0000000f98117209 */ /* 0x000fca0007810000 */
[----:B------:R-:W2:Y:S01]  /*a0d0*/  SHFL.BFLY PT, R8, R17, 0x2, 0x1f ;  /* 0x0c401f0011087f89 */ /* 0x000ea200000e0000 */
[----:B-1----:R-:W-:-:S05]  /*a0e0*/  FMNMX.FTZ R15, R13, R10, !PT ;  /* 0x0000000a0d0f7209 */ /* 0x002fca0007810000 */
[----:B------:R-:W1:Y:S01]  /*a0f0*/  SHFL.BFLY PT, R132, R15, 0x1, 0x1f ;  /* 0x0c201f000f847f89 */ /* 0x000e6200000e0000 */
[----:B--2---:R-:W-:-:S03]  /*a100*/  FMNMX.FTZ R13, R17, R8, !PT ;  /* 0x00000008110d7209 */ /* 0x004fc60007810000 */
[----:B------:R-:W-:Y:S04]  /*a110*/  LDSM.16.MT88.4 R16, [R188+0x12000] ;  /* 0x01200000bc10783b */ /* 0x000fe80000004200 */
[----:B------:R-:W2:Y:S01]  /*a120*/  SHFL.BFLY PT, R8, R13, 0x1, 0x1f ;  /* 0x0c201f000d087f89 */ /* 0x000ea200000e0000 */
[----:B-1----:R-:W-:-:S04]  /*a130*/  FMNMX.FTZ R132, R15, R132, !PT ;  /* 0x000000840f847209 */ /* 0x002fc80007810000 */
        /* <DEDUP_REMOVED lines=8> */
[----:B--2---:R-:W-:Y:S01]  /*a1c0*/  FMNMX.FTZ R3, R13, R8, !PT ;  /* 0x000000080d037209 */ /* 0x004fe20007810000 */
[--C-:B------:R-:W-:Y:S01]  /*a1d0*/  FFMA.FTZ R158, R159, c[0x0][0x23c], -R156.reuse ;  /* 0x00008f009f9e7a23 */ /* 0x100fe2000001089c */
[----:B------:R-:W1:Y:S01]  /*a1e0*/  LDSM.16.MT88.4 R12, [R186+0x12000] ;  /* 0x01200000ba0c783b */ /* 0x000e620000004200 */
[--C-:B------:R-:W-:Y:S01]  /*a1f0*/  FFMA.FTZ R157, R157, c[0x0][0x23c], -R156.reuse ;  /* 0x00008f009d9d7a23 */ /* 0x100fe2000001089c */
[C---:B------:R-:W-:Y:S01]  /*a200*/  FSETP.NEU.FTZ.AND P0, PT, R3.reuse, -INF , PT ;  /* 0xff8000000300780b */ /* 0x040fe20003f1d000 */
[C---:B------:R-:W-:Y:S01]  /*a210*/  FMUL.FTZ R151, R3.reuse, c[0x0][0x23c] ;  /* 0x00008f0003977a20 */ /* 0x040fe20000410000 */
[----:B------:R-:W2:Y:S01]  /*a220*/  LDSM.16.MT88.4 R8, [R185+0x12000] ;  /* 0x01200000b908783b */ /* 0x000ea20000004200 */
[----:B------:R-:W3:Y:S01]  /*a230*/  MUFU.EX2 R148, R148 ;  /* 0x0000009400947308 */ /* 0x000ee20000000800 */
[----:B------:R-:W-:Y:S01]  /*a240*/  FSEL R7, R3, RZ, P0 ;  /* 0x000000ff03077208 */ /* 0x000fe20000000000 */
[--C-:B------:R-:W-:Y:S01]  /*a250*/  FFMA.FTZ R159, R23, c[0x0][0x23c], -R156.reuse ;  /* 0x00008f00179f7a23 */ /* 0x100fe2000001089c */
[----:B------:R-:W-:Y:S01]  /*a260*/  FSEL R151, R151, RZ, P0 ;  /* 0x000000ff97977208 */ /* 0x000fe20000000000 */
[----:B------:R-:W-:-:S02]  /*a270*/  FFMA.FTZ R160, R21, c[0x0][0x23c], -R156 ;  /* 0x00008f0015a07a23 */ /* 0x000fc4000001089c */
[----:B------:R-:W-:Y:S02]  /*a280*/  FADD.FTZ R7, R0, -R7 ;  /* 0x8000000700077221 */ /* 0x000fe40000010000 */
[--C-:B------:R-:W-:Y:S01]  /*a290*/  FFMA.FTZ R145, R5, c[0x0][0x23c], -R151.reuse ;  /* 0x00008f0005917a23 */ /* 0x100fe20000010897 */
[----:B------:R-:W-:Y:S01]  /*a2a0*/  FSEL R5, R132, RZ, P1 ;  /* 0x000000ff84057208 */ /* 0x000fe20000800000 */
[--C-:B------:R-:W-:Y:S01]  /*a2b0*/  FFMA.FTZ R133, R150, c[0x0][0x23c], -R151.reuse ;  /* 0x00008f0096857a23 */ /* 0x100fe20000010897 */
[----:B------:R-:W-:Y:S01]  /*a2c0*/  MUFU.EX2 R147, R147 ;  /* 0x0000009300937308 */ /* 0x000fe20000000800 */
[----:B------:R-:W-:Y:S02]  /*a2d0*/  FFMA.FTZ R144, R6, c[0x0][0x23c], -R151 ;  /* 0x00008f0006907a23 */ /* 0x000fe40000010897 */
[----:B------:R-:W-:Y:S02]  /*a2e0*/  FADD.FTZ R5, R2, -R5 ;  /* 0x8000000502057221 */ /* 0x000fe40000010000 */
[----:B------:R-:W-:Y:S01]  /*a2f0*/  FFMA.FTZ R2, R4, c[0x0][0x23c], -R151 ;  /* 0x00008f0004027a23 */ /* 0x000fe20000010897 */
[----:B---3--:R-:W-:Y:S01]  /*a300*/  F2FP.PACK_AB R4, R148, R149 ;  /* 0x000000959404723e */ /* 0x008fe200000000ff */
[----:B------:R-:W-:Y:S01]  /*a310*/  FMUL.FTZ R150, R5, c[0x0][0x23c] ;  /* 0x00008f0005967a20 */ /* 0x000fe20000410000 */
[----:B------:R-:W3:Y:S01]  /*a320*/  MUFU.EX2 R146, R146 ;  /* 0x0000009200927308 */ /* 0x000ee20000000800 */
[----:B------:R-:W-:-:S02]  /*a330*/  FMUL.FTZ R0, R7, c[0x0][0x23c] ;  /* 0x00008f0007007a20 */ /* 0x000fc40000410000 */
[--C-:B------:R-:W-:Y:S02]  /*a340*/  FFMA.FTZ R161, R162, c[0x0][0x23c], -R151.reuse ;  /* 0x00008f00a2a17a23 */ /* 0x100fe40000010897 */
[--C-:B------:R-:W-:Y:S02]  /*a350*/  FFMA.FTZ R162, R164, c[0x0][0x23c], -R151.reuse ;  /* 0x00008f00a4a27a23 */ /* 0x100fe40000010897 */
[--C-:B------:R-:W-:Y:S01]  /*a360*/  FFMA.FTZ R163, R22, c[0x0][0x23c], -R151.reuse ;  /* 0x00008f0016a37a23 */ /* 0x100fe20000010897 */
[----:B------:R-:W-:Y:S01]  /*a370*/  MUFU.EX2 R145, R145 ;  /* 0x0000009100917308 */ /* 0x000fe20000000800 */
[----:B------:R-:W-:Y:S02]  /*a380*/  FFMA.FTZ R164, R20, c[0x0][0x23c], -R151 ;  /* 0x00008f0014a47a23 */ /* 0x000fe40000010897 */
[----:B------:R-:W-:Y:S01]  /*a390*/  LDSM.16.MT88.4 R20, [R186+0x14800] ;  /* 0x01480000ba14783b */ /* 0x000fe20000004200 */
[--C-:B------:R-:W-:Y:S02]  /*a3a0*/  FFMA.FTZ R220, R171, c[0x0][0x23c], -R156.reuse ;  /* 0x00008f00abdc7a23 */ /* 0x100fe4000001089c */
[----:B------:R-:W-:-:S02]  /*a3b0*/  FFMA.FTZ R222, R165, c[0x0][0x23c], -R156 ;  /* 0x00008f00a5de7a23 */ /* 0x000fc4000001089c */
[----:B------:R-:W4:Y:S01]  /*a3c0*/  MUFU.EX2 R144, R144 ;  /* 0x0000009000907308 */ /* 0x000f220000000800 */
[----:B---3--:R-:W-:Y:S01]  /*a3d0*/  F2FP.PACK_AB R6, R146, R147 ;  /* 0x000000939206723e */ /* 0x008fe200000000ff */
[--C-:B------:R-:W-:Y:S02]  /*a3e0*/  FFMA.FTZ R169, R169, c[0x0][0x23c], -R156.reuse ;  /* 0x00008f00a9a97a23 */ /* 0x100fe4000001089c */
[----:B------:R-:W-:Y:S02]  /*a3f0*/  FFMA.FTZ R167, R167, c[0x0][0x23c], -R156 ;  /* 0x00008f00a7a77a23 */ /* 0x000fe4000001089c */
[--C-:B------:R-:W-:Y:S02]  /*a400*/  FFMA.FTZ R165, R218, c[0x0][0x23c], -R151.reuse ;  /* 0x00008f00daa57a23 */ /* 0x100fe40000010897 */
[----:B------:R-:W-:Y:S01]  /*a410*/  MUFU.EX2 R133, R133 ;  /* 0x0000008500857308 */ /* 0x000fe20000000800 */
[--C-:B------:R-:W-:Y:S02]  /*a420*/  FFMA.FTZ R170, R170, c[0x0][0x23c], -R151.reuse ;  /* 0x00008f00aaaa7a23 */ /* 0x100fe40000010897 */
[----:B------:R-:W-:-:S02]  /*a430*/  FFMA.FTZ R168, R168, c[0x0][0x23c], -R151 ;  /* 0x00008f00a8a87a23 */ /* 0x000fc40000010897 */
[--C-:B------:R-:W-:Y:S02]  /*a440*/  FFMA.FTZ R171, R166, c[0x0][0x23c], -R151.reuse ;  /* 0x00008f00a6ab7a23 */ /* 0x100fe40000010897 */
[--C-:B------:R-:W-:Y:S01]  /*a450*/  FFMA.FTZ R166, R153, c[0x0][0x23c], -R156.reuse ;  /* 0x00008f0099a67a23 */ /* 0x100fe2000001089c */
[----:B------:R-:W3:Y:S01]  /*a460*/  MUFU.EX2 R2, R2 ;  /* 0x0000000200027308 */ /* 0x000ee20000000800 */
[----:B----4-:R-:W-:Y:S01]  /*a470*/  F2FP.PACK_AB R5, R144, R145 ;  /* 0x000000919005723e */ /* 0x010fe200000000ff */
[--C-:B------:R-:W-:Y:S02]  /*a480*/  FFMA.FTZ R155, R155, c[0x0][0x23c], -R156.reuse ;  /* 0x00008f009b9b7a23 */ /* 0x100fe4000001089c */
[----:B------:R-:W-:Y:S02]  /*a490*/  FFMA.FTZ R153, R143, c[0x0][0x23c], -R156 ;  /* 0x00008f008f997a23 */ /* 0x000fe4000001089c */
[--C-:B------:R-:W-:Y:S02]  /*a4a0*/  FFMA.FTZ R154, R154, c[0x0][0x23c], -R151.reuse ;  /* 0x00008f009a9a7a23 */ /* 0x100fe40000010897 */
[----:B------:R-:W4:Y:S01]  /*a4b0*/  MUFU.EX2 R150, R150 ;  /* 0x0000009600967308 */ /* 0x000f220000000800 */
[----:B------:R-:W-:-:S02]  /*a4c0*/  FFMA.FTZ R219, R140, c[0x0][0x23c], -R151 ;  /* 0x00008f008cdb7a23 */ /* 0x000fc40000010897 */
[--C-:B------:R-:W-:Y:S02]  /*a4d0*/  FFMA.FTZ R218, R142, c[0x0][0x23c], -R151.reuse ;  /* 0x00008f008eda7a23 */ /* 0x100fe40000010897 */
[----:B------:R-:W-:Y:S02]  /*a4e0*/  FFMA.FTZ R156, R141, c[0x0][0x23c], -R156 ;  /* 0x00008f008d9c7a23 */ /* 0x000fe4000001089c */
[----:B------:R-:W-:Y:S01]  /*a4f0*/  FFMA.FTZ R151, R152, c[0x0][0x23c], -R151 ;  /* 0x00008f0098977a23 */ /* 0x000fe20000010897 */
[----:B------:R-:W5:Y:S01]  /*a500*/  MUFU.EX2 R0, R0 ;  /* 0x0000000000007308 */ /* 0x000f620000000800 */
[----:B---3--:R-:W-:Y:S01]  /*a510*/  F2FP.PACK_AB R7, R2, R133 ;  /* 0x000000850207723e */ /* 0x008fe200000000ff */
[----:B------:R-:W-:Y:S01]  /*a520*/  LDSM.16.MT88.4 R140, [R186+0x13800] ;  /* 0x01380000ba8c783b */ /* 0x000fe20000004200 */
[----:B----4-:R-:W-:-:S05]  /*a530*/  FMUL.FTZ R120, R120, R150 ;  /* 0x0000009678787220 */ /* 0x010fca0000410000 */
        /* <DEDUP_REMOVED lines=10> */
[C---:B-1----:R-:W-:Y:S01]  /*a5e0*/  HMMA.16816.F32 R120, R4.reuse, R12, R120 ;  /* 0x0000000c0478723c */ /* 0x042fe20000001878 */
[----:B------:R-:W-:Y:S01]  /*a5f0*/  FMUL.FTZ R129, R129, R150 ;  /* 0x0000009681817220 */ /* 0x000fe20000410000 */
[----:B------:R-:W-:Y:S01]  /*a600*/  MUFU.EX2 R159, R159 ;  /* 0x0000009f009f7308 */ /* 0x000fe20000000800 */
[-C--:B------:R-:W-:Y:S02]  /*a610*/  FMUL.FTZ R130, R130, R0.reuse ;  /* 0x0000000082827220 */ /* 0x080fe40000410000 */
[----:B------:R-:W-:Y:S02]  /*a620*/  FMUL.FTZ R131, R131, R0 ;  /* 0x0000000083837220 */ /* 0x000fe40000410000 */
[-C--:B------:R-:W-:Y:S01]  /*a630*/  FMUL.FTZ R124, R124, R150.reuse ;  /* 0x000000967c7c7220 */ /* 0x080fe20000410000 */
[----:B------:R-:W-:Y:S01]  /*a640*/  HMMA.16816.F32 R116, R4, R14, R116 ;  /* 0x0000000e0474723c */ /* 0x000fe20000001874 */
[----:B------:R-:W1:Y:S01]  /*a650*/  LDSM.16.MT88.4 R12, [R188+0x14000] ;  /* 0x01400000bc0c783b */ /* 0x000e620000004200 */
        /* <DEDUP_REMOVED lines=15> */
[----:B------:R-:W1:Y:S01]  /*a750*/  MUFU.EX2 R162, R162 ;  /* 0x000000a200a27308 */ /* 0x000e620000000800 */
[----:B------:R-:W-:-:S02]  /*a760*/  FMUL.FTZ R111, R111, R0 ;  /* 0x000000006f6f7220 */ /* 0x000fc40000410000 */
[-C--:B------:R-:W-:Y:S01]  /*a770*/  FMUL.FTZ R36, R36, R150.reuse ;  /* 0x0000009624247220 */ /* 0x080fe20000410000 */
[C---:B--2---:R-:W-:Y:S01]  /*a780*/  HMMA.16816.F32 R112, R4.reuse, R8, R112 ;  /* 0x000000080470723c */ /* 0x044fe20000001870 */
[----:B------:R-:W-:Y:S02]  /*a790*/  FMUL.FTZ R37, R37, R150 ;  /* 0x0000009625257220 */ /* 0x000fe40000410000 */
[-C--:B------:R-:W-:Y:S01]  /*a7a0*/  FMUL.FTZ R38, R38, R0.reuse ;  /* 0x0000000026267220 */ /* 0x080fe20000410000 */
[----:B------:R-:W-:Y:S01]  /*a7b0*/  MUFU.EX2 R163, R163 ;  /* 0x000000a300a37308 */ /* 0x000fe20000000800 */
[----:B------:R-:W-:Y:S02]  /*a7c0*/  FMUL.FTZ R39, R39, R0 ;  /* 0x0000000027277220 */ /* 0x000fe40000410000 */
[-C--:B------:R-:W-:Y:S01]  /*a7d0*/  FMUL.FTZ R40, R40, R150.reuse ;  /* 0x0000009628287220 */ /* 0x080fe20000410000 */
[----:B------:R-:W-:Y:S01]  /*a7e0*/  HMMA.16816.F32 R108, R4, R10, R108 ;  /* 0x0000000a046c723c */ /* 0x000fe2000000186c */
[----:B------:R-:W2:Y:S01]  /*a7f0*/  LDSM.16.MT88.4 R8, [R186+0x14000] ;  /* 0x01400000ba08783b */ /* 0x000ea20000004200 */
[----:B------:R-:W-:-:S02]  /*a800*/  FMUL.FTZ R41, R41, R150 ;  /* 0x0000009629297220 */ /* 0x000fc40000410000 */
[-C--:B------:R-:W-:Y:S01]  /*a810*/  FMUL.FTZ R42, R42, R0.reuse ;  /* 0x000000002a2a7220 */ /* 0x080fe20000410000 */
[----:B------:R-:W2:Y:S01]  /*a820*/  MUFU.EX2 R164, R164 ;  /* 0x000000a400a47308 */ /* 0x000ea20000000800 */
[----:B------:R-:W-:Y:S02]  /*a830*/  FMUL.FTZ R43, R43, R0 ;  /* 0x000000002b2b7220 */ /* 0x000fe40000410000 */
[C---:B-1----:R-:W-:Y:S01]  /*a840*/  HMMA.16816.F32 R36, R4.reuse, R12, R36 ;  /* 0x0000000c0424723c */ /* 0x042fe20000001824 */
[-C--:B------:R-:W-:Y:S02]  /*a850*/  FMUL.FTZ R104, R104, R150.reuse ;  /* 0x0000009668687220 */ /* 0x080fe40000410000 */
[----:B------:R-:W-:Y:S02]  /*a860*/  FMUL.FTZ R105, R105, R150 ;  /* 0x0000009669697220 */ /* 0x000fe40000410000 */
[-C--:B------:R-:W-:Y:S01]  /*a870*/  FMUL.FTZ R106, R106, R0.reuse ;  /* 0x000000006a6a7220 */ /* 0x080fe20000410000 */
[----:B------:R-:W-:Y:S01]  /*a880*/  MUFU.EX2 R169, R169 ;  /* 0x000000a900a97308 */ /* 0x000fe20000000800 */
[----:B------:R-:W-:Y:S01]  /*a890*/  FMUL.FTZ R107, R107, R0 ;  /* 0x000000006b6b7220 */ /* 0x000fe20000410000 */
[----:B------:R-:W-:Y:S01]  /*a8a0*/  HMMA.16816.F32 R40, R4, R14, R40 ;  /* 0x0000000e0428723c */ /* 0x000fe20000001828 */
[----:B------:R-:W1:Y:S01]  /*a8b0*/  LDSM.16.MT88.4 R12, [R184+0x14000] ;  /* 0x01400000b80c783b */ /* 0x000e620000004200 */
        /* <DEDUP_REMOVED lines=16> */
[----:B------:R-:W1:Y:S01]  /*a9c0*/  MUFU.EX2 R222, R222 ;  /* 0x000000de00de7308 */ /* 0x000e620000000800 */
[----:B------:R-:W-:Y:S02]  /*a9d0*/  FMUL.FTZ R51, R51, R0 ;  /* 0x0000000033337220 */ /* 0x000fe40000410000 */
[-C--:B------:R-:W-:Y:S01]  /*a9e0*/  FMUL.FTZ R60, R60, R150.reuse ;  /* 0x000000963c3c7220 */ /* 0x080fe20000410000 */
[----:B--2---:R-:W-:Y:S01]  /*a9f0*/  HMMA.16816.F32 R44, R4, R8, R44 ;  /* 0x00000008042c723c */ /* 0x004fe2000000182c */
[----:B------:R-:W-:-:S02]  /*aa00*/  FMUL.FTZ R61, R61, R150 ;  /* 0x000000963d3d7220 */ /* 0x000fc40000410000 */
[-C--:B------:R-:W-:Y:S01]  /*aa10*/  FMUL.FTZ R62, R62, R0.reuse ;  /* 0x000000003e3e7220 */ /* 0x080fe20000410000 */
[----:B------:R-:W-:Y:S01]  /*aa20*/  MUFU.EX2 R165, R165 ;  /* 0x000000a500a57308 */ /* 0x000fe20000000800 */
[----:B------:R-:W-:Y:S02]  /*aa30*/  FMUL.FTZ R63, R63, R0 ;  /* 0x000000003f3f7220 */ /* 0x000fe40000410000 */
[-C--:B------:R-:W-:Y:S01]  /*aa40*/  FMUL.FTZ R64, R64, R150.reuse ;  /* 0x0000009640407220 */ /* 0x080fe20000410000 */
[----:B------:R-:W-:Y:S01]  /*aa50*/  HMMA.16816.F32 R48, R4, R10, R48 ;  /* 0x0000000a0430723c */ /* 0x000fe20000001830 */
[----:B------:R-:W2:Y:S01]  /*aa60*/  LDSM.16.MT88.4 R8, [R188+0x16000] ;  /* 0x01600000bc08783b */ /* 0x000ea20000004200 */
[----:B------:R-:W-:Y:S02]  /*aa70*/  FMUL.FTZ R65, R65, R150 ;  /* 0x0000009641417220 */ /* 0x000fe40000410000 */
[-C--:B------:R-:W-:Y:S01]  /*aa80*/  FMUL.FTZ R66, R66, R0.reuse ;  /* 0x0000000042427220 */ /* 0x080fe20000410000 */
[----:B------:R-:W2:Y:S01]  /*aa90*/  MUFU.EX2 R170, R170 ;  /* 0x000000aa00aa7308 */ /* 0x000ea20000000800 */
[----:B------:R-:W-:-:S02]  /*aaa0*/  FMUL.FTZ R67, R67, R0 ;  /* 0x0000000043437220 */ /* 0x000fc40000410000 */
        /* <DEDUP_REMOVED lines=65> */
[----:B------:R-:W-:Y:S01]  /*aec0*/  FFMA.FTZ R149, R221, R150, R149 ;  /* 0x00000096dd957223 */ /* 0x000fe20000010095 */
[----:B--2---:R-:W-:Y:S01]  /*aed0*/  HMMA.16816.F32 R92, R4, R8, R92 ;  /* 0x00000008045c723c */ /* 0x004fe2000000185c */
        /* <DEDUP_REMOVED lines=144> */
.L_x_326:
[----:B------:R-:W-:-:S13]  /*b7e0*/  ISETP.GT.AND P0, PT, R216, R198, PT ;  /* 0x000000c6d800720c */ /* 0x000fda0003f04270 */
[----:B------:R-:W-:Y:S05]  /*b7f0*/  @!P0 BRA `(.L_x_333) ;  /* 0x000031e000008947 */ /* 0x000fea0003800000 */
[----:B------:R-:W-:Y:S01]  /*b800*/  IMAD.MOV.U32 R0, RZ, RZ, R3 ;  /* 0x000000ffff007224 */ /* 0x000fe200078e0003 */
[----:B------:R-:W-:Y:S01]  /*b810*/  ISETP.GE.AND P4, PT, R212, c[0x0][0x220], PT ;  /* 0x00008800d4007a0c */ /* 0x000fe20003f86270 */
[----:B------:R-:W-:Y:S01]  /*b820*/  IMAD.MOV.U32 R2, RZ, RZ, R132 ;  /* 0x000000ffff027224 */ /* 0x000fe200078e0084 */
[----:B------:R-:W-:Y:S01]  /*b830*/  ISETP.GE.AND P3, PT, R197, c[0x0][0x220], PT ;  /* 0x00008800c5007a0c */ /* 0x000fe20003f66270 */
[----:B------:R-:W-:Y:S01]  /*b840*/  IMAD.MOV.U32 R219, RZ, RZ, R215 ;  /* 0x000000ffffdb7224 */ /* 0x000fe200078e00d7 */
[----:B------:R-:W-:Y:S02]  /*b850*/  ISETP.GE.AND P2, PT, R196, c[0x0][0x220], PT ;  /* 0x00008800c4007a0c */ /* 0x000fe40003f46270 */
[----:B------:R-:W-:Y:S01]  /*b860*/  MOV R218, R134 ;  /* 0x0000008600da7202 */ /* 0x000fe20000000f00 */
[----:B------:R-:W-:Y:S05]  /*b870*/  BRA `(.L_x_334) ;  /* 0x0000036000007947 */ /* 0x000fea0003800000 */
.L_x_336:
        /* <DEDUP_REMOVED lines=8> */
[C---:B------:R-:W-:Y:S01]  /*b900*/  @!P2 LEA R140, P5, R134.reuse, c[0x0][0x168], 0x1 ;  /* 0x00005a00868caa11 */ /* 0x040fe200078a08ff */
[----:B------:R-:W-:Y:S01]  /*b910*/  IMAD.IADD R133, R137, 0x1, R133 ;  /* 0x0000000189857824 */ /* 0x000fe200078e0285 */
[----:B------:R-:W-:Y:S04]  /*b920*/  IADD3 R132, P6, R134, UR11, RZ ;  /* 0x0000000b86847c10 */ /* 0x000fe8000ffde0ff */
[----:B------:R-:W-:Y:S02]  /*b930*/  LEA.HI.X R133, R136, R207, R133, 0x6, P0 ;  /* 0x000000cf88857211 */ /* 0x000fe400000f3485 */
[C---:B------:R-:W-:Y:S02]  /*b940*/  @!P3 LEA R142, P0, R134.reuse, c[0x0][0x168], 0x1 ;  /* 0x00005a00868eba11 */ /* 0x040fe400078008ff */
[C-C-:B------:R-:W-:Y:S02]  /*b950*/  @!P4 LEA.HI.X R147, R134.reuse, c[0x0][0x16c], R133.reuse, 0x1, P1 ;  /* 0x00005b008693ca11 */ /* 0x140fe400008f0c85 */
[C-C-:B------:R-:W-:Y:S02]  /*b960*/  @!P3 LEA.HI.X R143, R134.reuse, c[0x0][0x16c], R133.reuse, 0x1, P0 ;  /* 0x00005b00868fba11 */ /* 0x140fe400000f0c85 */
[----:B------:R-:W-:Y:S01]  /*b970*/  @!P2 LEA.HI.X R141, R134, c[0x0][0x16c], R133, 0x1, P5 ;  /* 0x00005b00868daa11 */ /* 0x000fe200028f0c85 */
[----:B------:R-:W-:Y:S01]  /*b980*/  @!PT LDS RZ, [RZ] ;  /* 0x00000000fffff984 */ /* 0x000fe20000000800 */
[----:B------:R-:W-:Y:S01]  /*b990*/  @!PT LDS RZ, [RZ] ;  /* 0x00000000fffff984 */ /* 0x000fe20000000800 */
[----:B------:R-:W-:Y:S01]  /*b9a0*/  @!PT LDS RZ, [RZ] ;  /* 0x00000000fffff984 */ /* 0x000fe20000000800 */
[----:B------:R1:W-:Y:S01]  /*b9b0*/  @!P4 LDGSTS.E.BYPASS.LTC128B.128 [R202+0xc000], [R146.64] ;  /* 0x0c00000092cacfae */ /* 0x0003e2000b901d4c */
[C---:B------:R-:W-:Y:S02]  /*b9c0*/  @!P3 LEA R138, P1, R132.reuse, c[0x0][0x168], 0x1 ;  /* 0x00005a00848aba11 */ /* 0x040fe400078208ff */
        /* <DEDUP_REMOVED lines=9> */
[C-C-:B------:R-:W-:Y:S01]  /*ba60*/  @!P4 LEA.HI.X R145, R132.reuse, c[0x0][0x16c], R3.reuse, 0x1, P6 ;  /* 0x00005b008491ca11 */ /* 0x140fe200030f0c03 */
[----:B------:R1:W-:Y:S01]  /*ba70*/  @P2 STS.128 [R202+0x10000], RZ ;  /* 0x010000ffca002388 */ /* 0x0003e20000000c00 */
[----:B------:R-:W-:Y:S03]  /*ba80*/  @!P2 LEA.HI.X R137, R132, c[0x0][0x16c], R3, 0x1, P0 ;  /* 0x00005b008489aa11 */ /* 0x000fe600000f0c03 */
        /* <DEDUP_REMOVED lines=21> */
.L_x_334:
[----:B------:R-:W-:Y:S04]  /*bbe0*/  DEPBAR.LE SB0, 0x0 ;  /* 0x000080000000791a */ /* 0x000fe80000000000 */
[----:B------:R-:W-:Y:S01]  /*bbf0*/  BAR.SYNC.DEFER_BLOCKING 0x0 ;  /* 0x0000000000007b1d */ /* 0x000fe20000010000 */
[----:B------:R-:W-:Y:S04]  /*bc00*/  IADD3 R215, R216, -0x1, RZ ;  /* 0xffffffffd8d77810 */ /* 0x000fe80007ffe0ff */
[----:B------:R-:W-:Y:S01]  /*bc10*/  SHF.R.S32.HI R214, RZ, 0x1f, R215 ;  /* 0x0000001fffd67819 */ /* 0x000fe200000114d7 */
[C---:B------:R-:W-:Y:S02]  /*bc20*/  IMAD R3, R215.reuse, UR8, RZ ;  /* 0x00000008d7037c24 */ /* 0x040fe4000f8e02ff */
[----:B------:R-:W-:Y:S04]  /*bc30*/  IMAD.WIDE.U32 R230, R215, UR14, R218 ;  /* 0x0000000ed7e67c25 */ /* 0x000fe8000f8e00da */
[----:B------:R-:W-:Y:S01]  /*bc40*/  IMAD R3, R214, UR14, R3 ;  /* 0x0000000ed6037c24 */ /* 0x000fe2000f8e0203 */
[C---:B------:R-:W-:Y:S02]  /*bc50*/  @!P4 LEA R234, P1, R230.reuse, c[0x0][0x170], 0x1 ;  /* 0x00005c00e6eaca11 */ /* 0x040fe400078208ff */
[C---:B------:R-:W-:Y:S01]  /*bc60*/  @!P3 LEA R228, P0, R230.reuse, c[0x0][0x170], 0x1 ;  /* 0x00005c00e6e4ba11 */ /* 0x040fe200078008ff */
[----:B------:R-:W-:Y:S01]  /*bc70*/  IMAD.IADD R220, R231, 0x1, R3 ;  /* 0x00000001e7dc7824 */ /* 0x000fe200078e0203 */
[C---:B------:R-:W-:Y:S02]  /*bc80*/  @!P2 LEA R226, P5, R230.reuse, c[0x0][0x170], 0x1 ;  /* 0x00005c00e6e2aa11 */ /* 0x040fe400078a08ff */
[C---:B------:R-:W-:Y:S02]  /*bc90*/  IADD3 R214, P6, R230.reuse, UR15, RZ ;  /* 0x0000000fe6d67c10 */ /* 0x040fe4000ffde0ff */
[C-C-:B------:R-:W-:Y:S02]  /*bca0*/  @!P4 LEA.HI.X R235, R230.reuse, c[0x0][0x174], R220.reuse, 0x1, P1 ;  /* 0x00005d00e6ebca11 */ /* 0x140fe400008f0cdc */
[C-C-:B------:R-:W-:Y:S01]  /*bcb0*/  @!P3 LEA.HI.X R229, R230.reuse, c[0x0][0x174], R220.reuse, 0x1, P0 ;  /* 0x00005d00e6e5ba11 */ /* 0x140fe200000f0cdc */
[----:B------:R-:W-:Y:S01]  /*bcc0*/  @P4 STS.128 [R202+0x12000], RZ ;  /* 0x012000ffca004388 */ /* 0x000fe20000000c00 */
[----:B------:R-:W-:Y:S02]  /*bcd0*/  @!P2 LEA.HI.X R227, R230, c[0x0][0x174], R220, 0x1, P5 ;  /* 0x00005d00e6e3aa11 */ /* 0x000fe400028f0cdc */
[----:B------:R-:W-:Y:S01]  /*bce0*/  IADD3.X R3, R220, UR5, RZ, P6, !PT ;  /* 0x00000005dc037c10 */ /* 0x000fe2000b7fe4ff */
[----:B------:R-:W-:Y:S01]  /*bcf0*/  @!PT LDS RZ, [RZ] ;  /* 0x00000000fffff984 */ /* 0x000fe20000000800 */
[----:B------:R-:W-:Y:S01]  /*bd00*/  @!PT LDS RZ, [RZ] ;  /* 0x00000000fffff984 */ /* 0x000fe20000000800 */
[----:B------:R-:W-:Y:S01]  /*bd10*/  @!PT LDS RZ, [RZ] ;  /* 0x00000000fffff984 */ /* 0x000fe20000000800 */
[----:B------:R1:W-:Y:S01]  /*bd20*/  @!P4 LDGSTS.E.BYPASS.LTC128B.128 [R202+0x12000], [R234.64] ;  /* 0x12000000eacacfae */ /* 0x0003e2000b901d4c */
[C---:B------:R-:W-:Y:S02]  /*bd30*/  @!P4 LEA R232, P6, R214.reuse, c[0x0][0x170], 0x1 ;  /* 0x00005c00d6e8ca11 */ /* 0x040fe400078c08ff */
[C---:B------:R-:W-:Y:S01]  /*bd40*/  @!P3 LEA R224, P1, R214.reuse, c[0x0][0x170], 0x1 ;  /* 0x00005c00d6e0ba11 */ /* 0x040fe200078208ff */
[----:B------:R-:W-:Y:S01]  /*bd50*/  @P3 STS.128 [R202+0x14000], RZ ;  /* 0x014000ffca003388 */ /* 0x000fe20000000c00 */
[C-C-:B------:R-:W-:Y:S02]  /*bd60*/  @!P4 LEA.HI.X R233, R214.reuse, c[0x0][0x174], R3.reuse, 0x1, P6 ;  /* 0x00005d00d6e9ca11 */ /* 0x140fe400030f0c03 */
[C-C-:B------:R-:W-:Y:S01]  /*bd70*/  @!P3 LEA.HI.X R225, R214.reuse, c[0x0][0x174], R3.reuse, 0x1, P1 ;  /* 0x00005d00d6e1ba11 */ /* 0x140fe200008f0c03 */
[----:B------:R-:W-:Y:S01]  /*bd80*/  @!PT LDS RZ, [RZ] ;  /* 0x00000000fffff984 */ /* 0x000fe20000000800 */
[----:B------:R-:W-:Y:S01]  /*bd90*/  @!PT LDS RZ, [RZ] ;  /* 0x00000000fffff984 */ /* 0x000fe20000000800 */
[----:B------:R-:W-:Y:S01]  /*bda0*/  @!PT LDS RZ, [RZ] ;  /* 0x00000000fffff984 */ /* 0x000fe20000000800 */
[----:B------:R1:W-:Y:S01]  /*bdb0*/  @!P3 LDGSTS.E.BYPASS.LTC128B.128 [R202+0x14000], [R228.64+0x80] ;  /* 0x14000080e4cabfae */ /* 0x0003e2000b901d4c */
[C---:B------:R-:W-:Y:S03]  /*bdc0*/  @!P2 LEA R222, P0, R214.reuse, c[0x0][0x170], 0x1 ;  /* 0x00005c00d6deaa11 */ /* 0x040fe600078008ff */
[----:B------:R-:W-:Y:S01]  /*bdd0*/  @P2 STS.128 [R202+0x16000], RZ ;  /* 0x016000ffca002388 */ /* 0x000fe20000000c00 */
[----:B------:R-:W-:Y:S02]  /*bde0*/  @!P2 LEA.HI.X R223, R214, c[0x0][0x174], R3, 0x1, P0 ;  /* 0x00005d00d6dfaa11 */ /* 0x000fe400000f0c03 */
        /* <DEDUP_REMOVED lines=180> */
.L_x_335:
[----:B------:R-:W-:Y:S05]  /*c930*/  IMAD R3, R215, 0x40, R201 ;  /* 0x00000040d7037824 */ /* 0x000fea00078e02c9 */
[C---:B------:R-:W-:Y:S02]  /*c940*/  IADD3 R132, R3.reuse, 0x1, RZ ;  /* 0x0000000103847810 */ /* 0x040fe40007ffe0ff */
[CC--:B------:R-:W-:Y:S02]  /*c950*/  ISETP.GE.AND P6, PT, R3.reuse, R211.reuse, PT ;  /* 0x000000d30300720c */ /* 0x0c0fe40003fc6270 */
[C---:B------:R-:W-:Y:S02]  /*c960*/  ISETP.GE.AND P5, PT, R132.reuse, R211, PT ;  /* 0x000000d38400720c */ /* 0x040fe40003fa6270 */
[CC--:B------:R-:W-:Y:S02]  /*c970*/  ISETP.GE.AND P0, PT, R132.reuse, R209.reuse, PT ;  /* 0x000000d18400720c */ /* 0x0c0fe40003f06270 */
[C---:B------:R-:W-:Y:S02]  /*c980*/  IADD3 R133, R3.reuse, 0x8, RZ ;  /* 0x0000000803857810 */ /* 0x040fe40007ffe0ff */
[C---:B------:R-:W-:Y:S02]  /*c990*/  ISETP.GE.OR P0, PT, R132.reuse, R208, !P0 ;  /* 0x000000d08400720c */ /* 0x040fe40004706670 */
[C---:B------:R-:W-:Y:S02]  /*c9a0*/  ISETP.GE.AND P1, PT, R3.reuse, R209, PT ;  /* 0x000000d10300720c */ /* 0x040fe40003f26270 */
[-C--:B------:R-:W-:Y:S02]  /*c9b0*/  ISETP.GE.OR P5, PT, R132, R210.reuse, !P5 ;  /* 0x000000d28400720c */ /* 0x080fe40006fa6670 */
[C---:B------:R-:W-:Y:S02]  /*c9c0*/  IADD3 R132, R3.reuse, 0x9, RZ ;  /* 0x0000000903847810 */ /* 0x040fe40007ffe0ff */
[----:B------:R-:W-:Y:S02]  /*c9d0*/  ISETP.GE.OR P6, PT, R3, R210, !P6 ;  /* 0x000000d20300720c */ /* 0x000fe400077c6670 */
[----:B------:R-:W-:Y:S02]  /*c9e0*/  FSEL R7, R7, -INF , !P0 ;  /* 0xff80000007077808 */ /* 0x000fe40004000000 */
[----:B------:R-:W-:Y:S02]  /*c9f0*/  FSEL R134, R4, -INF , !P6 ;  /* 0xff80000004867808 */ /* 0x000fe40007000000 */
[----:B-1----:R-:W-:Y:S02]  /*ca00*/  FSEL R144, R5, -INF , !P5 ;  /* 0xff80000005907808 */ /* 0x002fe40006800000 */
[-C--:B------:R-:W-:Y:S02]  /*ca10*/  ISETP.GE.AND P6, PT, R133, R211.reuse, PT ;  /* 0x000000d38500720c */ /* 0x080fe40003fc6270 */
[C---:B------:R-:W-:Y:S02]  /*ca20*/  ISETP.GE.AND P5, PT, R132.reuse, R211, PT ;  /* 0x000000d38400720c */ /* 0x040fe40003fa6270 */
[-C--:B------:R-:W-:Y:S02]  /*ca30*/  ISETP.GE.AND P0, PT, R132, R209.reuse, PT ;  /* 0x000000d18400720c */ /* 0x080fe40003f06270 */
[----:B------:R-:W-:Y:S02]  /*ca40*/  ISETP.GE.OR P1, PT, R3, R208, !P1 ;  /* 0x000000d00300720c */ /* 0x000fe40004f26670 */
[-C--:B------:R-:W-:Y:S02]  /*ca50*/  ISETP.GE.OR P6, PT, R133, R210.reuse, !P6 ;  /* 0x000000d28500720c */ /* 0x080fe400077c6670 */
[----:B------:R-:W-:Y:S02]  /*ca60*/  FSEL R135, R6, -INF , !P1 ;  /* 0xff80000006877808 */ /* 0x000fe40004800000 */
        /* <DEDUP_REMOVED lines=9> */
[----:B------:R-:W-:Y:S02]  /*cb00*/  ISETP.GE.AND P0, PT, R6, R209, PT ;  /* 0x000000d10600720c */ /* 0x000fe40003f06270 */
[----:B------:R-:W-:Y:S02]  /*cb10*/  ISETP.GE.AND P5, PT, R4, R211, PT ;  /* 0x000000d30400720c */ /* 0x000fe40003fa6270 */
[C---:B------:R-:W-:Y:S02]  /*cb20*/  ISETP.GE.OR P6, PT, R6.reuse, R210, !P6 ;  /* 0x000000d20600720c */ /* 0x040fe400077c6670 */
[----:B------:R-:W-:Y:S02]  /*cb30*/  ISETP.GE.OR P0, PT, R6, R208, !P0 ;  /* 0x000000d00600720c */ /* 0x000fe40004706670 */
[----:B------:R-:W-:Y:S02]  /*cb40*/  ISETP.GE.OR P5, PT, R4, R210, !P5 ;  /* 0x000000d20400720c */ /* 0x000fe40006fa6670 */
[----:B------:R-:W-:Y:S02]  /*cb50*/  ISETP.GE.OR P1, PT, R133, R208, !P1 ;  /* 0x000000d08500720c */ /* 0x000fe40004f26670 */
[----:B------:R-:W-:Y:S02]  /*cb60*/  IADD3 R6, R3, 0x18, RZ ;  /* 0x0000001803067810 */ /* 0x000fe40007ffe0ff */
[----:B------:R-:W-:Y:S02]  /*cb70*/  FSEL R162, R12, -INF , !P6 ;  /* 0xff8000000ca27808 */ /* 0x000fe40007000000 */
[----:B------:R-:W-:Y:S02]  /*cb80*/  FSEL R160, R13, -INF , !P5 ;  /* 0xff8000000da07808 */ /* 0x000fe40006800000 */
[----:B------:R-:W-:Y:S02]  /*cb90*/  FSEL R5, R10, -INF , !P1 ;  /* 0xff8000000a057808 */ /* 0x000fe40004800000 */
[----:B------:R-:W-:Y:S02]  /*cba0*/  ISETP.GE.AND P1, PT, R4, R209, PT ;  /* 0x000000d10400720c */ /* 0x000fe40003f26270 */
[C---:B------:R-:W-:Y:S02]  /*cbb0*/  ISETP.GE.AND P6, PT, R6.reuse, R211, PT ;  /* 0x000000d30600720c */ /* 0x040fe40003fc6270 */
[----:B------:R-:W-:Y:S02]  /*cbc0*/  ISETP.GE.AND P5, PT, R6, R209, PT ;  /* 0x000000d10600720c */ /* 0x000fe40003fa6270 */
[----:B------:R-:W-:Y:S02]  /*cbd0*/  FMNMX.FTZ R13, R134, R2, !PT ;  /* 0x00000002860d7209 */ /* 0x000fe40007810000 */
[----:B------:R-:W-:Y:S02]  /*cbe0*/  ISETP.GE.OR P1, PT, R4, R208, !P1 ;  /* 0x000000d00400720c */ /* 0x000fe40004f26670 */
[C---:B------:R-:W-:Y:S02]  /*cbf0*/  ISETP.GE.OR P6, PT, R6.reuse, R210, !P6 ;  /* 0x000000d20600720c */ /* 0x040fe400077c6670 */
[----:B------:R-:W-:Y:S02]  /*cc00*/  ISETP.GE.OR P5, PT, R6, R208, !P5 ;  /* 0x000000d00600720c */ /* 0x000fe40006fa6670 */
[C---:B------:R-:W-:Y:S02]  /*cc10*/  IADD3 R4, R3.reuse, 0x19, RZ ;  /* 0x0000001903047810 */ /* 0x040fe40007ffe0ff */
[----:B------:R-:W-:Y:S02]  /*cc20*/  IADD3 R6, R3, 0x20, RZ ;  /* 0x0000002003067810 */ /* 0x000fe40007ffe0ff */
[----:B------:R-:W-:Y:S02]  /*cc30*/  FMNMX.FTZ R13, R144, R13, !PT ;  /* 0x0000000d900d7209 */ /* 0x000fe40007810000 */
[----:B------:R-:W-:Y:S02]  /*cc40*/  FSEL R165, R14, -INF , !P0 ;  /* 0xff8000000ea57808 */ /* 0x000fe40004000000 */
[----:B------:R-:W-:Y:S02]  /*cc50*/  FSEL R163, R15, -INF , !P1 ;  /* 0xff8000000fa37808 */ /* 0x000fe40004800000 */
[----:B------:R-:W-:Y:S02]  /*cc60*/  FSEL R142, R16, -INF , !P6 ;  /* 0xff800000108e7808 */ /* 0x000fe40007000000 */
[----:B------:R-:W-:Y:S02]  /*cc70*/  FMNMX.FTZ R13, R138, R13, !PT ;  /* 0x0000000d8a0d7209 */ /* 0x000fe40007810000 */
[C---:B------:R-:W-:Y:S02]  /*cc80*/  ISETP.GE.AND P0, PT, R4.reuse, R211, PT ;  /* 0x000000d30400720c */ /* 0x040fe40003f06270 */
[----:B------:R-:W-:Y:S02]  /*cc90*/  ISETP.GE.AND P1, PT, R4, R209, PT ;  /* 0x000000d10400720c */ /* 0x000fe40003f26270 */
[----:B------:R-:W-:Y:S02]  /*cca0*/  ISETP.GE.AND P6, PT, R6, R211, PT ;  /* 0x000000d30600720c */ /* 0x000fe40003fc6270 */
[----:B------:R-:W-:Y:S02]  /*ccb0*/  FMNMX.FTZ R10, R135, R0, !PT ;  /* 0x00000000870a7209 */ /* 0x000fe40007810000 */
[C---:B------:R-:W-:Y:S02]  /*ccc0*/  ISETP.GE.OR P0, PT, R4.reuse, R210, !P0 ;  /* 0x000000d20400720c */ /* 0x040fe40004706670 */
[----:B------:R-:W-:Y:S02]  /*ccd0*/  ISETP.GE.OR P1, PT, R4, R208, !P1 ;  /* 0x000000d00400720c */ /* 0x000fe40004f26670 */
[----:B------:R-:W-:Y:S02]  /*cce0*/  ISETP.GE.OR P6, PT, R6, R210, !P6 ;  /* 0x000000d20600720c */ /* 0x000fe400077c6670 */
[----:B------:R-:W-:Y:S02]  /*ccf0*/  FMNMX.FTZ R13, R136, R13, !PT ;  /* 0x0000000d880d7209 */ /* 0x000fe40007810000 */
        /* <DEDUP_REMOVED lines=11> */
[----:B------:R-:W-:Y:S02]  /*cdb0*/  FMNMX.FTZ R13, R160, R13, !PT ;  /* 0x0000000da00d7209 */ /* 0x000fe40007810000 */
[C---:B------:R-:W-:Y:S02]  /*cdc0*/  ISETP.GE.OR P1, PT, R4.reuse, R210, !P1 ;  /* 0x000000d20400720c */ /* 0x040fe40004f26670 */
[----:B------:R-:W-:Y:S02]  /*cdd0*/  ISETP.GE.OR P5, PT, R4, R208, !P5 ;  /* 0x000000d00400720c */ /* 0x000fe40006fa6670 */
[C---:B------:R-:W-:Y:S02]  /*cde0*/  IADD3 R9, R3.reuse, 0x29, RZ ;  /* 0x0000002903097810 */ /* 0x040fe40007ffe0ff */
[----:B------:R-:W-:Y:S02]  /*cdf0*/  ISETP.GE.OR P6, PT, R8, R210, !P6 ;  /* 0x000000d20800720c */ /* 0x000fe400077c6670 */
[----:B------:R-:W-:Y:S02]  /*ce00*/  IADD3 R4, R3, 0x30, RZ ;  /* 0x0000003003047810 */ /* 0x000fe40007ffe0ff */
[----:B------:R-:W-:Y:S02]  /*ce10*/  FMNMX.FTZ R10, R11, R10, !PT ;  /* 0x0000000a0b0a7209 */ /* 0x000fe40007810000 */
[----:B------:R-:W-:Y:S02]  /*ce20*/  FSEL R140, R17, -INF , !P0 ;  /* 0xff800000118c7808 */ /* 0x000fe40004000000 */
[----:B------:R-:W-:Y:S02]  /*ce30*/  FSEL R156, R21, -INF , !P1 ;  /* 0xff800000159c7808 */ /* 0x000fe40004800000 */
[----:B------:R-:W-:Y:S02]  /*ce40*/  FSEL R154, R24, -INF , !P6 ;  /* 0xff800000189a7808 */ /* 0x000fe40007000000 */
[----:B------:R-:W-:Y:S02]  /*ce50*/  FMNMX.FTZ R13, R142, R13, !PT ;  /* 0x0000000d8e0d7209 */ /* 0x000fe40007810000 */
[----:B------:R-:W-:Y:S02]  /*ce60*/  ISETP.GE.AND P1, PT, R9, R211, PT ;  /* 0x000000d30900720c */ /* 0x000fe40003f26270 */
[----:B------:R-:W-:Y:S02]  /*ce70*/  ISETP.GE.AND P0, PT, R6, R209, PT ;  /* 0x000000d10600720c */ /* 0x000fe40003f06270 */
[----:B------:R-:W-:Y:S02]  /*ce80*/  ISETP.GE.AND P6, PT, R4, R211, PT ;  /* 0x000000d30400720c */ /* 0x000fe40003fc6270 */
[----:B------:R-:W-:Y:S02]  /*ce90*/  FMNMX.FTZ R10, R165, R10, !PT ;  /* 0x0000000aa50a7209 */ /* 0x000fe40007810000 */
[----:B------:R-:W-:Y:S02]  /*cea0*/  FMNMX.FTZ R13, R140, R13, !PT ;  /* 0x0000000d8c0d7209 */ /* 0x000fe40007810000 */
[----:B------:R-:W-:Y:S02]  /*ceb0*/  ISETP.GE.OR P0, PT, R6, R208, !P0 ;  /* 0x000000d00600720c */ /* 0x000fe40004706670 */
[-C--:B------:R-:W-:Y:S02]  /*cec0*/  ISETP.GE.OR P1, PT, R9, R210.reuse, !P1 ;  /* 0x000000d20900720c */ /* 0x080fe40004f26670 */
[----:B------:R-:W-:Y:S02]  /*ced0*/  ISETP.GE.OR P6, PT, R4, R210, !P6 ;  /* 0x000000d20400720c */ /* 0x000fe400077c6670 */
[----:B------:R-:W-:Y:S02]  /*cee0*/  IADD3 R6, R3, 0x31, RZ ;  /* 0x0000003103067810 */ /* 0x000fe40007ffe0ff */
[----:B------:R-:W-:Y:S02]  /*cef0*/  FMNMX.FTZ R10, R163, R10, !PT ;  /* 0x0000000aa30a7209 */ /* 0x000fe40007810000 */
[----:B------:R-:W-:Y:S02]  /*cf00*/  FSEL R152, R25, -INF , !P1 ;  /* 0xff80000019987808 */ /* 0x000fe40004800000 */
[----:B------:R-:W-:Y:S02]  /*cf10*/  FSEL R151, R28, -INF , !P6 ;  /* 0xff8000001c977808 */ /* 0x000fe40007000000 */
[----:B------:R-:W-:Y:S02]  /*cf20*/  FMNMX.FTZ R13, R158, R13, !PT ;  /* 0x0000000d9e0d7209 */ /* 0x000fe40007810000 */
[----:B------:R-:W-:Y:S02]  /*cf30*/  ISETP.GE.AND P1, PT, R8, R209, PT ;  /* 0x000000d10800720c */ /* 0x000fe40003f26270 */
[----:B------:R-:W-:Y:S02]  /*cf40*/  ISETP.GE.AND P6, PT, R6, R211, PT ;  /* 0x000000d30600720c */ /* 0x000fe40003fc6270 */
[----:B------:R-:W-:Y:S02]  /*cf50*/  FMNMX.FTZ R10, R143, R10, !PT ;  /* 0x0000000a8f0a7209 */ /* 0x000fe40007810000 */
[----:B------:R-:W-:Y:S02]  /*cf60*/  FMNMX.FTZ R13, R156, R13, !PT ;  /* 0x0000000d9c0d7209 */ /* 0x000fe40007810000 */
[----:B------:R-:W-:Y:S02]  /*cf70*/  ISETP.GE.OR P1, PT, R8, R208, !P1 ;  /* 0x000000d00800720c */ /* 0x000fe40004f26670 */
[----:B------:R-:W-:Y:S02]  /*cf80*/  ISETP.GE.OR P6, PT, R6, R210, !P6 ;  /* 0x000000d20600720c */ /* 0x000fe400077c6670 */
[----:B------:R-:W-:Y:S02]  /*cf90*/  IADD3 R8, R3, 0x38, RZ ;  /* 0x0000003803087810 */ /* 0x000fe40007ffe0ff */
[----:B------:R-:W-:Y:S02]  /*cfa0*/  FSEL R161, R22, -INF , !P0 ;  /* 0xff80000016a17808 */ /* 0x000fe40004000000 */
[----:B------:R-:W-:Y:S02]  /*cfb0*/  FMNMX.FTZ R10, R141, R10, !PT ;  /* 0x0000000a8d0a7209 */ /* 0x000fe40007810000 */
[----:B------:R-:W-:Y:S02]  /*cfc0*/  FSEL R150, R29, -INF , !P6 ;  /* 0xff8000001d967808 */ /* 0x000fe40007000000 */
[----:B------:R-:W-:Y:S02]  /*cfd0*/  FMNMX.FTZ R13, R154, R13, !PT ;  /* 0x0000000d9a0d7209 */ /* 0x000fe40007810000 */
[----:B------:R-:W-:Y:S02]  /*cfe0*/  ISETP.GE.AND P6, PT, R8, R211, PT ;  /* 0x000000d30800720c */ /* 0x000fe40003fc6270 */
[----:B------:R-:W-:Y:S02]  /*cff0*/  FSEL R159, R23, -INF , !P5 ;  /* 0xff800000179f7808 */ /* 0x000fe40006800000 */
[----:B------:R-:W-:Y:S01]  /*d000*/  FMNMX.FTZ R10, R161, R10, !PT ;  /* 0x0000000aa10a7209 */ /* 0x000fe20007810000 */
[----:B------:R-:W-:Y:S01]  /*d010*/  LDSM.16.MT88.4 R20, [R186+0x12000] ;  /* 0x01200000ba14783b */ /* 0x000fe20000004200 */
[----:B------:R-:W-:Y:S02]  /*d020*/  ISETP.GE.AND P0, PT, R9, R209, PT ;  /* 0x000000d10900720c */ /* 0x000fe40003f06270 */
[----:B------:R-:W-:Y:S02]  /*d030*/  FMNMX.FTZ R12, R152, R13, !PT ;  /* 0x0000000d980c7209 */ /* 0x000fe40007810000 */
[----:B------:R-:W-:Y:S02]  /*d040*/  ISETP.GE.OR P6, PT, R8, R210, !P6 ;  /* 0x000000d20800720c */ /* 0x000fe400077c6670 */
[----:B------:R-:W-:Y:S02]  /*d050*/  IADD3 R3, R3, 0x39, RZ ;  /* 0x0000003903037810 */ /* 0x000fe40007ffe0ff */
[----:B------:R-:W-:Y:S02]  /*d060*/  FSEL R157, R26, -INF , !P1 ;  /* 0xff8000001a9d7808 */ /* 0x000fe40004800000 */
[----:B------:R-:W-:Y:S02]  /*d070*/  FMNMX.FTZ R10, R159, R10, !PT ;  /* 0x0000000a9f0a7209 */ /* 0x000fe40007810000 */
[----:B------:R-:W-:Y:S02]  /*d080*/  ISETP.GE.OR P0, PT, R9, R208, !P0 ;  /* 0x000000d00900720c */ /* 0x000fe40004706670 */
[----:B------:R-:W-:Y:S02]  /*d090*/  ISETP.GE.AND P5, PT, R4, R209, PT ;  /* 0x000000d10400720c */ /* 0x000fe40003fa6270 */
[----:B------:R-:W-:Y:S02]  /*d0a0*/  FSEL R148, R32, -INF , !P6 ;  /* 0xff80000020947808 */ /* 0x000fe40007000000 */
        /* <DEDUP_REMOVED lines=10> */
[----:B------:R-:W-:Y:S02]  /*d150*/  ISETP.GE.AND P0, PT, R8, R209, PT ;  /* 0x000000d10800720c */ /* 0x000fe40003f06270 */
[----:B------:R-:W-:Y:S02]  /*d160*/  ISETP.GE.OR P5, PT, R6, R208, !P5 ;  /* 0x000000d00600720c */ /* 0x000fe40006fa6670 */
        /* <DEDUP_REMOVED lines=14> */
[----:B------:R-:W1:Y:S03]  /*d250*/  SHFL.BFLY PT, R4, R9, 0x2, 0x1f ;  /* 0x0c401f0009047f89 */ /* 0x000e6600000e0000 */
[----:B------:R-:W-:Y:S05]  /*d260*/  FMNMX.FTZ R6, R133, R8, !PT ;  /* 0x0000000885067209 */ /* 0x000fea0007810000 */
[----:B------:R-:W2:Y:S01]  /*d270*/  SHFL.BFLY PT, R3, R6, 0x2, 0x1f ;  /* 0x0c401f0006037f89 */ /* 0x000ea200000e0000 */
[----:B-1----:R-:W-:Y:S07]  /*d280*/  FMNMX.FTZ R9, R9, R4, !PT ;  /* 0x0000000409097209 */ /* 0x002fee0007810000 */
[----:B------:R-:W1:Y:S01]  /*d290*/  SHFL.BFLY PT, R132, R9, 0x1, 0x1f ;  /* 0x0c201f0009847f89 */ /* 0x000e6200000e0000 */
[----:B--2---:R-:W-:Y:S07]  /*d2a0*/  FMNMX.FTZ R4, R6, R3, !PT ;  /* 0x0000000306047209 */ /* 0x004fee0007810000 */
[----:B------:R-:W2:Y:S01]  /*d2b0*/  SHFL.BFLY PT, R3, R4, 0x1, 0x1f ;  /* 0x0c201f0004037f89 */ /* 0x000ea200000e0000 */
[----:B-1----:R-:W-:Y:S04]  /*d2c0*/  FMNMX.FTZ R132, R9, R132, !PT ;  /* 0x0000008409847209 */ /* 0x002fe80007810000 */
[C---:B------:R-:W-:Y:S01]  /*d2d0*/  FSETP.NEU.FTZ.AND P1, PT, R132.reuse, -INF , PT ;  /* 0xff8000008400780b */ /* 0x040fe20003f3d000 */
[----:B------:R-:W-:Y:S01]  /*d2e0*/  FMUL.FTZ R153, R132, c[0x0][0x23c] ;  /* 0x00008f0084997a20 */ /* 0x000fe20000410000 */
[----:B--2---:R-:W-:Y:S04]  /*d2f0*/  FMNMX.FTZ R3, R4, R3, !PT ;  /* 0x0000000304037209 */ /* 0x004fe80007810000 */
[----:B------:R-:W-:Y:S02]  /*d300*/  FSEL R153, R153, RZ, P1 ;  /* 0x000000ff99997208 */ /* 0x000fe40000800000 */
[C---:B------:R-:W-:Y:S03]  /*d310*/  FSETP.NEU.FTZ.AND P0, PT, R3.reuse, -INF , PT ;  /* 0xff8000000300780b */ /* 0x040fe60003f1d000 */
        /* <DEDUP_REMOVED lines=17> */
[----:B------:R-:W-:Y:S01]  /*d430*/  ISETP.GT.AND P0, PT, R215, R198, PT ;  /* 0x000000c6d700720c */ /* 0x000fe20003f04270 */
        /* <DEDUP_REMOVED lines=236> */
[C---:B------:R-:W-:Y:S04]  /*e300*/  HMMA.16816.F32 R28, R100.reuse, R120, R28 ;  /* 0x00000078641c723c */ /* 0x040fe8000000181c */
[----:B------:R-:W-:Y:S04]  /*e310*/  IMAD.MOV.U32 R2, RZ, RZ, R132 ;  /* 0x000000ffff027224 */ /* 0x000fe800078e0084 */
        /* <DEDUP_REMOVED lines=108> */
.L_x_333:
[----:B------:R-:W1:Y:S01]  /*e9e0*/  SHFL.BFLY PT, R0, R221, 0x2, 0x1f ;  /* 0x0c401f00dd007f89 */ /* 0x000e6200000e0000 */
[C---:B------:R-:W-:Y:S01]  /*e9f0*/  ISETP.NE.AND P1, PT, R199.reuse, -0x1, PT ;  /* 0xffffffffc700780c */ /* 0x040fe20003f25270 */
[----:B------:R-:W-:Y:S01]  /*ea00*/  BSSY B0, `(.L_x_337) ;  /* 0x000014c000007945 */ /* 0x000fe20003800000 */
[----:B------:R-:W-:Y:S01]  /*ea10*/  MOV R12, 0x3f800000 ;  /* 0x3f800000000c7802 */ /* 0x000fe20000000f00 */
[----:B------:R-:W2:Y:S04]  /*ea20*/  SHFL.BFLY PT, R2, R217, 0x2, 0x1f ;  /* 0x0c401f00d9027f89 */ /* 0x000ea800000e0000 */
[----:B------:R-:W3:Y:S04]  /*ea30*/  S2R R7, SR_TID.X ;  /* 0x0000000000077919 */ /* 0x000ee80000002100 */
[----:B------:R-:W4:Y:S02]  /*ea40*/  S2R R4, SR_CTAID.Y ;  /* 0x0000000000047919 */ /* 0x000f240000002600 */
[----:B------:R-:W-:-:S04]  /*ea50*/  @P1 IMAD.WIDE.U32 R14, R199, c[0x0][0x1e8], RZ ;  /* 0x00007a00c70e1a25 */ /* 0x000fc800078e00ff */
[----:B------:R-:W-:Y:S01]  /*ea60*/  @P1 IMAD R10, R199, c[0x0][0x1ec], R15 ;  /* 0x00007b00c70a1a24 */ /* 0x000fe200078e020f */
[----:B------:R-:W-:Y:S01]  /*ea70*/  @P1 MOV R11, R14 ;  /* 0x0000000e000b1202 */ /* 0x000fe20000000f00 */
[----:B-1----:R-:W-:Y:S02]  /*ea80*/  FADD.FTZ R0, R0, R221 ;  /* 0x000000dd00007221 */ /* 0x002fe40000010000 */
[----:B--2---:R-:W-:-:S03]  /*ea90*/  FADD.FTZ R5, R2, R217 ;  /* 0x000000d902057221 */ /* 0x004fc60000010000 */
[----:B------:R-:W1:Y:S01]  /*eaa0*/  SHFL.BFLY PT, R9, R0, 0x1, 0x1f ;  /* 0x0c201f0000097f89 */ /* 0x000e6200000e0000 */
[----:B---3--:R-:W-:-:S03]  /*eab0*/  SHF.R.S32.HI R6, RZ, 0x1f, R7 ;  /* 0x0000001fff067819 */ /* 0x008fc60000011407 */
[----:B------:R-:W2:Y:S01]  /*eac0*/  SHFL.BFLY PT, R8, R5, 0x1, 0x1f ;  /* 0x0c201f0005087f89 */ /* 0x000ea200000e0000 */
[----:B----4-:R-:W-:Y:S01]  /*ead0*/  @!P1 SHF.R.S32.HI R13, RZ, 0x1f, R4 ;  /* 0x0000001fff0d9819 */ /* 0x010fe20000011404 */
[----:B------:R-:W-:-:S04]  /*eae0*/  @!P1 IMAD.WIDE.U32 R14, R4, c[0x0][0x1e0], RZ ;  /* 0x00007800040e9a25 */ /* 0x000fc800078e00ff */
[----:B------:R-:W-:Y:S01]  /*eaf0*/  @!P1 IMAD R13, R13, c[0x0][0x1e0], RZ ;  /* 0x000078000d0d9a24 */ /* 0x000fe200078e02ff */
[----:B------:R-:W-:-:S03]  /*eb00*/  @!P1 MOV R11, R14 ;  /* 0x0000000e000b9202 */ /* 0x000fc60000000f00 */
[----:B------:R-:W-:Y:S01]  /*eb10*/  @!P1 IMAD R2, R4, c[0x0][0x1e4], R13 ;  /* 0x0000790004029a24 */ /* 0x000fe200078e020d */
[----:B------:R-:W-:-:S04]  /*eb20*/  MOV R13, 0x3f800000 ;  /* 0x3f800000000d7802 */ /* 0x000fc80000000f00 */
[----:B------:R-:W-:Y:S01]  /*eb30*/  @!P1 IADD3 R10, R15, R2, RZ ;  /* 0x000000020f0a9210 */ /* 0x000fe20007ffe0ff */
[----:B-1----:R-:W-:Y:S02]  /*eb40*/  FADD.FTZ R9, R0, R9 ;  /* 0x0000000900097221 */ /* 0x002fe40000010000 */
[----:B--2---:R-:W-:Y:S01]  /*eb50*/  FADD.FTZ R8, R5, R8 ;  /* 0x0000000805087221 */ /* 0x004fe20000010000 */
[----:B------:R-:W-:Y:S02]  /*eb60*/  LEA.HI R5, R6, R7, RZ, 0x5 ;  /* 0x0000000706057211 */ /* 0x000fe400078f28ff */
[----:B------:R-:W-:Y:S02]  /*eb70*/  FSETP.NE.FTZ.AND P3, PT, R9, RZ, PT ;  /* 0x000000ff0900720b */ /* 0x000fe40003f75000 */
[----:B------:R-:W-:Y:S02]  /*eb80*/  FSETP.NE.FTZ.AND P0, PT, R8, RZ, PT ;  /* 0x000000ff0800720b */ /* 0x000fe40003f15000 */
[----:B------:R-:W-:-:S04]  /*eb90*/  LOP3.LUT R0, R5, 0xffffffe0, RZ, 0xc0, !PT ;  /* 0xffffffe005007812 */ /* 0x000fc800078ec0ff */
[----:B------:R-:W-:-:S04]  /*eba0*/  IADD3 R0, -R0, R7, RZ ;  /* 0x0000000700007210 */ /* 0x000fc80007ffe1ff */
[----:B------:R-:W-:Y:S01]  /*ebb0*/  LOP3.LUT P4, RZ, R0, 0x3, RZ, 0xc0, !PT ;  /* 0x0000000300ff7812 */ /* 0x000fe2000788c0ff */
[----:B------:R-:W1:Y:S01]  /*ebc0*/  @P3 MUFU.RCP R12, R9 ;  /* 0x00000009000c3308 */ /* 0x000e620000001000 */
[----:B------:R-:W-:-:S04]  /*ebd0*/  LEA.HI R0, R6, R7, RZ, 0x2 ;  /* 0x0000000706007211 */ /* 0x000fc800078f10ff */
[--C-:B------:R-:W-:Y:S02]  /*ebe0*/  SHF.R.S32.HI R15, RZ, 0x2, R0.reuse ;  /* 0x00000002ff0f7819 */ /* 0x100fe40000011400 */
[----:B------:R-:W-:Y:S01]  /*ebf0*/  SHF.R.S32.HI R2, RZ, 0x1f, R0 ;  /* 0x0000001fff027819 */ /* 0x000fe20000011400 */
[----:B------:R-:W2:Y:S03]  /*ec00*/  @P0 MUFU.RCP R13, R8 ;  /* 0x00000008000d0308 */ /* 0x000ea60000001000 */
[----:B------:R-:W-:-:S04]  /*ec10*/  LEA.HI R2, R2, R15, RZ, 0x3 ;  /* 0x0000000f02027211 */ /* 0x000fc800078f18ff */
[----:B------:R-:W-:Y:S01]  /*ec20*/  LOP3.LUT R2, R2, 0xfffffff8, RZ, 0xc0, !PT ;  /* 0xfffffff802027812 */ /* 0x000fe200078ec0ff */
[C---:B-1----:R-:W-:Y:S01]  /*ec30*/  FMUL.FTZ R128, R12.reuse, R128 ;  /* 0x000000800c807220 */ /* 0x042fe20000410000 */
[----:B------:R-:W-:Y:S01]  /*ec40*/  @P0 MUFU.LG2 R8, R8 ;  /* 0x0000000800080308 */ /* 0x000fe20000000c00 */
[C---:B------:R-:W-:Y:S01]  /*ec50*/  FMUL.FTZ R129, R12.reuse, R129 ;  /* 0x000000810c817220 */ /* 0x040fe20000410000 */
[----:B------:R-:W-:Y:S01]  /*ec60*/  IADD3 R2, R15, -R2, RZ ;  /* 0x800000020f027210 */ /* 0x000fe20007ffe0ff */
        /* <DEDUP_REMOVED lines=46> */
[C---:B------:R-:W-:Y:S01]  /*ef50*/  FMUL.FTZ R68, R12.reuse, R68 ;  /* 0x000000440c447220 */ /* 0x040fe20000410000 */
[----:B------:R-:W3:Y:S01]  /*ef60*/  S2R R61, SR_CTAID.Z ;  /* 0x00000000003d7919 */ /* 0x000ee20000002700 */
        /* <DEDUP_REMOVED lines=22> */
[----:B------:R-:W-:Y:S01]  /*f0d0*/  LOP3.LUT R12, R0, 0x3ffffffc, RZ, 0xc0, !PT ;  /* 0x3ffffffc000c7812 */ /* 0x000fe200078ec0ff */
[C---:B--2---:R-:W-:Y:S01]  /*f0e0*/  FMUL.FTZ R131, R13.reuse, R131 ;  /* 0x000000830d837220 */ /* 0x044fe20000410000 */
[----:B------:R-:W-:Y:S01]  /*f0f0*/  SHF.R.S32.HI R0, RZ, 0x5, R5 ;  /* 0x00000005ff007819 */ /* 0x000fe20000011405 */
[C---:B------:R-:W-:Y:S01]  /*f100*/  FMUL.FTZ R130, R13.reuse, R130 ;  /* 0x000000820d827220 */ /* 0x040fe20000410000 */
[----:B------:R-:W-:Y:S01]  /*f110*/  IADD3 R5, -R12, R7, RZ ;  /* 0x000000070c057210 */ /* 0x000fe20007ffe1ff */
[C---:B------:R-:W-:Y:S01]  /*f120*/  FMUL.FTZ R127, R13.reuse, R127 ;  /* 0x0000007f0d7f7220 */ /* 0x040fe20000410000 */
[----:B------:R-:W-:Y:S01]  /*f130*/  LOP3.LUT R12, R2, 0x1, RZ, 0xc0, !PT ;  /* 0x00000001020c7812 */ /* 0x000fe200078ec0ff */
[C---:B------:R-:W-:Y:S01]  /*f140*/  FMUL.FTZ R126, R13.reuse, R126 ;  /* 0x0000007e0d7e7220 */ /* 0x040fe20000410000 */
[----:B------:R-:W-:Y:S01]  /*f150*/  LEA R5, R0, R5, 0x9 ;  /* 0x0000000500057211 */ /* 0x000fe200078e48ff */
[C---:B------:R-:W-:Y:S01]  /*f160*/  FMUL.FTZ R123, R13.reuse, R123 ;  /* 0x0000007b0d7b7220 */ /* 0x040fe20000410000 */
[----:B------:R-:W-:Y:S01]  /*f170*/  ISETP.NE.U32.AND P5, PT, R12, 0x1, PT ;  /* 0x000000010c00780c */ /* 0x000fe20003fa5070 */
[----:B------:R-:W-:Y:S01]  /*f180*/  FMUL.FTZ R122, R13, R122 ;  /* 0x0000007a0d7a7220 */ /* 0x000fe20000410000 */
[----:B------:R-:W-:Y:S01]  /*f190*/  F2FP.PACK_AB R130, R131, R130 ;  /* 0x000000828382723e */ /* 0x000fe200000000ff */
[C---:B------:R-:W-:Y:S01]  /*f1a0*/  FMUL.FTZ R119, R13.reuse, R119 ;  /* 0x000000770d777220 */ /* 0x040fe20000410000 */
[----:B------:R-:W-:Y:S01]  /*f1b0*/  R2P PR, R2, 0x6 ;  /* 0x0000000602007804 */ /* 0x000fe20000000000 */
        /* <DEDUP_REMOVED lines=15> */
[----:B------:R-:W-:Y:S01]  /*f2b0*/  SHF.R.S32.HI R69, RZ, 0x1f, R0 ;  /* 0x0000001fff457819 */ /* 0x000fe20000011400 */
[----:B------:R-:W-:Y:S01]  /*f2c0*/  FMUL.FTZ R102, R13, R102 ;  /* 0x000000660d667220 */ /* 0x000fe20000410000 */
[----:B------:R-:W-:Y:S01]  /*f2d0*/  F2FP.PACK_AB R106, R107, R106 ;  /* 0x0000006a6b6a723e */ /* 0x000fe200000000ff */
[----:B------:R-:W-:Y:S01]  /*f2e0*/  FMUL.FTZ R39, R13, R39 ;  /* 0x000000270d277220 */ /* 0x000fe20000410000 */
[----:B------:R-:W-:Y:S01]  /*f2f0*/  LEA.HI R69, R69, R0, RZ, 0x3 ;  /* 0x0000000045457211 */ /* 0x000fe200078f18ff */
[----:B------:R-:W-:Y:S01]  /*f300*/  FMUL.FTZ R38, R13, R38 ;  /* 0x000000260d267220 */ /* 0x000fe20000410000 */
[----:B------:R-:W-:Y:S01]  /*f310*/  F2FP.PACK_AB R102, R103, R102 ;  /* 0x000000666766723e */ /* 0x000fe200000000ff */
[----:B------:R-:W-:Y:S01]  /*f320*/  FMUL.FTZ R43, R13, R43 ;  /* 0x0000002b0d2b7220 */ /* 0x000fe20000410000 */
[----:B------:R-:W-:Y:S01]  /*f330*/  LOP3.LUT R69, R69, 0xffffff8, RZ, 0xc0, !PT ;  /* 0x0ffffff845457812 */ /* 0x000fe200078ec0ff */
[----:B------:R-:W-:Y:S01]  /*f340*/  FMUL.FTZ R42, R13, R42 ;  /* 0x0000002a0d2a7220 */ /* 0x000fe20000410000 */
[----:B------:R-:W-:Y:S01]  /*f350*/  F2FP.PACK_AB R38, R39, R38 ;  /* 0x000000262726723e */ /* 0x000fe200000000ff */
[C---:B------:R-:W-:Y:S01]  /*f360*/  FMUL.FTZ R47, R13.reuse, R47 ;  /* 0x0000002f0d2f7220 */ /* 0x040fe20000410000 */
[----:B------:R-:W-:Y:S01]  /*f370*/  IADD3 R69, R0, -R69, RZ ;  /* 0x8000004500457210 */ /* 0x000fe20007ffe0ff */
[----:B------:R-:W-:Y:S01]  /*f380*/  FMUL.FTZ R46, R13, R46 ;  /* 0x0000002e0d2e7220 */ /* 0x000fe20000410000 */
[----:B------:R-:W-:Y:S01]  /*f390*/  F2FP.PACK_AB R42, R43, R42 ;  /* 0x0000002a2b2a723e */ /* 0x000fe200000000ff */
[C---:B------:R-:W-:Y:S01]  /*f3a0*/  FMUL.FTZ R51, R13.reuse, R51 ;  /* 0x000000330d337220 */ /* 0x040fe20000410000 */
[----:B------:R-:W-:Y:S01]  /*f3b0*/  MOV R0, 0x7f800000 ;  /* 0x7f80000000007802 */ /* 0x000fe20000000f00 */
        /* <DEDUP_REMOVED lines=38> */
[----:B------:R-:W-:Y:S01]  /*f620*/  IMAD.SHL.U32 R13, R2, 0x40, RZ ;  /* 0x00000040020d7824 */ /* 0x000fe200078e00ff */
[----:B------:R-:W-:Y:S01]  /*f630*/  MOV R2, 0x20 ;  /* 0x0000002000027802 */ /* 0x000fe20000000f00 */
[----:B------:R-:W-:Y:S01]  /*f640*/  IMAD.MOV.U32 R12, RZ, RZ, 0x40 ;  /* 0x00000040ff0c7424 */ /* 0x000fe200078e00ff */
[----:B------:R-:W-:Y:S01]  /*f650*/  F2FP.PACK_AB R98, R99, R98 ;  /* 0x000000626362723e */ /* 0x000fe200000000ff */
[----:B-1----:R-:W-:Y:S01]  /*f660*/  @P3 FMUL.FTZ R9, R9, 0.69314718246459960938 ;  /* 0x3f31721809093820 */ /* 0x002fe20000410000 */
[----:B------:R-:W-:-:S02]  /*f670*/  LOP3.LUT R13, R13, 0x1c0, RZ, 0xc0, !PT ;  /* 0x000001c00d0d7812 */ /* 0x000fc400078ec0ff */
[----:B------:R-:W-:Y:S01]  /*f680*/  SEL R2, R2, 0xffffffe0, !P1 ;  /* 0xffffffe002027807 */ /* 0x000fe20004800000 */
[----:B------:R-:W-:Y:S01]  /*f690*/  @P3 FFMA.FTZ R0, R132, c[0x0][0x238], R9 ;  /* 0x00008e0084003a23 */ /* 0x000fe20000010009 */
[----:B------:R-:W-:Y:S02]  /*f6a0*/  LEA.HI R14, R13, R13, RZ, 0x1d ;  /* 0x0000000d0d0e7211 */ /* 0x000fe400078fe8ff */
[----:B------:R-:W-:Y:S02]  /*f6b0*/  SEL R12, R12, 0xffffffc0, !P2 ;  /* 0xffffffc00c0c7807 */ /* 0x000fe40005000000 */
[----:B------:R-:W-:Y:S02]  /*f6c0*/  LEA R5, R5, R14, 0x1 ;  /* 0x0000000e05057211 */ /* 0x000fe400078e08ff */
[----:B------:R-:W1:Y:S02]  /*f6d0*/  LDC.U8 R14, c[0x0][0x329] ;  /* 0x0000ca40ff0e7b82 */ /* 0x000e640000000000 */
[----:B------:R-:W-:-:S04]  /*f6e0*/  SHF.L.U32 R5, R5, 0x1, RZ ;  /* 0x0000000105057819 */ /* 0x000fc800000006ff */
[C---:B------:R-:W-:Y:S01]  /*f6f0*/  IADD3 R13, R5.reuse, -0x10, RZ ;  /* 0xfffffff0050d7810 */ /* 0x040fe20007ffe0ff */
[----:B------:R-:W-:Y:S01]  /*f700*/  STS [R5], R128 ;  /* 0x0000008005007388 */ /* 0x000fe20000000800 */
[C---:B------:R-:W-:Y:S02]  /*f710*/  @P5 IADD3 R13, R5.reuse, 0x10, RZ ;  /* 0x00000010050d5810 */ /* 0x040fe40007ffe0ff */
[C---:B------:R-:W-:Y:S01]  /*f720*/  IADD3 R15, R5.reuse, R2, RZ ;  /* 0x00000002050f7210 */ /* 0x040fe20007ffe0ff */
[----:B------:R-:W-:Y:S01]  /*f730*/  STS [R5+0x400], R130 ;  /* 0x0004008205007388 */ /* 0x000fe20000000800 */
[-C--:B------:R-:W-:Y:S02]  /*f740*/  IADD3 R17, R2, R13.reuse, RZ ;  /* 0x0000000d02117210 */ /* 0x080fe40007ffe0ff */
[-C--:B------:R-:W-:Y:S01]  /*f750*/  IADD3 R19, R5, R12.reuse, RZ ;  /* 0x0000000c05137210 */ /* 0x080fe20007ffe0ff */
[----:B------:R-:W-:Y:S01]  /*f760*/  STS [R13], R124 ;  /* 0x0000007c0d007388 */ /* 0x000fe20000000800 */
[----:B------:R-:W-:Y:S01]  /*f770*/  IADD3 R21, R12, R13, RZ ;  /* 0x0000000d0c157210 */ /* 0x000fe20007ffe0ff */
[----:B------:R-:W-:Y:S01]  /*f780*/  IMAD.IADD R23, R17, 0x1, R12 ;  /* 0x0000000111177824 */ /* 0x000fe200078e020c */
[----:B------:R-:W-:Y:S01]  /*f790*/  IADD3 R25, R15, R12, RZ ;  /* 0x0000000c0f197210 */ /* 0x000fe20007ffe0ff */
[----:B------:R-:W-:Y:S01]  /*f7a0*/  STS [R13+0x400], R126 ;  /* 0x0004007e0d007388 */ /* 0x000fe20000000800 */
[----:B------:R-:W2:Y:S03]  /*f7b0*/  LDC.U8 R12, c[0x0][0x328] ;  /* 0x0000ca00ff0c7b82 */ /* 0x000ea60000000000 */
[----:B------:R-:W-:Y:S01]  /*f7c0*/  STS [R15], R120 ;  /* 0x000000780f007388 */ /* 0x000fe20000000800 */
[----:B-1----:R-:W-:-:S03]  /*f7d0*/  ISETP.NE.AND P2, PT, R14, RZ, PT ;  /* 0x000000ff0e00720c */ /* 0x002fc60003f45270 */
[----:B------:R-:W-:Y:S04]  /*f7e0*/  STS [R15+0x400], R122 ;  /* 0x0004007a0f007388 */ /* 0x000fe80000000800 */
[----:B------:R-:W-:Y:S04]  /*f7f0*/  STS [R17], R116 ;  /* 0x0000007411007388 */ /* 0x000fe80000000800 */
[----:B------:R-:W-:Y:S02]  /*f800*/  STS [R17+0x400], R118 ;  /* 0x0004007611007388 */ /* 0x000fe40000000800 */
[----:B------:R-:W-:-:S02]  /*f810*/  @P2 MOV R63, 0x1 ;  /* 0x00000001003f2802 */ /* 0x000fc40000000f00 */
[----:B------:R-:W-:Y:S01]  /*f820*/  STS [R19], R112 ;  /* 0x0000007013007388 */ /* 0x000fe20000000800 */
[----:B------:R-:W-:Y:S01]  /*f830*/  @P2 MOV R65, c[0x0][0x210] ;  /* 0x0000840000412a02 */ /* 0x000fe20000000f00 */
[----:B------:R-:W-:Y:S02]  /*f840*/  @!P2 IMAD.MOV.U32 R65, RZ, RZ, 0x1 ;  /* 0x00000001ff41a424 */ /* 0x000fe400078e00ff */
[----:B------:R-:W-:Y:S01]  /*f850*/  STS [R19+0x400], R114 ;  /* 0x0004007213007388 */ /* 0x000fe20000000800 */
[----:B--2---:R-:W-:-:S03]  /*f860*/  ISETP.NE.AND P1, PT, R12, RZ, PT ;  /* 0x000000ff0c00720c */ /* 0x004fc60003f25270 */
[----:B------:R-:W-:Y:S01]  /*f870*/  STS [R21], R108 ;  /* 0x0000006c15007388 */ /* 0x000fe20000000800 */
[----:B------:R-:W-:-:S03]  /*f880*/  ISETP.NE.OR P5, PT, R14, RZ, !P1 ;  /* 0x000000ff0e00720c */ /* 0x000fc60004fa5670 */
        /* <DEDUP_REMOVED lines=21> */
[----:B------:R-:W-:Y:S04]  /*f9e0*/  STS [R5+0x8000], R68 ;  /* 0x0080004405007388 */ /* 0x000fe80000000800 */
[----:B------:R2:W-:Y:S04]  /*f9f0*/  STS [R5+0x8400], R70 ;  /* 0x0084004605007388 */ /* 0x0005e80000000800 */
[----:B------:R4:W-:Y:S04]  /*fa00*/  STS [R13+0x8000], R72 ;  /* 0x008000480d007388 */ /* 0x0009e80000000800 */
[----:B------:R4:W-:Y:S01]  /*fa10*/  STS [R13+0x8400], R74 ;  /* 0x0084004a0d007388 */ /* 0x0009e20000000800 */
[----:B-1----:R-:W-:-:S03]  /*fa20*/  @P2 MOV R62, c[0x0][0x210] ;  /* 0x00008400003e2a02 */ /* 0x002fc60000000f00 */
[----:B------:R4:W-:Y:S02]  /*fa30*/  STS [R15+0x8000], R76 ;  /* 0x0080004c0f007388 */ /* 0x0009e40000000800 */
[----:B------:R-:W-:Y:S02]  /*fa40*/  @P2 IMAD R62, R62, c[0x0][0x214], RZ ;  /* 0x000085003e3e2a24 */ /* 0x000fe400078e02ff */
[----:B------:R4:W-:Y:S04]  /*fa50*/  STS [R15+0x8400], R78 ;  /* 0x0084004e0f007388 */ /* 0x0009e80000000800 */
[----:B------:R4:W-:Y:S04]  /*fa60*/  STS [R17+0x8000], R80 ;  /* 0x0080005011007388 */ /* 0x0009e80000000800 */
[----:B------:R4:W-:Y:S01]  /*fa70*/  STS [R17+0x8400], R82 ;  /* 0x0084005211007388 */ /* 0x0009e20000000800 */
[----:B--2---:R-:W-:Y:S01]  /*fa80*/  @!P2 MOV R5, c[0x0][0x214] ;  /* 0x000085000005aa02 */ /* 0x004fe20000000f00 */
[----:B------:R-:W-:-:S02]  /*fa90*/  CS2R R70, SRZ ;  /* 0x0000000000467805 */ /* 0x000fc4000001ff00 */
[----:B------:R4:W-:Y:S01]  /*faa0*/  STS [R19+0x8000], R84 ;  /* 0x0080005413007388 */ /* 0x0009e20000000800 */
[----:B------:R-:W-:Y:S02]  /*fab0*/  @!P2 SEL R62, R5, c[0x0][0x234], !P1 ;  /* 0x00008d00053eaa07 */ /* 0x000fe40004800000 */
[----:B------:R-:W-:Y:S01]  /*fac0*/  ISETP.NE.OR P1, PT, R199, -0x1, P5 ;  /* 0xffffffffc700780c */ /* 0x000fe20002f25670 */
[----:B------:R4:W-:Y:S02]  /*fad0*/  STS [R19+0x8400], R86 ;  /* 0x0084005613007388 */ /* 0x0009e40000000800 */
[----:B------:R-:W-:Y:S02]  /*fae0*/  @!P2 IMAD R63, R62, c[0x0][0x1c0], RZ ;  /* 0x000070003e3faa24 */ /* 0x000fe400078e02ff */
[----:B------:R4:W-:Y:S02]  /*faf0*/  STS [R21+0x8000], R88 ;  /* 0x0080005815007388 */ /* 0x0009e40000000800 */
[----:B------:R-:W-:-:S02]  /*fb00*/  IMAD R63, R4, R63, RZ ;  /* 0x0000003f043f7224 */ /* 0x000fc400078e02ff */
[----:B------:R4:W-:Y:S03]  /*fb10*/  STS [R21+0x8400], R90 ;  /* 0x0084005a15007388 */ /* 0x0009e60000000800 */
[----:B------:R-:W-:Y:S01]  /*fb20*/  SEL R63, R63, RZ, P5 ;  /* 0x000000ff3f3f7207 */ /* 0x000fe20002800000 */
[----:B------:R4:W-:Y:S01]  /*fb30*/  STS [R25+0x8000], R92 ;  /* 0x0080005c19007388 */ /* 0x0009e20000000800 */
[----:B------:R-:W-:-:S03]  /*fb40*/  @!P1 IMAD R199, R4, c[0x0][0x214], RZ ;  /* 0x0000850004c79a24 */ /* 0x000fc600078e02ff */
[----:B------:R4:W-:Y:S01]  /*fb50*/  STS [R25+0x8400], R94 ;  /* 0x0084005e19007388 */ /* 0x0009e20000000800 */
[----:B---3--:R-:W-:Y:S01]  /*fb60*/  IMAD R63, R61, R62, R63 ;  /* 0x0000003e3d3f7224 */ /* 0x008fe200078e023f */
[----:B------:R-:W-:Y:S02]  /*fb70*/  @!P5 MOV R70, R199 ;  /* 0x000000c70046d202 */ /* 0x000fe40000000f00 */
[----:B------:R4:W-:Y:S01]  /*fb80*/  STS [R23+0x8000], R96 ;  /* 0x0080006017007388 */ /* 0x0009e20000000800 */
[----:B------:R-:W-:Y:S02]  /*fb90*/  @!P5 SHF.R.S32.HI R71, RZ, 0x1f, R199 ;  /* 0x0000001fff47d819 */ /* 0x000fe400000114c7 */
[----:B------:R-:W-:Y:S01]  /*fba0*/  MOV R62, 0x7f800000 ;  /* 0x7f800000003e7802 */ /* 0x000fe20000000f00 */
[----:B------:R4:W-:Y:S04]  /*fbb0*/  STS [R23+0x8400], R98 ;  /* 0x0084006217007388 */ /* 0x0009e80000000800 */
[----:B------:R-:W1:Y:S04]  /*fbc0*/  S2R R2, SR_TID.X ;  /* 0x0000000000027919 */ /* 0x000e680000002100 */
[----:B------:R-:W-:Y:S06]  /*fbd0*/  BAR.SYNC.DEFER_BLOCKING 0x0 ;  /* 0x0000000000007b1d */ /* 0x000fec0000010000 */
[----:B------:R-:W2:Y:S01]  /*fbe0*/  S2R R60, SR_CTAID.X ;  /* 0x00000000003c7919 */ /* 0x000ea20000002500 */
[----:B-1----:R-:W-:-:S03]  /*fbf0*/  SHF.R.S32.HI R5, RZ, 0x1f, R2 ;  /* 0x0000001fff057819 */ /* 0x002fc60000011402 */
[----:B------:R4:W1:Y:S01]  /*fc00*/  LDS.128 R52, [R202] ;  /* 0x00000000ca347984 */ /* 0x0008620000000c00 */
[----:B------:R-:W-:-:S03]  /*fc10*/  LEA.HI R64, R5, R2, RZ, 0x5 ;  /* 0x0000000205407211 */ /* 0x000fc600078f28ff */
[----:B------:R4:W3:Y:S01]  /*fc20*/  LDS.128 R48, [R202+0x1000] ;  /* 0x00100000ca307984 */ /* 0x0008e20000000c00 */
[----:B------:R-:W-:Y:S01]  /*fc30*/  LOP3.LUT R67, R64, 0xffffffe0, RZ, 0xc0, !PT ;  /* 0xffffffe040437812 */ /* 0x000fe200078ec0ff */
[----:B------:R-:W-:Y:S02]  /*fc40*/  @P0 FMUL.FTZ R64, R8, 0.69314718246459960938 ;  /* 0x3f31721808400820 */ /* 0x000fe40000410000 */
[----:B------:R4:W1:Y:S01]  /*fc50*/  LDS.128 R44, [R202+0x2000] ;  /* 0x00200000ca2c7984 */ /* 0x0008620000000c00 */
[----:B------:R-:W-:Y:S01]  /*fc60*/  IADD3 R4, -R67, R2, RZ ;  /* 0x0000000243047210 */ /* 0x000fe20007ffe1ff */
[----:B------:R-:W-:Y:S02]  /*fc70*/  @P0 FFMA.FTZ R62, R3, c[0x0][0x238], R64 ;  /* 0x00008e00033e0a23 */ /* 0x000fe40000010040 */
[----:B------:R4:W1:Y:S01]  /*fc80*/  LDS.128 R40, [R202+0x3000] ;  /* 0x00300000ca287984 */ /* 0x0008620000000c00 */
[----:B------:R-:W-:-:S03]  /*fc90*/  SHF.R.S32.HI R67, RZ, 0x1f, R4 ;  /* 0x0000001fff437819 */ /* 0x000fc60000011404 */
[----:B------:R4:W1:Y:S01]  /*fca0*/  LDS.128 R36, [R202+0x4000] ;  /* 0x00400000ca247984 */ /* 0x0008620000000c00 */
[----:B------:R-:W-:Y:S01]  /*fcb0*/  LEA.HI R67, R67, R4, RZ, 0x2 ;  /* 0x0000000443437211 */ /* 0x000fe200078f10ff */
[----:B--2---:R-:W-:Y:S02]  /*fcc0*/  IMAD R4, R60, R65, RZ ;  /* 0x000000413c047224 */ /* 0x004fe400078e02ff */
[----:B------:R4:W2:Y:S01]  /*fcd0*/  LDS.128 R32, [R202+0x5000] ;  /* 0x00500000ca207984 */ /* 0x0008a20000000c00 */
[----:B------:R-:W-:Y:S02]  /*fce0*/  SHF.R.S32.HI R66, RZ, 0x2, R67 ;  /* 0x00000002ff427819 */ /* 0x000fe40000011443 */
[----:B------:R-:W-:Y:S01]  /*fcf0*/  SHF.L.U32 R4, R4, 0x7, RZ ;  /* 0x0000000704047819 */ /* 0x000fe200000006ff */
[----:B------:R4:W1:Y:S01]  /*fd00*/  LDS.128 R28, [R202+0x6000] ;  /* 0x00600000ca1c7984 */ /* 0x0008620000000c00 */
[----:B------:R-:W-:Y:S02]  /*fd10*/  LEA R66, R69, R66, 0x4 ;  /* 0x0000004245427211 */ /* 0x000fe400078e20ff */
[----:B------:R-:W-:Y:S01]  /*fd20*/  SHF.R.S32.HI R8, RZ, 0x1f, R4 ;  /* 0x0000001fff087819 */ /* 0x000fe20000011404 */
[----:B------:R4:W1:Y:S01]  /*fd30*/  LDS.128 R24, [R202+0x7000] ;  /* 0x00700000ca187984 */ /* 0x0008620000000c00 */
[----:B------:R-:W-:-:S02]  /*fd40*/  IADD3 R4, P2, P1, R4, R70, R63 ;  /* 0x0000004604047210 */ /* 0x000fc4000795e03f */
[----:B------:R-:W-:Y:S01]  /*fd50*/  SHF.R.S32.HI R63, RZ, 0x1f, R63 ;  /* 0x0000001fff3f7819 */ /* 0x000fe2000001143f */
[----:B------:R4:W1:Y:S03]  /*fd60*/  LDS.128 R20, [R202+0x8000] ;  /* 0x00800000ca147984 */ /* 0x0008660000000c00 */
[----:B------:R-:W-:Y:S01]  /*fd70*/  IADD3.X R8, R8, R71, R63, P2, P1 ;  /* 0x0000004708087210 */ /* 0x000fe200017e243f */
[----:B------:R4:W1:Y:S04]  /*fd80*/  LDS.128 R16, [R202+0x9000] ;  /* 0x00900000ca107984 */ /* 0x0008680000000c00 */
[----:B------:R4:W1:Y:S04]  /*fd90*/  LDS.128 R12, [R202+0xa000] ;  /* 0x00a00000ca0c7984 */ /* 0x0008680000000c00 */
[----:B------:R4:W1:Y:S01]  /*fda0*/  LDS.128 R56, [R202+0xb000] ;  /* 0x00b00000ca387984 */ /* 0x0008620000000c00 */
[----:B------:R-:W-:Y:S05]  /*fdb0*/  @P4 BRA `(.L_x_338) ;  /* 0x0000010000004947 */ /* 0x000fea0003800000 */
[----:B---3--:R-:W-:Y:S01]  /*fdc0*/  IMAD R3, R60, -0x80, R203 ;  /* 0xffffff803c037824 */ /* 0x008fe200078e02cb */
        /* <DEDUP_REMOVED lines=15> */
.L_x_338:
[----:B---3--:R-:W-:Y:S05]  /*fec0*/  BSYNC B0 ;  /* 0x0000000000007941 */ /* 0x008fea0003800000 */
.L_x_337:
[----:B------:R-:W-:Y:S01]  /*fed0*/  IADD3 R4, P0, R212, R11, RZ ;  /* 0x0000000bd4047210 */ /* 0x000fe20007f1e0ff */
[----:B------:R-:W-:Y:S01]  /*fee0*/  IMAD R60, R60, -0x80, R203 ;  /* 0xffffff803c3c7824 */ /* 0x000fe200078e02cb */
[----:B------:R-:W-:Y:S01]  /*fef0*/  SHF.R.S32.HI R3, RZ, 0x1f, R212 ;  /* 0x0000001fff037819 */ /* 0x000fe200000114d4 */
[----:B------:R-:W-:Y:S01]  /*ff00*/  BSSY B0, `(.L_x_339) ;  /* 0x000001c000007945 */ /* 0x000fe20003800000 */
[----:B------:R-:W-:Y:S02]  /*ff10*/  LEA.HI R6, R6, R7, RZ, 0x3 ;  /* 0x0000000706067211 */ /* 0x000fe400078f18ff */
[----:B------:R-:W-:Y:S01]  /*ff20*/  LEA.HI R2, R5, R2, RZ, 0x3 ;  /* 0x0000000205027211 */ /* 0x000fe200078f18ff */
[----:B------:R-:W-:Y:S01]  /*ff30*/  IMAD.X R5, R3, 0x1, R10, P0 ;  /* 0x0000000103057824 */ /* 0x000fe200000e060a */
[----:B------:R-:W-:-:S02]  /*ff40*/  SHF.R.S32.HI R3, RZ, 0x3, R6 ;  /* 0x00000003ff037819 */ /* 0x000fc40000011406 */
[----:B------:R-:W-:Y:S01]  /*ff50*/  SHF.R.S32.HI R0, RZ, 0x1f, R61 ;  /* 0x0000001fff007819 */ /* 0x000fe2000001143d */
[----:B------:R-:W-:Y:S01]  /*ff60*/  IMAD.WIDE.U32 R4, R61, c[0x0][0x1f0], R4 ;  /* 0x00007c003d047a25 */ /* 0x000fe200078e0004 */
[----:B------:R-:W-:Y:S02]  /*ff70*/  ISETP.GE.AND P0, PT, R3, R60, PT ;  /* 0x0000003c0300720c */ /* 0x000fe40003f06270 */
[----:B------:R-:W-:Y:S01]  /*ff80*/  SHF.R.S32.HI R6, RZ, 0x3, R2 ;  /* 0x00000003ff067819 */ /* 0x000fe20000011402 */
[----:B------:R-:W-:-:S03]  /*ff90*/  IMAD R0, R0, c[0x0][0x1f0], RZ ;  /* 0x00007c0000007a24 */ /* 0x000fc600078e02ff */
[----:B------:R-:W-:Y:S01]  /*ffa0*/  SHF.R.S32.HI R7, RZ, 0x1f, R6 ;  /* 0x0000001fff077819 */ /* 0x000fe20000011406 */
[----:B------:R-:W-:-:S04]  /*ffb0*/  IMAD R0, R61, c[0x0][0x1f4], R0 ;  /* 0x00007d003d007a24 */ /* 0x000fc800078e0200 */
[----:B------:R-:W-:-:S04]  /*ffc0*/  IMAD.WIDE R200, R200, 0x80, R6 ;  /* 0x00000080c8c87825 */ /* 0x000fc800078e0206 */
[----:B------:R-:W-:Y:S01]  /*ffd0*/  IMAD.IADD R9, R0, 0x1, R5 ;  /* 0x0000000100097824 */ /* 0x000fe200078e0205 */
        /* <DEDUP_REMOVED lines=11> */
[----:B-1----:R1:W-:Y:S04]  /*10090*/  @!P2 STG.E.128 [R10.64], R52 ;  /* 0x000000340a00a986 */ /* 0x0023e8000c101d0c */
[----:B------:R1:W-:Y:S04]  /*100a0*/  @!P1 STG.E.128 [R10.64+0x80], R36 ;  /* 0x000080240a009986 */ /* 0x0003e8000c101d0c */
[----:B------:R1:W-:Y:S02]  /*100b0*/  @!P0 STG.E.128 [R10.64+0x100], R20 ;  /* 0x000100140a008986 */ /* 0x0003e4000c101d0c */
.L_x_340:
[----:B------:R-:W-:Y:S05]  /*100c0*/  BSYNC B0 ;  /* 0x0000000000007941 */ /* 0x000fea0003800000 */
.L_x_339:
        /* <DEDUP_REMOVED lines=18> */
[----:B--2---:R1:W-:Y:S04]  /*101f0*/  @!P1 STG.E.128 [R2.64+0x80], R32 ;  /* 0x0000802002009986 */ /* 0x0043e8000c101d0c */
[----:B------:R1:W-:Y:S02]  /*10200*/  @!P0 STG.E.128 [R2.64+0x100], R16 ;  /* 0x0001001002008986 */ /* 0x0003e4000c101d0c */
.L_x_342:
[----:B------:R-:W-:Y:S05]  /*10210*/  BSYNC B0 ;  /* 0x0000000000007941 */ /* 0x000fea0003800000 */
.L_x_341:
        /* <DEDUP_REMOVED lines=20> */
.L_x_344:
[----:B------:R-:W-:Y:S05]  /*10360*/  BSYNC B0 ;  /* 0x0000000000007941 */ /* 0x000fea0003800000 */
.L_x_343:
        /* <DEDUP_REMOVED lines=20> */
.L_x_345:
        /* <DEDUP_REMOVED lines=13> */
.L_x_1282:


//--------------------- .text._ZN5flash16flash_fwd_kernelI23Flash_fwd_kernel_traitsILi192ELi128ELi64ELi8ELb0ELb0EN7cutlass6half_tE19Flash_kernel_traitsILi192ELi128ELi64ELi8ES3_EELb0ELb0ELb1ELb0ELb0ELb0ELb1ELb0EEEvNS_16Flash_fwd_paramsE --------------------------
	.section	.text._ZN5flash16flash_fwd_kernelI23Flash_fwd_kernel_traitsILi192ELi128ELi64ELi8ELb0ELb0EN7cutlass6half_tE19Flash_kernel_traitsILi192ELi128ELi64ELi8ES3_EELb0ELb0ELb1ELb0ELb0ELb0ELb1ELb0EEEvNS_16Flash_fwd_paramsE,"ax",@progbits
	.sectioninfo	@"SHI_REGISTERS=255"
	.align	128
        .global         _ZN5flash16flash_fwd_kernelI23Flash_fwd_kernel_traitsILi192ELi128ELi64ELi8ELb0ELb0EN7cutlass6half_tE19Flash_kernel_traitsILi192ELi128ELi64ELi8ES3_EELb0ELb0ELb1ELb0ELb0ELb0ELb1ELb0EEEvNS_16Flash_fwd_paramsE
        .type           _ZN5flash16flash_fwd_kernelI23Flash_fwd_kernel_traitsILi192ELi128ELi64ELi8ELb0ELb0EN7cutlass6half_tE19Flash_kernel_traitsILi192ELi128ELi64ELi8ES3_EELb0ELb0ELb1ELb0ELb0ELb0ELb1ELb0EEEvNS_16Flash_fwd_paramsE,@function
        .size           _ZN5flash16flash_fwd_kernelI23Flash_fwd_kernel_traitsILi192ELi128ELi64ELi8ELb0ELb0EN7cutlass6half_tE19Flash_kernel_traitsILi192ELi128ELi64ELi8ES3_EELb0ELb0ELb1ELb0ELb0ELb0ELb1ELb0EEEvNS_16Flash_fwd_paramsE,(.L_x_1283 - _ZN5flash16flash_fwd_kernelI23Flash_fwd_kernel_traitsILi192ELi128ELi64ELi8ELb0ELb0EN7cutlass6half_tE19Flash_kernel_traitsILi192ELi128ELi64ELi8ES3_EELb0ELb0ELb1ELb0ELb0ELb0ELb1ELb0EEEvNS_16Flash_fwd_paramsE)
        .other          _ZN5flash16flash_fwd_kernelI23Flash_fwd_kernel_traitsILi192ELi128ELi64ELi8ELb0ELb0EN7cutlass6half_tE19Flash_kernel_traitsILi192ELi128ELi64ELi8ES3_EELb0ELb0ELb1ELb0ELb0ELb0ELb1ELb0EEEvNS_16Flash_fwd_paramsE,@"STO_CUDA_ENTRY STV_DEFAULT"
_ZN5flash16flash_fwd_kernelI23Flash_fwd_kernel_traitsILi192ELi128ELi64ELi8ELb0ELb0EN7cutlass6half_tE19Flash_kernel_traitsILi192ELi128ELi64ELi8ES3_EELb0ELb0ELb1ELb0ELb0ELb0ELb1ELb0EEEvNS_16Flash_fwd_paramsE:
.text._ZN5flash16flash_fwd_kernelI23Flash_fwd_kernel_traitsILi192ELi128ELi64ELi8ELb0ELb0EN7cutlass6half_tE19Flash_kernel_traitsILi192ELi128ELi64ELi8ES3_EELb0ELb0ELb1ELb0ELb0ELb0ELb1ELb0EEEvNS_16Flash_fwd_paramsE:
        /* <DEDUP_REMOVED lines=33> */
.L_x_346:
[----:B-1-34-:R-:W-:Y:S02]  /*0210*/  MOV R5, c[0x0][0x218] ;  /* 0x0000860000057a02 */ /* 0x01afe40000000f00 */
.L_x_347:
        /* <DEDUP_REMOVED lines=100> */
.L_x_350:
[----:B------:R-:W-:Y:S05]  /*0860*/  BSYNC B0 ;  /* 0x0000000000007941 */ /* 0x000fea0003800000 */
.L_x_349:
        /* <DEDUP_REMOVED lines=20> */
.L_x_352:
[----:B------:R-:W-:Y:S05]  /*09b0*/  BSYNC B0 ;  /* 0x0000000000007941 */ /* 0x000fea0003800000 */
.L_x_351:
        /* <DEDUP_REMOVED lines=20> */
.L_x_354:
[----:B------:R-:W-:Y:S05]  /*0b00*/  BSYNC B0 ;  /* 0x0000000000007941 */ /* 0x000fea0003800000 */
.L_x_353:
        /* <DEDUP_REMOVED lines=19> */
.L_x_356:
[----:B------:R-:W-:Y:S05]  /*0c40*/  BSYNC B0 ;  /* 0x0000000000007941 */ /* 0x000fea0003800000 */
.L_x_355:
        /* <DEDUP_REMOVED lines=35> */
.L_x_348:
        /* <DEDUP_REMOVED lines=24> */
.L_x_357:
        /* <DEDUP_REMOVED lines=41> */
.L_x_358:
        /* <DEDUP_REMOVED lines=108> */
.L_x_360:
[----:B------:R-:W-:Y:S05]  /*1950*/  BSYNC B0 ;  /* 0x0000000000007941 */ /* 0x000fea0003800000 */
.L_x_359:
        /* <DEDUP_REMOVED lines=37> */
.L_x_362:
[----:B------:R-:W-:Y:S05]  /*1bb0*/  BSYNC B0 ;  /* 0x0000000000007941 */ /* 0x000fea0003800000 */
.L_x_361:
        /* <DEDUP_REMOVED lines=37> */
.L_x_364:
[----:B------:R-:W-:Y:S05]  /*1e10*/  BSYNC B0 ;  /* 0x0000000000007941 */ /* 0x000fea0003800000 */
.L_x_363:
        /* <DEDUP_REMOVED lines=40> */
.L_x_366:
[----:B------:R-:W-:Y:S05]  /*20a0*/  BSYNC B0 ;  /* 0x0000000000007941 */ /* 0x000fea0003800000 */
.L_x_365:
        /* <DEDUP_REMOVED lines=36> */
.L_x_368:
[----:B------:R-:W-:Y:S05]  /*22f0*/  BSYNC B0 ;  /* 0x0000000000007941 */ /* 0x000fea0003800000 */
.L_x_367:
        /* <DEDUP_REMOVED lines=37> */
.L_x_370:
[----:B------:R-:W-:Y:S05]  /*2550*/  BSYNC B0 ;  /* 0x0000000000007941 */ /* 0x000fea0003800000 */
.L_x_369:
        /* <DEDUP_REMOVED lines=44> */
.L_x_372:
[----:B------:R-:W-:Y:S05]  /*2820*/  BSYNC B0 ;  /* 0x0000000000007941 */ /* 0x000fea0003800000 */
.L_x_371:
        /* <DEDUP_REMOVED lines=36> */
.L_x_374:
[----:B------:R-:W-:Y:S05]  /*2a70*/  BSYNC B0 ;  /* 0x0000000000007941 */ /* 0x000fea0003800000 */
.L_x_373:
        /* <DEDUP_REMOVED lines=17> */
[----:B------:R-:W-:-:S02]  /*2b90*/  IADD3 R6, R4, 0x1, -R211 ;  /* 0x0000000104067810 */ /* 0x000fc40007ffe8d3 */
[----:B------:R-:W-:Y:S01]  /*2ba0*/  IMAD R201, R201, 0x200, R8 ;  /* 0x00000200c9c97824 */ /* 0x000fe200078e0208 */
[----:B------:R-:W-:Y:S01]  /*2bb0*/  LDSM.16.M88.4 R60, [R198] ;  /* 0x00000000c63c783b */ /* 0x000fe20000000200 */
[----:B------:R-:W-:Y:S02]  /*2bc0*/  IADD3 R6, R6, c[0x0][0x2e8], RZ ;  /* 0x0000ba0006067a10 */ /* 0x000fe40007ffe0ff */
[----:B------:R-:W-:Y:S01]  /*2bd0*/  IMAD.SHL.U32 R201, R201, 0x2, RZ ;  /* 0x00000002c9c97824 */ /* 0x000fe200078e00ff */
[----:B------:R-:W-:Y:S04]  /*2be0*/  LDSM.16.M88.4 R84, [R197+0x4000] ;  /* 0x00400000c554783b */ /* 0x000fe80000000200 */
[----:B-1----:R-:W1:Y:S01]  /*2bf0*/  LDSM.16.M88.4 R12, [R201+0xc000] ;  /* 0x00c00000c90c783b */ /* 0x002e620000000200 */
[----:B------:R-:W-:-:S02]  /*2c00*/  IADD3 R2, R201, 0xc000, RZ ;  /* 0x0000c000c9027810 */ /* 0x000fc40007ffe0ff */
        /* <DEDUP_REMOVED lines=14> */
[----:B---3--:R-:W3:Y:S01]  /*2cf0*/  LDSM.16.M88.4 R16, [R199+0x800] ;  /* 0x00080000c710783b */ /* 0x008ee20000000200 */
[C---:B------:R-:W-:Y:S02]  /*2d00*/  IADD3 R186, R199.reuse, 0x2800, RZ ;  /* 0x00002800c7ba7810 */ /* 0x040fe40007ffe0ff */
[C---:B------:R-:W-:Y:S01]  /*2d10*/  IADD3 R185, R199.reuse, 0x3000, RZ ;  /* 0x00003000c7b97810 */ /* 0x040fe20007ffe0ff */
[----:B------:R-:W2:Y:S01]  /*2d20*/  LDSM.16.M88.4 R8, [R199+0x1000] ;  /* 0x00100000c708783b */ /* 0x000ea20000000200 */
[----:B------:R-:W-:-:S02]  /*2d30*/  IADD3 R184, R199, 0x3800, RZ ;  /* 0x00003800c7b87810 */ /* 0x000fc40007ffe0ff */
[C---:B------:R-:W-:Y:S01]  /*2d40*/  IADD3 R183, R199.reuse, 0x4000, RZ ;  /* 0x00004000c7b77810 */ /* 0x040fe20007ffe0ff */
[----:B------:R-:W2:Y:S01]  /*2d50*/  LDSM.16.M88.4 R80, [R199+0x1800] ;  /* 0x00180000c750783b */ /* 0x000ea20000000200 */
[C---:B------:R-:W-:Y:S02]  /*2d60*/  IADD3 R182, R199.reuse, 0x4800, RZ ;  /* 0x00004800c7b67810 */ /* 0x040fe40007ffe0ff */
[C---:B------:R-:W-:Y:S01]  /*2d70*/  IADD3 R181, R199.reuse, 0x5000, RZ ;  /* 0x00005000c7b57810 */ /* 0x040fe20007ffe0ff */
[----:B------:R-:W2:Y:S01]  /*2d80*/  LDSM.16.M88.4 R56, [R195+0xc000] ;  /* 0x00c00000c338783b */ /* 0x000ea20000000200 */
[----:B------:R-:W-:-:S03]  /*2d90*/  IADD3 R180, R199, 0x5800, RZ ;  /* 0x00005800c7b47810 */ /* 0x000fc60007ffe0ff */
[----:B------:R-:W3:Y:S01]  /*2da0*/  LDSM.16.M88.4 R36, [R195+0xc800] ;  /* 0x00c80000c324783b */ /* 0x000ee20000000200 */
[C---:B-1----:R-:W-:Y:S03]  /*2db0*/  HMMA.16816.F32 R20, R48.reuse, R12, RZ ;  /* 0x0000000c3014723c */ /* 0x042fe600000018ff */
[----:B------:R-:W1:Y:S04]  /*2dc0*/  LDSM.16.M88.4 R24, [R195+0xd000] ;  /* 0x00d00000c318783b */ /* 0x000e680000000200 */
[----:B------:R-:W1:Y:S01]  /*2dd0*/  LDSM.16.M88.4 R52, [R195+0xd800] ;  /* 0x00d80000c334783b */ /* 0x000e620000000200 */
[C---:B-----5:R-:W-:Y:S03]  /*2de0*/  HMMA.16816.F32 R32, R48.reuse, R44, RZ ;  /* 0x0000002c3020723c */ /* 0x060fe600000018ff */
[----:B------:R-:W-:Y:S04]  /*2df0*/  LDSM.16.M88.4 R92, [R201+0x10800] ;  /* 0x01080000c95c783b */ /* 0x000fe80000000200 */
[----:B------:R-:W-:Y:S01]  /*2e00*/  LDSM.16.M88.4 R88, [R195+0x10000] ;  /* 0x01000000c358783b */ /* 0x000fe20000000200 */
[C---:B------:R-:W-:Y:S08]  /*2e10*/  HMMA.16816.F32 R12, R48.reuse, R14, RZ ;  /* 0x0000000e300c723c */ /* 0x040ff000000018ff */
        /* <DEDUP_REMOVED lines=8> */
[----:B------:R-:W-:Y:S07]  /*2ea0*/  LDSM.16.M88.4 R28, [R188+0x800] ;  /* 0x00080000bc1c783b */ /* 0x000fee0000000200 */
[C---:B---3--:R-:W-:Y:S08]  /*2eb0*/  HMMA.16816.F32 R32, R76.reuse, R16, R32 ;  /* 0x000000104c20723c */ /* 0x048ff00000001820 */
[C---:B------:R-:W-:Y:S01]  /*2ec0*/  HMMA.16816.F32 R44, R76.reuse, R18, R44 ;  /* 0x000000124c2c723c */ /* 0x040fe2000000182c */
[----:B------:R-:W2:Y:S07]  /*2ed0*/  LDSM.16.M88.4 R16, [R197] ;  /* 0x00000000c510783b */ /* 0x000eae0000000200 */
[C---:B------:R-:W-:Y:S08]  /*2ee0*/  HMMA.16816.F32 R72, R76.reuse, R8, R72 ;  /* 0x000000084c48723c */ /* 0x040ff00000001848 */
[C---:B------:R-:W-:Y:S01]  /*2ef0*/  HMMA.16816.F32 R68, R76.reuse, R10, R68 ;  /* 0x0000000a4c44723c */ /* 0x040fe20000001844 */
[----:B------:R-:W3:Y:S07]  /*2f00*/  LDSM.16.M88.4 R8, [R188+0x1000] ;  /* 0x00100000bc08783b */ /* 0x000eee0000000200 */
[C---:B------:R-:W-:Y:S08]  /*2f10*/  HMMA.16816.F32 R64, R76.reuse, R80, R64 ;  /* 0x000000504c40723c */ /* 0x040ff00000001840 */
[----:B------:R-:W-:Y:S01]  /*2f20*/  HMMA.16816.F32 R48, R76, R82, R48 ;  /* 0x000000524c30723c */ /* 0x000fe20000001830 */
[----:B------:R-:W-:Y:S04]  /*2f30*/  LDSM.16.M88.4 R80, [R188+0x3000] ;  /* 0x00300000bc50783b */ /* 0x000fe80000000200 */
[----:B------:R-:W-:Y:S03]  /*2f40*/  LDSM.16.M88.4 R76, [R188+0x3800] ;  /* 0x00380000bc4c783b */ /* 0x000fe60000000200 */
[C---:B------:R-:W-:Y:S08]  /*2f50*/  HMMA.16816.F32 R20, R60.reuse, R56, R20 ;  /* 0x000000383c14723c */ /* 0x040ff00000001814 */
[C---:B------:R-:W-:Y:S01]  /*2f60*/  HMMA.16816.F32 R12, R60.reuse, R58, R12 ;  /* 0x0000003a3c0c723c */ /* 0x040fe2000000180c */
[----:B------:R-:W-:Y:S07]  /*2f70*/  LDSM.16.M88.4 R56, [R201+0xe000] ;  /* 0x00e00000c938783b */ /* 0x000fee0000000200 */
[C---:B------:R-:W-:Y:S08]  /*2f80*/  HMMA.16816.F32 R32, R60.reuse, R36, R32 ;  /* 0x000000243c20723c */ /* 0x040ff00000001820 */
[C---:B------:R-:W-:Y:S01]  /*2f90*/  HMMA.16816.F32 R44, R60.reuse, R38, R44 ;  /* 0x000000263c2c723c */ /* 0x040fe2000000182c */
[----:B------:R-:W4:Y:S07]  /*2fa0*/  LDSM.16.M88.4 R36, [R188+0x1800] ;  /* 0x00180000bc24783b */ /* 0x000f2e0000000200 */
[C---:B-1----:R-:W-:Y:S08]  /*2fb0*/  HMMA.16816.F32 R72, R60.reuse, R24, R72 ;  /* 0x000000183c48723c */ /* 0x042ff00000001848 */
[C---:B------:R-:W-:Y:S01]  /*2fc0*/  HMMA.16816.F32 R68, R60.reuse, R26, R68 ;  /* 0x0000001a3c44723c */ /* 0x040fe20000001844 */
[----:B------:R-:W1:Y:S07]  /*2fd0*/  LDSM.16.M88.4 R24, [R202+0x4000] ;  /* 0x00400000ca18783b */ /* 0x000e6e0000000200 */
[C---:B------:R-:W-:Y:S08]  /*2fe0*/  HMMA.16816.F32 R64, R60.reuse, R52, R64 ;  /* 0x000000343c40723c */ /* 0x040ff00000001840 */
[----:B------:R-:W-:Y:S01]  /*2ff0*/  HMMA.16816.F32 R60, R60, R54, R48 ;  /* 0x000000363c3c723c */ /* 0x000fe20000001830 */
[----:B------:R-:W5:Y:S04]  /*3000*/  LDSM.16.M88.4 R52, [R201+0xe800] ;  /* 0x00e80000c934783b */ /* 0x000f680000000200 */
[----:B------:R-:W-:Y:S03]  /*3010*/  LDSM.16.M88.4 R48, [R200+0x4000] ;  /* 0x00400000c830783b */ /* 0x000fe60000000200 */
[C---:B--2---:R-:W-:Y:S08]  /*3020*/  HMMA.16816.F32 R20, R16.reuse, R40, R20 ;  /* 0x000000281014723c */ /* 0x044ff00000001814 */
[C---:B------:R-:W-:Y:S01]  /*3030*/  HMMA.16816.F32 R12, R16.reuse, R42, R12 ;  /* 0x0000002a100c723c */ /* 0x040fe2000000180c */
[----:B------:R-:W2:Y:S07]  /*3040*/  LDSM.16.M88.4 R40, [R201+0xf000] ;  /* 0x00f00000c928783b */ /* 0x000eae0000000200 */
[C---:B------:R-:W-:Y:S08]  /*3050*/  HMMA.16816.F32 R32, R16.reuse, R28, R32 ;  /* 0x0000001c1020723c */ /* 0x040ff00000001820 */
[C---:B------:R-:W-:Y:S01]  /*3060*/  HMMA.16816.F32 R44, R16.reuse, R30, R44 ;  /* 0x0000001e102c723c */ /* 0x040fe2000000182c */
[----:B------:R-:W2:Y:S07]  /*3070*/  LDSM.16.M88.4 R28, [R201+0xf800] ;  /* 0x00f80000c91c783b */ /* 0x000eae0000000200 */
[C---:B---3--:R-:W-:Y:S08]  /*3080*/  HMMA.16816.F32 R72, R16.reuse, R8, R72 ;  /* 0x000000081048723c */ /* 0x048ff00000001848 */
[C---:B------:R-:W-:Y:S01]  /*3090*/  HMMA.16816.F32 R68, R16.reuse, R10, R68 ;  /* 0x0000000a1044723c */ /* 0x040fe20000001844 */
[----:B------:R-:W3:Y:S07]  /*30a0*/  LDSM.16.M88.4 R8, [R199+0x2000] ;  /* 0x00200000c708783b */ /* 0x000eee0000000200 */
[C---:B----4-:R-:W-:Y:S08]  /*30b0*/  HMMA.16816.F32 R64, R16.reuse, R36, R64 ;  /* 0x000000241040723c */ /* 0x050ff00000001840 */
[----:B------:R-:W-:Y:S01]  /*30c0*/  HMMA.16816.F32 R60, R16, R38, R60 ;  /* 0x00000026103c723c */ /* 0x000fe2000000183c */
[----:B------:R-:W4:Y:S04]  /*30d0*/  LDSM.16.M88.4 R36, [R199+0x2800] ;  /* 0x00280000c724783b */ /* 0x000f280000000200 */
[----:B------:R-:W3:Y:S03]  /*30e0*/  LDSM.16.M88.4 R16, [R199+0x3000] ;  /* 0x00300000c710783b */ /* 0x000ee60000000200 */
[C---:B-1----:R-:W-:Y:S08]  /*30f0*/  HMMA.16816.F32 R20, R24.reuse, R56, R20 ;  /* 0x000000381814723c */ /* 0x042ff00000001814 */
[C---:B------:R-:W-:Y:S01]  /*3100*/  HMMA.16816.F32 R12, R24.reuse, R58, R12 ;  /* 0x0000003a180c723c */ /* 0x040fe2000000180c */
[----:B------:R-:W-:Y:S07]  /*3110*/  LDSM.16.M88.4 R56, [R202+0x8000] ;  /* 0x00800000ca38783b */ /* 0x000fee0000000200 */
[C---:B-----5:R-:W-:Y:S08]  /*3120*/  HMMA.16816.F32 R32, R24.reuse, R52, R32 ;  /* 0x000000341820723c */ /* 0x060ff00000001820 */
[C---:B------:R-:W-:Y:S01]  /*3130*/  HMMA.16816.F32 R44, R24.reuse, R54, R44 ;  /* 0x00000036182c723c */ /* 0x040fe2000000182c */
[----:B------:R-:W-:Y:S07]  /*3140*/  LDSM.16.M88.4 R52, [R199+0x3800] ;  /* 0x00380000c734783b */ /* 0x000fee0000000200 */
[C---:B--2---:R-:W-:Y:S08]  /*3150*/  HMMA.16816.F32 R72, R24.reuse, R40, R72 ;  /* 0x000000281848723c */ /* 0x044ff00000001848 */
[C---:B------:R-:W-:Y:S01]  /*3160*/  HMMA.16816.F32 R68, R24.reuse, R42, R68 ;  /* 0x0000002a1844723c */ /* 0x040fe20000001844 */
[----:B------:R-:W-:Y:S07]  /*3170*/  LDSM.16.M88.4 R40, [R195+0xe000] ;  /* 0x00e00000c328783b */ /* 0x000fee0000000200 */
[C---:B------:R-:W-:Y:S08]  /*3180*/  HMMA.16816.F32 R64, R24.reuse, R28, R64 ;  /* 0x0000001c1840723c */ /* 0x040ff00000001840 */
[----:B------:R-:W-:Y:S01]  /*3190*/  HMMA.16816.F32 R60, R24, R30, R60 ;  /* 0x0000001e183c723c */ /* 0x000fe2000000183c */
[----:B------:R-:W1:Y:S04]  /*31a0*/  LDSM.16.M88.4 R28, [R198+0x4000] ;  /* 0x00400000c61c783b */ /* 0x000e680000000200 */
[----:B------:R-:W2:Y:S03]  /*31b0*/  LDSM.16.M88.4 R24, [R195+0xe800] ;  /* 0x00e80000c318783b */ /* 0x000ea60000000200 */
[C---:B---3--:R-:W-:Y:S08]  /*31c0*/  HMMA.16816.F32 R20, R48.reuse, R8, R20 ;  /* 0x000000083014723c */ /* 0x048ff00000001814 */
[C---:B------:R-:W-:Y:S01]  /*31d0*/  HMMA.16816.F32 R12, R48.reuse, R10, R12 ;  /* 0x0000000a300c723c */ /* 0x040fe2000000180c */
[----:B------:R-:W3:Y:S07]  /*31e0*/  LDSM.16.M88.4 R8, [R195+0xf000] ;  /* 0x00f00000c308783b */ /* 0x000eee0000000200 */
[C---:B----4-:R-:W-:Y:S08]  /*31f0*/  HMMA.16816.F32 R32, R48.reuse, R36, R32 ;  /* 0x000000243020723c */ /* 0x050ff00000001820 */
[C---:B------:R-:W-:Y:S01]  /*3200*/  HMMA.16816.F32 R44, R48.reuse, R38, R44 ;  /* 0x00000026302c723c */ /* 0x040fe2000000182c */
[----:B------:R-:W-:Y:S07]  /*3210*/  LDSM.16.M88.4 R36, [R195+0xf800] ;  /* 0x00f80000c324783b */ /* 0x000fee0000000200 */
[C---:B------:R-:W-:Y:S08]  /*3220*/  HMMA.16816.F32 R72, R48.reuse, R16, R72 ;  /* 0x000000103048723c */ /* 0x040ff00000001848 */
[----:B------:R-:W-:Y:S01]  /*3230*/  HMMA.16816.F32 R68, R48, R18, R68 ;  /* 0x000000123044723c */ /* 0x000fe20000001844 */
[----:B------:R-:W4:Y:S07]  /*3240*/  LDSM.16.M88.4 R16, [R188+0x2000] ;  /* 0x00200000bc10783b */ /* 0x000f2e0000000200 */
[C---:B-1----:R-:W-:Y:S08]  /*3250*/  HMMA.16816.F32 R20, R28.reuse, R40, R20 ;  /* 0x000000281c14723c */ /* 0x042ff00000001814 */
[----:B------:R-:W-:Y:S01]  /*3260*/  HMMA.16816.F32 R12, R28, R42, R12 ;  /* 0x0000002a1c0c723c */ /* 0x000fe2000000180c */
[----:B------:R-:W-:Y:S07]  /*3270*/  LDSM.16.M88.4 R40, [R200+0x8000] ;  /* 0x00800000c828783b */ /* 0x000fee0000000200 */
[C---:B------:R-:W-:Y:S08]  /*3280*/  HMMA.16816.F32 R64, R48.reuse, R52, R64 ;  /* 0x000000343040723c */ /* 0x040ff00000001840 */
[----:B------:R-:W-:Y:S01]  /*3290*/  HMMA.16816.F32 R60, R48, R54, R60 ;  /* 0x00000036303c723c */ /* 0x000fe2000000183c */
[----:B------:R-:W-:Y:S07]  /*32a0*/  LDSM.16.M88.4 R52, [R201+0x11000] ;  /* 0x01100000c934783b */ /* 0x000fee0000000200 */
[C---:B--2---:R-:W-:Y:S08]  /*32b0*/  HMMA.16816.F32 R32, R28.reuse, R24, R32 ;  /* 0x000000181c20723c */ /* 0x044ff00000001820 */
[C---:B------:R-:W-:Y:S01]  /*32c0*/  HMMA.16816.F32 R44, R28.reuse, R26, R44 ;  /* 0x0000001a1c2c723c */ /* 0x040fe2000000182c */
[----:B------:R-:W1:Y:S07]  /*32d0*/  LDSM.16.M88.4 R24, [R201+0x10000] ;  /* 0x01000000c918783b */ /* 0x000e6e0000000200 */
[C---:B---3--:R-:W-:Y:S08]  /*32e0*/  HMMA.16816.F32 R72, R28.reuse, R8, R72 ;  /* 0x000000081c48723c */ /* 0x048ff00000001848 */
[----:B------:R-:W-:Y:S01]  /*32f0*/  HMMA.16816.F32 R68, R28, R10, R68 ;  /* 0x0000000a1c44723c */ /* 0x000fe20000001844 */
[----:B------:R-:W2:Y:S07]  /*3300*/  LDSM.16.M88.4 R8, [R188+0x2800] ;  /* 0x00280000bc08783b */ /* 0x000eae0000000200 */
[C---:B----4-:R-:W-:Y:S08]  /*3310*/  HMMA.16816.F32 R48, R84.reuse, R16, R20 ;  /* 0x000000105430723c */ /* 0x050ff00000001814 */
[----:B------:R-:W-:Y:S01]  /*3320*/  HMMA.16816.F32 R20, R84, R18, R12 ;  /* 0x000000125414723c */ /* 0x000fe2000000180c */
[----:B------:R-:W-:Y:S07]  /*3330*/  LDSM.16.M88.4 R12, [R198+0x8000] ;  /* 0x00800000c60c783b */ /* 0x000fee0000000200 */
[C---:B------:R-:W-:Y:S08]  /*3340*/  HMMA.16816.F32 R64, R28.reuse, R36, R64 ;  /* 0x000000241c40723c */ /* 0x040ff00000001840 */
[----:B------:R-:W-:Y:S01]  /*3350*/  HMMA.16816.F32 R60, R28, R38, R60 ;  /* 0x000000261c3c723c */ /* 0x000fe2000000183c */
[----:B------:R-:W3:Y:S04]  /*3360*/  LDSM.16.M88.4 R28, [R199+0x4000] ;  /* 0x00400000c71c783b */ /* 0x000ee80000000200 */
[----:B------:R-:W4:Y:S03]  /*3370*/  LDSM.16.M88.4 R36, [R199+0x4800] ;  /* 0x00480000c724783b */ /* 0x000f260000000200 */
[C---:B-1----:R-:W-:Y:S01]  /*3380*/  HMMA.16816.F32 R16, R56.reuse, R24, R48 ;  /* 0x000000183810723c */ /* 0x042fe20000001830 */
[----:B------:R-:W-:Y:S07]  /*3390*/  LDSM.16.M88.4 R48, [R201+0x11800] ;  /* 0x01180000c930783b */ /* 0x000fee0000000200 */
[----:B------:R-:W-:Y:S01]  /*33a0*/  HMMA.16816.F32 R24, R56, R26, R20 ;  /* 0x0000001a3818723c */ /* 0x000fe20000001814 */
[----:B------:R-:W-:Y:S07]  /*33b0*/  LDSM.16.M88.4 R20, [R188+0x4000] ;  /* 0x00400000bc14783b */ /* 0x000fee0000000200 */
[C---:B--2---:R-:W-:Y:S08]  /*33c0*/  HMMA.16816.F32 R32, R84.reuse, R8, R32 ;  /* 0x000000085420723c */ /* 0x044ff00000001820 */
[C---:B------:R-:W-:Y:S01]  /*33d0*/  HMMA.16816.F32 R44, R84.reuse, R10, R44 ;  /* 0x0000000a542c723c */ /* 0x040fe2000000182c */
[----:B------:R-:W1:Y:S07]  /*33e0*/  LDSM.16.M88.4 R8, [R197+0x8000] ;  /* 0x00800000c508783b */ /* 0x000e6e0000000200 */
[----:B------:R-:W-:Y:S08]  /*33f0*/  HMMA.16816.F32 R72, R84, R80, R72 ;  /* 0x000000505448723c */ /* 0x000ff00000001848 */
[C---:B---3--:R-:W-:Y:S08]  /*3400*/  HMMA.16816.F32 R16, R40.reuse, R28, R16 ;  /* 0x0000001c2810723c */ /* 0x048ff00000001810 */
[----:B------:R-:W-:Y:S01]  /*3410*/  HMMA.16816.F32 R24, R40, R30, R24 ;  /* 0x0000001e2818723c */ /* 0x000fe20000001818 */
[----:B------:R-:W2:Y:S07]  /*3420*/  LDSM.16.M88.4 R28, [R195+0x10800] ;  /* 0x01080000c31c783b */ /* 0x000eae0000000200 */
[----:B------:R-:W-:Y:S08]  /*3430*/  HMMA.16816.F32 R32, R56, R92, R32 ;  /* 0x0000005c3820723c */ /* 0x000ff00000001820 */
[----:B------:R-:W-:Y:S08]  /*3440*/  HMMA.16816.F32 R16, R12, R88, R16 ;  /* 0x000000580c10723c */ /* 0x000ff00000001810 */
[----:B------:R-:W-:Y:S08]  /*3450*/  HMMA.16816.F32 R44, R56, R94, R44 ;  /* 0x0000005e382c723c */ /* 0x000ff0000000182c */
[C---:B------:R-:W-:Y:S08]  /*3460*/  HMMA.16816.F32 R64, R84.reuse, R76, R64 ;  /* 0x0000004c5440723c */ /* 0x040ff00000001840 */
[----:B------:R-:W-:Y:S01]  /*3470*/  HMMA.16816.F32 R60, R84, R78, R60 ;  /* 0x0000004e543c723c */ /* 0x000fe2000000183c */
[----:B------:R-:W3:Y:S07]  /*3480*/  LDSM.16.M88.4 R76, [R199+0x5000] ;  /* 0x00500000c74c783b */ /* 0x000eee0000000200 */
[----:B------:R-:W-:Y:S08]  /*3490*/  HMMA.16816.F32 R24, R12, R90, R24 ;  /* 0x0000005a0c18723c */ /* 0x000ff00000001818 */
[----:B----4-:R-:W-:Y:S08]  /*34a0*/  HMMA.16816.F32 R32, R40, R36, R32 ;  /* 0x000000242820723c */ /* 0x010ff00000001820 */
[----:B------:R-:W-:Y:S08]  /*34b0*/  HMMA.16816.F32 R68, R84, R82, R68 ;  /* 0x000000525444723c */ /* 0x000ff00000001844 */
[----:B------:R-:W-:Y:S01]  /*34c0*/  HMMA.16816.F32 R80, R56, R52, R72 ;  /* 0x000000343850723c */ /* 0x000fe20000001848 */
[----:B------:R-:W4:Y:S07]  /*34d0*/  LDSM.16.M88.4 R72, [R188+0x4800] ;  /* 0x00480000bc48783b */ /* 0x000f2e0000000200 */
[----:B-1----:R-:W-:Y:S08]  /*34e0*/  HMMA.16816.F32 R16, R8, R20, R16 ;  /* 0x000000140810723c */ /* 0x002ff00000001810 */
[----:B------:R-:W-:Y:S01]  /*34f0*/  HMMA.16816.F32 R44, R40, R38, R44 ;  /* 0x00000026282c723c */ /* 0x000fe2000000182c */
[----:B------:R-:W-:Y:S07]  /*3500*/  LDSM.16.M88.4 R36, [R199+0x5800] ;  /* 0x00580000c724783b */ /* 0x000fee0000000200 */
[----:B------:R-:W-:Y:S01]  /*3510*/  HMMA.16816.F32 R24, R8, R22, R24 ;  /* 0x000000160818723c */ /* 0x000fe20000001818 */
[----:B------:R-:W1:Y:S07]  /*3520*/  LDSM.16.M88.4 R20, [R195+0x11000] ;  /* 0x01100000c314783b */ /* 0x000e6e0000000200 */
[----:B--2---:R-:W-:Y:S01]  /*3530*/  HMMA.16816.F32 R32, R12, R28, R32 ;  /* 0x0000001c0c20723c */ /* 0x004fe20000001820 */
[----:B------:R-:W-:-:S02]  /*3540*/  FMUL.FTZ R17, R17, c[0x0][0x2ec] ;  /* 0x0000bb0011117a20 */ /* 0x000fc40000410000 */
[----:B------:R-:W-:Y:S02]  /*3550*/  FMUL.FTZ R18, R18, c[0x0][0x2ec] ;  /* 0x0000bb0012127a20 */ /* 0x000fe40000410000 */
[----:B------:R-:W-:Y:S01]  /*3560*/  FMUL.FTZ R2, R16, c[0x0][0x2ec] ;  /* 0x0000bb0010027a20 */ /* 0x000fe20000410000 */
[----:B------:R-:W-:Y:S02]  /*3570*/  MUFU.TANH R28, R17 ;  /* 0x00000011001c7308 */ /* 0x000fe40000002400 */
[----:B------:R-:W-:Y:S06]  /*3580*/  HMMA.16816.F32 R68, R56, R54, R68 ;  /* 0x000000363844723c */ /* 0x000fec0000001844 */
[----:B------:R2:W-:Y:S02]  /*3590*/  MUFU.TANH R29, R18 ;  /* 0x00000012001d7308 */ /* 0x0005e40000002400 */
[----:B---3--:R-:W-:Y:S01]  /*35a0*/  HMMA.16816.F32 R80, R40, R76, R80 ;  /* 0x0000004c2850723c */ /* 0x008fe20000001850 */
[----:B------:R-:W-:-:S02]  /*35b0*/  FMUL.FTZ R24, R24, c[0x0][0x2ec] ;  /* 0x0000bb0018187a20 */ /* 0x000fc40000410000 */
[----:B------:R-:W-:Y:S02]  /*35c0*/  FMUL.FTZ R25, R25, c[0x0][0x2ec] ;  /* 0x0000bb0019197a20 */ /* 0x000fe40000410000 */
[----:B------:R-:W-:Y:S01]  /*35d0*/  FMUL.FTZ R26, R26, c[0x0][0x2ec] ;  /* 0x0000bb001a1a7a20 */ /* 0x000fe20000410000 */
[----:B------:R-:W3:Y:S02]  /*35e0*/  MUFU.TANH R2, R2 ;  /* 0x0000000200027308 */ /* 0x000ee40000002400 */
[----:B------:R-:W-:Y:S06]  /*35f0*/  HMMA.16816.F32 R44, R12, R30, R44 ;  /* 0x0000001e0c2c723c */ /* 0x000fec000000182c */
[----:B------:R-:W-:Y:S01]  /*3600*/  MUFU.TANH R31, R24 ;  /* 0x00000018001f7308 */ /* 0x000fe20000002400 */
[----:B------:R-:W-:Y:S01]  /*3610*/  FMUL.FTZ R30, R19, c[0x0][0x2ec] ;  /* 0x0000bb00131e7a20 */ /* 0x000fe20000410000 */
[----:B----4-:R-:W-:Y:S01]  /*3620*/  HMMA.16816.F32 R32, R8, R72, R32 ;  /* 0x000000480820723c */ /* 0x010fe20000001820 */
[----:B--2---:R-:W2:Y:S05]  /*3630*/  LDSM.16.M88.4 R16, [R188+0x5000] ;  /* 0x00500000bc10783b */ /* 0x004eaa0000000200 */
[----:B------:R-:W4:Y:S02]  /*3640*/  MUFU.TANH R30, R30 ;  /* 0x0000001e001e7308 */ /* 0x000f240000002400 */
[----:B------:R-:W-:Y:S08]  /*3650*/  HMMA.16816.F32 R68, R40, R78, R68 ;  /* 0x0000004e2844723c */ /* 0x000ff00000001844 */
[----:B------:R-:W-:Y:S01]  /*3660*/  HMMA.16816.F32 R64, R56, R48, R64 ;  /* 0x000000303840723c */ /* 0x000fe20000001840 */
[----:B------:R-:W-:Y:S07]  /*3670*/  MUFU.TANH R48, R25 ;  /* 0x0000001900307308 */ /* 0x000fee0000002400 */
[----:B-1----:R-:W-:Y:S01]  /*3680*/  HMMA.16816.F32 R80, R12, R20, R80 ;  /* 0x000000140c50723c */ /* 0x002fe20000001850 */
[----:B------:R-:W-:-:S02]  /*3690*/  FMUL.FTZ R34, R34, c[0x0][0x2ec] ;  /* 0x0000bb0022227a20 */ /* 0x000fc40000410000 */
[----:B------:R-:W-:-:S04]  /*36a0*/  FMUL.FTZ R35, R35, c[0x0][0x2ec] ;  /* 0x0000bb0023237a20 */ /* 0x000fc80000410000 */
[----:B------:R-:W-:Y:S01]  /*36b0*/  FMUL.FTZ R21, R32, c[0x0][0x2ec] ;  /* 0x0000bb0020157a20 */ /* 0x000fe20000410000 */
[----:B------:R-:W-:Y:S01]  /*36c0*/  HMMA.16816.F32 R68, R12, R22, R68 ;  /* 0x000000160c44723c */ /* 0x000fe20000001844 */
[----:B------:R-:W-:Y:S01]  /*36d0*/  FMUL.FTZ R32, R33, c[0x0][0x2ec] ;  /* 0x0000bb0021207a20 */ /* 0x000fe20000410000 */
[----:B------:R-:W-:Y:S01]  /*36e0*/  IADD3 R33, R3, 0x8, RZ ;  /* 0x0000000803217810 */ /* 0x000fe20007ffe0ff */
[----:B------:R-:W-:Y:S01]  /*36f0*/  FMUL.FTZ R20, R27, c[0x0][0x2ec] ;  /* 0x0000bb001b147a20 */ /* 0x000fe20000410000 */
[----:B------:R-:W-:Y:S03]  /*3700*/  MUFU.TANH R23, R34 ;  /* 0x0000002200177308 */ /* 0x000fe60000002400 */
[----:B------:R-:W-:Y:S01]  /*3710*/  IADD3 R22, R4, -c[0x0][0x2e4], -R211 ;  /* 0x8000b90004167a10 */ /* 0x000fe20007ffe8d3 */
[----:B------:R-:W-:Y:S04]  /*3720*/  HMMA.16816.F32 R64, R40, R36, R64 ;  /* 0x000000242840723c */ /* 0x000fe80000001840 */
[----:B------:R1:W5:Y:S01]  /*3730*/  MUFU.TANH R36, R26 ;  /* 0x0000001a00247308 */ /* 0x0003620000002400 */
[----:B------:R-:W-:-:S02]  /*3740*/  IMAD.IADD R219, R3, 0x1, R22 ;  /* 0x0000000103db7824 */ /* 0x000fc400078e0216 */
[--C-:B------:R-:W-:Y:S01]  /*3750*/  IMAD.IADD R217, R22, 0x1, R33.reuse ;  /* 0x0000000116d97824 */ /* 0x100fe200078e0221 */
[----:B--2---:R-:W-:Y:S01]  /*3760*/  HMMA.16816.F32 R80, R8, R16, R80 ;  /* 0x000000100850723c */ /* 0x004fe20000001850 */
[----:B------:R-:W-:Y:S01]  /*3770*/  IMAD.IADD R3, R3, 0x1, R6 ;  /* 0x0000000103037824 */ /* 0x000fe200078e0206 */
[----:B------:R-:W-:Y:S01]  /*3780*/  IMNMX R219, RZ, R219, !PT ;  /* 0x000000dbffdb7217 */ /* 0x000fe20007800200 */
[----:B------:R-:W-:Y:S01]  /*3790*/  IMAD.IADD R33, R6, 0x1, R33 ;  /* 0x0000000106217824 */ /* 0x000fe200078e0221 */
[----:B------:R-:W-:Y:S01]  /*37a0*/  IMNMX R217, RZ, R217, !PT ;  /* 0x000000d9ffd97217 */ /* 0x000fe20007800200 */
[----:B------:R-:W-:Y:S01]  /*37b0*/  IMAD R6, R231, 0x40, R209 ;  /* 0x00000040e7067824 */ /* 0x000fe200078e02d1 */
[-C--:B------:R-:W-:Y:S01]  /*37c0*/  IMNMX R218, R3, R4.reuse, PT ;  /* 0x0000000403da7217 */ /* 0x080fe20003800200 */
[----:B------:R-:W2:Y:S01]  /*37d0*/  MUFU.TANH R21, R21 ;  /* 0x0000001500157308 */ /* 0x000ea20000002400 */
[----:B------:R-:W-:Y:S01]  /*37e0*/  IMNMX R216, R33, R4, PT ;  /* 0x0000000421d87217 */ /* 0x000fe20003800200 */
[----:B------:R-:W-:Y:S01]  /*37f0*/  HMMA.16816.F32 R60, R56, R50, R60 ;  /* 0x00000032383c723c */ /* 0x000fe2000000183c */
[C---:B------:R-:W-:Y:S01]  /*3800*/  IADD3 R16, R6.reuse, 0x1, RZ ;  /* 0x0000000106107810 */ /* 0x040fe20007ffe0ff */
[----:B-1----:R-:W1:Y:S01]  /*3810*/  LDSM.16.M88.4 R24, [R195+0x11800] ;  /* 0x01180000c318783b */ /* 0x002e620000000200 */
[----:B------:R-:W-:-:S02]  /*3820*/  IADD3 R3, R6, 0x8, RZ ;  /* 0x0000000806037810 */ /* 0x000fc40007ffe0ff */
[C---:B------:R-:W-:Y:S01]  /*3830*/  ISETP.GE.AND P6, PT, R16.reuse, R218, PT ;  /* 0x000000da1000720c */ /* 0x040fe20003fc6270 */
[----:B------:R-:W1:Y:S01]  /*3840*/  MUFU.TANH R20, R20 ;  /* 0x0000001400147308 */ /* 0x000e620000002400 */
[C---:B------:R-:W-:Y:S01]  /*3850*/  ISETP.GE.AND P1, PT, R16.reuse, R216, PT ;  /* 0x000000d81000720c */ /* 0x040fe20003f26270 */
[C---:B------:R-:W-:Y:S01]  /*3860*/  HMMA.16816.F32 R68, R8.reuse, R18, R68 ;  /* 0x000000120844723c */ /* 0x040fe20000001844 */
[C---:B------:R-:W-:Y:S02]  /*3870*/  ISETP.LT.OR P6, PT, R16.reuse, R219, P6 ;  /* 0x000000db1000720c */ /* 0x040fe400037c1670 */
[----:B------:R-:W-:Y:S02]  /*3880*/  ISETP.LT.OR P1, PT, R16, R217, P1 ;  /* 0x000000d91000720c */ /* 0x000fe40000f21670 */
[C---:B------:R-:W-:Y:S02]  /*3890*/  IADD3 R16, R6.reuse, 0x9, RZ ;  /* 0x0000000906107810 */ /* 0x040fe40007ffe0ff */
[----:B------:R-:W-:Y:S01]  /*38a0*/  FMUL.FTZ R83, R83, c[0x0][0x2ec] ;  /* 0x0000bb0053537a20 */ /* 0x000fe20000410000 */
[-C--:B------:R-:W-:Y:S01]  /*38b0*/  ISETP.GE.AND P4, PT, R6, R218.reuse, PT ;  /* 0x000000da0600720c */ /* 0x080fe20003f86270 */
[----:B------:R-:W-:Y:S01]  /*38c0*/  HMMA.16816.F32 R44, R8, R74, R44 ;  /* 0x0000004a082c723c */ /* 0x000fe2000000182c */
[C---:B------:R-:W-:Y:S01]  /*38d0*/  ISETP.GE.AND P3, PT, R16.reuse, R218, PT ;  /* 0x000000da1000720c */ /* 0x040fe20003f66270 */
[----:B------:R-:W-:Y:S01]  /*38e0*/  MUFU.TANH R22, R35 ;  /* 0x0000002300167308 */ /* 0x000fe20000002400 */
[----:B------:R-:W-:Y:S01]  /*38f0*/  ISETP.GE.AND P2, PT, R16, R216, PT ;  /* 0x000000d81000720c */ /* 0x000fe20003f46270 */
[----:B------:R-:W-:Y:S01]  /*3900*/  FMUL.FTZ R80, R80, c[0x0][0x2ec] ;  /* 0x0000bb0050507a20 */ /* 0x000fe20000410000 */
[----:B------:R-:W-:Y:S01]  /*3910*/  ISETP.LT.OR P3, PT, R16, R219, P3 ;  /* 0x000000db1000720c */ /* 0x000fe20001f61670 */
[----:B------:R-:W-:Y:S01]  /*3920*/  FMUL.FTZ R82, R82, c[0x0][0x2ec] ;  /* 0x0000bb0052527a20 */ /* 0x000fe20000410000 */
[----:B------:R-:W-:Y:S01]  /*3930*/  ISETP.LT.OR P2, PT, R16, R217, P2 ;  /* 0x000000d91000720c */ /* 0x000fe20001741670 */
[----:B------:R-:W-:Y:S01]  /*3940*/  HMMA.16816.F32 R60, R40, R38, R60 ;  /* 0x00000026283c723c */ /* 0x000fe2000000183c */
[----:B------:R-:W2:Y:S01]  /*3950*/  LDSM.16.M88.4 R16, [R188+0x5800] ;  /* 0x00580000bc10783b */ /* 0x000ea20000000200 */
[C---:B------:R-:W-:Y:S01]  /*3960*/  ISETP.GE.AND P0, PT, R3.reuse, R218, PT ;  /* 0x000000da0300720c */ /* 0x040fe20003f06270 */
[----:B------:R-:W-:Y:S01]  /*3970*/  MUFU.TANH R170, R83 ;  /* 0x0000005300aa7308 */ /* 0x000fe20000002400 */
[----:B------:R-:W-:Y:S01]  /*3980*/  ISETP.GE.AND P5, PT, R3, R216, PT ;  /* 0x000000d80300720c */ /* 0x000fe20003fa6270 */
[----:B------:R-:W-:Y:S01]  /*3990*/  FMUL.FTZ R81, R81, c[0x0][0x2ec] ;  /* 0x0000bb0051517a20 */ /* 0x000fe20000410000 */
[----:B------:R-:W-:Y:S01]  /*39a0*/  ISETP.LT.OR P4, PT, R6, R219, P4 ;  /* 0x000000db0600720c */ /* 0x000fe20002781670 */
[----:B------:R-:W-:-:S04]  /*39b0*/  DEPBAR.LE SB0, 0x0 ;  /* 0x000080000000791a */ /* 0x000fc80000000000 */
[C---:B------:R-:W-:Y:S01]  /*39c0*/  ISETP.LT.OR P0, PT, R3.reuse, R219, P0 ;  /* 0x000000db0300720c */ /* 0x040fe20000701670 */
[----:B------:R-:W-:Y:S01]  /*39d0*/  MUFU.TANH R165, R80 ;  /* 0x0000005000a57308 */ /* 0x000fe20000002400 */
[-C--:B------:R-:W-:Y:S01]  /*39e0*/  ISETP.LT.OR P5, PT, R3, R217.reuse, P5 ;  /* 0x000000d90300720c */ /* 0x080fe20002fa1670 */
[----:B------:R-:W-:Y:S01]  /*39f0*/  FMUL.FTZ R68, R68, c[0x0][0x2ec] ;  /* 0x0000bb0044447a20 */ /* 0x000fe20000410000 */
[----:B---3--:R-:W-:Y:S01]  /*3a00*/  FSEL R3, R2, -INF , !P4 ;  /* 0xff80000002037808 */ /* 0x008fe20006000000 */
[----:B------:R-:W-:Y:S01]  /*3a10*/  FMUL.FTZ R34, R44, c[0x0][0x2ec] ;  /* 0x0000bb002c227a20 */ /* 0x000fe20000410000 */
[----:B------:R-:W-:Y:S01]  /*3a20*/  ISETP.GE.AND P4, PT, R6, R216, PT ;  /* 0x000000d80600720c */ /* 0x000fe20003f86270 */
[C---:B-1----:R-:W-:Y:S01]  /*3a30*/  HMMA.16816.F32 R64, R12.reuse, R24, R64 ;  /* 0x000000180c40723c */ /* 0x042fe20000001840 */
[----:B------:R-:W-:Y:S01]  /*3a40*/  FMUL.FTZ R4, R45, c[0x0][0x2ec] ;  /* 0x0000bb002d047a20 */ /* 0x000fe20000410000 */
[----:B----4-:R-:W-:Y:S01]  /*3a50*/  FSEL R30, R30, -INF , !P1 ;  /* 0xff8000001e1e7808 */ /* 0x010fe20004800000 */
[----:B------:R-:W-:Y:S01]  /*3a60*/  FMUL.FTZ R33, R46, c[0x0][0x2ec] ;  /* 0x0000bb002e217a20 */ /* 0x000fe20000410000 */
[----:B------:R-:W-:Y:S01]  /*3a70*/  ISETP.LT.OR P4, PT, R6, R217, P4 ;  /* 0x000000d90600720c */ /* 0x000fe20002781670 */
[----:B------:R-:W1:Y:S01]  /*3a80*/  MUFU.TANH R34, R34 ;  /* 0x0000002200227308 */ /* 0x000e620000002400 */
[----:B-----5:R-:W-:Y:S01]  /*3a90*/  FSEL R36, R36, -INF , !P5 ;  /* 0xff80000024247808 */ /* 0x020fe20006800000 */
[----:B------:R-:W-:Y:S01]  /*3aa0*/  FMUL.FTZ R47, R47, c[0x0][0x2ec] ;  /* 0x0000bb002f2f7a20 */ /* 0x000fe20000410000 */
[----:B------:R-:W-:Y:S01]  /*3ab0*/  HMMA.16816.F32 R60, R12, R26, R60 ;  /* 0x0000001a0c3c723c */ /* 0x000fe2000000183c */
[----:B------:R-:W-:Y:S01]  /*3ac0*/  IADD3 R25, R6, 0x10, RZ ;  /* 0x0000001006197810 */ /* 0x000fe20007ffe0ff */
[----:B------:R-:W-:Y:S01]  /*3ad0*/  FMUL.FTZ R69, R69, c[0x0][0x2ec] ;  /* 0x0000bb0045457a20 */ /* 0x000fe20000410000 */
[----:B------:R-:W-:Y:S01]  /*3ae0*/  FSEL R29, R29, -INF , !P4 ;  /* 0xff8000001d1d7808 */ /* 0x000fe20006000000 */
[----:B------:R-:W-:Y:S01]  /*3af0*/  FMUL.FTZ R70, R70, c[0x0][0x2ec] ;  /* 0x0000bb0046467a20 */ /* 0x000fe20000410000 */
[----:B------:R-:W-:Y:S01]  /*3b00*/  ISETP.GE.AND P4, PT, R25, R218, PT ;  /* 0x000000da1900720c */ /* 0x000fe20003f86270 */
[----:B------:R-:W3:Y:S01]  /*3b10*/  MUFU.TANH R4, R4 ;  /* 0x0000000400047308 */ /* 0x000ee20000002400 */
[----:B------:R-:W-:Y:S01]  /*3b20*/  IADD3 R12, R6, 0x18, RZ ;  /* 0x00000018060c7810 */ /* 0x000fe20007ffe0ff */
[----:B------:R-:W-:Y:S01]  /*3b30*/  FMUL.FTZ R71, R71, c[0x0][0x2ec] ;  /* 0x0000bb0047477a20 */ /* 0x000fe20000410000 */
[----:B------:R-:W-:-:S02]  /*3b40*/  ISETP.GE.AND P1, PT, R25, R216, PT ;  /* 0x000000d81900720c */ /* 0x000fc40003f26270 */
[C---:B------:R-:W-:Y:S02]  /*3b50*/  ISETP.LT.OR P4, PT, R25.reuse, R219, P4 ;  /* 0x000000db1900720c */ /* 0x040fe40002781670 */
[----:B------:R-:W-:Y:S01]  /*3b60*/  IADD3 R13, R6, 0x19, RZ ;  /* 0x00000019060d7810 */ /* 0x000fe20007ffe0ff */
[----:B------:R-:W4:Y:S01]  /*3b70*/  MUFU.TANH R160, R82 ;  /* 0x0000005200a07308 */ /* 0x000f220000002400 */
[-C--:B------:R-:W-:Y:S01]  /*3b80*/  ISETP.GE.AND P5, PT, R12, R218.reuse, PT ;  /* 0x000000da0c00720c */ /* 0x080fe20003fa6270 */
[C---:B--2---:R-:W-:Y:S01]  /*3b90*/  HMMA.16816.F32 R64, R8.reuse, R16, R64 ;  /* 0x000000100840723c */ /* 0x044fe20000001840 */
[----:B------:R-:W-:Y:S02]  /*3ba0*/  ISETP.LT.OR P1, PT, R25, R217, P1 ;  /* 0x000000d91900720c */ /* 0x000fe40000f21670 */
[----:B------:R-:W-:Y:S02]  /*3bb0*/  IADD3 R24, R6, 0x11, RZ ;  /* 0x0000001106187810 */ /* 0x000fe40007ffe0ff */
[----:B------:R-:W-:Y:S01]  /*3bc0*/  FSEL R25, R48, -INF , !P3 ;  /* 0xff80000030197808 */ /* 0x000fe20005800000 */
[----:B------:R-:W2:Y:S01]  /*3bd0*/  MUFU.TANH R32, R32 ;  /* 0x0000002000207308 */ /* 0x000ea20000002400 */
[----:B------:R-:W-:Y:S01]  /*3be0*/  FSEL R15, R21, -INF , !P4 ;  /* 0xff800000150f7808 */ /* 0x000fe20006000000 */
[----:B------:R-:W-:Y:S01]  /*3bf0*/  HMMA.16816.F32 R60, R8, R18, R60 ;  /* 0x00000012083c723c */ /* 0x000fe2000000183c */
[----:B------:R-:W-:-:S02]  /*3c00*/  ISETP.GE.AND P3, PT, R13, R218, PT ;  /* 0x000000da0d00720c */ /* 0x000fc40003f66270 */
[-C--:B------:R-:W-:Y:S02]  /*3c10*/  ISETP.GE.AND P4, PT, R13, R216.reuse, PT ;  /* 0x000000d80d00720c */ /* 0x080fe40003f86270 */
[-C--:B------:R-:W-:Y:S01]  /*3c20*/  ISETP.LT.OR P5, PT, R12, R219.reuse, P5 ;  /* 0x000000db0c00720c */ /* 0x080fe20002fa1670 */
[----:B------:R-:W5:Y:S01]  /*3c30*/  MUFU.TANH R33, R33 ;  /* 0x0000002100217308 */ /* 0x000f620000002400 */
[----:B------:R-:W-:Y:S02]  /*3c40*/  FSEL R31, R31, -INF , !P0 ;  /* 0xff8000001f1f7808 */ /* 0x000fe40004000000 */
[----:B------:R-:W-:Y:S02]  /*3c50*/  IADD3 R16, R6, 0x21, RZ ;  /* 0x0000002106107810 */ /* 0x000fe40007ffe0ff */
[-C--:B------:R-:W-:Y:S02]  /*3c60*/  ISETP.GE.AND P0, PT, R24, R216.reuse, PT ;  /* 0x000000d81800720c */ /* 0x080fe40003f06270 */
[C---:B------:R-:W-:Y:S01]  /*3c70*/  ISETP.LT.OR P3, PT, R13.reuse, R219, P3 ;  /* 0x000000db0d00720c */ /* 0x040fe20001f61670 */
[----:B------:R-:W2:Y:S01]  /*3c80*/  MUFU.TANH R2, R47 ;  /* 0x0000002f00027308 */ /* 0x000ea20000002400 */
[-C--:B------:R-:W-:Y:S01]  /*3c90*/  ISETP.LT.OR P4, PT, R13, R217.reuse, P4 ;  /* 0x000000d90d00720c */ /* 0x080fe20002781670 */
[----:B------:R-:W-:Y:S01]  /*3ca0*/  FMUL.FTZ R66, R66, c[0x0][0x2ec] ;  /* 0x0000bb0042427a20 */ /* 0x000fe20000410000 */
[----:B------:R-:W-:Y:S01]  /*3cb0*/  FSEL R20, R20, -INF , !P2 ;  /* 0xff80000014147808 */ /* 0x000fe20005000000 */
[----:B------:R-:W-:Y:S01]  /*3cc0*/  FMUL.FTZ R64, R64, c[0x0][0x2ec] ;  /* 0x0000bb0040407a20 */ /* 0x000fe20000410000 */
[----:B-1----:R-:W-:Y:S01]  /*3cd0*/  FSEL R13, R34, -INF , !P5 ;  /* 0xff800000220d7808 */ /* 0x002fe20006800000 */
[----:B------:R-:W-:Y:S01]  /*3ce0*/  FMUL.FTZ R65, R65, c[0x0][0x2ec] ;  /* 0x0000bb0041417a20 */ /* 0x000fe20000410000 */
[-C--:B------:R-:W-:Y:S01]  /*3cf0*/  ISETP.GE.AND P2, PT, R12, R216.reuse, PT ;  /* 0x000000d80c00720c */ /* 0x080fe20003f46270 */
[----:B------:R-:W1:Y:S01]  /*3d00*/  MUFU.TANH R162, R66 ;  /* 0x0000004200a27308 */ /* 0x000e620000002400 */
[----:B------:R-:W-:Y:S01]  /*3d10*/  ISETP.GE.AND P5, PT, R16, R216, PT ;  /* 0x000000d81000720c */ /* 0x000fe20003fa6270 */
[----:B------:R-:W-:Y:S01]  /*3d20*/  FMUL.FTZ R67, R67, c[0x0][0x2ec] ;  /* 0x0000bb0043437a20 */ /* 0x000fe20000410000 */
[-C--:B------:R-:W-:Y:S01]  /*3d30*/  ISETP.LT.OR P0, PT, R24, R217.reuse, P0 ;  /* 0x000000d91800720c */ /* 0x080fe20000701670 */
[----:B------:R-:W-:Y:S01]  /*3d40*/  FMUL.FTZ R60, R60, c[0x0][0x2ec] ;  /* 0x0000bb003c3c7a20 */ /* 0x000fe20000410000 */
[----:B------:R-:W-:Y:S01]  /*3d50*/  IADD3 R21, R6, 0x20, RZ ;  /* 0x0000002006157810 */ /* 0x000fe20007ffe0ff */
[----:B------:R-:W-:Y:S01]  /*3d60*/  FMUL.FTZ R61, R61, c[0x0][0x2ec] ;  /* 0x0000bb003d3d7a20 */ /* 0x000fe20000410000 */
[-C--:B------:R-:W-:Y:S01]  /*3d70*/  ISETP.LT.OR P2, PT, R12, R217.reuse, P2 ;  /* 0x000000d90c00720c */ /* 0x080fe20001741670 */
[----:B------:R-:W1:Y:S01]  /*3d80*/  MUFU.TANH R157, R81 ;  /* 0x00000051009d7308 */ /* 0x000e620000002400 */
[----:B------:R-:W-:Y:S01]  /*3d90*/  ISETP.LT.OR P5, PT, R16, R217, P5 ;  /* 0x000000d91000720c */ /* 0x000fe20002fa1670 */
[----:B------:R-:W-:Y:S01]  /*3da0*/  FMUL.FTZ R62, R62, c[0x0][0x2ec] ;  /* 0x0000bb003e3e7a20 */ /* 0x000fe20000410000 */
[----:B---3--:R-:W-:Y:S01]  /*3db0*/  FSEL R9, R4, -INF , !P3 ;  /* 0xff80000004097808 */ /* 0x008fe20005800000 */
[----:B------:R-:W-:Y:S01]  /*3dc0*/  FMUL.FTZ R63, R63, c[0x0][0x2ec] ;  /* 0x0000bb003f3f7a20 */ /* 0x000fe20000410000 */
[----:B------:R-:W-:-:S02]  /*3dd0*/  FSEL R14, R23, -INF , !P1 ;  /* 0xff800000170e7808 */ /* 0x000fc40004800000 */
[----:B------:R-:W-:Y:S01]  /*3de0*/  FSEL R12, R22, -INF , !P0 ;  /* 0xff800000160c7808 */ /* 0x000fe20004000000 */
[----:B------:R-:W3:Y:S01]  /*3df0*/  MUFU.TANH R163, R68 ;  /* 0x0000004400a37308 */ /* 0x000ee20000002400 */
[----:B------:R-:W-:Y:S02]  /*3e00*/  IADD3 R4, R6, 0x30, RZ ;  /* 0x0000003006047810 */ /* 0x000fe40007ffe0ff */
[----:B------:R-:W-:Y:S02]  /*3e10*/  FSEL R28, R28, -INF , !P6 ;  /* 0xff8000001c1c7808 */ /* 0x000fe40007000000 */
[C---:B------:R-:W-:Y:S02]  /*3e20*/  ISETP.GE.AND P1, PT, R21.reuse, R218, PT ;  /* 0x000000da1500720c */ /* 0x040fe40003f26270 */
[----:B------:R-:W-:Y:S01]  /*3e30*/  ISETP.GE.AND P0, PT, R21, R216, PT ;  /* 0x000000d81500720c */ /* 0x000fe20003f06270 */
[----:B------:R-:W-:Y:S01]  /*3e40*/  MUFU.TANH R159, R69 ;  /* 0x00000045009f7308 */ /* 0x000fe20000002400 */
[----:B------:R-:W-:-:S02]  /*3e50*/  ISETP.GE.AND P6, PT, R24, R218, PT ;  /* 0x000000da1800720c */ /* 0x000fc40003fc6270 */
[----:B------:R-:W-:Y:S02]  /*3e60*/  FSEL R170, R170, -INF , !P5 ;  /* 0xff800000aaaa7808 */ /* 0x000fe40006800000 */
[----:B------:R-:W-:Y:S02]  /*3e70*/  ISETP.GE.AND P5, PT, R4, R216, PT ;  /* 0x000000d80400720c */ /* 0x000fe40003fa6270 */
[C---:B------:R-:W-:Y:S01]  /*3e80*/  ISETP.LT.OR P1, PT, R21.reuse, R219, P1 ;  /* 0x000000db1500720c */ /* 0x040fe20000f21670 */
[----:B------:R-:W1:Y:S01]  /*3e90*/  MUFU.TANH R168, R70 ;  /* 0x0000004600a87308 */ /* 0x000e620000002400 */
[----:B------:R-:W-:Y:S02]  /*3ea0*/  ISETP.LT.OR P0, PT, R21, R217, P0 ;  /* 0x000000d91500720c */ /* 0x000fe40000701670 */
[----:B------:R-:W-:Y:S02]  /*3eb0*/  ISETP.LT.OR P6, PT, R24, R219, P6 ;  /* 0x000000db1800720c */ /* 0x000fe400037c1670 */
[----:B------:R-:W-:-:S02]  /*3ec0*/  IADD3 R10, R6, 0x29, RZ ;  /* 0x00000029060a7810 */ /* 0x000fc40007ffe0ff */
[----:B------:R-:W-:Y:S01]  /*3ed0*/  IADD3 R11, R6, 0x28, RZ ;  /* 0x00000028060b7810 */ /* 0x000fe20007ffe0ff */
[----:B------:R-:W1:Y:S01]  /*3ee0*/  MUFU.TANH R166, R71 ;  /* 0x0000004700a67308 */ /* 0x000e620000002400 */
[----:B------:R-:W-:Y:S02]  /*3ef0*/  ISETP.LT.OR P5, PT, R4, R217, P5 ;  /* 0x000000d90400720c */ /* 0x000fe40002fa1670 */
[----:B------:R-:W-:Y:S02]  /*3f00*/  FSEL R165, R165, -INF , !P1 ;  /* 0xff800000a5a57808 */ /* 0x000fe40004800000 */
[----:B----4-:R-:W-:Y:S02]  /*3f10*/  FSEL R160, R160, -INF , !P0 ;  /* 0xff800000a0a07808 */ /* 0x010fe40004000000 */
[----:B--2---:R-:W-:Y:S01]  /*3f20*/  FSEL R17, R32, -INF , !P6 ;  /* 0xff80000020117808 */ /* 0x004fe20007000000 */
[----:B------:R-:W2:Y:S01]  /*3f30*/  MUFU.TANH R169, R64 ;  /* 0x0000004000a97308 */ /* 0x000ea20000002400 */
[----:B-----5:R-:W-:-:S02]  /*3f40*/  FSEL R8, R33, -INF , !P2 ;  /* 0xff80000021087808 */ /* 0x020fc40005000000 */
[----:B------:R-:W-:Y:S02]  /*3f50*/  ISETP.GE.AND P3, PT, R10, R218, PT ;  /* 0x000000da0a00720c */ /* 0x000fe40003f66270 */
[----:B------:R-:W-:Y:S02]  /*3f60*/  FSEL R2, R2, -INF , !P4 ;  /* 0xff80000002027808 */ /* 0x000fe40006000000 */
[----:B------:R-:W-:Y:S01]  /*3f70*/  ISETP.GE.AND P1, PT, R10, R216, PT ;  /* 0x000000d80a00720c */ /* 0x000fe20003f26270 */
[----:B------:R-:W4:Y:S01]  /*3f80*/  MUFU.TANH R167, R65 ;  /* 0x0000004100a77308 */ /* 0x000f220000002400 */
[-C--:B------:R-:W-:Y:S02]  /*3f90*/  ISETP.GE.AND P0, PT, R4, R218.reuse, PT ;  /* 0x000000da0400720c */ /* 0x080fe40003f06270 */
[-C--:B------:R-:W-:Y:S02]  /*3fa0*/  ISETP.GE.AND P6, PT, R16, R218.reuse, PT ;  /* 0x000000da1000720c */ /* 0x080fe40003fc6270 */
[----:B------:R-:W-:-:S02]  /*3fb0*/  ISETP.GE.AND P2, PT, R11, R218, PT ;  /* 0x000000da0b00720c */ /* 0x000fc40003f46270 */
[----:B------:R-:W-:Y:S01]  /*3fc0*/  ISETP.GE.AND P4, PT, R11, R216, PT ;  /* 0x000000d80b00720c */ /* 0x000fe20003f86270 */
[----:B------:R-:W5:Y:S01]  /*3fd0*/  MUFU.TANH R142, R67 ;  /* 0x00000043008e7308 */ /* 0x000f620000002400 */
[----:B-1----:R-:W-:Y:S02]  /*3fe0*/  FSEL R162, R162, -INF , !P5 ;  /* 0xff800000a2a27808 */ /* 0x002fe40006800000 */
[----:B------:R-:W-:Y:S02]  /*3ff0*/  ISETP.GT.AND P5, PT, R231, R206, PT ;  /* 0x000000cee700720c */ /* 0x000fe40003fa4270 */
[C---:B------:R-:W-:Y:S02]  /*4000*/  ISETP.LT.OR P3, PT, R10.reuse, R219, P3 ;  /* 0x000000db0a00720c */ /* 0x040fe40001f61670 */
[----:B------:R-:W-:Y:S01]  /*4010*/  ISETP.LT.OR P1, PT, R10, R217, P1 ;  /* 0x000000d90a00720c */ /* 0x000fe20000f21670 */
[----:B------:R-:W1:Y:S01]  /*4020*/  MUFU.TANH R143, R60 ;  /* 0x0000003c008f7308 */ /* 0x000e620000002400 */
[----:B------:R-:W-:-:S02]  /*4030*/  ISETP.LT.OR P0, PT, R4, R219, P0 ;  /* 0x000000db0400720c */ /* 0x000fc40000701670 */
[-C--:B------:R-:W-:Y:S02]  /*4040*/  ISETP.LT.OR P6, PT, R16, R219.reuse, P6 ;  /* 0x000000db1000720c */ /* 0x080fe400037c1670 */
[C---:B------:R-:W-:Y:S02]  /*4050*/  ISETP.LT.OR P2, PT, R11.reuse, R219, P2 ;  /* 0x000000db0b00720c */ /* 0x040fe40001741670 */
[----:B------:R-:W-:Y:S01]  /*4060*/  ISETP.LT.OR P4, PT, R11, R217, P4 ;  /* 0x000000d90b00720c */ /* 0x000fe20002781670 */
[----:B------:R-:W-:Y:S01]  /*4070*/  MUFU.TANH R141, R61 ;  /* 0x0000003d008d7308 */ /* 0x000fe20000002400 */
[C---:B------:R-:W-:Y:S02]  /*4080*/  IADD3 R10, R6.reuse, 0x31, RZ ;  /* 0x00000031060a7810 */ /* 0x040fe40007ffe0ff */
[C---:B------:R-:W-:Y:S02]  /*4090*/  IADD3 R4, R6.reuse, 0x38, RZ ;  /* 0x0000003806047810 */ /* 0x040fe40007ffe0ff */
[----:B------:R-:W-:-:S02]  /*40a0*/  IADD3 R6, R6, 0x39, RZ ;  /* 0x0000003906067810 */ /* 0x000fc40007ffe0ff */
[----:B------:R-:W-:Y:S01]  /*40b0*/  FSEL R157, R157, -INF , !P6 ;  /* 0xff8000009d9d7808 */ /* 0x000fe20007000000 */
[----:B------:R-:W1:Y:S01]  /*40c0*/  MUFU.TANH R140, R62 ;  /* 0x0000003e008c7308 */ /* 0x000e620000002400 */
[----:B---3--:R-:W-:Y:S02]  /*40d0*/  FSEL R163, R163, -INF , !P2 ;  /* 0xff800000a3a37808 */ /* 0x008fe40005000000 */
[----:B------:R-:W-:Y:S02]  /*40e0*/  FSEL R168, R168, -INF , !P4 ;  /* 0xff800000a8a87808 */ /* 0x000fe40006000000 */
[----:B------:R-:W-:Y:S02]  /*40f0*/  FSEL R159, R159, -INF , !P3 ;  /* 0xff8000009f9f7808 */ /* 0x000fe40005800000 */
[----:B------:R-:W-:Y:S01]  /*4100*/  FSEL R166, R166, -INF , !P1 ;  /* 0xff800000a6a67808 */ /* 0x000fe20004800000 */
[----:B------:R-:W3:Y:S01]  /*4110*/  MUFU.TANH R158, R63 ;  /* 0x0000003f009e7308 */ /* 0x000ee20000002400 */
[----:B--2---:R-:W-:Y:S01]  /*4120*/  FSEL R169, R169, -INF , !P0 ;  /* 0xff800000a9a97808 */ /* 0x004fe20004000000 */
[----:B------:R-:W-:Y:S01]  /*4130*/  BAR.SYNC.DEFER_BLOCKING 0x0 ;  /* 0x0000000000007b1d */ /* 0x000fe20000010000 */
[----:B------:R-:W-:-:S02]  /*4140*/  ISETP.GE.AND P6, PT, R10, R218, PT ;  /* 0x000000da0a00720c */ /* 0x000fc40003fc6270 */
[----:B------:R-:W-:Y:S02]  /*4150*/  ISETP.GE.AND P2, PT, R10, R216, PT ;  /* 0x000000d80a00720c */ /* 0x000fe40003f46270 */
[-C--:B------:R-:W-:Y:S02]  /*4160*/  ISETP.GE.AND P4, PT, R4, R218.reuse, PT ;  /* 0x000000da0400720c */ /* 0x080fe40003f86270 */
[----:B------:R-:W-:Y:S02]  /*4170*/  ISETP.GE.AND P3, PT, R6, R218, PT ;  /* 0x000000da0600720c */ /* 0x000fe40003f66270 */
[-C--:B------:R-:W-:Y:S02]  /*4180*/  ISETP.GE.AND P1, PT, R4, R216.reuse, PT ;  /* 0x000000d80400720c */ /* 0x080fe40003f26270 */
        /* <DEDUP_REMOVED lines=8> */
[----:B-----5:R-:W-:Y:S02]  /*4210*/  FSEL R142, R142, -INF , !P2 ;  /* 0xff8000008e8e7808 */ /* 0x020fe40005000000 */
[----:B-1----:R-:W-:Y:S02]  /*4220*/  FSEL R143, R143, -INF , !P4 ;  /* 0xff8000008f8f7808 */ /* 0x002fe40006000000 */
[----:B------:R-:W-:Y:S02]  /*4230*/  FSEL R140, R140, -INF , !P1 ;  /* 0xff8000008c8c7808 */ /* 0x000fe40004800000 */
[----:B------:R-:W-:Y:S02]  /*4240*/  FSEL R141, R141, -INF , !P3 ;  /* 0xff8000008d8d7808 */ /* 0x000fe40005800000 */
[----:B---3--:R-:W-:Y:S01]  /*4250*/  FSEL R158, R158, -INF , !P0 ;  /* 0xff8000009e9e7808 */ /* 0x008fe20004000000 */
[----:B------:R-:W-:Y:S05]  /*4260*/  @!P5 BRA `(.L_x_375) ;  /* 0x000003900000d947 */ /* 0x000fea0003800000 */
[----:B------:R-:W-:Y:S01]  /*4270*/  IADD3 R19, R223, -0x2, RZ ;  /* 0xfffffffedf137810 */ /* 0x000fe20007ffe0ff */
        /* <DEDUP_REMOVED lines=54> */
.L_x_377:
[----:B------:R-:W-:Y:S05]  /*45e0*/  BSYNC B0 ;  /* 0x0000000000007941 */ /* 0x000fea0003800000 */
.L_x_376:
[----:B------:R-:W0:Y:S02]  /*45f0*/  LDGDEPBAR ;  /* 0x00000000000079af */ /* 0x000e240000000000 */
.L_x_375:
        /* <DEDUP_REMOVED lines=76> */
[----:B------:R-:W-:Y:S01]  /*4ac0*/  LDSM.16.MT88.4 R28, [R192+0x12800] ;  /* 0x01280000c01c783b */ /* 0x000fe20000004200 */
[--C-:B------:R-:W-:Y:S01]  /*4ad0*/  FFMA.FTZ R147, R20, c[0x0][0x23c], -R161.reuse ;  /* 0x00008f0014937a23 */ /* 0x100fe200000108a1 */
[----:B------:R-:W-:Y:S01]  /*4ae0*/  MUFU.EX2 R151, R151 ;  /* 0x0000009700977308 */ /* 0x000fe20000000800 */
[--C-:B------:R-:W-:Y:S01]  /*4af0*/  FFMA.FTZ R145, R8, c[0x0][0x23c], -R161.reuse ;  /* 0x00008f0008917a23 */ /* 0x100fe200000108a1 */
[----:B------:R-:W-:Y:S01]  /*4b00*/  LDSM.16.MT88.4 R20, [R196+0x12800] ;  /* 0x01280000c414783b */ /* 0x000fe20000004200 */
[--C-:B------:R-:W-:Y:S02]  /*4b10*/  FFMA.FTZ R135, R13, c[0x0][0x23c], -R164.reuse ;  /* 0x00008f000d877a23 */ /* 0x100fe400000108a4 */
[--C-:B------:R-:W-:Y:S01]  /*4b20*/  FFMA.FTZ R146, R14, c[0x0][0x23c], -R161.reuse ;  /* 0x00008f000e927a23 */ /* 0x100fe200000108a1 */
[----:B------:R-:W2:Y:S01]  /*4b30*/  LDSM.16.MT88.4 R8, [R196+0x14800] ;  /* 0x01480000c408783b */ /* 0x000ea20000004200 */
[--C-:B------:R-:W-:Y:S01]  /*4b40*/  FFMA.FTZ R133, R12, c[0x0][0x23c], -R161.reuse ;  /* 0x00008f000c857a23 */ /* 0x100fe200000108a1 */
[----:B------:R-:W3:Y:S01]  /*4b50*/  MUFU.EX2 R144, R144 ;  /* 0x0000009000907308 */ /* 0x000ee20000000800 */
[----:B-1----:R-:W-:Y:S01]  /*4b60*/  F2FP.PACK_AB R96, R148, R153 ;  /* 0x000000999460723e */ /* 0x002fe200000000ff */
[----:B------:R-:W-:Y:S01]  /*4b70*/  FFMA.FTZ R2, R2, c[0x0][0x23c], -R161 ;  /* 0x00008f0002027a23 */ /* 0x000fe200000108a1 */
[----:B------:R-:W1:Y:S01]  /*4b80*/  LDSM.16.MT88.4 R12, [R192+0x14800] ;  /* 0x01480000c00c783b */ /* 0x000e620000004200 */
[----:B------:R-:W-:-:S02]  /*4b90*/  FFMA.FTZ R154, R165, c[0x0][0x23c], -R164 ;  /* 0x00008f00a59a7a23 */ /* 0x000fc400000108a4 */
[--C-:B------:R-:W-:Y:S02]  /*4ba0*/  FFMA.FTZ R156, R163, c[0x0][0x23c], -R164.reuse ;  /* 0x00008f00a39c7a23 */ /* 0x100fe400000108a4 */
        /* <DEDUP_REMOVED lines=15> */
[----:B------:R-:W3:Y:S01]  /*4ca0*/  MUFU.EX2 R147, R147 ;  /* 0x0000009300937308 */ /* 0x000ee20000000800 */
[----:B----4-:R-:W-:Y:S01]  /*4cb0*/  F2FP.PACK_AB R97, R155, R150 ;  /* 0x000000969b61723e */ /* 0x010fe200000000ff */
        /* <DEDUP_REMOVED lines=57> */
[C---:B--2---:R-:W-:Y:S07]  /*5050*/  HMMA.16816.F32 R92, R96.reuse, R4, RZ ;  /* 0x00000004605c723c */ /* 0x044fee00000018ff */
        /* <DEDUP_REMOVED lines=194> */
[----:B------:R-:W4:Y:S04]  /*5c80*/  LDSM.16.M88.4 R144, [R201+0xc800] ;  /* 0x00c80000c990783b */ /* 0x000f280000000200 */
[----:B------:R-:W5:Y:S04]  /*5c90*/  LDSM.16.M88.4 R136, [R201+0xd000] ;  /* 0x00d00000c988783b */ /* 0x000f680000000200 */
[----:B------:R-:W4:Y:S04]  /*5ca0*/  LDSM.16.M88.4 R152, [R201+0xd800] ;  /* 0x00d80000c998783b */ /* 0x000f280000000200 */
[----:B------:R-:W-:Y:S04]  /*5cb0*/  LDSM.16.M88.4 R4, [R200] ;  /* 0x00000000c804783b */ /* 0x000fe80000000200 */
[----:B------:R-:W5:Y:S04]  /*5cc0*/  LDSM.16.M88.4 R28, [R199] ;  /* 0x00000000c71c783b */ /* 0x000f680000000200 */
[----:B------:R-:W5:Y:S04]  /*5cd0*/  LDSM.16.M88.4 R20, [R191] ;  /* 0x00000000bf14783b */ /* 0x000f680000000200 */
[----:B------:R-:W5:Y:S04]  /*5ce0*/  LDSM.16.M88.4 R172, [R190] ;  /* 0x00000000beac783b */ /* 0x000f680000000200 */
[----:B---3--:R-:W3:Y:S04]  /*5cf0*/  LDSM.16.M88.4 R16, [R189] ;  /* 0x00000000bd10783b */ /* 0x008ee80000000200 */
[----:B-1----:R-:W-:Y:S01]  /*5d00*/  LDSM.16.M88.4 R8, [R198] ;  /* 0x00000000c608783b */ /* 0x002fe20000000200 */
[C---:B--2---:R-:W-:Y:S03]  /*5d10*/  HMMA.16816.F32 R12, R164.reuse, R24, RZ ;  /* 0x00000018a40c723c */ /* 0x044fe600000018ff */
[----:B------:R-:W1:Y:S04]  /*5d20*/  LDSM.16.M88.4 R168, [R195+0xc000] ;  /* 0x00c00000c3a8783b */ /* 0x000e680000000200 */
[----:B------:R-:W2:Y:S01]  /*5d30*/  LDSM.16.M88.4 R160, [R195+0xc800] ;  /* 0x00c80000c3a0783b */ /* 0x000ea20000000200 */
[C---:B------:R-:W-:Y:S03]  /*5d40*/  HMMA.16816.F32 R24, R164.reuse, R26, RZ ;  /* 0x0000001aa418723c */ /* 0x040fe600000018ff */
[----:B------:R-:W1:Y:S04]  /*5d50*/  LDSM.16.M88.4 R156, [R195+0xd000] ;  /* 0x00d00000c39c783b */ /* 0x000e680000000200 */
[----:B------:R-:W-:Y:S01]  /*5d60*/  LDSM.16.M88.4 R232, [R183] ;  /* 0x00000000b7e8783b */ /* 0x000fe20000000200 */
[C---:B----4-:R-:W-:Y:S03]  /*5d70*/  HMMA.16816.F32 R148, R164.reuse, R144, RZ ;  /* 0x00000090a494723c */ /* 0x050fe600000018ff */
[----:B------:R-:W0:Y:S05]  /*5d80*/  LDGDEPBAR ;  /* 0x00000000000079af */ /* 0x000e2a0000000000 */
[C---:B-----5:R-:W-:Y:S08]  /*5d90*/  HMMA.16816.F32 R140, R164.reuse, R136, RZ ;  /* 0x00000088a48c723c */ /* 0x060ff000000018ff */
[C---:B------:R-:W-:Y:S08]  /*5da0*/  HMMA.16816.F32 R144, R164.reuse, R146, RZ ;  /* 0x00000092a490723c */ /* 0x040ff000000018ff */
[C---:B------:R-:W-:Y:S08]  /*5db0*/  HMMA.16816.F32 R136, R164.reuse, R138, RZ ;  /* 0x0000008aa488723c */ /* 0x040ff000000018ff */
[C---:B------:R-:W-:Y:S08]  /*5dc0*/  HMMA.16816.F32 R32, R164.reuse, R152, RZ ;  /* 0x00000098a420723c */ /* 0x040ff000000018ff */
[----:B------:R-:W-:Y:S01]  /*5dd0*/  HMMA.16816.F32 R164, R164, R154, RZ ;  /* 0x0000009aa4a4723c */ /* 0x000fe200000018ff */
[----:B------:R-:W4:Y:S07]  /*5de0*/  LDSM.16.M88.4 R152, [R195+0xd800] ;  /* 0x00d80000c398783b */ /* 0x000f2e0000000200 */
[C---:B------:R-:W-:Y:S08]  /*5df0*/  HMMA.16816.F32 R12, R4.reuse, R28, R12 ;  /* 0x0000001c040c723c */ /* 0x040ff0000000180c */
[C---:B------:R-:W-:Y:S01]  /*5e00*/  HMMA.16816.F32 R24, R4.reuse, R30, R24 ;  /* 0x0000001e0418723c */ /* 0x040fe20000001818 */
[----:B------:R-:W-:Y:S07]  /*5e10*/  LDSM.16.M88.4 R28, [R188] ;  /* 0x00000000bc1c783b */ /* 0x000fee0000000200 */
[C---:B------:R-:W-:Y:S08]  /*5e20*/  HMMA.16816.F32 R148, R4.reuse, R20, R148 ;  /* 0x000000140494723c */ /* 0x040ff00000001894 */
[C---:B------:R-:W-:Y:S01]  /*5e30*/  HMMA.16816.F32 R144, R4.reuse, R22, R144 ;  /* 0x000000160490723c */ /* 0x040fe20000001890 */
[----:B------:R-:W5:Y:S07]  /*5e40*/  LDSM.16.M88.4 R20, [R197] ;  /* 0x00000000c514783b */ /* 0x000f6e0000000200 */
[C---:B------:R-:W-:Y:S08]  /*5e50*/  HMMA.16816.F32 R140, R4.reuse, R172, R140 ;  /* 0x000000ac048c723c */ /* 0x040ff0000000188c */
[C---:B------:R-:W-:Y:S01]  /*5e60*/  HMMA.16816.F32 R136, R4.reuse, R174, R136 ;  /* 0x000000ae0488723c */ /* 0x040fe20000001888 */
[----:B------:R-:W-:Y:S07]  /*5e70*/  LDSM.16.M88.4 R172, [R185] ;  /* 0x00000000b9ac783b */ /* 0x000fee0000000200 */
[C---:B---3--:R-:W-:Y:S08]  /*5e80*/  HMMA.16816.F32 R32, R4.reuse, R16, R32 ;  /* 0x000000100420723c */ /* 0x048ff00000001820 */
[----:B------:R-:W-:Y:S01]  /*5e90*/  HMMA.16816.F32 R164, R4, R18, R164 ;  /* 0x0000001204a4723c */ /* 0x000fe200000018a4 */
[----:B------:R-:W3:Y:S04]  /*5ea0*/  LDSM.16.M88.4 R16, [R188+0x800] ;  /* 0x00080000bc10783b */ /* 0x000ee80000000200 */
[----:B------:R-:W3:Y:S03]  /*5eb0*/  LDSM.16.M88.4 R4, [R188+0x1000] ;  /* 0x00100000bc04783b */ /* 0x000ee60000000200 */
[C---:B-1----:R-:W-:Y:S08]  /*5ec0*/  HMMA.16816.F32 R12, R8.reuse, R168, R12 ;  /* 0x000000a8080c723c */ /* 0x042ff0000000180c */
[C---:B------:R-:W-:Y:S01]  /*5ed0*/  HMMA.16816.F32 R24, R8.reuse, R170, R24 ;  /* 0x000000aa0818723c */ /* 0x040fe20000001818 */
[----:B------:R-:W1:Y:S07]  /*5ee0*/  LDSM.16.M88.4 R168, [R188+0x1800] ;  /* 0x00180000bca8783b */ /* 0x000e6e0000000200 */
[C---:B--2---:R-:W-:Y:S08]  /*5ef0*/  HMMA.16816.F32 R148, R8.reuse, R160, R148 ;  /* 0x000000a00894723c */ /* 0x044ff00000001894 */
        /* <DEDUP_REMOVED lines=9> */
[C---:B-----5:R-:W-:Y:S08]  /*5f90*/  HMMA.16816.F32 R12, R20.reuse, R28, R12 ;  /* 0x0000001c140c723c */ /* 0x060ff0000000180c */
[C---:B------:R-:W-:Y:S01]  /*5fa0*/  HMMA.16816.F32 R24, R20.reuse, R30, R24 ;  /* 0x0000001e1418723c */ /* 0x040fe20000001818 */
[----:B------:R-:W5:Y:S07]  /*5fb0*/  LDSM.16.M88.4 R28, [R201+0xf800] ;  /* 0x00f80000c91c783b */ /* 0x000f6e0000000200 */
[C---:B---3--:R-:W-:Y:S08]  /*5fc0*/  HMMA.16816.F32 R148, R20.reuse, R16, R148 ;  /* 0x000000101494723c */ /* 0x048ff00000001894 */
[C---:B------:R-:W-:Y:S01]  /*5fd0*/  HMMA.16816.F32 R144, R20.reuse, R18, R144 ;  /* 0x000000121490723c */ /* 0x040fe20000001890 */
[----:B------:R-:W-:Y:S07]  /*5fe0*/  LDSM.16.M88.4 R16, [R200+0x4000] ;  /* 0x00400000c810783b */ /* 0x000fee0000000200 */
[C---:B------:R-:W-:Y:S08]  /*5ff0*/  HMMA.16816.F32 R140, R20.reuse, R4, R140 ;  /* 0x00000004148c723c */ /* 0x040ff0000000188c */
[C---:B------:R-:W-:Y:S01]  /*6000*/  HMMA.16816.F32 R136, R20.reuse, R6, R136 ;  /* 0x000000061488723c */ /* 0x040fe20000001888 */
[----:B------:R-:W3:Y:S07]  /*6010*/  LDSM.16.M88.4 R4, [R187] ;  /* 0x00000000bb04783b */ /* 0x000eee0000000200 */
[C---:B-1----:R-:W-:Y:S08]  /*6020*/  HMMA.16816.F32 R32, R20.reuse, R168, R32 ;  /* 0x000000a81420723c */ /* 0x042ff00000001820 */
[----:B------:R-:W-:Y:S01]  /*6030*/  HMMA.16816.F32 R164, R20, R170, R164 ;  /* 0x000000aa14a4723c */ /* 0x000fe200000018a4 */
[----:B------:R-:W1:Y:S04]  /*6040*/  LDSM.16.M88.4 R20, [R186] ;  /* 0x00000000ba14783b */ /* 0x000e680000000200 */
[----:B------:R-:W-:Y:S03]  /*6050*/  LDSM.16.M88.4 R168, [R197+0x4000] ;  /* 0x00400000c5a8783b */ /* 0x000fe60000000200 */
[C---:B--2---:R-:W-:Y:S08]  /*6060*/  HMMA.16816.F32 R12, R8.reuse, R160, R12 ;  /* 0x000000a0080c723c */ /* 0x044ff0000000180c */
[C---:B------:R-:W-:Y:S01]  /*6070*/  HMMA.16816.F32 R24, R8.reuse, R162, R24 ;  /* 0x000000a20818723c */ /* 0x040fe20000001818 */
[----:B------:R-:W-:Y:S07]  /*6080*/  LDSM.16.M88.4 R160, [R184] ;  /* 0x00000000b8a0783b */ /* 0x000fee0000000200 */
[C---:B------:R-:W-:Y:S08]  /*6090*/  HMMA.16816.F32 R148, R8.reuse, R156, R148 ;  /* 0x0000009c0894723c */ /* 0x040ff00000001894 */
        /* <DEDUP_REMOVED lines=8> */
[----:B------:R-:W2:Y:S03]  /*6120*/  LDSM.16.M88.4 R8, [R195+0xe000] ;  /* 0x00e00000c308783b */ /* 0x000ea60000000200 */
[C---:B---3--:R-:W-:Y:S08]  /*6130*/  HMMA.16816.F32 R12, R16.reuse, R4, R12 ;  /* 0x00000004100c723c */ /* 0x048ff0000000180c */
[C---:B------:R-:W-:Y:S01]  /*6140*/  HMMA.16816.F32 R24, R16.reuse, R6, R24 ;  /* 0x000000061018723c */ /* 0x040fe20000001818 */
[----:B------:R-:W3:Y:S07]  /*6150*/  LDSM.16.M88.4 R4, [R195+0xe800] ;  /* 0x00e80000c304783b */ /* 0x000eee0000000200 */
[C---:B-1----:R-:W-:Y:S08]  /*6160*/  HMMA.16816.F32 R148, R16.reuse, R20, R148 ;  /* 0x000000141094723c */ /* 0x042ff00000001894 */
[C---:B------:R-:W-:Y:S01]  /*6170*/  HMMA.16816.F32 R144, R16.reuse, R22, R144 ;  /* 0x000000161090723c */ /* 0x040fe20000001890 */
[----:B------:R-:W1:Y:S07]  /*6180*/  LDSM.16.M88.4 R20, [R188+0x2000] ;  /* 0x00200000bc14783b */ /* 0x000e6e0000000200 */
[----:B------:R-:W-:Y:S08]  /*6190*/  HMMA.16816.F32 R140, R16, R172, R140 ;  /* 0x000000ac108c723c */ /* 0x000ff0000000188c */
[----:B--2---:R-:W-:Y:S08]  /*61a0*/  HMMA.16816.F32 R12, R28, R8, R12 ;  /* 0x000000081c0c723c */ /* 0x004ff0000000180c */
[C---:B------:R-:W-:Y:S01]  /*61b0*/  HMMA.16816.F32 R136, R16.reuse, R174, R136 ;  /* 0x000000ae1088723c */ /* 0x040fe20000001888 */
[----:B------:R-:W-:Y:S07]  /*61c0*/  LDSM.16.M88.4 R172, [R188+0x3800] ;  /* 0x00380000bcac783b */ /* 0x000fee0000000200 */
[C---:B------:R-:W-:Y:S08]  /*61d0*/  HMMA.16816.F32 R32, R16.reuse, R160, R32 ;  /* 0x000000a01020723c */ /* 0x040ff00000001820 */
[----:B------:R-:W-:Y:S01]  /*61e0*/  HMMA.16816.F32 R164, R16, R162, R164 ;  /* 0x000000a210a4723c */ /* 0x000fe200000018a4 */
[----:B------:R-:W-:Y:S04]  /*61f0*/  LDSM.16.M88.4 R160, [R202+0x8000] ;  /* 0x00800000caa0783b */ /* 0x000fe80000000200 */
[----:B------:R-:W-:Y:S03]  /*6200*/  LDSM.16.M88.4 R16, [R188+0x2800] ;  /* 0x00280000bc10783b */ /* 0x000fe60000000200 */
[C---:B---3--:R-:W-:Y:S08]  /*6210*/  HMMA.16816.F32 R148, R28.reuse, R4, R148 ;  /* 0x000000041c94723c */ /* 0x048ff00000001894 */
[C---:B------:R-:W-:Y:S01]  /*6220*/  HMMA.16816.F32 R144, R28.reuse, R6, R144 ;  /* 0x000000061c90723c */ /* 0x040fe20000001890 */
[----:B------:R-:W2:Y:S07]  /*6230*/  LDSM.16.M88.4 R4, [R201+0x10000] ;  /* 0x01000000c904783b */ /* 0x000eae0000000200 */
[----:B------:R-:W-:Y:S01]  /*6240*/  HMMA.16816.F32 R24, R28, R10, R24 ;  /* 0x0000000a1c18723c */ /* 0x000fe20000001818 */
[----:B------:R-:W-:Y:S07]  /*6250*/  LDSM.16.M88.4 R8, [R188+0x3000] ;  /* 0x00300000bc08783b */ /* 0x000fee0000000200 */
[----:B-1----:R-:W-:Y:S08]  /*6260*/  HMMA.16816.F32 R12, R168, R20, R12 ;  /* 0x00000014a80c723c */ /* 0x002ff0000000180c */
[C---:B------:R-:W-:Y:S08]  /*6270*/  HMMA.16816.F32 R140, R28.reuse, R156, R140 ;  /* 0x0000009c1c8c723c */ /* 0x040ff0000000188c */
[C---:B------:R-:W-:Y:S01]  /*6280*/  HMMA.16816.F32 R136, R28.reuse, R158, R136 ;  /* 0x0000009e1c88723c */ /* 0x040fe20000001888 */
[----:B------:R-:W-:Y:S07]  /*6290*/  LDSM.16.M88.4 R156, [R201+0x10800] ;  /* 0x01080000c99c783b */ /* 0x000fee0000000200 */
[C---:B------:R-:W-:Y:S08]  /*62a0*/  HMMA.16816.F32 R32, R28.reuse, R152, R32 ;  /* 0x000000981c20723c */ /* 0x040ff00000001820 */
[----:B------:R-:W-:Y:S01]  /*62b0*/  HMMA.16816.F32 R164, R28, R154, R164 ;  /* 0x0000009a1ca4723c */ /* 0x000fe200000018a4 */
[----:B------:R-:W1:Y:S04]  /*62c0*/  LDSM.16.M88.4 R28, [R200+0x8000] ;  /* 0x00800000c81c783b */ /* 0x000e680000000200 */
[----:B------:R-:W-:Y:S03]  /*62d0*/  LDSM.16.M88.4 R152, [R201+0x11000] ;  /* 0x01100000c998783b */ /* 0x000fe60000000200 */
[----:B------:R-:W-:Y:S01]  /*62e0*/  HMMA.16816.F32 R24, R168, R22, R24 ;  /* 0x00000016a818723c */ /* 0x000fe20000001818 */
[----:B------:R-:W-:Y:S07]  /*62f0*/  LDSM.16.M88.4 R20, [R198+0x8000] ;  /* 0x00800000c614783b */ /* 0x000fee0000000200 */
[----:B--2---:R-:W-:Y:S08]  /*6300*/  HMMA.16816.F32 R12, R160, R4, R12 ;  /* 0x00000004a00c723c */ /* 0x004ff0000000180c */
[C---:B------:R-:W-:Y:S08]  /*6310*/  HMMA.16816.F32 R148, R168.reuse, R16, R148 ;  /* 0x00000010a894723c */ /* 0x040ff00000001894 */
[----:B------:R-:W-:Y:S01]  /*6320*/  HMMA.16816.F32 R144, R168, R18, R144 ;  /* 0x00000012a890723c */ /* 0x000fe20000001890 */
[----:B------:R-:W2:Y:S07]  /*6330*/  LDSM.16.M88.4 R16, [R195+0x10000] ;  /* 0x01000000c310783b */ /* 0x000eae0000000200 */
[----:B------:R-:W-:Y:S01]  /*6340*/  HMMA.16816.F32 R24, R160, R6, R24 ;  /* 0x00000006a018723c */ /* 0x000fe20000001818 */
[----:B------:R-:W-:Y:S07]  /*6350*/  LDSM.16.M88.4 R4, [R188+0x4000] ;  /* 0x00400000bc04783b */ /* 0x000fee0000000200 */
[----:B-1----:R-:W-:Y:S08]  /*6360*/  HMMA.16816.F32 R12, R28, R232, R12 ;  /* 0x000000e81c0c723c */ /* 0x002ff0000000180c */
[C---:B------:R-:W-:Y:S08]  /*6370*/  HMMA.16816.F32 R140, R168.reuse, R8, R140 ;  /* 0x00000008a88c723c */ /* 0x040ff0000000188c */
[C---:B------:R-:W-:Y:S01]  /*6380*/  HMMA.16816.F32 R136, R168.reuse, R10, R136 ;  /* 0x0000000aa888723c */ /* 0x040fe20000001888 */
[----:B------:R-:W1:Y:S07]  /*6390*/  LDSM.16.M88.4 R8, [R197+0x8000] ;  /* 0x00800000c508783b */ /* 0x000e6e0000000200 */
[C---:B------:R-:W-:Y:S08]  /*63a0*/  HMMA.16816.F32 R32, R168.reuse, R172, R32 ;  /* 0x000000aca820723c */ /* 0x040ff00000001820 */
[----:B------:R-:W-:Y:S01]  /*63b0*/  HMMA.16816.F32 R168, R168, R174, R164 ;  /* 0x000000aea8a8723c */ /* 0x000fe200000018a4 */
[----:B------:R-:W3:Y:S04]  /*63c0*/  LDSM.16.M88.4 R164, [R182] ;  /* 0x00000000b6a4783b */ /* 0x000ee80000000200 */
[----:B------:R-:W-:Y:S03]  /*63d0*/  LDSM.16.M88.4 R172, [R181] ;  /* 0x00000000b5ac783b */ /* 0x000fe60000000200 */
[----:B------:R-:W-:Y:S08]  /*63e0*/  HMMA.16816.F32 R24, R28, R234, R24 ;  /* 0x000000ea1c18723c */ /* 0x000ff00000001818 */
[----:B--2---:R-:W-:Y:S08]  /*63f0*/  HMMA.16816.F32 R12, R20, R16, R12 ;  /* 0x00000010140c723c */ /* 0x004ff0000000180c */
[C---:B------:R-:W-:Y:S08]  /*6400*/  HMMA.16816.F32 R148, R160.reuse, R156, R148 ;  /* 0x0000009ca094723c */ /* 0x040ff00000001894 */
[C---:B------:R-:W-:Y:S08]  /*6410*/  HMMA.16816.F32 R144, R160.reuse, R158, R144 ;  /* 0x0000009ea090723c */ /* 0x040ff00000001890 */
[----:B------:R-:W-:Y:S01]  /*6420*/  HMMA.16816.F32 R156, R160, R152, R140 ;  /* 0x00000098a09c723c */ /* 0x000fe2000000188c */
[----:B------:R-:W2:Y:S07]  /*6430*/  LDSM.16.M88.4 R140, [R195+0x10800] ;  /* 0x01080000c38c783b */ /* 0x000eae0000000200 */
[----:B------:R-:W-:Y:S01]  /*6440*/  HMMA.16816.F32 R24, R20, R18, R24 ;  /* 0x000000121418723c */ /* 0x000fe20000001818 */
[----:B------:R-:W4:Y:S07]  /*6450*/  LDSM.16.M88.4 R16, [R201+0x11800] ;  /* 0x01180000c910783b */ /* 0x000f2e0000000200 */
[----:B-1----:R-:W-:Y:S08]  /*6460*/  HMMA.16816.F32 R12, R8, R4, R12 ;  /* 0x00000004080c723c */ /* 0x002ff0000000180c */
[----:B---3--:R-:W-:Y:S08]  /*6470*/  HMMA.16816.F32 R148, R28, R164, R148 ;  /* 0x000000a41c94723c */ /* 0x008ff00000001894 */
[----:B------:R-:W-:Y:S01]  /*6480*/  HMMA.16816.F32 R152, R160, R154, R136 ;  /* 0x0000009aa098723c */ /* 0x000fe20000001888 */
[----:B------:R-:W1:Y:S07]  /*6490*/  LDSM.16.M88.4 R136, [R188+0x4800] ;  /* 0x00480000bc88783b */ /* 0x000e6e0000000200 */
[----:B------:R-:W-:Y:S01]  /*64a0*/  FMUL.FTZ R0, R12, c[0x0][0x2ec] ;  /* 0x0000bb000c007a20 */ /* 0x000fe20000410000 */
[----:B------:R-:W-:Y:S01]  /*64b0*/  HMMA.16816.F32 R24, R8, R6, R24 ;  /* 0x000000060818723c */ /* 0x000fe20000001818 */
[----:B------:R-:W-:Y:S01]  /*64c0*/  FMUL.FTZ R2, R13, c[0x0][0x2ec] ;  /* 0x0000bb000d027a20 */ /* 0x000fe20000410000 */
[----:B------:R-:W-:Y:S01]  /*64d0*/  LDSM.16.M88.4 R4, [R195+0x11000] ;  /* 0x01100000c304783b */ /* 0x000fe20000000200 */
[----:B------:R-:W-:-:S02]  /*64e0*/  FMUL.FTZ R134, R14, c[0x0][0x2ec] ;  /* 0x0000bb000e867a20 */ /* 0x000fc40000410000 */
[----:B------:R-:W-:Y:S01]  /*64f0*/  FMUL.FTZ R135, R15, c[0x0][0x2ec] ;  /* 0x0000bb000f877a20 */ /* 0x000fe20000410000 */
[----:B------:R-:W-:Y:S01]  /*6500*/  MUFU.TANH R0, R0 ;  /* 0x0000000000007308 */ /* 0x000fe20000002400 */
[----:B------:R-:W3:Y:S01]  /*6510*/  LDSM.16.M88.4 R12, [R180] ;  /* 0x00000000b40c783b */ /* 0x000ee20000000200 */
[----:B--2---:R-:W-:Y:S06]  /*6520*/  HMMA.16816.F32 R148, R20, R140, R148 ;  /* 0x0000008c1494723c */ /* 0x004fec0000001894 */
[----:B------:R-:W-:Y:S02]  /*6530*/  MUFU.TANH R2, R2 ;  /* 0x0000000200027308 */ /* 0x000fe40000002400 */
[----:B----4-:R-:W-:Y:S06]  /*6540*/  HMMA.16816.F32 R32, R160, R16, R32 ;  /* 0x00000010a020723c */ /* 0x010fec0000001820 */
[----:B------:R-:W2:Y:S02]  /*6550*/  MUFU.TANH R134, R134 ;  /* 0x0000008600867308 */ /* 0x000ea40000002400 */
[----:B------:R-:W-:Y:S01]  /*6560*/  HMMA.16816.F32 R144, R28, R166, R144 ;  /* 0x000000a61c90723c */ /* 0x000fe20000001890 */
[----:B------:R-:W-:-:S02]  /*6570*/  FMUL.FTZ R24, R24, c[0x0][0x2ec] ;  /* 0x0000bb0018187a20 */ /* 0x000fc40000410000 */
[----:B------:R-:W-:-:S03]  /*6580*/  FMUL.FTZ R141, R27, c[0x0][0x2ec] ;  /* 0x0000bb001b8d7a20 */ /* 0x000fc60000410000 */
[----:B------:R4:W-:Y:S02]  /*6590*/  MUFU.TANH R140, R24 ;  /* 0x00000018008c7308 */ /* 0x0009e40000002400 */
[----:B------:R-:W-:Y:S06]  /*65a0*/  HMMA.16816.F32 R156, R28, R172, R156 ;  /* 0x000000ac1c9c723c */ /* 0x000fec000000189c */
[----:B------:R-:W5:Y:S02]  /*65b0*/  MUFU.TANH R135, R135 ;  /* 0x0000008700877308 */ /* 0x000f640000002400 */
[----:B-1----:R-:W-:Y:S06]  /*65c0*/  HMMA.16816.F32 R148, R8, R136, R148 ;  /* 0x000000880894723c */ /* 0x002fec0000001894 */
[----:B------:R-:W-:Y:S01]  /*65d0*/  MUFU.TANH R141, R141 ;  /* 0x0000008d008d7308 */ /* 0x000fe20000002400 */
[----:B------:R-:W-:Y:S01]  /*65e0*/  FMUL.FTZ R136, R25, c[0x0][0x2ec] ;  /* 0x0000bb0019887a20 */ /* 0x000fe20000410000 */
[----:B------:R-:W-:Y:S01]  /*65f0*/  HMMA.16816.F32 R168, R160, R18, R168 ;  /* 0x00000012a0a8723c */ /* 0x000fe200000018a8 */
[----:B------:R-:W-:Y:S01]  /*6600*/  FMUL.FTZ R137, R26, c[0x0][0x2ec] ;  /* 0x0000bb001a897a20 */ /* 0x000fe20000410000 */
[----:B------:R-:W-:Y:S04]  /*6610*/  LDSM.16.M88.4 R16, [R188+0x5000] ;  /* 0x00500000bc10783b */ /* 0x000fe80000000200 */
[----:B----4-:R-:W1:Y:S01]  /*6620*/  LDSM.16.M88.4 R24, [R195+0x11800] ;  /* 0x01180000c318783b */ /* 0x010e620000000200 */
[----:B------:R-:W-:Y:S01]  /*6630*/  MUFU.TANH R136, R136 ;  /* 0x0000008800887308 */ /* 0x000fe20000002400 */
[C---:B------:R-:W-:Y:S07]  /*6640*/  HMMA.16816.F32 R152, R28.reuse, R174, R152 ;  /* 0x000000ae1c98723c */ /* 0x040fee0000001898 */
[----:B------:R-:W4:Y:S01]  /*6650*/  MUFU.TANH R137, R137 ;  /* 0x0000008900897308 */ /* 0x000f220000002400 */
[----:B---3--:R-:W-:Y:S07]  /*6660*/  HMMA.16816.F32 R32, R28, R12, R32 ;  /* 0x0000000c1c20723c */ /* 0x008fee0000001820 */
[----:B------:R-:W-:Y:S01]  /*6670*/  IMAD R13, R133, 0x40, R209 ;  /* 0x00000040850d7824 */ /* 0x000fe200078e02d1 */
[----:B------:R-:W-:Y:S01]  /*6680*/  HMMA.16816.F32 R144, R20, R142, R144 ;  /* 0x0000008e1490723c */ /* 0x000fe20000001890 */
[----:B------:R-:W-:-:S03]  /*6690*/  FMUL.FTZ R12, R150, c[0x0][0x2ec] ;  /* 0x0000bb00960c7a20 */ /* 0x000fc60000410000 */
[C---:B------:R-:W-:Y:S02]  /*66a0*/  ISETP.GE.AND P1, PT, R13.reuse, R218, PT ;  /* 0x000000da0d00720c */ /* 0x040fe40003f26270 */
[C---:B------:R-:W-:Y:S01]  /*66b0*/  ISETP.GE.AND P5, PT, R13.reuse, R216, PT ;  /* 0x000000d80d00720c */ /* 0x040fe20003fa6270 */
[----:B------:R-:W-:Y:S01]  /*66c0*/  MUFU.TANH R12, R12 ;  /* 0x0000000c000c7308 */ /* 0x000fe20000002400 */
[----:B------:R-:W-:Y:S01]  /*66d0*/  HMMA.16816.F32 R156, R20, R4, R156 ;  /* 0x00000004149c723c */ /* 0x000fe2000000189c */
[C---:B------:R-:W-:Y:S02]  /*66e0*/  ISETP.LT.OR P1, PT, R13.reuse, R219, P1 ;  /* 0x000000db0d00720c */ /* 0x040fe40000f21670 */
[----:B------:R-:W-:-:S04]  /*66f0*/  ISETP.LT.OR P5, PT, R13, R217, P5 ;  /* 0x000000d90d00720c */ /* 0x000fc80002fa1670 */
[----:B------:R-:W-:Y:S01]  /*6700*/  IADD3 R4, R13, 0x1, RZ ;  /* 0x000000010d047810 */ /* 0x000fe20007ffe0ff */
[----:B------:R-:W-:Y:S01]  /*6710*/  HMMA.16816.F32 R168, R28, R14, R168 ;  /* 0x0000000e1ca8723c */ /* 0x000fe200000018a8 */
[----:B--2---:R-:W-:Y:S02]  /*6720*/  FSEL R134, R134, -INF , !P5 ;  /* 0xff80000086867808 */ /* 0x004fe40006800000 */
[C---:B------:R-:W-:Y:S02]  /*6730*/  ISETP.GE.AND P6, PT, R4.reuse, R218, PT ;  /* 0x000000da0400720c */ /* 0x040fe40003fc6270 */
[C---:B------:R-:W-:Y:S02]  /*6740*/  ISETP.GE.AND P0, PT, R4.reuse, R216, PT ;  /* 0x000000d80400720c */ /* 0x040fe40003f06270 */
[C---:B------:R-:W-:Y:S01]  /*6750*/  ISETP.LT.OR P6, PT, R4.reuse, R219, P6 ;  /* 0x000000db0400720c */ /* 0x040fe200037c1670 */
[----:B------:R-:W-:Y:S01]  /*6760*/  HMMA.16816.F32 R152, R20, R6, R152 ;  /* 0x000000061498723c */ /* 0x000fe20000001898 */
[----:B------:R-:W-:Y:S01]  /*6770*/  ISETP.LT.OR P0, PT, R4, R217, P0 ;  /* 0x000000d90400720c */ /* 0x000fe20000701670 */
[----:B------:R-:W-:Y:S01]  /*6780*/  FMUL.FTZ R14, R151, c[0x0][0x2ec] ;  /* 0x0000bb00970e7a20 */ /* 0x000fe20000410000 */
[----:B------:R-:W2:Y:S01]  /*6790*/  LDSM.16.M88.4 R4, [R188+0x5800] ;  /* 0x00580000bc04783b */ /* 0x000ea20000000200 */
[----:B------:R-:W-:Y:S01]  /*67a0*/  FSEL R15, R2, -INF , !P6 ;  /* 0xff800000020f7808 */ /* 0x000fe20007000000 */
[----:B------:R-:W-:-:S04]  /*67b0*/  DEPBAR.LE SB0, 0x0 ;  /* 0x000080000000791a */ /* 0x000fc80000000000 */
[----:B------:R-:W-:Y:S01]  /*67c0*/  HMMA.16816.F32 R144, R8, R138, R144 ;  /* 0x0000008a0890723c */ /* 0x000fe20000001890 */
[----:B------:R-:W-:Y:S01]  /*67d0*/  MUFU.TANH R14, R14 ;  /* 0x0000000e000e7308 */ /* 0x000fe20000002400 */
[----:B------:R-:W-:-:S05]  /*67e0*/  IADD3 R2, R13, 0x10, RZ ;  /* 0x000000100d027810 */ /* 0x000fca0007ffe0ff */
[----:B------:R-:W-:Y:S01]  /*67f0*/  FMUL.FTZ R138, R148, c[0x0][0x2ec] ;  /* 0x0000bb00948a7a20 */ /* 0x000fe20000410000 */
[----:B-1----:R-:W-:Y:S01]  /*6800*/  HMMA.16816.F32 R32, R20, R24, R32 ;  /* 0x000000181420723c */ /* 0x002fe20000001820 */
[----:B------:R-:W-:-:S04]  /*6810*/  FMUL.FTZ R139, R149, c[0x0][0x2ec] ;  /* 0x0000bb00958b7a20 */ /* 0x000fc80000410000 */
[----:B------:R-:W1:Y:S03]  /*6820*/  MUFU.TANH R138, R138 ;  /* 0x0000008a008a7308 */ /* 0x000e660000002400 */
[----:B------:R-:W-:Y:S05]  /*6830*/  HMMA.16816.F32 R156, R8, R16, R156 ;  /* 0x00000010089c723c */ /* 0x000fea000000189c */
[----:B------:R-:W3:Y:S02]  /*6840*/  MUFU.TANH R139, R139 ;  /* 0x0000008b008b7308 */ /* 0x000ee40000002400 */
[----:B------:R-:W-:Y:S01]  /*6850*/  FSEL R17, R0, -INF , !P1 ;  /* 0xff80000000117808 */ /* 0x000fe20004800000 */
[----:B------:R-:W-:Y:S01]  /*6860*/  HMMA.16816.F32 R168, R20, R26, R168 ;  /* 0x0000001a14a8723c */ /* 0x000fe200000018a8 */
[----:B-----5:R-:W-:Y:S01]  /*6870*/  FSEL R0, R135, -INF , !P0 ;  /* 0xff80000087007808 */ /* 0x020fe20004000000 */
[----:B------:R-:W-:-:S02]  /*6880*/  FMUL.FTZ R28, R144, c[0x0][0x2ec] ;  /* 0x0000bb00901c7a20 */ /* 0x000fc40000410000 */
[----:B------:R-:W-:Y:S02]  /*6890*/  FMUL.FTZ R16, R145, c[0x0][0x2ec] ;  /* 0x0000bb0091107a20 */ /* 0x000fe40000410000 */
[----:B------:R-:W-:Y:S01]  /*68a0*/  FMUL.FTZ R31, R146, c[0x0][0x2ec] ;  /* 0x0000bb00921f7a20 */ /* 0x000fe20000410000 */
[----:B------:R-:W-:Y:S01]  /*68b0*/  IADD3 R20, R13, 0x11, RZ ;  /* 0x000000110d147810 */ /* 0x000fe20007ffe0ff */
[C---:B------:R-:W-:Y:S01]  /*68c0*/  HMMA.16816.F32 R152, R8.reuse, R18, R152 ;  /* 0x000000120898723c */ /* 0x040fe20000001898 */
[----:B------:R-:W-:Y:S01]  /*68d0*/  FMUL.FTZ R142, R147, c[0x0][0x2ec] ;  /* 0x0000bb00938e7a20 */ /* 0x000fe20000410000 */
[----:B------:R-:W5:Y:S05]  /*68e0*/  MUFU.TANH R28, R28 ;  /* 0x0000001c001c7308 */ /* 0x000f6a0000002400 */
[C---:B------:R-:W-:Y:S01]  /*68f0*/  IADD3 R19, R13.reuse, 0x8, RZ ;  /* 0x000000080d137810 */ /* 0x040fe20007ffe0ff */
[C---:B--2---:R-:W-:Y:S01]  /*6900*/  HMMA.16816.F32 R32, R8.reuse, R4, R32 ;  /* 0x000000040820723c */ /* 0x044fe20000001820 */
[----:B------:R-:W-:Y:S01]  /*6910*/  IADD3 R18, R13, 0x9, RZ ;  /* 0x000000090d127810 */ /* 0x000fe20007ffe0ff */
[----:B------:R-:W-:Y:S01]  /*6920*/  MUFU.TANH R16, R16 ;  /* 0x0000001000107308 */ /* 0x000fe20000002400 */
[C---:B------:R-:W-:Y:S01]  /*6930*/  ISETP.GE.AND P1, PT, R19.reuse, R218, PT ;  /* 0x000000da1300720c */ /* 0x040fe20003f26270 */
[----:B------:R-:W-:Y:S01]  /*6940*/  FMUL.FTZ R156, R156, c[0x0][0x2ec] ;  /* 0x0000bb009c9c7a20 */ /* 0x000fe20000410000 */
[----:B------:R-:W-:Y:S01]  /*6950*/  ISETP.GE.AND P5, PT, R19, R216, PT ;  /* 0x000000d81300720c */ /* 0x000fe20003fa6270 */
[----:B------:R-:W-:Y:S01]  /*6960*/  FMUL.FTZ R157, R157, c[0x0][0x2ec] ;  /* 0x0000bb009d9d7a20 */ /* 0x000fe20000410000 */
[----:B------:R-:W-:Y:S01]  /*6970*/  ISETP.GE.AND P6, PT, R18, R218, PT ;  /* 0x000000da1200720c */ /* 0x000fe20003fc6270 */
[----:B------:R-:W-:Y:S01]  /*6980*/  FMUL.FTZ R158, R158, c[0x0][0x2ec] ;  /* 0x0000bb009e9e7a20 */ /* 0x000fe20000410000 */
[C---:B------:R-:W-:Y:S01]  /*6990*/  ISETP.GE.AND P0, PT, R18.reuse, R216, PT ;  /* 0x000000d81200720c */ /* 0x040fe20003f06270 */
[----:B------:R-:W2:Y:S01]  /*69a0*/  MUFU.TANH R31, R31 ;  /* 0x0000001f001f7308 */ /* 0x000ea20000002400 */
[----:B------:R-:W-:Y:S01]  /*69b0*/  ISETP.LT.OR P1, PT, R19, R219, P1 ;  /* 0x000000db1300720c */ /* 0x000fe20000f21670 */
[----:B------:R-:W-:Y:S01]  /*69c0*/  FMUL.FTZ R159, R159, c[0x0][0x2ec] ;  /* 0x0000bb009f9f7a20 */ /* 0x000fe20000410000 */
[----:B------:R-:W-:Y:S01]  /*69d0*/  ISETP.LT.OR P5, PT, R19, R217, P5 ;  /* 0x000000d91300720c */ /* 0x000fe20002fa1670 */
[----:B------:R-:W-:Y:S01]  /*69e0*/  HMMA.16816.F32 R168, R8, R6, R168 ;  /* 0x0000000608a8723c */ /* 0x000fe200000018a8 */
[C---:B------:R-:W-:Y:S01]  /*69f0*/  ISETP.LT.OR P6, PT, R18.reuse, R219, P6 ;  /* 0x000000db1200720c */ /* 0x040fe200037c1670 */
[----:B------:R-:W-:Y:S01]  /*6a00*/  FMUL.FTZ R164, R155, c[0x0][0x2ec] ;  /* 0x0000bb009ba47a20 */ /* 0x000fe20000410000 */
[----:B------:R-:W-:Y:S01]  /*6a10*/  ISETP.LT.OR P0, PT, R18, R217, P0 ;  /* 0x000000d91200720c */ /* 0x000fe20000701670 */
[----:B------:R-:W1:Y:S01]  /*6a20*/  MUFU.TANH R142, R142 ;  /* 0x0000008e008e7308 */ /* 0x000e620000002400 */
[----:B------:R-:W-:Y:S01]  /*6a30*/  FSEL R29, R140, -INF , !P1 ;  /* 0xff8000008c1d7808 */ /* 0x000fe20004800000 */
[----:B------:R-:W-:Y:S01]  /*6a40*/  FMUL.FTZ R152, R152, c[0x0][0x2ec] ;  /* 0x0000bb0098987a20 */ /* 0x000fe20000410000 */
[----:B----4-:R-:W-:Y:S01]  /*6a50*/  FSEL R18, R137, -INF , !P5 ;  /* 0xff80000089127808 */ /* 0x010fe20006800000 */
[----:B------:R-:W-:Y:S01]  /*6a60*/  FMUL.FTZ R153, R153, c[0x0][0x2ec] ;  /* 0x0000bb0099997a20 */ /* 0x000fe20000410000 */
[----:B------:R-:W-:Y:S01]  /*6a70*/  FSEL R19, R136, -INF , !P6 ;  /* 0xff80000088137808 */ /* 0x000fe20007000000 */
[----:B------:R-:W-:Y:S01]  /*6a80*/  FMUL.FTZ R32, R32, c[0x0][0x2ec] ;  /* 0x0000bb0020207a20 */ /* 0x000fe20000410000 */
[----:B------:R-:W-:Y:S01]  /*6a90*/  FSEL R30, R141, -INF , !P0 ;  /* 0xff8000008d1e7808 */ /* 0x000fe20004000000 */
[----:B------:R-:W4:Y:S01]  /*6aa0*/  MUFU.TANH R167, R156 ;  /* 0x0000009c00a77308 */ /* 0x000f220000002400 */
[----:B------:R-:W-:Y:S01]  /*6ab0*/  ISETP.GE.AND P1, PT, R2, R218, PT ;  /* 0x000000da0200720c */ /* 0x000fe20003f26270 */
[----:B------:R-:W-:Y:S01]  /*6ac0*/  FMUL.FTZ R154, R154, c[0x0][0x2ec] ;  /* 0x0000bb009a9a7a20 */ /* 0x000fe20000410000 */
[----:B------:R-:W-:Y:S01]  /*6ad0*/  ISETP.GE.AND P5, PT, R2, R216, PT ;  /* 0x000000d80200720c */ /* 0x000fe20003fa6270 */
[----:B------:R-:W-:Y:S01]  /*6ae0*/  FMUL.FTZ R33, R33, c[0x0][0x2ec] ;  /* 0x0000bb0021217a20 */ /* 0x000fe20000410000 */
[----:B------:R-:W-:Y:S01]  /*6af0*/  ISETP.GE.AND P6, PT, R20, R218, PT ;  /* 0x000000da1400720c */ /* 0x000fe20003fc6270 */
[----:B------:R-:W-:Y:S01]  /*6b00*/  FMUL.FTZ R34, R34, c[0x0][0x2ec] ;  /* 0x0000bb0022227a20 */ /* 0x000fe20000410000 */
[----:B------:R-:W-:Y:S01]  /*6b10*/  ISETP.GE.AND P0, PT, R20, R216, PT ;  /* 0x000000d81400720c */ /* 0x000fe20003f06270 */
[----:B------:R-:W-:Y:S01]  /*6b20*/  MUFU.TANH R173, R157 ;  /* 0x0000009d00ad7308 */ /* 0x000fe20000002400 */
[C---:B------:R-:W-:Y:S01]  /*6b30*/  ISETP.LT.OR P1, PT, R2.reuse, R219, P1 ;  /* 0x000000db0200720c */ /* 0x040fe20000f21670 */
[----:B------:R-:W-:Y:S01]  /*6b40*/  FMUL.FTZ R35, R35, c[0x0][0x2ec] ;  /* 0x0000bb0023237a20 */ /* 0x000fe20000410000 */
[----:B------:R-:W-:Y:S01]  /*6b50*/  ISETP.LT.OR P5, PT, R2, R217, P5 ;  /* 0x000000d90200720c */ /* 0x000fe20002fa1670 */
[----:B------:R-:W-:Y:S01]  /*6b60*/  FMUL.FTZ R143, R168, c[0x0][0x2ec] ;  /* 0x0000bb00a88f7a20 */ /* 0x000fe20000410000 */
[C---:B------:R-:W-:Y:S01]  /*6b70*/  ISETP.LT.OR P6, PT, R20.reuse, R219, P6 ;  /* 0x000000db1400720c */ /* 0x040fe200037c1670 */
[----:B------:R-:W-:Y:S01]  /*6b80*/  FMUL.FTZ R141, R169, c[0x0][0x2ec] ;  /* 0x0000bb00a98d7a20 */ /* 0x000fe20000410000 */
[----:B------:R-:W-:Y:S01]  /*6b90*/  ISETP.LT.OR P0, PT, R20, R217, P0 ;  /* 0x000000d91400720c */ /* 0x000fe20000701670 */
[----:B------:R-:W2:Y:S01]  /*6ba0*/  MUFU.TANH R174, R158 ;  /* 0x0000009e00ae7308 */ /* 0x000ea20000002400 */
[C---:B------:R-:W-:Y:S01]  /*6bb0*/  IADD3 R4, R13.reuse, 0x18, RZ ;  /* 0x000000180d047810 */ /* 0x040fe20007ffe0ff */
[----:B------:R-:W-:Y:S01]  /*6bc0*/  FMUL.FTZ R140, R170, c[0x0][0x2ec] ;  /* 0x0000bb00aa8c7a20 */ /* 0x000fe20000410000 */
[----:B------:R-:W-:Y:S01]  /*6bd0*/  IADD3 R2, R13, 0x19, RZ ;  /* 0x000000190d027810 */ /* 0x000fe20007ffe0ff */
[----:B------:R-:W-:Y:S01]  /*6be0*/  FMUL.FTZ R150, R171, c[0x0][0x2ec] ;  /* 0x0000bb00ab967a20 */ /* 0x000fe20000410000 */
[----:B-1----:R-:W-:-:S02]  /*6bf0*/  FSEL R27, R138, -INF , !P1 ;  /* 0xff8000008a1b7808 */ /* 0x002fc40004800000 */
[----:B------:R-:W-:Y:S01]  /*6c00*/  FSEL R26, R12, -INF , !P5 ;  /* 0xff8000000c1a7808 */ /* 0x000fe20006800000 */
[----:B------:R-:W1:Y:S01]  /*6c10*/  MUFU.TANH R172, R159 ;  /* 0x0000009f00ac7308 */ /* 0x000e620000002400 */
[----:B---3--:R-:W-:Y:S02]  /*6c20*/  FSEL R25, R139, -INF , !P6 ;  /* 0xff8000008b197808 */ /* 0x008fe40007000000 */
[----:B------:R-:W-:Y:S02]  /*6c30*/  FSEL R24, R14, -INF , !P0 ;  /* 0xff8000000e187808 */ /* 0x000fe40004000000 */
[C---:B------:R-:W-:Y:S02]  /*6c40*/  ISETP.GE.AND P1, PT, R4.reuse, R218, PT ;  /* 0x000000da0400720c */ /* 0x040fe40003f26270 */
[----:B------:R-:W-:Y:S01]  /*6c50*/  ISETP.GE.AND P5, PT, R4, R216, PT ;  /* 0x000000d80400720c */ /* 0x000fe20003fa6270 */
[----:B------:R-:W3:Y:S01]  /*6c60*/  MUFU.TANH R165, R152 ;  /* 0x0000009800a57308 */ /* 0x000ee20000002400 */
[----:B------:R-:W-:-:S02]  /*6c70*/  ISETP.GE.AND P6, PT, R2, R218, PT ;  /* 0x000000da0200720c */ /* 0x000fc40003fc6270 */
[----:B------:R-:W-:Y:S02]  /*6c80*/  ISETP.GE.AND P0, PT, R2, R216, PT ;  /* 0x000000d80200720c */ /* 0x000fe40003f06270 */
[C---:B------:R-:W-:Y:S02]  /*6c90*/  ISETP.LT.OR P1, PT, R4.reuse, R219, P1 ;  /* 0x000000db0400720c */ /* 0x040fe40000f21670 */
[----:B------:R-:W-:Y:S01]  /*6ca0*/  ISETP.LT.OR P5, PT, R4, R217, P5 ;  /* 0x000000d90400720c */ /* 0x000fe20002fa1670 */
[----:B------:R-:W1:Y:S01]  /*6cb0*/  MUFU.TANH R163, R153 ;  /* 0x0000009900a37308 */ /* 0x000e620000002400 */
[C---:B------:R-:W-:Y:S02]  /*6cc0*/  ISETP.LT.OR P6, PT, R2.reuse, R219, P6 ;  /* 0x000000db0200720c */ /* 0x040fe400037c1670 */
[----:B------:R-:W-:Y:S02]  /*6cd0*/  ISETP.LT.OR P0, PT, R2, R217, P0 ;  /* 0x000000d90200720c */ /* 0x000fe40000701670 */
[----:B------:R-:W-:-:S02]  /*6ce0*/  IADD3 R2, R13, 0x20, RZ ;  /* 0x000000200d027810 */ /* 0x000fc40007ffe0ff */
[----:B------:R-:W-:Y:S01]  /*6cf0*/  IADD3 R4, R13, 0x21, RZ ;  /* 0x000000210d047810 */ /* 0x000fe20007ffe0ff */
[----:B------:R-:W1:Y:S01]  /*6d00*/  MUFU.TANH R164, R164 ;  /* 0x000000a400a47308 */ /* 0x000e620000002400 */
[----:B-----5:R-:W-:Y:S02]  /*6d10*/  FSEL R23, R28, -INF , !P1 ;  /* 0xff8000001c177808 */ /* 0x020fe40004800000 */
[----:B--2---:R-:W-:Y:S02]  /*6d20*/  FSEL R22, R31, -INF , !P5 ;  /* 0xff8000001f167808 */ /* 0x004fe40006800000 */
[----:B------:R-:W-:Y:S02]  /*6d30*/  FSEL R21, R16, -INF , !P6 ;  /* 0xff80000010157808 */ /* 0x000fe40007000000 */
[----:B------:R-:W-:Y:S01]  /*6d40*/  FSEL R20, R142, -INF , !P0 ;  /* 0xff8000008e147808 */ /* 0x000fe20004000000 */
[----:B------:R-:W2:Y:S01]  /*6d50*/  MUFU.TANH R155, R32 ;  /* 0x00000020009b7308 */ /* 0x000ea20000002400 */
[----:B------:R-:W-:-:S02]  /*6d60*/  ISETP.GE.AND P1, PT, R2, R218, PT ;  /* 0x000000da0200720c */ /* 0x000fc40003f26270 */
[----:B------:R-:W-:Y:S02]  /*6d70*/  ISETP.GE.AND P5, PT, R2, R216, PT ;  /* 0x000000d80200720c */ /* 0x000fe40003fa6270 */
[C---:B------:R-:W-:Y:S02]  /*6d80*/  ISETP.GE.AND P6, PT, R4.reuse, R218, PT ;  /* 0x000000da0400720c */ /* 0x040fe40003fc6270 */
[----:B------:R-:W-:Y:S01]  /*6d90*/  ISETP.GE.AND P0, PT, R4, R216, PT ;  /* 0x000000d80400720c */ /* 0x000fe20003f06270 */
[----:B------:R-:W5:Y:S01]  /*6da0*/  MUFU.TANH R166, R154 ;  /* 0x0000009a00a67308 */ /* 0x000f620000002400 */
[C---:B------:R-:W-:Y:S02]  /*6db0*/  ISETP.LT.OR P1, PT, R2.reuse, R219, P1 ;  /* 0x000000db0200720c */ /* 0x040fe40000f21670 */
[----:B------:R-:W-:Y:S02]  /*6dc0*/  ISETP.LT.OR P5, PT, R2, R217, P5 ;  /* 0x000000d90200720c */ /* 0x000fe40002fa1670 */
[----:B------:R-:W-:-:S02]  /*6dd0*/  ISETP.LT.OR P6, PT, R4, R219, P6 ;  /* 0x000000db0400720c */ /* 0x000fc400037c1670 */
[----:B------:R-:W-:Y:S01]  /*6de0*/  ISETP.LT.OR P0, PT, R4, R217, P0 ;  /* 0x000000d90400720c */ /* 0x000fe20000701670 */
[----:B------:R-:W2:Y:S01]  /*6df0*/  MUFU.TANH R143, R143 ;  /* 0x0000008f008f7308 */ /* 0x000ea20000002400 */
[C---:B------:R-:W-:Y:S02]  /*6e00*/  IADD3 R4, R13.reuse, 0x28, RZ ;  /* 0x000000280d047810 */ /* 0x040fe40007ffe0ff */
[----:B------:R-:W-:Y:S02]  /*6e10*/  IADD3 R2, R13, 0x29, RZ ;  /* 0x000000290d027810 */ /* 0x000fe40007ffe0ff */
[----:B----4-:R-:W-:Y:S02]  /*6e20*/  FSEL R167, R167, -INF , !P1 ;  /* 0xff800000a7a77808 */ /* 0x010fe40004800000 */
[----:B------:R-:W-:Y:S01]  /*6e30*/  FSEL R174, R174, -INF , !P5 ;  /* 0xff800000aeae7808 */ /* 0x000fe20006800000 */
[----:B------:R-:W-:Y:S01]  /*6e40*/  MUFU.TANH R153, R33 ;  /* 0x0000002100997308 */ /* 0x000fe20000002400 */
[----:B------:R-:W-:-:S02]  /*6e50*/  FSEL R173, R173, -INF , !P6 ;  /* 0xff800000adad7808 */ /* 0x000fc40007000000 */
[----:B-1----:R-:W-:Y:S02]  /*6e60*/  FSEL R172, R172, -INF , !P0 ;  /* 0xff800000acac7808 */ /* 0x002fe40004000000 */
[C---:B------:R-:W-:Y:S02]  /*6e70*/  ISETP.GE.AND P1, PT, R4.reuse, R218, PT ;  /* 0x000000da0400720c */ /* 0x040fe40003f26270 */
[----:B------:R-:W-:Y:S01]  /*6e80*/  ISETP.GE.AND P5, PT, R4, R216, PT ;  /* 0x000000d80400720c */ /* 0x000fe20003fa6270 */
[----:B------:R-:W1:Y:S01]  /*6e90*/  MUFU.TANH R152, R34 ;  /* 0x0000002200987308 */ /* 0x000e620000002400 */
[C---:B------:R-:W-:Y:S02]  /*6ea0*/  ISETP.GE.AND P6, PT, R2.reuse, R218, PT ;  /* 0x000000da0200720c */ /* 0x040fe40003fc6270 */
[----:B------:R-:W-:Y:S02]  /*6eb0*/  ISETP.GE.AND P0, PT, R2, R216, PT ;  /* 0x000000d80200720c */ /* 0x000fe40003f06270 */
[----:B------:R-:W-:-:S02]  /*6ec0*/  ISETP.LT.OR P1, PT, R4, R219, P1 ;  /* 0x000000db0400720c */ /* 0x000fc40000f21670 */
[----:B------:R-:W-:Y:S01]  /*6ed0*/  ISETP.LT.OR P5, PT, R4, R217, P5 ;  /* 0x000000d90400720c */ /* 0x000fe20002fa1670 */
[----:B------:R-:W4:Y:S01]  /*6ee0*/  MUFU.TANH R142, R35 ;  /* 0x00000023008e7308 */ /* 0x000f220000002400 */
[C---:B------:R-:W-:Y:S02]  /*6ef0*/  ISETP.LT.OR P6, PT, R2.reuse, R219, P6 ;  /* 0x000000db0200720c */ /* 0x040fe400037c1670 */
[----:B------:R-:W-:Y:S02]  /*6f00*/  ISETP.LT.OR P0, PT, R2, R217, P0 ;  /* 0x000000d90200720c */ /* 0x000fe40000701670 */
[C---:B------:R-:W-:Y:S02]  /*6f10*/  IADD3 R4, R13.reuse, 0x30, RZ ;  /* 0x000000300d047810 */ /* 0x040fe40007ffe0ff */
[----:B------:R-:W-:Y:S01]  /*6f20*/  IADD3 R2, R13, 0x31, RZ ;  /* 0x000000310d027810 */ /* 0x000fe20007ffe0ff */
[----:B------:R-:W-:Y:S01]  /*6f30*/  MUFU.TANH R141, R141 ;  /* 0x0000008d008d7308 */ /* 0x000fe20000002400 */
[----:B---3--:R-:W-:-:S02]  /*6f40*/  FSEL R165, R165, -INF , !P1 ;  /* 0xff800000a5a57808 */ /* 0x008fc40004800000 */
[----:B------:R-:W-:Y:S02]  /*6f50*/  FSEL R163, R163, -INF , !P6 ;  /* 0xff800000a3a37808 */ /* 0x000fe40007000000 */
[----:B------:R-:W-:Y:S01]  /*6f60*/  FSEL R164, R164, -INF , !P0 ;  /* 0xff800000a4a47808 */ /* 0x000fe20004000000 */
[----:B------:R-:W-:Y:S01]  /*6f70*/  BAR.SYNC.DEFER_BLOCKING 0x0 ;  /* 0x0000000000007b1d */ /* 0x000fe20000010000 */
[-C--:B------:R-:W-:Y:S02]  /*6f80*/  ISETP.GE.AND P1, PT, R4, R218.reuse, PT ;  /* 0x000000da0400720c */ /* 0x080fe40003f26270 */
[C---:B------:R-:W-:Y:S02]  /*6f90*/  ISETP.GE.AND P6, PT, R2.reuse, R218, PT ;  /* 0x000000da0200720c */ /* 0x040fe40003fc6270 */
[----:B------:R-:W-:Y:S01]  /*6fa0*/  ISETP.GE.AND P0, PT, R2, R216, PT ;  /* 0x000000d80200720c */ /* 0x000fe20003f06270 */
[----:B------:R-:W3:Y:S01]  /*6fb0*/  MUFU.TANH R140, R140 ;  /* 0x0000008c008c7308 */ /* 0x000ee20000002400 */
[----:B------:R-:W-:-:S02]  /*6fc0*/  ISETP.LT.OR P1, PT, R4, R219, P1 ;  /* 0x000000db0400720c */ /* 0x000fc40000f21670 */
[C---:B------:R-:W-:Y:S02]  /*6fd0*/  ISETP.LT.OR P6, PT, R2.reuse, R219, P6 ;  /* 0x000000db0200720c */ /* 0x040fe400037c1670 */
[----:B------:R-:W-:Y:S02]  /*6fe0*/  ISETP.LT.OR P0, PT, R2, R217, P0 ;  /* 0x000000d90200720c */ /* 0x000fe40000701670 */
[----:B------:R-:W-:Y:S01]  /*6ff0*/  IADD3 R2, R13, 0x38, RZ ;  /* 0x000000380d027810 */ /* 0x000fe20007ffe0ff */
[----:B------:R-:W1:Y:S01]  /*7000*/  MUFU.TANH R150, R150 ;  /* 0x0000009600967308 */ /* 0x000e620000002400 */
[----:B--2---:R-:W-:Y:S02]  /*7010*/  FSEL R155, R155, -INF , !P1 ;  /* 0xff8000009b9b7808 */ /* 0x004fe40004800000 */
[----:B------:R-:W-:Y:S02]  /*7020*/  ISETP.GE.AND P1, PT, R2, R218, PT ;  /* 0x000000da0200720c */ /* 0x000fe40003f26270 */
[----:B-----5:R-:W-:-:S02]  /*7030*/  FSEL R166, R166, -INF , !P5 ;  /* 0xff800000a6a67808 */ /* 0x020fc40006800000 */
[----:B------:R-:W-:Y:S02]  /*7040*/  ISETP.LT.OR P1, PT, R2, R219, P1 ;  /* 0x000000db0200720c */ /* 0x000fe40000f21670 */
[C---:B------:R-:W-:Y:S02]  /*7050*/  ISETP.GE.AND P5, PT, R4.reuse, R216, PT ;  /* 0x000000d80400720c */ /* 0x040fe40003fa6270 */
[----:B------:R-:W-:Y:S02]  /*7060*/  FSEL R143, R143, -INF , !P1 ;  /* 0xff8000008f8f7808 */ /* 0x000fe40004800000 */
[----:B------:R-:W-:Y:S02]  /*7070*/  ISETP.GT.AND P1, PT, R133, R206, PT ;  /* 0x000000ce8500720c */ /* 0x000fe40003f24270 */
[----:B------:R-:W-:Y:S02]  /*7080*/  ISETP.LT.OR P5, PT, R4, R217, P5 ;  /* 0x000000d90400720c */ /* 0x000fe40002fa1670 */
[----:B------:R-:W-:-:S02]  /*7090*/  IADD3 R13, R13, 0x39, RZ ;  /* 0x000000390d0d7810 */ /* 0x000fc40007ffe0ff */
[----:B-1----:R-:W-:Y:S02]  /*70a0*/  FSEL R152, R152, -INF , !P5 ;  /* 0xff80000098987808 */ /* 0x002fe40006800000 */
[----:B------:R-:W-:Y:S02]  /*70b0*/  FSEL R153, R153, -INF , !P6 ;  /* 0xff80000099997808 */ /* 0x000fe40007000000 */
[----:B----4-:R-:W-:Y:S02]  /*70c0*/  FSEL R142, R142, -INF , !P0 ;  /* 0xff8000008e8e7808 */ /* 0x010fe40004000000 */
[----:B------:R-:W-:Y:S02]  /*70d0*/  ISETP.GE.AND P5, PT, R2, R216, PT ;  /* 0x000000d80200720c */ /* 0x000fe40003fa6270 */
[C---:B------:R-:W-:Y:S02]  /*70e0*/  ISETP.GE.AND P6, PT, R13.reuse, R218, PT ;  /* 0x000000da0d00720c */ /* 0x040fe40003fc6270 */
[----:B------:R-:W-:-:S02]  /*70f0*/  ISETP.GE.AND P0, PT, R13, R216, PT ;  /* 0x000000d80d00720c */ /* 0x000fc40003f06270 */
[----:B------:R-:W-:Y:S02]  /*7100*/  ISETP.LT.OR P5, PT, R2, R217, P5 ;  /* 0x000000d90200720c */ /* 0x000fe40002fa1670 */
[C---:B------:R-:W-:Y:S02]  /*7110*/  ISETP.LT.OR P6, PT, R13.reuse, R219, P6 ;  /* 0x000000db0d00720c */ /* 0x040fe400037c1670 */
[----:B------:R-:W-:Y:S02]  /*7120*/  ISETP.LT.OR P0, PT, R13, R217, P0 ;  /* 0x000000d90d00720c */ /* 0x000fe40000701670 */
[----:B---3--:R-:W-:Y:S02]  /*7130*/  FSEL R140, R140, -INF , !P5 ;  /* 0xff8000008c8c7808 */ /* 0x008fe40006800000 */
        /* <DEDUP_REMOVED lines=57> */
.L_x_381:
[----:B------:R-:W-:Y:S05]  /*74d0*/  BSYNC B0 ;  /* 0x0000000000007941 */ /* 0x000fea0003800000 */
.L_x_380:
[----:B------:R-:W0:Y:S02]  /*74e0*/  LDGDEPBAR ;  /* 0x00000000000079af */ /* 0x000e240000000000 */
.L_x_379:
        /* <DEDUP_REMOVED lines=35> */
[----:B------:R-:W-:Y:S01]  /*7720*/  MOV R231, R133 ;  /* 0x0000008500e77202 */ /* 0x000fe20000000f00 */
[----:B------:R-:W1:Y:S04]  /*7730*/  SHFL.BFLY PT, R7, R6, 0x2, 0x1f ;  /* 0x0c401f0006077f89 */ /* 0x000e6800000e0000 */
[----:B------:R-:W2:Y:S01]  /*7740*/  SHFL.BFLY PT, R5, R4, 0x2, 0x1f ;  /* 0x0c401f0004057f89 */ /* 0x000ea200000e0000 */
[----:B-1----:R-:W-:-:S02]  /*7750*/  FMNMX.FTZ R7, R6, R7, !PT ;  /* 0x0000000706077209 */ /* 0x002fc40007810000 */
[----:B--2---:R-:W-:-:S03]  /*7760*/  FMNMX.FTZ R5, R4, R5, !PT ;  /* 0x0000000504057209 */ /* 0x004fc60007810000 */
[----:B------:R-:W1:Y:S04]  /*7770*/  SHFL.BFLY PT, R222, R7, 0x1, 0x1f ;  /* 0x0c201f0007de7f89 */ /* 0x000e6800000e0000 */
[----:B------:R-:W2:Y:S01]  /*7780*/  SHFL.BFLY PT, R2, R5, 0x1, 0x1f ;  /* 0x0c201f0005027f89 */ /* 0x000ea200000e0000 */
[----:B-1----:R-:W-:-:S04]  /*7790*/  FMNMX.FTZ R222, R7, R222, !PT ;  /* 0x000000de07de7209 */ /* 0x002fc80007810000 */
[C---:B------:R-:W-:Y:S01]  /*77a0*/  FSETP.NEU.FTZ.AND P5, PT, R222.reuse, -INF , PT ;  /* 0xff800000de00780b */ /* 0x040fe20003fbd000 */
[C---:B------:R-:W-:Y:S01]  /*77b0*/  FMUL.FTZ R154, R222.reuse, c[0x0][0x23c] ;  /* 0x00008f00de9a7a20 */ /* 0x040fe20000410000 */
[----:B--2---:R-:W-:Y:S02]  /*77c0*/  FMNMX.FTZ R2, R5, R2, !PT ;  /* 0x0000000205027209 */ /* 0x004fe40007810000 */
[----:B------:R-:W-:Y:S02]  /*77d0*/  FSEL R5, R222, RZ, P5 ;  /* 0x000000ffde057208 */ /* 0x000fe40002800000 */
[----:B------:R-:W-:Y:S01]  /*77e0*/  FSEL R154, R154, RZ, P5 ;  /* 0x000000ff9a9a7208 */ /* 0x000fe20002800000 */
[C---:B------:R-:W-:Y:S01]  /*77f0*/  FMUL.FTZ R151, R2.reuse, c[0x0][0x23c] ;  /* 0x00008f0002977a20 */ /* 0x040fe20000410000 */
[----:B------:R-:W-:Y:S01]  /*7800*/  FSETP.NEU.FTZ.AND P0, PT, R2, -INF , PT ;  /* 0xff8000000200780b */ /* 0x000fe20003f1d000 */
[----:B------:R-:W-:Y:S02]  /*7810*/  FADD.FTZ R4, R132, -R5 ;  /* 0x8000000584047221 */ /* 0x000fe40000010000 */
[--C-:B------:R-:W-:Y:S01]  /*7820*/  FFMA.FTZ R146, R15, c[0x0][0x23c], -R154.reuse ;  /* 0x00008f000f927a23 */ /* 0x100fe2000001089a */
[----:B------:R-:W-:Y:S01]  /*7830*/  FSEL R6, R2, RZ, P0 ;  /* 0x000000ff02067208 */ /* 0x000fe20000000000 */
[----:B------:R-:W1:Y:S01]  /*7840*/  LDSM.16.MT88.4 R12, [R194+0x12000] ;  /* 0x01200000c20c783b */ /* 0x000e620000004200 */
[----:B------:R-:W-:Y:S01]  /*7850*/  FSEL R151, R151, RZ, P0 ;  /* 0x000000ff97977208 */ /* 0x000fe20000000000 */
[----:B------:R-:W-:-:S02]  /*7860*/  FFMA.FTZ R147, R17, c[0x0][0x23c], -R154 ;  /* 0x00008f0011937a23 */ /* 0x000fc4000001089a */
[----:B------:R-:W-:Y:S01]  /*7870*/  FADD.FTZ R6, R3, -R6 ;  /* 0x8000000603067221 */ /* 0x000fe20000010000 */
[----:B------:R-:W-:Y:S01]  /*7880*/  MUFU.EX2 R146, R146 ;  /* 0x0000009200927308 */ /* 0x000fe20000000800 */
[--C-:B------:R-:W-:Y:S02]  /*7890*/  FFMA.FTZ R135, R134, c[0x0][0x23c], -R151.reuse ;  /* 0x00008f0086877a23 */ /* 0x100fe40000010897 */
[--C-:B------:R-:W-:Y:S02]  /*78a0*/  FFMA.FTZ R134, R0, c[0x0][0x23c], -R151.reuse ;  /* 0x00008f0000867a23 */ /* 0x100fe40000010897 */
[--C-:B------:R-:W-:Y:S02]  /*78b0*/  FFMA.FTZ R145, R29, c[0x0][0x23c], -R154.reuse ;  /* 0x00008f001d917a23 */ /* 0x100fe4000001089a */
[----:B------:R-:W-:Y:S01]  /*78c0*/  FFMA.FTZ R144, R19, c[0x0][0x23c], -R154 ;  /* 0x00008f0013907a23 */ /* 0x000fe2000001089a */
[----:B------:R-:W2:Y:S01]  /*78d0*/  MUFU.EX2 R147, R147 ;  /* 0x0000009300937308 */ /* 0x000ea20000000800 */
[----:B------:R-:W-:-:S02]  /*78e0*/  FFMA.FTZ R0, R18, c[0x0][0x23c], -R151 ;  /* 0x00008f0012007a23 */ /* 0x000fc40000010897 */
[----:B------:R-:W-:Y:S01]  /*78f0*/  FFMA.FTZ R149, R30, c[0x0][0x23c], -R151 ;  /* 0x00008f001e957a23 */ /* 0x000fe20000010897 */
[----:B------:R-:W3:Y:S01]  /*7900*/  LDSM.16.MT88.4 R16, [R196+0x12000] ;  /* 0x01200000c410783b */ /* 0x000ee20000004200 */
[----:B------:R-:W-:Y:S02]  /*7910*/  FMUL.FTZ R148, R4, c[0x0][0x23c] ;  /* 0x00008f0004947a20 */ /* 0x000fe40000410000 */
[----:B------:R-:W-:Y:S01]  /*7920*/  FMUL.FTZ R132, R6, c[0x0][0x23c] ;  /* 0x00008f0006847a20 */ /* 0x000fe20000410000 */
[----:B------:R-:W-:Y:S01]  /*7930*/  MUFU.EX2 R145, R145 ;  /* 0x0000009100917308 */ /* 0x000fe20000000800 */
[--C-:B------:R-:W-:Y:S01]  /*7940*/  FFMA.FTZ R3, R27, c[0x0][0x23c], -R154.reuse ;  /* 0x00008f001b037a23 */ /* 0x100fe2000001089a */
[----:B------:R-:W-:Y:S01]  /*7950*/  LDSM.16.MT88.4 R28, [R192+0x12800] ;  /* 0x01280000c01c783b */ /* 0x000fe20000004200 */
[--C-:B------:R-:W-:Y:S02]  /*7960*/  FFMA.FTZ R156, R25, c[0x0][0x23c], -R154.reuse ;  /* 0x00008f00199c7a23 */ /* 0x100fe4000001089a */
[----:B------:R-:W-:-:S02]  /*7970*/  FFMA.FTZ R157, R23, c[0x0][0x23c], -R154 ;  /* 0x00008f00179d7a23 */ /* 0x000fc4000001089a */
[----:B------:R-:W-:Y:S01]  /*7980*/  FFMA.FTZ R158, R21, c[0x0][0x23c], -R154 ;  /* 0x00008f00159e7a23 */ /* 0x000fe2000001089a */
[----:B------:R-:W4:Y:S01]  /*7990*/  MUFU.EX2 R144, R144 ;  /* 0x0000009000907308 */ /* 0x000f220000000800 */
[----:B--2---:R-:W-:Y:S01]  /*79a0*/  F2FP.PACK_AB R4, R146, R147 ;  /* 0x000000939204723e */ /* 0x004fe200000000ff */
[--C-:B------:R-:W-:Y:S02]  /*79b0*/  FFMA.FTZ R159, R26, c[0x0][0x23c], -R151.reuse ;  /* 0x00008f001a9f7a23 */ /* 0x100fe40000010897 */
[--C-:B------:R-:W-:Y:S02]  /*79c0*/  FFMA.FTZ R162, R24, c[0x0][0x23c], -R151.reuse ;  /* 0x00008f0018a27a23 */ /* 0x100fe40000010897 */
[--C-:B------:R-:W-:Y:S01]  /*79d0*/  FFMA.FTZ R160, R22, c[0x0][0x23c], -R151.reuse ;  /* 0x00008f0016a07a23 */ /* 0x100fe20000010897 */
[----:B------:R-:W-:Y:S01]  /*79e0*/  LDSM.16.MT88.4 R24, [R196+0x14800] ;  /* 0x01480000c418783b */ /* 0x000fe20000004200 */
[----:B------:R-:W-:Y:S01]  /*79f0*/  MUFU.EX2 R135, R135 ;  /* 0x0000008700877308 */ /* 0x000fe20000000800 */
[----:B------:R-:W-:-:S02]  /*7a00*/  FFMA.FTZ R161, R20, c[0x0][0x23c], -R151 ;  /* 0x00008f0014a17a23 */ /* 0x000fc40000010897 */
[----:B------:R-:W-:Y:S01]  /*7a10*/  LDSM.16.MT88.4 R20, [R194+0x14800] ;  /* 0x01480000c214783b */ /* 0x000fe20000004200 */
[--C-:B------:R-:W-:Y:S02]  /*7a20*/  FFMA.FTZ R170, R163, c[0x0][0x23c], -R154.reuse ;  /* 0x00008f00a3aa7a23 */ /* 0x100fe4000001089a */
[--C-:B------:R-:W-:Y:S02]  /*7a30*/  FFMA.FTZ R167, R167, c[0x0][0x23c], -R154.reuse ;  /* 0x00008f00a7a77a23 */ /* 0x100fe4000001089a */
[----:B------:R-:W2:Y:S01]  /*7a40*/  MUFU.EX2 R134, R134 ;  /* 0x0000008600867308 */ /* 0x000ea20000000800 */
[----:B----4-:R-:W-:Y:S01]  /*7a50*/  F2FP.PACK_AB R6, R144, R145 ;  /* 0x000000919006723e */ /* 0x010fe200000000ff */
[--C-:B------:R-:W-:Y:S02]  /*7a60*/  FFMA.FTZ R168, R173, c[0x0][0x23c], -R154.reuse ;  /* 0x00008f00ada87a23 */ /* 0x100fe4000001089a */
[----:B------:R-:W-:Y:S02]  /*7a70*/  FFMA.FTZ R165, R165, c[0x0][0x23c], -R154 ;  /* 0x00008f00a5a57a23 */ /* 0x000fe4000001089a */
[----:B------:R-:W-:-:S02]  /*7a80*/  FFMA.FTZ R163, R174, c[0x0][0x23c], -R151 ;  /* 0x00008f00aea37a23 */ /* 0x000fc40000010897 */
[----:B------:R-:W-:Y:S01]  /*7a90*/  MUFU.EX2 R0, R0 ;  /* 0x0000000000007308 */ /* 0x000fe20000000800 */
[--C-:B------:R-:W-:Y:S02]  /*7aa0*/  FFMA.FTZ R172, R172, c[0x0][0x23c], -R151.reuse ;  /* 0x00008f00acac7a23 */ /* 0x100fe40000010897 */
[--C-:B------:R-:W-:Y:S02]  /*7ab0*/  FFMA.FTZ R166, R166, c[0x0][0x23c], -R151.reuse ;  /* 0x00008f00a6a67a23 */ /* 0x100fe40000010897 */
[----:B------:R-:W-:Y:S02]  /*7ac0*/  FFMA.FTZ R169, R164, c[0x0][0x23c], -R151 ;  /* 0x00008f00a4a97a23 */ /* 0x000fe40000010897 */
[--C-:B------:R-:W-:Y:S01]  /*7ad0*/  FFMA.FTZ R164, R153, c[0x0][0x23c], -R154.reuse ;  /* 0x00008f0099a47a23 */ /* 0x100fe2000001089a */
[----:B------:R-:W4:Y:S01]  /*7ae0*/  MUFU.EX2 R149, R149 ;  /* 0x0000009500957308 */ /* 0x000f220000000800 */
[----:B--2---:R-:W-:Y:S01]  /*7af0*/  F2FP.PACK_AB R5, R134, R135 ;  /* 0x000000878605723e */ /* 0x004fe200000000ff */
[----:B------:R-:W-:-:S02]  /*7b00*/  FFMA.FTZ R155, R155, c[0x0][0x23c], -R154 ;  /* 0x00008f009b9b7a23 */ /* 0x000fc4000001089a */
[--C-:B------:R-:W-:Y:S02]  /*7b10*/  FFMA.FTZ R153, R143, c[0x0][0x23c], -R154.reuse ;  /* 0x00008f008f997a23 */ /* 0x100fe4000001089a */
[----:B------:R-:W-:Y:S02]  /*7b20*/  FFMA.FTZ R154, R141, c[0x0][0x23c], -R154 ;  /* 0x00008f008d9a7a23 */ /* 0x000fe4000001089a */
[----:B------:R-:W2:Y:S01]  /*7b30*/  MUFU.EX2 R148, R148 ;  /* 0x0000009400947308 */ /* 0x000ea20000000800 */
[--C-:B------:R-:W-:Y:S02]  /*7b40*/  FFMA.FTZ R152, R152, c[0x0][0x23c], -R151.reuse ;  /* 0x00008f0098987a23 */ /* 0x100fe40000010897 */
[--C-:B------:R-:W-:Y:S02]  /*7b50*/  FFMA.FTZ R171, R142, c[0x0][0x23c], -R151.reuse ;  /* 0x00008f008eab7a23 */ /* 0x100fe40000010897 */
[--C-:B------:R-:W-:Y:S02]  /*7b60*/  FFMA.FTZ R173, R140, c[0x0][0x23c], -R151.reuse ;  /* 0x00008f008cad7a23 */ /* 0x100fe40000010897 */
[----:B------:R-:W-:Y:S01]  /*7b70*/  FFMA.FTZ R150, R150, c[0x0][0x23c], -R151 ;  /* 0x00008f0096967a23 */ /* 0x000fe20000010897 */
[----:B------:R-:W5:Y:S01]  /*7b80*/  MUFU.EX2 R132, R132 ;  /* 0x0000008400847308 */ /* 0x000f620000000800 */
[----:B----4-:R-:W-:Y:S01]  /*7b90*/  F2FP.PACK_AB R7, R149, R0 ;  /* 0x000000009507723e */ /* 0x010fe200000000ff */
[----:B------:R-:W-:Y:S01]  /*7ba0*/  LDSM.16.MT88.4 R140, [R194+0x13800] ;  /* 0x01380000c28c783b */ /* 0x000fe20000004200 */
[----:B--2---:R-:W-:-:S05]  /*7bb0*/  FMUL.FTZ R120, R120, R148 ;  /* 0x0000009478787220 */ /* 0x004fca0000410000 */
[----:B------:R-:W-:Y:S01]  /*7bc0*/  MUFU.EX2 R3, R3 ;  /* 0x0000000300037308 */ /* 0x000fe20000000800 */
[-C--:B------:R-:W-:Y:S02]  /*7bd0*/  FMUL.FTZ R121, R121, R148.reuse ;  /* 0x0000009479797220 */ /* 0x080fe40000410000 */
[-C--:B------:R-:W-:Y:S02]  /*7be0*/  FMUL.FTZ R116, R116, R148.reuse ;  /* 0x0000009474747220 */ /* 0x080fe40000410000 */
[----:B------:R-:W-:Y:S02]  /*7bf0*/  FMUL.FTZ R117, R117, R148 ;  /* 0x0000009475757220 */ /* 0x000fe40000410000 */
[-C--:B-----5:R-:W-:Y:S01]  /*7c00*/  FMUL.FTZ R122, R122, R132.reuse ;  /* 0x000000847a7a7220 */ /* 0x0a0fe20000410000 */
[----:B------:R-:W2:Y:S01]  /*7c10*/  MUFU.EX2 R156, R156 ;  /* 0x0000009c009c7308 */ /* 0x000ea20000000800 */
        /* <DEDUP_REMOVED lines=13> */
[----:B------:R-:W-:Y:S01]  /*7cf0*/  MUFU.EX2 R158, R158 ;  /* 0x0000009e009e7308 */ /* 0x000fe20000000800 */
[----:B------:R-:W-:-:S02]  /*7d00*/  FMUL.FTZ R126, R126, R132 ;  /* 0x000000847e7e7220 */ /* 0x000fc40000410000 */
[----:B------:R-:W-:Y:S02]  /*7d10*/  FMUL.FTZ R127, R127, R132 ;  /* 0x000000847f7f7220 */ /* 0x000fe40000410000 */
[C---:B---3--:R-:W-:Y:S01]  /*7d20*/  HMMA.16816.F32 R128, R4.reuse, R16, R128 ;  /* 0x000000100480723c */ /* 0x048fe20000001880 */
[-C--:B------:R-:W-:Y:S02]  /*7d30*/  FMUL.FTZ R112, R112, R148.reuse ;  /* 0x0000009470707220 */ /* 0x080fe40000410000 */
[----:B------:R-:W-:Y:S01]  /*7d40*/  FMUL.FTZ R113, R113, R148 ;  /* 0x0000009471717220 */ /* 0x000fe20000410000 */
[----:B------:R-:W-:Y:S01]  /*7d50*/  MUFU.EX2 R159, R159 ;  /* 0x0000009f009f7308 */ /* 0x000fe20000000800 */
[-C--:B------:R-:W-:Y:S02]  /*7d60*/  FMUL.FTZ R114, R114, R132.reuse ;  /* 0x0000008472727220 */ /* 0x080fe40000410000 */
[----:B------:R-:W-:Y:S01]  /*7d70*/  FMUL.FTZ R115, R115, R132 ;  /* 0x0000008473737220 */ /* 0x000fe20000410000 */
[----:B------:R-:W-:Y:S01]  /*7d80*/  HMMA.16816.F32 R124, R4, R18, R124 ;  /* 0x00000012047c723c */ /* 0x000fe2000000187c */
[----:B------:R-:W3:Y:S01]  /*7d90*/  LDSM.16.MT88.4 R16, [R192+0x12000] ;  /* 0x01200000c010783b */ /* 0x000ee20000004200 */
[----:B------:R-:W-:-:S02]  /*7da0*/  FMUL.FTZ R108, R108, R148 ;  /* 0x000000946c6c7220 */ /* 0x000fc40000410000 */
[----:B------:R-:W-:Y:S01]  /*7db0*/  FMUL.FTZ R109, R109, R148 ;  /* 0x000000946d6d7220 */ /* 0x000fe20000410000 */
[----:B------:R-:W4:Y:S01]  /*7dc0*/  MUFU.EX2 R162, R162 ;  /* 0x000000a200a27308 */ /* 0x000f220000000800 */
[-C--:B------:R-:W-:Y:S02]  /*7dd0*/  FMUL.FTZ R110, R110, R132.reuse ;  /* 0x000000846e6e7220 */ /* 0x080fe40000410000 */
[----:B------:R-:W-:Y:S01]  /*7de0*/  FMUL.FTZ R111, R111, R132 ;  /* 0x000000846f6f7220 */ /* 0x000fe20000410000 */
[----:B------:R-:W-:Y:S01]  /*7df0*/  HMMA.16816.F32 R112, R4, R8, R112 ;  /* 0x000000080470723c */ /* 0x000fe20000001870 */
[-C--:B------:R-:W-:Y:S02]  /*7e00*/  FMUL.FTZ R36, R36, R148.reuse ;  /* 0x0000009424247220 */ /* 0x080fe40000410000 */
[----:B------:R-:W-:Y:S01]  /*7e10*/  FMUL.FTZ R37, R37, R148 ;  /* 0x0000009425257220 */ /* 0x000fe20000410000 */
[----:B------:R-:W-:Y:S01]  /*7e20*/  MUFU.EX2 R160, R160 ;  /* 0x000000a000a07308 */ /* 0x000fe20000000800 */
[----:B------:R-:W-:-:S02]  /*7e30*/  FMUL.FTZ R38, R38, R132 ;  /* 0x0000008426267220 */ /* 0x000fc40000410000 */
[----:B------:R-:W-:Y:S01]  /*7e40*/  FMUL.FTZ R39, R39, R132 ;  /* 0x0000008427277220 */ /* 0x000fe20000410000 */
[C---:B------:R-:W-:Y:S01]  /*7e50*/  HMMA.16816.F32 R108, R4.reuse, R10, R108 ;  /* 0x0000000a046c723c */ /* 0x040fe2000000186c */
[----:B------:R-:W5:Y:S01]  /*7e60*/  LDSM.16.MT88.4 R8, [R194+0x14000] ;  /* 0x01400000c208783b */ /* 0x000f620000004200 */
[-C--:B------:R-:W-:Y:S02]  /*7e70*/  FMUL.FTZ R40, R40, R148.reuse ;  /* 0x0000009428287220 */ /* 0x080fe40000410000 */
[----:B------:R-:W-:Y:S01]  /*7e80*/  FMUL.FTZ R41, R41, R148 ;  /* 0x0000009429297220 */ /* 0x000fe20000410000 */
[----:B------:R-:W2:Y:S01]  /*7e90*/  MUFU.EX2 R161, R161 ;  /* 0x000000a100a17308 */ /* 0x000ea20000000800 */
[-C--:B------:R-:W-:Y:S02]  /*7ea0*/  FMUL.FTZ R42, R42, R132.reuse ;  /* 0x000000842a2a7220 */ /* 0x080fe40000410000 */
[----:B------:R-:W-:Y:S01]  /*7eb0*/  FMUL.FTZ R43, R43, R132 ;  /* 0x000000842b2b7220 */ /* 0x000fe20000410000 */
[----:B-1----:R-:W-:Y:S01]  /*7ec0*/  HMMA.16816.F32 R36, R4, R12, R36 ;  /* 0x0000000c0424723c */ /* 0x002fe20000001824 */
[----:B------:R-:W-:-:S02]  /*7ed0*/  FMUL.FTZ R104, R104, R148 ;  /* 0x0000009468687220 */ /* 0x000fc40000410000 */
[----:B------:R-:W-:Y:S01]  /*7ee0*/  FMUL.FTZ R105, R105, R148 ;  /* 0x0000009469697220 */ /* 0x000fe20000410000 */
[----:B------:R-:W-:Y:S01]  /*7ef0*/  MUFU.EX2 R167, R167 ;  /* 0x000000a700a77308 */ /* 0x000fe20000000800 */
[-C--:B------:R-:W-:Y:S02]  /*7f00*/  FMUL.FTZ R106, R106, R132.reuse ;  /* 0x000000846a6a7220 */ /* 0x080fe40000410000 */
[----:B------:R-:W-:Y:S01]  /*7f10*/  FMUL.FTZ R107, R107, R132 ;  /* 0x000000846b6b7220 */ /* 0x000fe20000410000 */
[----:B------:R-:W-:Y:S01]  /*7f20*/  HMMA.16816.F32 R40, R4, R14, R40 ;  /* 0x0000000e0428723c */ /* 0x000fe20000001828 */
[----:B------:R-:W1:Y:S01]  /*7f30*/  LDSM.16.MT88.4 R12, [R192+0x14000] ;  /* 0x01400000c00c783b */ /* 0x000e620000004200 */
[-C--:B------:R-:W-:Y:S02]  /*7f40*/  FMUL.FTZ R100, R100, R148.reuse ;  /* 0x0000009464647220 */ /* 0x080fe40000410000 */
[----:B------:R-:W-:Y:S01]  /*7f50*/  FMUL.FTZ R101, R101, R148 ;  /* 0x0000009465657220 */ /* 0x000fe20000410000 */
[----:B------:R-:W1:Y:S01]  /*7f60*/  MUFU.EX2 R168, R168 ;  /* 0x000000a800a87308 */ /* 0x000e620000000800 */
[----:B------:R-:W-:-:S02]  /*7f70*/  FMUL.FTZ R102, R102, R132 ;  /* 0x0000008466667220 */ /* 0x000fc40000410000 */
[----:B------:R-:W-:Y:S01]  /*7f80*/  FMUL.FTZ R103, R103, R132 ;  /* 0x0000008467677220 */ /* 0x000fe20000410000 */
        /* <DEDUP_REMOVED lines=10> */
[----:B------:R-:W-:Y:S01]  /*8030*/  MUFU.EX2 R170, R170 ;  /* 0x000000aa00aa7308 */ /* 0x000fe20000000800 */
[-C--:B------:R-:W-:Y:S02]  /*8040*/  FMUL.FTZ R50, R50, R132.reuse ;  /* 0x0000008432327220 */ /* 0x080fe40000410000 */
[----:B------:R-:W-:Y:S01]  /*8050*/  FMUL.FTZ R51, R51, R132 ;  /* 0x0000008433337220 */ /* 0x000fe20000410000 */
[----:B-----5:R-:W-:Y:S01]  /*8060*/  HMMA.16816.F32 R44, R4, R8, R44 ;  /* 0x00000008042c723c */ /* 0x020fe2000000182c */
        /* <DEDUP_REMOVED lines=35> */
[----:B------:R-:W1:Y:S01]  /*82a0*/  MUFU.EX2 R164, R164 ;  /* 0x000000a400a47308 */ /* 0x000e620000000800 */
        /* <DEDUP_REMOVED lines=12> */
[----:B------:R-:W-:Y:S01]  /*8370*/  MUFU.EX2 R154, R154 ;  /* 0x0000009a009a7308 */ /* 0x000fe20000000800 */
        /* <DEDUP_REMOVED lines=29> */
[----:B------:R-:W-:-:S04]  /*8550*/  FFMA.FTZ R147, R229, R148, R147 ;  /* 0x00000094e5937223 */ /* 0x000fc80000010093 */
[----:B------:R-:W-:-:S03]  /*8560*/  FADD.FTZ R146, R146, R147 ;  /* 0x0000009392927221 */ /* 0x000fc60000010000 */
[----:B------:R-:W-:Y:S01]  /*8570*/  HMMA.16816.F32 R96, R4, R10, R96 ;  /* 0x0000000a0460723c */ /* 0x000fe20000001860 */
[----:B------:R-:W-:Y:S01]  /*8580*/  LDSM.16.MT88.4 R8, [R192+0x14800] ;  /* 0x01480000c008783b */ /* 0x000fe20000004200 */
[----:B------:R-:W-:-:S04]  /*8590*/  FADD.FTZ R145, R145, R146 ;  /* 0x0000009291917221 */ /* 0x000fc80000010000 */
[----:B------:R-:W-:Y:S01]  /*85a0*/  FADD.FTZ R144, R144, R145 ;  /* 0x0000009190907221 */ /* 0x000fe20000010000 */
[----:B--2---:R-:W-:Y:S02]  /*85b0*/  F2FP.PACK_AB R4, R156, R3 ;  /* 0x000000039c04723e */ /* 0x004fe400000000ff */
[----:B----4-:R-:W-:Y:S01]  /*85c0*/  F2FP.PACK_AB R5, R162, R159 ;  /* 0x0000009fa205723e */ /* 0x010fe200000000ff */
[----:B------:R-:W-:Y:S01]  /*85d0*/  FADD.FTZ R3, R3, R144 ;  /* 0x0000009003037221 */ /* 0x000fe20000010000 */
[----:B------:R-:W-:Y:S02]  /*85e0*/  F2FP.PACK_AB R6, R158, R157 ;  /* 0x0000009d9e06723e */ /* 0x000fe400000000ff */
[----:B------:R-:W-:Y:S01]  /*85f0*/  F2FP.PACK_AB R7, R161, R160 ;  /* 0x000000a0a107723e */ /* 0x000fe200000000ff */
[----:B------:R-:W-:-:S04]  /*8600*/  FADD.FTZ R156, R156, R3 ;  /* 0x000000039c9c7221 */ /* 0x000fc80000010000 */
[----:B------:R-:W-:Y:S02]  /*8610*/  FADD.FTZ R157, R157, R156 ;  /* 0x0000009c9d9d7221 */ /* 0x000fe40000010000 */
[----:B-1----:R-:W-:Y:S02]  /*8620*/  HMMA.16816.F32 R128, R4, R12, R128 ;  /* 0x0000000c0480723c */ /* 0x002fe40000001880 */
[----:B------:R-:W-:-:S06]  /*8630*/  FADD.FTZ R158, R158, R157 ;  /* 0x0000009d9e9e7221 */ /* 0x000fcc0000010000 */
[C---:B------:R-:W-:Y:S01]  /*8640*/  HMMA.16816.F32 R124, R4.reuse, R14, R124 ;  /* 0x0000000e047c723c */ /* 0x040fe2000000187c */
[----:B------:R-:W1:Y:S07]  /*8650*/  LDSM.16.MT88.4 R12, [R196+0x16800] ;  /* 0x01680000c40c783b */ /* 0x000e6e0000004200 */
[C---:B---3--:R-:W-:Y:S08]  /*8660*/  HMMA.16816.F32 R52, R4.reuse, R16, R52 ;  /* 0x000000100434723c */ /* 0x048ff00000001834 */
        /* <DEDUP_REMOVED lines=26> */
[C---:B---3--:R-:W-:Y:S08]  /*8810*/  HMMA.16816.F32 R76, R4.reuse, R24, R76 ;  /* 0x00000018044c723c */ /* 0x048ff0000000184c */
[C---:B------:R-:W-:Y:S01]  /*8820*/  HMMA.16816.F32 R80, R4.reuse, R26, R80 ;  /* 0x0000001a0450723c */ /* 0x040fe20000001850 */
[----:B------:R-:W3:Y:S07]  /*8830*/  LDSM.16.MT88.4 R24, [R196+0x15000] ;  /* 0x01500000c418783b */ /* 0x000eee0000004200 */
[C---:B----4-:R-:W-:Y:S08]  /*8840*/  HMMA.16816.F32 R84, R4.reuse, R20, R84 ;  /* 0x000000140454723c */ /* 0x050ff00000001854 */
[----:B------:R-:W-:Y:S01]  /*8850*/  HMMA.16816.F32 R88, R4, R22, R88 ;  /* 0x000000160458723c */ /* 0x000fe20000001858 */
[----:B------:R-:W-:Y:S06]  /*8860*/  LDSM.16.MT88.4 R20, [R194+0x15000] ;  /* 0x01500000c214783b */ /* 0x000fec0000004200 */
[----:B------:R-:W-:Y:S01]  /*8870*/  F2FP.PACK_AB R4, R168, R167 ;  /* 0x000000a7a804723e */ /* 0x000fe200000000ff */
[----:B------:R-:W-:Y:S01]  /*8880*/  FADD.FTZ R167, R167, R158 ;  /* 0x0000009ea7a77221 */ /* 0x000fe20000010000 */
[----:B------:R-:W-:-:S02]  /*8890*/  F2FP.PACK_AB R5, R172, R163 ;  /* 0x000000a3ac05723e */ /* 0x000fc400000000ff */
        /* <DEDUP_REMOVED lines=8> */
[C---:B--2---:R-:W-:Y:S08]  /*8920*/  HMMA.16816.F32 R52, R4.reuse, R16, R52 ;  /* 0x000000100434723c */ /* 0x044ff00000001834 */
[C---:B------:R-:W-:Y:S01]  /*8930*/  HMMA.16816.F32 R56, R4.reuse, R18, R56 ;  /* 0x000000120438723c */ /* 0x040fe20000001838 */
[----:B------:R-:W2:Y:S07]  /*8940*/  LDSM.16.MT88.4 R16, [R193+0x17000] ;  /* 0x01700000c110783b */ /* 0x000eae0000004200 */
[C---:B-----5:R-:W-:Y:S08]  /*8950*/  HMMA.16816.F32 R120, R4.reuse, R8, R120 ;  /* 0x000000080478723c */ /* 0x060ff00000001878 */
        /* <DEDUP_REMOVED lines=27> */
[----:B------:R-:W-:Y:S01]  /*8b10*/  HMMA.16816.F32 R48, R4, R22, R48 ;  /* 0x000000160430723c */ /* 0x000fe20000001830 */
[----:B------:R-:W1:Y:S06]  /*8b20*/  LDSM.16.MT88.4 R20, [R193+0x15800] ;  /* 0x01580000c114783b */ /* 0x000e6c0000004200 */
[----:B------:R-:W-:Y:S01]  /*8b30*/  F2FP.PACK_AB R4, R164, R155 ;  /* 0x0000009ba404723e */ /* 0x000fe200000000ff */
[----:B------:R-:W-:Y:S01]  /*8b40*/  FADD.FTZ R155, R155, R170 ;  /* 0x000000aa9b9b7221 */ /* 0x000fe20000010000 */
[----:B------:R-:W-:-:S02]  /*8b50*/  F2FP.PACK_AB R5, R171, R152 ;  /* 0x00000098ab05723e */ /* 0x000fc400000000ff */
[----:B------:R-:W-:Y:S01]  /*8b60*/  F2FP.PACK_AB R6, R154, R153 ;  /* 0x000000999a06723e */ /* 0x000fe200000000ff */
[----:B------:R-:W-:Y:S01]  /*8b70*/  FADD.FTZ R164, R164, R155 ;  /* 0x0000009ba4a47221 */ /* 0x000fe20000010000 */
[----:B------:R-:W-:-:S03]  /*8b80*/  F2FP.PACK_AB R7, R150, R173 ;  /* 0x000000ad9607723e */ /* 0x000fc600000000ff */
[----:B------:R-:W-:-:S04]  /*8b90*/  FADD.FTZ R153, R153, R164 ;  /* 0x000000a499997221 */ /* 0x000fc80000010000 */
[----:B--2---:R-:W-:Y:S01]  /*8ba0*/  HMMA.16816.F32 R60, R4, R16, R60 ;  /* 0x00000010043c723c */ /* 0x004fe2000000183c */
[----:B------:R-:W-:-:S06]  /*8bb0*/  FADD.FTZ R229, R154, R153 ;  /* 0x000000999ae57221 */ /* 0x000fcc0000010000 */
[----:B------:R-:W-:Y:S01]  /*8bc0*/  FFMA.FTZ R17, R225, R132, R135 ;  /* 0x00000084e1117223 */ /* 0x000fe20000010087 */
[----:B----4-:R-:W-:Y:S01]  /*8bd0*/  HMMA.16816.F32 R128, R4, R8, R128 ;  /* 0x000000080480723c */ /* 0x010fe20000001880 */
[----:B------:R-:W-:Y:S02]  /*8be0*/  MOV R132, R222 ;  /* 0x000000de00847202 */ /* 0x000fe40000000f00 */
[----:B------:R-:W-:-:S04]  /*8bf0*/  FADD.FTZ R17, R134, R17 ;  /* 0x0000001186117221 */ /* 0x000fc80000010000 */
[----:B------:R-:W-:Y:S01]  /*8c00*/  FADD.FTZ R0, R0, R17 ;  /* 0x0000001100007221 */ /* 0x000fe20000010000 */
[----:B------:R-:W-:Y:S01]  /*8c10*/  HMMA.16816.F32 R124, R4, R10, R124 ;  /* 0x0000000a047c723c */ /* 0x000fe2000000187c */
[----:B------:R-:W2:Y:S02]  /*8c20*/  LDSM.16.MT88.4 R8, [R194+0x17800] ;  /* 0x01780000c208783b */ /* 0x000ea40000004200 */
[----:B------:R-:W-:-:S04]  /*8c30*/  FADD.FTZ R0, R149, R0 ;  /* 0x0000000095007221 */ /* 0x000fc80000010000 */
[----:B------:R-:W-:Y:S01]  /*8c40*/  FADD.FTZ R159, R159, R0 ;  /* 0x000000009f9f7221 */ /* 0x000fe20000010000 */
[----:B---3--:R-:W-:Y:S03]  /*8c50*/  HMMA.16816.F32 R36, R4, R24, R36 ;  /* 0x000000180424723c */ /* 0x008fe60000001824 */
[----:B------:R-:W-:-:S04]  /*8c60*/  FADD.FTZ R3, R162, R159 ;  /* 0x0000009fa2037221 */ /* 0x000fc80000010000 */
[----:B------:R-:W-:Y:S01]  /*8c70*/  FADD.FTZ R0, R160, R3 ;  /* 0x00000003a0007221 */ /* 0x000fe20000010000 */
[----:B------:R-:W-:Y:S01]  /*8c80*/  HMMA.16816.F32 R40, R4, R26, R40 ;  /* 0x0000001a0428723c */ /* 0x000fe20000001828 */
[----:B------:R-:W3:Y:S02]  /*8c90*/  LDSM.16.MT88.4 R24, [R193+0x17800] ;  /* 0x01780000c118783b */ /* 0x000ee40000004200 */
[----:B------:R-:W-:-:S04]  /*8ca0*/  FADD.FTZ R0, R161, R0 ;  /* 0x00000000a1007221 */ /* 0x000fc80000010000 */
[----:B------:R-:W-:Y:S01]  /*8cb0*/  FADD.FTZ R3, R163, R0 ;  /* 0x00000000a3037221 */ /* 0x000fe20000010000 */
[----:B-1----:R-:W-:Y:S03]  /*8cc0*/  HMMA.16816.F32 R68, R4, R12, R68 ;  /* 0x0000000c0444723c */ /* 0x002fe60000001844 */
[----:B------:R-:W-:-:S04]  /*8cd0*/  FADD.FTZ R3, R172, R3 ;  /* 0x00000003ac037221 */ /* 0x000fc80000010000 */
[----:B------:R-:W-:Y:S01]  /*8ce0*/  FADD.FTZ R166, R166, R3 ;  /* 0x00000003a6a67221 */ /* 0x000fe20000010000 */
[----:B------:R-:W-:Y:S01]  /*8cf0*/  HMMA.16816.F32 R72, R4, R14, R72 ;  /* 0x0000000e0448723c */ /* 0x000fe20000001848 */
[----:B------:R-:W1:Y:S01]  /*8d00*/  LDSM.16.MT88.4 R12, [R192+0x17800] ;  /* 0x01780000c00c783b */ /* 0x000e620000004200 */
[----:B------:R-:W-:Y:S01]  /*8d10*/  MOV R3, R2 ;  /* 0x0000000200037202 */ /* 0x000fe20000000f00 */
[----:B------:R-:W-:-:S04]  /*8d20*/  FADD.FTZ R169, R169, R166 ;  /* 0x000000a6a9a97221 */ /* 0x000fc80000010000 */
        /* <DEDUP_REMOVED lines=31> */
[----:B------:R-:W-:Y:S02]  /*8f20*/  @!P3 LEA R10, P1, R5, c[0x0][0x170], 0x1 ;  /* 0x00005c00050aba11 */ /* 0x000fe400078208ff */
[----:B------:R-:W-:-:S04]  /*8f30*/  IADD3 R3, R9, R3, RZ ;  /* 0x0000000309037210 */ /* 0x000fc80007ffe0ff */
        /* <DEDUP_REMOVED lines=45> */
[----:B-1----:R-:W2:Y:S04]  /*9210*/  LDSM.16.M88.4 R4, [R201+0xc000] ;  /* 0x00c00000c904783b */ /* 0x002ea80000000200 */
[----:B------:R-:W1:Y:S04]  /*9220*/  LDSM.16.M88.4 R32, [R201+0xc800] ;  /* 0x00c80000c920783b */ /* 0x000e680000000200 */
[----:B------:R-:W-:Y:S04]  /*9230*/  LDSM.16.M88.4 R160, [R200] ;  /* 0x00000000c8a0783b */ /* 0x000fe80000000200 */
[----:B------:R-:W5:Y:S04]  /*9240*/  LDSM.16.M88.4 R132, [R199] ;  /* 0x00000000c784783b */ /* 0x000f680000000200 */
[----:B------:R-:W1:Y:S04]  /*9250*/  LDSM.16.M88.4 R144, [R201+0xd000] ;  /* 0x00d00000c990783b */ /* 0x000e680000000200 */
[----:B------:R-:W5:Y:S04]  /*9260*/  LDSM.16.M88.4 R136, [R201+0xd800] ;  /* 0x00d80000c988783b */ /* 0x000f680000000200 */
[----:B------:R-:W5:Y:S04]  /*9270*/  LDSM.16.M88.4 R28, [R191] ;  /* 0x00000000bf1c783b */ /* 0x000f680000000200 */
[----:B------:R-:W-:Y:S04]  /*9280*/  LDSM.16.M88.4 R156, [R198] ;  /* 0x00000000c69c783b */ /* 0x000fe80000000200 */
[----:B----4-:R-:W4:Y:S04]  /*9290*/  LDSM.16.M88.4 R16, [R195+0xc000] ;  /* 0x00c00000c310783b */ /* 0x010f280000000200 */
[----:B------:R-:W4:Y:S01]  /*92a0*/  LDSM.16.M88.4 R24, [R190] ;  /* 0x00000000be18783b */ /* 0x000f220000000200 */
[C---:B--2---:R-:W-:Y:S03]  /*92b0*/  HMMA.16816.F32 R8, R164.reuse, R4, RZ ;  /* 0x00000004a408723c */ /* 0x044fe600000018ff */
[----:B------:R-:W2:Y:S04]  /*92c0*/  LDSM.16.M88.4 R168, [R189] ;  /* 0x00000000bda8783b */ /* 0x000ea80000000200 */
[----:B---3--:R-:W3:Y:S01]  /*92d0*/  LDSM.16.M88.4 R12, [R195+0xc800] ;  /* 0x00c80000c30c783b */ /* 0x008ee20000000200 */
[C---:B------:R-:W-:Y:S03]  /*92e0*/  HMMA.16816.F32 R4, R164.reuse, R6, RZ ;  /* 0x00000006a404723c */ /* 0x040fe600000018ff */
[----:B------:R-:W-:Y:S04]  /*92f0*/  LDSM.16.M88.4 R152, [R195+0xd000] ;  /* 0x00d00000c398783b */ /* 0x000fe80000000200 */
[----:B------:R-:W-:Y:S01]  /*9300*/  LDSM.16.M88.4 R172, [R195+0xd800] ;  /* 0x00d80000c3ac783b */ /* 0x000fe20000000200 */
[C---:B-1----:R-:W-:Y:S03]  /*9310*/  HMMA.16816.F32 R20, R164.reuse, R32, RZ ;  /* 0x00000020a414723c */ /* 0x042fe600000018ff */
[----:B------:R-:W-:Y:S04]  /*9320*/  LDSM.16.M88.4 R232, [R188+0x3800] ;  /* 0x00380000bce8783b */ /* 0x000fe80000000200 */
[----:B------:R-:W0:Y:S01]  /*9330*/  LDGDEPBAR ;  /* 0x00000000000079af */ /* 0x000e220000000000 */
[----:B------:R-:W-:Y:S08]  /*9340*/  HMMA.16816.F32 R32, R164, R34, RZ ;  /* 0x00000022a420723c */ /* 0x000ff000000018ff */
[----:B-----5:R-:W-:Y:S08]  /*9350*/  HMMA.16816.F32 R8, R160, R132, R8 ;  /* 0x00000084a008723c */ /* 0x020ff00000001808 */
[C---:B------:R-:W-:Y:S08]  /*9360*/  HMMA.16816.F32 R148, R164.reuse, R144, RZ ;  /* 0x00000090a494723c */ /* 0x040ff000000018ff */
[C---:B------:R-:W-:Y:S08]  /*9370*/  HMMA.16816.F32 R144, R164.reuse, R146, RZ ;  /* 0x00000092a490723c */ /* 0x040ff000000018ff */
[----:B------:R-:W-:Y:S08]  /*9380*/  HMMA.16816.F32 R140, R164, R136, RZ ;  /* 0x00000088a48c723c */ /* 0x000ff000000018ff */
[----:B------:R-:W-:Y:S01]  /*9390*/  HMMA.16816.F32 R4, R160, R134, R4 ;  /* 0x00000086a004723c */ /* 0x000fe20000001804 */
[----:B------:R-:W-:Y:S07]  /*93a0*/  LDSM.16.M88.4 R132, [R197] ;  /* 0x00000000c584783b */ /* 0x000fee0000000200 */
[----:B------:R-:W-:Y:S01]  /*93b0*/  HMMA.16816.F32 R164, R164, R138, RZ ;  /* 0x0000008aa4a4723c */ /* 0x000fe200000018ff */
[----:B------:R-:W1:Y:S07]  /*93c0*/  LDSM.16.M88.4 R136, [R188] ;  /* 0x00000000bc88783b */ /* 0x000e6e0000000200 */
[C---:B------:R-:W-:Y:S08]  /*93d0*/  HMMA.16816.F32 R20, R160.reuse, R28, R20 ;  /* 0x0000001ca014723c */ /* 0x040ff00000001814 */
[----:B------:R-:W-:Y:S01]  /*93e0*/  HMMA.16816.F32 R32, R160, R30, R32 ;  /* 0x0000001ea020723c */ /* 0x000fe20000001820 */
[----:B------:R-:W5:Y:S07]  /*93f0*/  LDSM.16.M88.4 R28, [R188+0x800] ;  /* 0x00080000bc1c783b */ /* 0x000f6e0000000200 */
[C---:B----4-:R-:W-:Y:S08]  /*9400*/  HMMA.16816.F32 R8, R156.reuse, R16, R8 ;  /* 0x000000109c08723c */ /* 0x050ff00000001808 */
[----:B------:R-:W-:Y:S01]  /*9410*/  HMMA.16816.F32 R4, R156, R18, R4 ;  /* 0x000000129c04723c */ /* 0x000fe20000001804 */
[----:B------:R-:W-:Y:S07]  /*9420*/  LDSM.16.M88.4 R16, [R201+0xe000] ;  /* 0x00e00000c910783b */ /* 0x000fee0000000200 */
[C---:B------:R-:W-:Y:S08]  /*9430*/  HMMA.16816.F32 R148, R160.reuse, R24, R148 ;  /* 0x00000018a094723c */ /* 0x040ff00000001894 */
[C---:B------:R-:W-:Y:S01]  /*9440*/  HMMA.16816.F32 R144, R160.reuse, R26, R144 ;  /* 0x0000001aa090723c */ /* 0x040fe20000001890 */
[----:B------:R-:W-:Y:S07]  /*9450*/  LDSM.16.M88.4 R24, [R188+0x1000] ;  /* 0x00100000bc18783b */ /* 0x000fee0000000200 */
[C---:B--2---:R-:W-:Y:S08]  /*9460*/  HMMA.16816.F32 R140, R160.reuse, R168, R140 ;  /* 0x000000a8a08c723c */ /* 0x044ff0000000188c */
[----:B------:R-:W-:Y:S01]  /*9470*/  HMMA.16816.F32 R164, R160, R170, R164 ;  /* 0x000000aaa0a4723c */ /* 0x000fe200000018a4 */
[----:B------:R-:W2:Y:S04]  /*9480*/  LDSM.16.M88.4 R168, [R202+0x4000] ;  /* 0x00400000caa8783b */ /* 0x000ea80000000200 */
[----:B------:R-:W4:Y:S03]  /*9490*/  LDSM.16.M88.4 R160, [R188+0x1800] ;  /* 0x00180000bca0783b */ /* 0x000f260000000200 */
[C---:B---3--:R-:W-:Y:S08]  /*94a0*/  HMMA.16816.F32 R20, R156.reuse, R12, R20 ;  /* 0x0000000c9c14723c */ /* 0x048ff00000001814 */
[----:B------:R-:W-:Y:S01]  /*94b0*/  HMMA.16816.F32 R32, R156, R14, R32 ;  /* 0x0000000e9c20723c */ /* 0x000fe20000001820 */
[----:B------:R-:W3:Y:S07]  /*94c0*/  LDSM.16.M88.4 R12, [R201+0xe800] ;  /* 0x00e80000c90c783b */ /* 0x000eee0000000200 */
[C---:B-1----:R-:W-:Y:S08]  /*94d0*/  HMMA.16816.F32 R8, R132.reuse, R136, R8 ;  /* 0x000000888408723c */ /* 0x042ff00000001808 */
[----:B------:R-:W-:Y:S01]  /*94e0*/  HMMA.16816.F32 R4, R132, R138, R4 ;  /* 0x0000008a8404723c */ /* 0x000fe20000001804 */
[----:B------:R-:W-:Y:S07]  /*94f0*/  LDSM.16.M88.4 R136, [R187] ;  /* 0x00000000bb88783b */ /* 0x000fee0000000200 */
[C---:B------:R-:W-:Y:S08]  /*9500*/  HMMA.16816.F32 R148, R156.reuse, R152, R148 ;  /* 0x000000989c94723c */ /* 0x040ff00000001894 */
[C---:B------:R-:W-:Y:S01]  /*9510*/  HMMA.16816.F32 R144, R156.reuse, R154, R144 ;  /* 0x0000009a9c90723c */ /* 0x040fe20000001890 */
[----:B------:R-:W-:Y:S07]  /*9520*/  LDSM.16.M88.4 R152, [R201+0xf000] ;  /* 0x00f00000c998783b */ /* 0x000fee0000000200 */
[C---:B------:R-:W-:Y:S08]  /*9530*/  HMMA.16816.F32 R140, R156.reuse, R172, R140 ;  /* 0x000000ac9c8c723c */ /* 0x040ff0000000188c */
[----:B------:R-:W-:Y:S01]  /*9540*/  HMMA.16816.F32 R164, R156, R174, R164 ;  /* 0x000000ae9ca4723c */ /* 0x000fe200000018a4 */
[----:B------:R-:W1:Y:S04]  /*9550*/  LDSM.16.M88.4 R156, [R200+0x4000] ;  /* 0x00400000c89c783b */ /* 0x000e680000000200 */
[----:B------:R-:W1:Y:S03]  /*9560*/  LDSM.16.M88.4 R172, [R201+0xf800] ;  /* 0x00f80000c9ac783b */ /* 0x000e660000000200 */
[C---:B-----5:R-:W-:Y:S08]  /*9570*/  HMMA.16816.F32 R20, R132.reuse, R28, R20 ;  /* 0x0000001c8414723c */ /* 0x060ff00000001814 */
[----:B------:R-:W-:Y:S01]  /*9580*/  HMMA.16816.F32 R32, R132, R30, R32 ;  /* 0x0000001e8420723c */ /* 0x000fe20000001820 */
[----:B------:R-:W5:Y:S07]  /*9590*/  LDSM.16.M88.4 R28, [R186] ;  /* 0x00000000ba1c783b */ /* 0x000f6e0000000200 */
[C---:B--2---:R-:W-:Y:S08]  /*95a0*/  HMMA.16816.F32 R8, R168.reuse, R16, R8 ;  /* 0x00000010a808723c */ /* 0x044ff00000001808 */
[----:B------:R-:W-:Y:S01]  /*95b0*/  HMMA.16816.F32 R4, R168, R18, R4 ;  /* 0x00000012a804723c */ /* 0x000fe20000001804 */
[----:B------:R-:W-:Y:S07]  /*95c0*/  LDSM.16.M88.4 R16, [R195+0xe000] ;  /* 0x00e00000c310783b */ /* 0x000fee0000000200 */
[C---:B------:R-:W-:Y:S08]  /*95d0*/  HMMA.16816.F32 R148, R132.reuse, R24, R148 ;  /* 0x000000188494723c */ /* 0x040ff00000001894 */
[C---:B------:R-:W-:Y:S01]  /*95e0*/  HMMA.16816.F32 R144, R132.reuse, R26, R144 ;  /* 0x0000001a8490723c */ /* 0x040fe20000001890 */
[----:B------:R-:W-:Y:S07]  /*95f0*/  LDSM.16.M88.4 R24, [R185] ;  /* 0x00000000b918783b */ /* 0x000fee0000000200 */
[C---:B----4-:R-:W-:Y:S08]  /*9600*/  HMMA.16816.F32 R140, R132.reuse, R160, R140 ;  /* 0x000000a0848c723c */ /* 0x050ff0000000188c */
[----:B------:R-:W-:Y:S01]  /*9610*/  HMMA.16816.F32 R164, R132, R162, R164 ;  /* 0x000000a284a4723c */ /* 0x000fe200000018a4 */
[----:B------:R-:W2:Y:S04]  /*9620*/  LDSM.16.M88.4 R132, [R198+0x4000] ;  /* 0x00400000c684783b */ /* 0x000ea80000000200 */
[----:B------:R-:W4:Y:S03]  /*9630*/  LDSM.16.M88.4 R160, [R184] ;  /* 0x00000000b8a0783b */ /* 0x000f260000000200 */
[C---:B---3--:R-:W-:Y:S08]  /*9640*/  HMMA.16816.F32 R20, R168.reuse, R12, R20 ;  /* 0x0000000ca814723c */ /* 0x048ff00000001814 */
        /* <DEDUP_REMOVED lines=12> */
[C---:B-----5:R-:W-:Y:S08]  /*9710*/  HMMA.16816.F32 R20, R156.reuse, R28, R20 ;  /* 0x0000001c9c14723c */ /* 0x060ff00000001814 */
[----:B------:R-:W-:Y:S01]  /*9720*/  HMMA.16816.F32 R32, R156, R30, R32 ;  /* 0x0000001e9c20723c */ /* 0x000fe20000001820 */
[----:B------:R-:W1:Y:S07]  /*9730*/  LDSM.16.M88.4 R28, [R188+0x2000] ;  /* 0x00200000bc1c783b */ /* 0x000e6e0000000200 */
[C---:B--2---:R-:W-:Y:S08]  /*9740*/  HMMA.16816.F32 R8, R132.reuse, R16, R8 ;  /* 0x000000108408723c */ /* 0x044ff00000001808 */
[----:B------:R-:W-:Y:S01]  /*9750*/  HMMA.16816.F32 R4, R132, R18, R4 ;  /* 0x000000128404723c */ /* 0x000fe20000001804 */
[----:B------:R-:W-:Y:S07]  /*9760*/  LDSM.16.M88.4 R16, [R188+0x3000] ;  /* 0x00300000bc10783b */ /* 0x000fee0000000200 */
[C---:B------:R-:W-:Y:S08]  /*9770*/  HMMA.16816.F32 R148, R156.reuse, R24, R148 ;  /* 0x000000189c94723c */ /* 0x040ff00000001894 */
[C---:B------:R-:W-:Y:S01]  /*9780*/  HMMA.16816.F32 R144, R156.reuse, R26, R144 ;  /* 0x0000001a9c90723c */ /* 0x040fe20000001890 */
[----:B------:R-:W-:Y:S07]  /*9790*/  LDSM.16.M88.4 R24, [R188+0x2800] ;  /* 0x00280000bc18783b */ /* 0x000fee0000000200 */
[C---:B----4-:R-:W-:Y:S08]  /*97a0*/  HMMA.16816.F32 R140, R156.reuse, R160, R140 ;  /* 0x000000a09c8c723c */ /* 0x050ff0000000188c */
[----:B------:R-:W-:Y:S01]  /*97b0*/  HMMA.16816.F32 R164, R156, R162, R164 ;  /* 0x000000a29ca4723c */ /* 0x000fe200000018a4 */
[----:B------:R-:W-:Y:S04]  /*97c0*/  LDSM.16.M88.4 R160, [R202+0x8000] ;  /* 0x00800000caa0783b */ /* 0x000fe80000000200 */
[----:B------:R-:W-:Y:S03]  /*97d0*/  LDSM.16.M88.4 R156, [R201+0x11000] ;  /* 0x01100000c99c783b */ /* 0x000fe60000000200 */
[C---:B---3--:R-:W-:Y:S08]  /*97e0*/  HMMA.16816.F32 R20, R132.reuse, R12, R20 ;  /* 0x0000000c8414723c */ /* 0x048ff00000001814 */
[----:B------:R-:W-:Y:S01]  /*97f0*/  HMMA.16816.F32 R32, R132, R14, R32 ;  /* 0x0000000e8420723c */ /* 0x000fe20000001820 */
[----:B------:R-:W2:Y:S07]  /*9800*/  LDSM.16.M88.4 R12, [R201+0x10000] ;  /* 0x01000000c90c783b */ /* 0x000eae0000000200 */
[C---:B-1----:R-:W-:Y:S08]  /*9810*/  HMMA.16816.F32 R8, R168.reuse, R28, R8 ;  /* 0x0000001ca808723c */ /* 0x042ff00000001808 */
[----:B------:R-:W-:Y:S01]  /*9820*/  HMMA.16816.F32 R4, R168, R30, R4 ;  /* 0x0000001ea804723c */ /* 0x000fe20000001804 */
[----:B------:R-:W-:Y:S07]  /*9830*/  LDSM.16.M88.4 R28, [R198+0x8000] ;  /* 0x00800000c61c783b */ /* 0x000fee0000000200 */
[C---:B------:R-:W-:Y:S08]  /*9840*/  HMMA.16816.F32 R148, R132.reuse, R152, R148 ;  /* 0x000000988494723c */ /* 0x040ff00000001894 */
[C---:B------:R-:W-:Y:S01]  /*9850*/  HMMA.16816.F32 R144, R132.reuse, R154, R144 ;  /* 0x0000009a8490723c */ /* 0x040fe20000001890 */
[----:B------:R-:W-:Y:S07]  /*9860*/  LDSM.16.M88.4 R152, [R183] ;  /* 0x00000000b798783b */ /* 0x000fee0000000200 */
[C---:B------:R-:W-:Y:S08]  /*9870*/  HMMA.16816.F32 R140, R132.reuse, R136, R140 ;  /* 0x00000088848c723c */ /* 0x040ff0000000188c */
[----:B------:R-:W-:Y:S01]  /*9880*/  HMMA.16816.F32 R164, R132, R138, R164 ;  /* 0x0000008a84a4723c */ /* 0x000fe200000018a4 */
[----:B------:R-:W1:Y:S04]  /*9890*/  LDSM.16.M88.4 R136, [R200+0x8000] ;  /* 0x00800000c888783b */ /* 0x000e680000000200 */
[----:B------:R-:W-:Y:S03]  /*98a0*/  LDSM.16.M88.4 R132, [R195+0x10000] ;  /* 0x01000000c384783b */ /* 0x000fe60000000200 */
[----:B--2---:R-:W-:Y:S08]  /*98b0*/  HMMA.16816.F32 R8, R160, R12, R8 ;  /* 0x0000000ca008723c */ /* 0x004ff00000001808 */
[C---:B------:R-:W-:Y:S08]  /*98c0*/  HMMA.16816.F32 R20, R168.reuse, R24, R20 ;  /* 0x00000018a814723c */ /* 0x040ff00000001814 */
[----:B------:R-:W-:Y:S01]  /*98d0*/  HMMA.16816.F32 R32, R168, R26, R32 ;  /* 0x0000001aa820723c */ /* 0x000fe20000001820 */
[----:B------:R-:W2:Y:S07]  /*98e0*/  LDSM.16.M88.4 R24, [R201+0x10800] ;  /* 0x01080000c918783b */ /* 0x000eae0000000200 */
[----:B------:R-:W-:Y:S01]  /*98f0*/  HMMA.16816.F32 R4, R160, R14, R4 ;  /* 0x0000000ea004723c */ /* 0x000fe20000001804 */
[----:B------:R-:W-:Y:S07]  /*9900*/  LDSM.16.M88.4 R12, [R188+0x4000] ;  /* 0x00400000bc0c783b */ /* 0x000fee0000000200 */
[----:B------:R-:W-:Y:S08]  /*9910*/  HMMA.16816.F32 R148, R168, R16, R148 ;  /* 0x00000010a894723c */ /* 0x000ff00000001894 */
[C---:B-1----:R-:W-:Y:S08]  /*9920*/  HMMA.16816.F32 R8, R136.reuse, R152, R8 ;  /* 0x000000988808723c */ /* 0x042ff00000001808 */
[----:B------:R-:W-:Y:S01]  /*9930*/  HMMA.16816.F32 R4, R136, R154, R4 ;  /* 0x0000009a8804723c */ /* 0x000fe20000001804 */
[----:B------:R-:W-:Y:S07]  /*9940*/  LDSM.16.M88.4 R152, [R201+0x11800] ;  /* 0x01180000c998783b */ /* 0x000fee0000000200 */
[----:B------:R-:W-:Y:S01]  /*9950*/  HMMA.16816.F32 R144, R168, R18, R144 ;  /* 0x00000012a890723c */ /* 0x000fe20000001890 */
[----:B------:R-:W1:Y:S07]  /*9960*/  LDSM.16.M88.4 R16, [R197+0x8000] ;  /* 0x00800000c510783b */ /* 0x000e6e0000000200 */
[----:B--2---:R-:W-:Y:S08]  /*9970*/  HMMA.16816.F32 R20, R160, R24, R20 ;  /* 0x00000018a014723c */ /* 0x004ff00000001814 */
[----:B------:R-:W-:Y:S08]  /*9980*/  HMMA.16816.F32 R8, R28, R132, R8 ;  /* 0x000000841c08723c */ /* 0x000ff00000001808 */
[----:B------:R-:W-:Y:S01]  /*9990*/  HMMA.16816.F32 R32, R160, R26, R32 ;  /* 0x0000001aa020723c */ /* 0x000fe20000001820 */
[----:B------:R-:W2:Y:S07]  /*99a0*/  LDSM.16.M88.4 R24, [R195+0x10800] ;  /* 0x01080000c318783b */ /* 0x000eae0000000200 */
[----:B------:R-:W-:Y:S01]  /*99b0*/  HMMA.16816.F32 R4, R28, R134, R4 ;  /* 0x000000861c04723c */ /* 0x000fe20000001804 */
[----:B------:R-:W3:Y:S07]  /*99c0*/  LDSM.16.M88.4 R132, [R181] ;  /* 0x00000000b584783b */ /* 0x000eee0000000200 */
[----:B------:R-:W-:Y:S08]  /*99d0*/  HMMA.16816.F32 R140, R168, R232, R140 ;  /* 0x000000e8a88c723c */ /* 0x000ff0000000188c */
[----:B------:R-:W-:Y:S08]  /*99e0*/  HMMA.16816.F32 R20, R136, R172, R20 ;  /* 0x000000ac8814723c */ /* 0x000ff00000001814 */
[----:B------:R-:W-:Y:S08]  /*99f0*/  HMMA.16816.F32 R148, R160, R156, R148 ;  /* 0x0000009ca094723c */ /* 0x000ff00000001894 */
[----:B-1----:R-:W-:Y:S08]  /*9a00*/  HMMA.16816.F32 R8, R16, R12, R8 ;  /* 0x0000000c1008723c */ /* 0x002ff00000001808 */
[----:B------:R-:W-:Y:S01]  /*9a10*/  HMMA.16816.F32 R156, R160, R158, R144 ;  /* 0x0000009ea09c723c */ /* 0x000fe20000001890 */
[----:B------:R-:W1:Y:S07]  /*9a20*/  LDSM.16.M88.4 R144, [R188+0x4800] ;  /* 0x00480000bc90783b */ /* 0x000e6e0000000200 */
[----:B------:R-:W-:Y:S01]  /*9a30*/  HMMA.16816.F32 R4, R16, R14, R4 ;  /* 0x0000000e1004723c */ /* 0x000fe20000001804 */
[----:B------:R-:W4:Y:S07]  /*9a40*/  LDSM.16.M88.4 R12, [R195+0x11000] ;  /* 0x01100000c30c783b */ /* 0x000f2e0000000200 */
[----:B------:R-:W-:Y:S01]  /*9a50*/  HMMA.16816.F32 R164, R168, R234, R164 ;  /* 0x000000eaa8a4723c */ /* 0x000fe200000018a4 */
[----:B------:R-:W-:-:S06]  /*9a60*/  FMUL.FTZ R3, R8, c[0x0][0x2ec] ;  /* 0x0000bb0008037a20 */ /* 0x000fcc0000410000 */
[----:B------:R-:W1:Y:S01]  /*9a70*/  MUFU.TANH R3, R3 ;  /* 0x0000000300037308 */ /* 0x000e620000002400 */
[----:B--2---:R-:W-:Y:S08]  /*9a80*/  HMMA.16816.F32 R20, R28, R24, R20 ;  /* 0x000000181c14723c */ /* 0x004ff00000001814 */
[----:B------:R-:W-:Y:S01]  /*9a90*/  HMMA.16816.F32 R140, R160, R152, R140 ;  /* 0x00000098a08c723c */ /* 0x000fe2000000188c */
[----:B------:R-:W-:-:S06]  /*9aa0*/  FMUL.FTZ R4, R4, c[0x0][0x2ec] ;  /* 0x0000bb0004047a20 */ /* 0x000fcc0000410000 */
[----:B------:R-:W-:Y:S01]  /*9ab0*/  FMUL.FTZ R152, R9, c[0x0][0x2ec] ;  /* 0x0000bb0009987a20 */ /* 0x000fe20000410000 */
[----:B---3--:R-:W-:Y:S01]  /*9ac0*/  HMMA.16816.F32 R148, R136, R132, R148 ;  /* 0x000000848894723c */ /* 0x008fe20000001894 */
[----:B------:R-:W-:-:S04]  /*9ad0*/  FMUL.FTZ R153, R5, c[0x0][0x2ec] ;  /* 0x0000bb0005997a20 */ /* 0x000fc80000410000 */
[----:B------:R-:W2:Y:S02]  /*9ae0*/  MUFU.TANH R152, R152 ;  /* 0x0000009800987308 */ /* 0x000ea40000002400 */
[----:B------:R-:W-:Y:S01]  /*9af0*/  FMUL.FTZ R132, R10, c[0x0][0x2ec] ;  /* 0x0000bb000a847a20 */ /* 0x000fe20000410000 */
[----:B------:R-:W-:Y:S01]  /*9b00*/  HMMA.16816.F32 R164, R160, R154, R164 ;  /* 0x0000009aa0a4723c */ /* 0x000fe200000018a4 */
[----:B------:R-:W-:Y:S02]  /*9b10*/  FMUL.FTZ R133, R11, c[0x0][0x2ec] ;  /* 0x0000bb000b857a20 */ /* 0x000fe40000410000 */
[----:B------:R-:W3:Y:S02]  /*9b20*/  LDSM.16.M88.4 R8, [R180] ;  /* 0x00000000b408783b */ /* 0x000ee40000000200 */
[----:B------:R-:W2:Y:S03]  /*9b30*/  MUFU.TANH R132, R132 ;  /* 0x0000008400847308 */ /* 0x000ea60000002400 */
[----:B-1----:R-:W-:Y:S05]  /*9b40*/  HMMA.16816.F32 R20, R16, R144, R20 ;  /* 0x000000901014723c */ /* 0x002fea0000001814 */
[----:B------:R1:W1:Y:S02]  /*9b50*/  MUFU.TANH R144, R4 ;  /* 0x0000000400907308 */ /* 0x0002640000002400 */
[----:B------:R-:W-:Y:S01]  /*9b60*/  FMUL.FTZ R145, R7, c[0x0][0x2ec] ;  /* 0x0000bb0007917a20 */ /* 0x000fe20000410000 */
[C---:B------:R-:W-:Y:S05]  /*9b70*/  HMMA.16816.F32 R156, R136.reuse, R134, R156 ;  /* 0x00000086889c723c */ /* 0x040fea000000189c */
[----:B------:R-:W2:Y:S02]  /*9b80*/  MUFU.TANH R133, R133 ;  /* 0x0000008500857308 */ /* 0x000ea40000002400 */
[----:B------:R-:W-:Y:S01]  /*9b90*/  FMUL.FTZ R135, R6, c[0x0][0x2ec] ;  /* 0x0000bb0006877a20 */ /* 0x000fe20000410000 */
[----:B------:R-:W-:Y:S01]  /*9ba0*/  HMMA.16816.F32 R32, R136, R174, R32 ;  /* 0x000000ae8820723c */ /* 0x000fe20000001820 */
[----:B-1----:R-:W1:Y:S04]  /*9bb0*/  LDSM.16.M88.4 R4, [R195+0x11800] ;  /* 0x01180000c304783b */ /* 0x002e680000000200 */
[----:B------:R-:W1:Y:S03]  /*9bc0*/  MUFU.TANH R134, R153 ;  /* 0x0000009900867308 */ /* 0x000e660000002400 */
[----:B----4-:R-:W-:Y:S01]  /*9bd0*/  HMMA.16816.F32 R148, R28, R12, R148 ;  /* 0x0000000c1c94723c */ /* 0x010fe20000001894 */
[----:B------:R-:W-:-:S02]  /*9be0*/  FMUL.FTZ R20, R20, c[0x0][0x2ec] ;  /* 0x0000bb0014147a20 */ /* 0x000fc40000410000 */
[----:B------:R-:W-:Y:S02]  /*9bf0*/  FMUL.FTZ R21, R21, c[0x0][0x2ec] ;  /* 0x0000bb0015157a20 */ /* 0x000fe40000410000 */
[----:B------:R-:W4:Y:S03]  /*9c00*/  MUFU.TANH R135, R135 ;  /* 0x0000008700877308 */ /* 0x000f260000002400 */
[----:B------:R-:W-:Y:S01]  /*9c10*/  HMMA.16816.F32 R156, R28, R14, R156 ;  /* 0x0000000e1c9c723c */ /* 0x000fe2000000189c */
[----:B------:R-:W5:Y:S04]  /*9c20*/  LDSM.16.M88.4 R12, [R188+0x5800] ;  /* 0x00580000bc0c783b */ /* 0x000f680000000200 */
[----:B------:R-:W1:Y:S03]  /*9c30*/  MUFU.TANH R145, R145 ;  /* 0x0000009100917308 */ /* 0x000e660000002400 */
[C---:B---3--:R-:W-:Y:S05]  /*9c40*/  HMMA.16816.F32 R140, R136.reuse, R8, R140 ;  /* 0x00000008888c723c */ /* 0x048fea000000188c */
[----:B------:R-:W3:Y:S02]  /*9c50*/  MUFU.TANH R20, R20 ;  /* 0x0000001400147308 */ /* 0x000ee40000002400 */
[----:B------:R-:W-:Y:S01]  /*9c60*/  FMUL.FTZ R8, R22, c[0x0][0x2ec] ;  /* 0x0000bb0016087a20 */ /* 0x000fe20000410000 */
[----:B------:R-:W-:Y:S01]  /*9c70*/  HMMA.16816.F32 R164, R136, R10, R164 ;  /* 0x0000000a88a4723c */ /* 0x000fe200000018a4 */
[----:B------:R-:W-:-:S04]  /*9c80*/  FMUL.FTZ R9, R23, c[0x0][0x2ec] ;  /* 0x0000bb0017097a20 */ /* 0x000fc80000410000 */
[----:B------:R-:W2:Y:S03]  /*9c90*/  MUFU.TANH R21, R21 ;  /* 0x0000001500157308 */ /* 0x000ea60000002400 */
[----:B------:R-:W-:Y:S01]  /*9ca0*/  HMMA.16816.F32 R32, R28, R26, R32 ;  /* 0x0000001a1c20723c */ /* 0x000fe20000001820 */
[----:B------:R-:W2:Y:S01]  /*9cb0*/  LDSM.16.M88.4 R24, [R188+0x5000] ;  /* 0x00500000bc18783b */ /* 0x000ea20000000200 */
[----:B------:R-:W-:-:S04]  /*9cc0*/  DEPBAR.LE SB0, 0x0 ;  /* 0x000080000000791a */ /* 0x000fc80000000000 */
[----:B------:R-:W2:Y:S02]  /*9cd0*/  MUFU.TANH R8, R8 ;  /* 0x0000000800087308 */ /* 0x000ea40000002400 */
[C---:B-1----:R-:W-:Y:S06]  /*9ce0*/  HMMA.16816.F32 R140, R28.reuse, R4, R140 ;  /* 0x000000041c8c723c */ /* 0x042fec000000188c */
[----:B------:R-:W1:Y:S02]  /*9cf0*/  MUFU.TANH R9, R9 ;  /* 0x0000000900097308 */ /* 0x000e640000002400 */
[----:B------:R-:W-:Y:S08]  /*9d00*/  HMMA.16816.F32 R164, R28, R6, R164 ;  /* 0x000000061ca4723c */ /* 0x000ff000000018a4 */
[C---:B------:R-:W-:Y:S08]  /*9d10*/  HMMA.16816.F32 R32, R16.reuse, R146, R32 ;  /* 0x000000921020723c */ /* 0x040ff00000001820 */
[C---:B-----5:R-:W-:Y:S08]  /*9d20*/  HMMA.16816.F32 R140, R16.reuse, R12, R140 ;  /* 0x0000000c108c723c */ /* 0x060ff0000000188c */
[C---:B------:R-:W-:Y:S08]  /*9d30*/  HMMA.16816.F32 R164, R16.reuse, R14, R164 ;  /* 0x0000000e10a4723c */ /* 0x040ff000000018a4 */
[----:B--2---:R-:W-:Y:S01]  /*9d40*/  HMMA.16816.F32 R156, R16, R26, R156 ;  /* 0x0000001a109c723c */ /* 0x004fe2000000189c */
[----:B------:R-:W-:-:S02]  /*9d50*/  FMUL.FTZ R22, R32, c[0x0][0x2ec] ;  /* 0x0000bb0020167a20 */ /* 0x000fc40000410000 */
[----:B------:R-:W-:Y:S02]  /*9d60*/  FMUL.FTZ R23, R33, c[0x0][0x2ec] ;  /* 0x0000bb0021177a20 */ /* 0x000fe40000410000 */
[----:B------:R-:W-:Y:S02]  /*9d70*/  FMUL.FTZ R10, R34, c[0x0][0x2ec] ;  /* 0x0000bb00220a7a20 */ /* 0x000fe40000410000 */
[----:B------:R-:W-:Y:S01]  /*9d80*/  FMUL.FTZ R4, R35, c[0x0][0x2ec] ;  /* 0x0000bb0023047a20 */ /* 0x000fe20000410000 */
[----:B------:R-:W-:Y:S01]  /*9d90*/  HMMA.16816.F32 R148, R16, R24, R148 ;  /* 0x000000181094723c */ /* 0x000fe20000001894 */
[----:B------:R-:W-:Y:S01]  /*9da0*/  FMUL.FTZ R140, R140, c[0x0][0x2ec] ;  /* 0x0000bb008c8c7a20 */ /* 0x000fe20000410000 */
[----:B------:R-:W2:Y:S01]  /*9db0*/  MUFU.TANH R22, R22 ;  /* 0x0000001600167308 */ /* 0x000ea20000002400 */
[----:B------:R-:W-:Y:S02]  /*9dc0*/  FMUL.FTZ R154, R142, c[0x0][0x2ec] ;  /* 0x0000bb008e9a7a20 */ /* 0x000fe40000410000 */
[----:B------:R-:W-:-:S02]  /*9dd0*/  FMUL.FTZ R142, R143, c[0x0][0x2ec] ;  /* 0x0000bb008f8e7a20 */ /* 0x000fc40000410000 */
[----:B------:R-:W-:Y:S02]  /*9de0*/  FMUL.FTZ R141, R141, c[0x0][0x2ec] ;  /* 0x0000bb008d8d7a20 */ /* 0x000fe40000410000 */
[----:B------:R-:W-:Y:S01]  /*9df0*/  FMUL.FTZ R7, R167, c[0x0][0x2ec] ;  /* 0x0000bb00a7077a20 */ /* 0x000fe20000410000 */
[----:B------:R5:W1:Y:S06]  /*9e00*/  MUFU.TANH R162, R140 ;  /* 0x0000008c00a27308 */ /* 0x000a6c0000002400 */
[----:B------:R-:W-:Y:S02]  /*9e10*/  FMUL.FTZ R156, R156, c[0x0][0x2ec] ;  /* 0x0000bb009c9c7a20 */ /* 0x000fe40000410000 */
[----:B------:R-:W-:Y:S01]  /*9e20*/  FMUL.FTZ R158, R158, c[0x0][0x2ec] ;  /* 0x0000bb009e9e7a20 */ /* 0x000fe20000410000 */
[----:B------:R-:W1:Y:S01]  /*9e30*/  MUFU.TANH R23, R23 ;  /* 0x0000001700177308 */ /* 0x000e620000002400 */
[----:B------:R-:W-:-:S02]  /*9e40*/  FMUL.FTZ R157, R157, c[0x0][0x2ec] ;  /* 0x0000bb009d9d7a20 */ /* 0x000fc40000410000 */
[----:B------:R-:W-:Y:S02]  /*9e50*/  FMUL.FTZ R159, R159, c[0x0][0x2ec] ;  /* 0x0000bb009f9f7a20 */ /* 0x000fe40000410000 */
[----:B------:R-:W-:Y:S02]  /*9e60*/  FMUL.FTZ R148, R148, c[0x0][0x2ec] ;  /* 0x0000bb0094947a20 */ /* 0x000fe40000410000 */
[----:B-----5:R-:W-:Y:S01]  /*9e70*/  FMUL.FTZ R140, R166, c[0x0][0x2ec] ;  /* 0x0000bb00a68c7a20 */ /* 0x020fe20000410000 */
[----:B------:R5:W1:Y:S01]  /*9e80*/  MUFU.TANH R230, R156 ;  /* 0x0000009c00e67308 */ /* 0x000a620000002400 */
[----:B------:R-:W-:Y:S02]  /*9e90*/  FMUL.FTZ R149, R149, c[0x0][0x2ec] ;  /* 0x0000bb0095957a20 */ /* 0x000fe40000410000 */
[----:B------:R-:W-:Y:S02]  /*9ea0*/  FMUL.FTZ R150, R150, c[0x0][0x2ec] ;  /* 0x0000bb0096967a20 */ /* 0x000fe40000410000 */
[----:B------:R-:W-:-:S03]  /*9eb0*/  FMUL.FTZ R151, R151, c[0x0][0x2ec] ;  /* 0x0000bb0097977a20 */ /* 0x000fc60000410000 */
[----:B------:R1:W1:Y:S01]  /*9ec0*/  MUFU.TANH R174, R158 ;  /* 0x0000009e00ae7308 */ /* 0x0002620000002400 */
[----:B-----5:R-:W-:-:S07]  /*9ed0*/  FMUL.FTZ R156, R165, c[0x0][0x2ec] ;  /* 0x0000bb00a59c7a20 */ /* 0x020fce0000410000 */
[----:B------:R-:W2:Y:S01]  /*9ee0*/  MUFU.TANH R10, R10 ;  /* 0x0000000a000a7308 */ /* 0x000ea20000002400 */
[----:B-1----:R-:W-:-:S07]  /*9ef0*/  FMUL.FTZ R158, R164, c[0x0][0x2ec] ;  /* 0x0000bb00a49e7a20 */ /* 0x002fce0000410000 */
[----:B------:R-:W1:Y:S08]  /*9f00*/  MUFU.TANH R4, R4 ;  /* 0x0000000400047308 */ /* 0x000e700000002400 */
[----:B------:R1:W1:Y:S08]  /*9f10*/  MUFU.TANH R234, R148 ;  /* 0x0000009400ea7308 */ /* 0x0002700000002400 */
[----:B------:R1:W1:Y:S08]  /*9f20*/  MUFU.TANH R232, R149 ;  /* 0x0000009500e87308 */ /* 0x0002700000002400 */
[----:B------:R1:W1:Y:S08]  /*9f30*/  MUFU.TANH R226, R150 ;  /* 0x0000009600e27308 */ /* 0x0002700000002400 */
        /* <DEDUP_REMOVED lines=8> */
[----:B------:R-:W1:Y:S08]  /*9fc0*/  MUFU.TANH R140, R140 ;  /* 0x0000008c008c7308 */ /* 0x000e700000002400 */
[----:B------:R-:W1:Y:S01]  /*9fd0*/  MUFU.TANH R7, R7 ;  /* 0x0000000700077308 */ /* 0x000e620000002400 */
[----:B------:R-:W-:Y:S06]  /*9fe0*/  BAR.SYNC.DEFER_BLOCKING 0x0 ;  /* 0x0000000000007b1d */ /* 0x000fec0000010000 */
[----:B------:R-:W-:Y:S05]  /*9ff0*/  @!P0 BRA `(.L_x_382) ;  /* 0x0000038000008947 */ /* 0x000fea0003800000 */
[----:B--234-:R-:W-:Y:S01]  /*a000*/  IADD3 R6, R223, -0x4, RZ ;  /* 0xfffffffcdf067810 */ /* 0x01cfe20007ffe0ff */
        /* <DEDUP_REMOVED lines=53> */
.L_x_384:
[----:B------:R-:W-:Y:S05]  /*a360*/  BSYNC B0 ;  /* 0x0000000000007941 */ /* 0x000fea0003800000 */
.L_x_383:
[----:B------:R-:W0:Y:S02]  /*a370*/  LDGDEPBAR ;  /* 0x00000000000079af */ /* 0x000e240000000000 */
.L_x_382:
[----:B--234-:R-:W-:Y:S01]  /*a380*/  IMAD R11, R0, 0x40, R209 ;  /* 0x00000040000b7824 */ /* 0x01cfe200078e02d1 */
[----:B------:R-:W-:Y:S01]  /*a390*/  LDSM.16.MT88.4 R136, [R194+0x12800] ;  /* 0x01280000c288783b */ /* 0x000fe20000004200 */
[----:B------:R-:W-:-:S03]  /*a3a0*/  IMAD.MOV.U32 R231, RZ, RZ, R0 ;  /* 0x000000ffffe77224 */ /* 0x000fc600078e0000 */
[C---:B------:R-:W-:Y:S02]  /*a3b0*/  IADD3 R6, R11.reuse, 0x1, RZ ;  /* 0x000000010b067810 */ /* 0x040fe40007ffe0ff */
[C---:B------:R-:W-:Y:S02]  /*a3c0*/  IADD3 R5, R11.reuse, 0x8, RZ ;  /* 0x000000080b057810 */ /* 0x040fe40007ffe0ff */
[C---:B------:R-:W-:Y:S02]  /*a3d0*/  ISETP.GE.AND P2, PT, R6.reuse, R218, PT ;  /* 0x000000da0600720c */ /* 0x040fe40003f46270 */
[----:B------:R-:W-:Y:S02]  /*a3e0*/  ISETP.GE.AND P5, PT, R6, R216, PT ;  /* 0x000000d80600720c */ /* 0x000fe40003fa6270 */
        /* <DEDUP_REMOVED lines=20> */
[C---:B------:R-:W-:Y:S02]  /*a530*/  ISETP.LT.OR P0, PT, R12.reuse, R219, P0 ;  /* 0x000000db0c00720c */ /* 0x040fe40000701670 */
[----:B------:R-:W-:Y:S02]  /*a540*/  ISETP.LT.OR P3, PT, R12, R217, P3 ;  /* 0x000000d90c00720c */ /* 0x000fe40001f61670 */
        /* <DEDUP_REMOVED lines=13> */
[----:B------:R-:W-:Y:S02]  /*a620*/  IADD3 R13, R11, 0x19, RZ ;  /* 0x000000190b0d7810 */ /* 0x000fe40007ffe0ff */
[C---:B------:R-:W-:Y:S02]  /*a630*/  ISETP.LT.OR P4, PT, R6.reuse, R219, P4 ;  /* 0x000000db0600720c */ /* 0x040fe40002781670 */
[----:B------:R-:W-:-:S02]  /*a640*/  ISETP.LT.OR P0, PT, R6, R217, P0 ;  /* 0x000000d90600720c */ /* 0x000fc40000701670 */
[----:B------:R-:W-:Y:S02]  /*a650*/  FSEL R6, R145, -INF , !P3 ;  /* 0xff80000091067808 */ /* 0x000fe40005800000 */
[----:B------:R-:W-:Y:S02]  /*a660*/  FSEL R34, R20, -INF , !P6 ;  /* 0xff80000014227808 */ /* 0x000fe40007000000 */
[C---:B------:R-:W-:Y:S02]  /*a670*/  ISETP.GE.AND P3, PT, R13.reuse, R218, PT ;  /* 0x000000da0d00720c */ /* 0x040fe40003f66270 */
[C---:B------:R-:W-:Y:S02]  /*a680*/  ISETP.GE.AND P6, PT, R13.reuse, R216, PT ;  /* 0x000000d80d00720c */ /* 0x040fe40003fc6270 */
[C---:B------:R-:W-:Y:S02]  /*a690*/  ISETP.LT.OR P3, PT, R13.reuse, R219, P3 ;  /* 0x000000db0d00720c */ /* 0x040fe40001f61670 */
[----:B------:R-:W-:-:S02]  /*a6a0*/  ISETP.LT.OR P6, PT, R13, R217, P6 ;  /* 0x000000d90d00720c */ /* 0x000fc400037c1670 */
[----:B------:R-:W-:Y:S02]  /*a6b0*/  IADD3 R13, R11, 0x21, RZ ;  /* 0x000000210b0d7810 */ /* 0x000fe40007ffe0ff */
[----:B------:R-:W-:Y:S02]  /*a6c0*/  FSEL R24, R9, -INF , !P1 ;  /* 0xff80000009187808 */ /* 0x000fe40004800000 */
[----:B------:R-:W-:Y:S02]  /*a6d0*/  FSEL R30, R22, -INF , !P4 ;  /* 0xff800000161e7808 */ /* 0x000fe40006000000 */
[C---:B------:R-:W-:Y:S02]  /*a6e0*/  ISETP.GE.AND P1, PT, R13.reuse, R218, PT ;  /* 0x000000da0d00720c */ /* 0x040fe40003f26270 */
[----:B------:R-:W-:Y:S02]  /*a6f0*/  ISETP.GE.AND P4, PT, R13, R216, PT ;  /* 0x000000d80d00720c */ /* 0x000fe40003f86270 */
[----:B------:R-:W-:-:S02]  /*a700*/  IADD3 R15, R11, 0x20, RZ ;  /* 0x000000200b0f7810 */ /* 0x000fc40007ffe0ff */
[C---:B------:R-:W-:Y:S02]  /*a710*/  ISETP.LT.OR P1, PT, R13.reuse, R219, P1 ;  /* 0x000000db0d00720c */ /* 0x040fe40000f21670 */
[----:B------:R-:W-:Y:S02]  /*a720*/  ISETP.LT.OR P4, PT, R13, R217, P4 ;  /* 0x000000d90d00720c */ /* 0x000fe40002781670 */
[----:B------:R-:W-:Y:S02]  /*a730*/  FMNMX.FTZ R13, R222, R3, !PT ;  /* 0x00000003de0d7209 */ /* 0x000fe40007810000 */
[----:B------:R-:W-:Y:S02]  /*a740*/  FSEL R26, R8, -INF , !P2 ;  /* 0xff800000081a7808 */ /* 0x000fe40005000000 */
[----:B------:R-:W-:Y:S02]  /*a750*/  ISETP.GE.AND P2, PT, R15, R218, PT ;  /* 0x000000da0f00720c */ /* 0x000fe40003f46270 */
[----:B------:R-:W-:-:S02]  /*a760*/  FMNMX.FTZ R13, R16, R13, !PT ;  /* 0x0000000d100d7209 */ /* 0x000fc40007810000 */
[----:B------:R-:W-:Y:S02]  /*a770*/  ISETP.LT.OR P2, PT, R15, R219, P2 ;  /* 0x000000db0f00720c */ /* 0x000fe40001741670 */
[----:B------:R-:W-:Y:S02]  /*a780*/  IADD3 R9, R11, 0x29, RZ ;  /* 0x000000290b097810 */ /* 0x000fe40007ffe0ff */
[----:B------:R-:W-:Y:S02]  /*a790*/  FMNMX.FTZ R13, R144, R13, !PT ;  /* 0x0000000d900d7209 */ /* 0x000fe40007810000 */
[----:B-1----:R-:W-:Y:S02]  /*a7a0*/  FSEL R20, R4, -INF , !P6 ;  /* 0xff80000004147808 */ /* 0x002fe40007000000 */
[----:B------:R-:W-:Y:S02]  /*a7b0*/  FSEL R234, R234, -INF , !P2 ;  /* 0xff800000eaea7808 */ /* 0x000fe40005000000 */
[----:B------:R-:W-:-:S02]  /*a7c0*/  ISETP.GE.AND P6, PT, R9, R218, PT ;  /* 0x000000da0900720c */ /* 0x000fc40003fc6270 */
[----:B------:R-:W-:Y:S02]  /*a7d0*/  ISETP.GE.AND P2, PT, R9, R216, PT ;  /* 0x000000d80900720c */ /* 0x000fe40003f46270 */
[----:B------:R-:W-:Y:S02]  /*a7e0*/  FMNMX.FTZ R13, R134, R13, !PT ;  /* 0x0000000d860d7209 */ /* 0x000fe40007810000 */
[----:B------:R-:W-:Y:S02]  /*a7f0*/  FSEL R32, R21, -INF , !P5 ;  /* 0xff80000015207808 */ /* 0x000fe40006800000 */
[C---:B------:R-:W-:Y:S02]  /*a800*/  ISETP.LT.OR P6, PT, R9.reuse, R219, P6 ;  /* 0x000000db0900720c */ /* 0x040fe400037c1670 */
[----:B------:R-:W-:Y:S02]  /*a810*/  ISETP.LT.OR P2, PT, R9, R217, P2 ;  /* 0x000000d90900720c */ /* 0x000fe40001741670 */
[----:B------:R-:W-:-:S02]  /*a820*/  FMNMX.FTZ R13, R34, R13, !PT ;  /* 0x0000000d220d7209 */ /* 0x000fc40007810000 */
[----:B------:R-:W-:Y:S02]  /*a830*/  FMNMX.FTZ R9, R2, R5, !PT ;  /* 0x0000000502097209 */ /* 0x000fe40007810000 */
[----:B------:R-:W-:Y:S02]  /*a840*/  IADD3 R8, R11, 0x28, RZ ;  /* 0x000000280b087810 */ /* 0x000fe40007ffe0ff */
[----:B------:R-:W-:Y:S02]  /*a850*/  FMNMX.FTZ R13, R32, R13, !PT ;  /* 0x0000000d200d7209 */ /* 0x000fe40007810000 */
[----:B------:R-:W-:Y:S02]  /*a860*/  FSEL R22, R10, -INF , !P0 ;  /* 0xff8000000a167808 */ /* 0x000fe40004000000 */
[----:B------:R-:W-:Y:S02]  /*a870*/  FSEL R28, R23, -INF , !P3 ;  /* 0xff800000171c7808 */ /* 0x000fe40005800000 */
[----:B------:R-:W-:-:S02]  /*a880*/  FMNMX.FTZ R9, R12, R9, !PT ;  /* 0x000000090c097209 */ /* 0x000fc40007810000 */
[C---:B------:R-:W-:Y:S02]  /*a890*/  ISETP.GE.AND P5, PT, R15.reuse, R216, PT ;  /* 0x000000d80f00720c */ /* 0x040fe40003fa6270 */
[C---:B------:R-:W-:Y:S02]  /*a8a0*/  ISETP.GE.AND P0, PT, R8.reuse, R218, PT ;  /* 0x000000da0800720c */ /* 0x040fe40003f06270 */
[----:B------:R-:W-:Y:S02]  /*a8b0*/  ISETP.GE.AND P3, PT, R8, R216, PT ;  /* 0x000000d80800720c */ /* 0x000fe40003f66270 */
[----:B------:R-:W-:Y:S02]  /*a8c0*/  FMNMX.FTZ R13, R30, R13, !PT ;  /* 0x0000000d1e0d7209 */ /* 0x000fe40007810000 */
[----:B------:R-:W-:Y:S02]  /*a8d0*/  FMNMX.FTZ R9, R14, R9, !PT ;  /* 0x000000090e097209 */ /* 0x000fe40007810000 */
[----:B------:R-:W-:-:S02]  /*a8e0*/  ISETP.LT.OR P5, PT, R15, R217, P5 ;  /* 0x000000d90f00720c */ /* 0x000fc40002fa1670 */
[C---:B------:R-:W-:Y:S02]  /*a8f0*/  ISETP.LT.OR P0, PT, R8.reuse, R219, P0 ;  /* 0x000000db0800720c */ /* 0x040fe40000701670 */
[----:B------:R-:W-:Y:S02]  /*a900*/  ISETP.LT.OR P3, PT, R8, R217, P3 ;  /* 0x000000d90800720c */ /* 0x000fe40001f61670 */
[----:B------:R-:W-:Y:S02]  /*a910*/  IADD3 R8, R11, 0x30, RZ ;  /* 0x000000300b087810 */ /* 0x000fe40007ffe0ff */
[----:B------:R-:W-:Y:S02]  /*a920*/  FMNMX.FTZ R13, R28, R13, !PT ;  /* 0x0000000d1c0d7209 */ /* 0x000fe40007810000 */
[----:B------:R-:W-:Y:S02]  /*a930*/  FMNMX.FTZ R9, R6, R9, !PT ;  /* 0x0000000906097209 */ /* 0x000fe40007810000 */
[----:B------:R-:W-:-:S02]  /*a940*/  FSEL R226, R226, -INF , !P5 ;  /* 0xff800000e2e27808 */ /* 0x000fc40006800000 */
[----:B------:R-:W-:Y:S02]  /*a950*/  FSEL R232, R232, -INF , !P1 ;  /* 0xff800000e8e87808 */ /* 0x000fe40004800000 */
[C---:B------:R-:W-:Y:S02]  /*a960*/  ISETP.GE.AND P5, PT, R8.reuse, R218, PT ;  /* 0x000000da0800720c */ /* 0x040fe40003fa6270 */
[----:B------:R-:W-:Y:S02]  /*a970*/  ISETP.GE.AND P1, PT, R8, R216, PT ;  /* 0x000000d80800720c */ /* 0x000fe40003f26270 */
[----:B------:R-:W-:Y:S02]  /*a980*/  FMNMX.FTZ R13, R234, R13, !PT ;  /* 0x0000000dea0d7209 */ /* 0x000fe40007810000 */
[----:B------:R-:W-:Y:S02]  /*a990*/  FMNMX.FTZ R9, R26, R9, !PT ;  /* 0x000000091a097209 */ /* 0x000fe40007810000 */
[----:B------:R-:W-:-:S02]  /*a9a0*/  ISETP.LT.OR P5, PT, R8, R219, P5 ;  /* 0x000000db0800720c */ /* 0x000fc40002fa1670 */
[----:B------:R-:W-:Y:S02]  /*a9b0*/  ISETP.LT.OR P1, PT, R8, R217, P1 ;  /* 0x000000d90800720c */ /* 0x000fe40000f21670 */
[----:B------:R-:W-:Y:S02]  /*a9c0*/  IADD3 R8, R11, 0x31, RZ ;  /* 0x000000310b087810 */ /* 0x000fe40007ffe0ff */
[----:B------:R-:W-:Y:S02]  /*a9d0*/  FSEL R230, R230, -INF , !P0 ;  /* 0xff800000e6e67808 */ /* 0x000fe40004000000 */
[----:B------:R-:W-:Y:S02]  /*a9e0*/  FMNMX.FTZ R13, R232, R13, !PT ;  /* 0x0000000de80d7209 */ /* 0x000fe40007810000 */
[----:B------:R-:W-:Y:S02]  /*a9f0*/  FMNMX.FTZ R9, R24, R9, !PT ;  /* 0x0000000918097209 */ /* 0x000fe40007810000 */
[----:B------:R-:W-:-:S02]  /*aa00*/  FSEL R224, R224, -INF , !P4 ;  /* 0xff800000e0e07808 */ /* 0x000fc40006000000 */
[----:B------:R-:W-:Y:S02]  /*aa10*/  IADD3 R4, R11, 0x38, RZ ;  /* 0x000000380b047810 */ /* 0x000fe40007ffe0ff */
[-C--:B------:R-:W-:Y:S02]  /*aa20*/  ISETP.GE.AND P4, PT, R8, R218.reuse, PT ;  /* 0x000000da0800720c */ /* 0x080fe40003f86270 */
[----:B------:R-:W-:Y:S02]  /*aa30*/  FSEL R228, R228, -INF , !P6 ;  /* 0xff800000e4e47808 */ /* 0x000fe40007000000 */
[----:B------:R-:W-:Y:S02]  /*aa40*/  FMNMX.FTZ R13, R230, R13, !PT ;  /* 0x0000000de60d7209 */ /* 0x000fe40007810000 */
[----:B------:R-:W-:Y:S02]  /*aa50*/  FMNMX.FTZ R9, R22, R9, !PT ;  /* 0x0000000916097209 */ /* 0x000fe40007810000 */
[----:B------:R-:W-:-:S02]  /*aa60*/  ISETP.GE.AND P6, PT, R4, R218, PT ;  /* 0x000000da0400720c */ /* 0x000fc40003fc6270 */
[----:B------:R-:W-:Y:S02]  /*aa70*/  FSEL R162, R162, -INF , !P5 ;  /* 0xff800000a2a27808 */ /* 0x000fe40006800000 */
[----:B------:R-:W-:Y:S02]  /*aa80*/  ISETP.LT.OR P4, PT, R8, R219, P4 ;  /* 0x000000db0800720c */ /* 0x000fe40002781670 */
[----:B------:R-:W-:Y:S02]  /*aa90*/  FMNMX.FTZ R13, R228, R13, !PT ;  /* 0x0000000de40d7209 */ /* 0x000fe40007810000 */
[----:B------:R-:W-:Y:S02]  /*aaa0*/  IADD3 R11, R11, 0x39, RZ ;  /* 0x000000390b0b7810 */ /* 0x000fe40007ffe0ff */
[----:B------:R-:W-:Y:S02]  /*aab0*/  FMNMX.FTZ R9, R20, R9, !PT ;  /* 0x0000000914097209 */ /* 0x000fe40007810000 */
[----:B------:R-:W-:-:S02]  /*aac0*/  ISETP.LT.OR P6, PT, R4, R219, P6 ;  /* 0x000000db0400720c */ /* 0x000fc400037c1670 */
[----:B------:R-:W-:Y:S02]  /*aad0*/  FSEL R160, R160, -INF , !P4 ;  /* 0xff800000a0a07808 */ /* 0x000fe40006000000 */
[----:B------:R-:W-:Y:S02]  /*aae0*/  FMNMX.FTZ R13, R162, R13, !PT ;  /* 0x0000000da20d7209 */ /* 0x000fe40007810000 */
[----:B------:R-:W-:Y:S02]  /*aaf0*/  ISETP.GE.AND P5, PT, R11, R218, PT ;  /* 0x000000da0b00720c */ /* 0x000fe40003fa6270 */
[----:B------:R-:W-:Y:S02]  /*ab00*/  FMNMX.FTZ R9, R226, R9, !PT ;  /* 0x00000009e2097209 */ /* 0x000fe40007810000 */
[----:B------:R-:W-:Y:S02]  /*ab10*/  FSEL R158, R158, -INF , !P6 ;  /* 0xff8000009e9e7808 */ /* 0x000fe40007000000 */
[----:B------:R-:W-:-:S02]  /*ab20*/  FMNMX.FTZ R13, R160, R13, !PT ;  /* 0x0000000da00d7209 */ /* 0x000fc40007810000 */
[----:B------:R-:W-:Y:S02]  /*ab30*/  ISETP.LT.OR P5, PT, R11, R219, P5 ;  /* 0x000000db0b00720c */ /* 0x000fe40002fa1670 */
[----:B------:R-:W-:Y:S02]  /*ab40*/  FSEL R174, R174, -INF , !P3 ;  /* 0xff800000aeae7808 */ /* 0x000fe40005800000 */
[----:B------:R-:W-:Y:S02]  /*ab50*/  FMNMX.FTZ R9, R224, R9, !PT ;  /* 0x00000009e0097209 */ /* 0x000fe40007810000 */
[----:B------:R-:W-:Y:S02]  /*ab60*/  FMNMX.FTZ R15, R158, R13, !PT ;  /* 0x0000000d9e0f7209 */ /* 0x000fe40007810000 */
[----:B------:R-:W-:Y:S02]  /*ab70*/  ISETP.GE.AND P0, PT, R8, R216, PT ;  /* 0x000000d80800720c */ /* 0x000fe40003f06270 */
[----:B------:R-:W-:-:S02]  /*ab80*/  FSEL R156, R156, -INF , !P5 ;  /* 0xff8000009c9c7808 */ /* 0x000fc40006800000 */
[----:B------:R-:W-:Y:S02]  /*ab90*/  FSEL R172, R172, -INF , !P2 ;  /* 0xff800000acac7808 */ /* 0x000fe40005000000 */
[----:B------:R-:W-:Y:S02]  /*aba0*/  FMNMX.FTZ R13, R174, R9, !PT ;  /* 0x00000009ae0d7209 */ /* 0x000fe40007810000 */
[----:B------:R-:W-:Y:S02]  /*abb0*/  ISETP.GE.AND P3, PT, R4, R216, PT ;  /* 0x000000d80400720c */ /* 0x000fe40003f66270 */
[----:B------:R-:W-:Y:S02]  /*abc0*/  FMNMX.FTZ R9, R156, R15, !PT ;  /* 0x0000000f9c097209 */ /* 0x000fe40007810000 */
[----:B------:R-:W-:Y:S02]  /*abd0*/  ISETP.LT.OR P0, PT, R8, R217, P0 ;  /* 0x000000d90800720c */ /* 0x000fe40000701670 */
[----:B------:R-:W-:-:S02]  /*abe0*/  FSEL R154, R154, -INF , !P1 ;  /* 0xff8000009a9a7808 */ /* 0x000fc40004800000 */
[----:B------:R-:W-:Y:S02]  /*abf0*/  FMNMX.FTZ R13, R172, R13, !PT ;  /* 0x0000000dac0d7209 */ /* 0x000fe40007810000 */
[----:B------:R-:W-:Y:S02]  /*ac00*/  ISETP.LT.OR P3, PT, R4, R217, P3 ;  /* 0x000000d90400720c */ /* 0x000fe40001f61670 */
[C---:B------:R-:W-:Y:S01]  /*ac10*/  ISETP.GE.AND P1, PT, R11.reuse, R216, PT ;  /* 0x000000d80b00720c */ /* 0x040fe20003f26270 */
[----:B------:R-:W1:Y:S01]  /*ac20*/  SHFL.BFLY PT, R4, R9, 0x2, 0x1f ;  /* 0x0c401f0009047f89 */ /* 0x000e6200000e0000 */
[----:B------:R-:W-:Y:S02]  /*ac30*/  FSEL R142, R142, -INF , !P0 ;  /* 0xff8000008e8e7808 */ /* 0x000fe40004000000 */
[----:B------:R-:W-:Y:S02]  /*ac40*/  FMNMX.FTZ R13, R154, R13, !PT ;  /* 0x0000000d9a0d7209 */ /* 0x000fe40007810000 */
[----:B------:R-:W-:-:S02]  /*ac50*/  ISETP.LT.OR P1, PT, R11, R217, P1 ;  /* 0x000000d90b00720c */ /* 0x000fc40000f21670 */
[----:B------:R-:W-:Y:S02]  /*ac60*/  FSEL R140, R140, -INF , !P3 ;  /* 0xff8000008c8c7808 */ /* 0x000fe40005800000 */
[----:B------:R-:W-:Y:S02]  /*ac70*/  FMNMX.FTZ R13, R142, R13, !PT ;  /* 0x0000000d8e0d7209 */ /* 0x000fe40007810000 */
[----:B------:R-:W-:Y:S02]  /*ac80*/  FSEL R152, R7, -INF , !P1 ;  /* 0xff80000007987808 */ /* 0x000fe40004800000 */
[----:B------:R-:W-:-:S04]  /*ac90*/  FMNMX.FTZ R13, R140, R13, !PT ;  /* 0x0000000d8c0d7209 */ /* 0x000fc80007810000 */
[----:B------:R-:W-:-:S05]  /*aca0*/  FMNMX.FTZ R8, R152, R13, !PT ;  /* 0x0000000d98087209 */ /* 0x000fca0007810000 */
[----:B------:R-:W2:Y:S01]  /*acb0*/  SHFL.BFLY PT, R7, R8, 0x2, 0x1f ;  /* 0x0c401f0008077f89 */ /* 0x000ea200000e0000 */
[----:B-1----:R-:W-:-:S05]  /*acc0*/  FMNMX.FTZ R9, R9, R4, !PT ;  /* 0x0000000409097209 */ /* 0x002fca0007810000 */
[----:B------:R-:W1:Y:S01]  /*acd0*/  SHFL.BFLY PT, R132, R9, 0x1, 0x1f ;  /* 0x0c201f0009847f89 */ /* 0x000e6200000e0000 */
[----:B--2---:R-:W-:-:S05]  /*ace0*/  FMNMX.FTZ R7, R8, R7, !PT ;  /* 0x0000000708077209 */ /* 0x004fca0007810000 */
[----:B------:R-:W2:Y:S01]  /*acf0*/  SHFL.BFLY PT, R4, R7, 0x1, 0x1f ;  /* 0x0c201f0007047f89 */ /* 0x000ea200000e0000 */
[----:B-1----:R-:W-:-:S03]  /*ad00*/  FMNMX.FTZ R132, R9, R132, !PT ;  /* 0x0000008409847209 */ /* 0x002fc60007810000 */
[----:B------:R-:W-:Y:S01]  /*ad10*/  LDSM.16.MT88.4 R8, [R193+0x12000] ;  /* 0x01200000c108783b */ /* 0x000fe20000004200 */
[C---:B------:R-:W-:Y:S01]  /*ad20*/  FSETP.NEU.FTZ.AND P1, PT, R132.reuse, -INF , PT ;  /* 0xff8000008400780b */ /* 0x040fe20003f3d000 */
[----:B------:R-:W-:-:S05]  /*ad30*/  FMUL.FTZ R141, R132, c[0x0][0x23c] ;  /* 0x00008f00848d7a20 */ /* 0x000fca0000410000 */
[----:B------:R-:W-:-:S05]  /*ad40*/  FSEL R141, R141, RZ, P1 ;  /* 0x000000ff8d8d7208 */ /* 0x000fca0000800000 */
[--C-:B------:R-:W-:Y:S02]  /*ad50*/  FFMA.FTZ R147, R3, c[0x0][0x23c], -R141.reuse ;  /* 0x00008f0003937a23 */ /* 0x100fe4000001088d */
[--C-:B------:R-:W-:Y:S02]  /*ad60*/  FFMA.FTZ R145, R144, c[0x0][0x23c], -R141.reuse ;  /* 0x00008f0090917a23 */ /* 0x100fe4000001088d */
[--C-:B------:R-:W-:Y:S02]  /*ad70*/  FFMA.FTZ R144, R134, c[0x0][0x23c], -R141.reuse ;  /* 0x00008f0086907a23 */ /* 0x100fe4000001088d */
[--C-:B------:R-:W-:Y:S01]  /*ad80*/  FFMA.FTZ R146, R16, c[0x0][0x23c], -R141.reuse ;  /* 0x00008f0010927a23 */ /* 0x100fe2000001088d */
[----:B--2---:R-:W-:Y:S01]  /*ad90*/  FMNMX.FTZ R3, R7, R4, !PT ;  /* 0x0000000407037209 */ /* 0x004fe20007810000 */
[----:B------:R-:W-:Y:S01]  /*ada0*/  MUFU.EX2 R147, R147 ;  /* 0x0000009300937308 */ /* 0x000fe20000000800 */
[----:B------:R-:W-:Y:S01]  /*adb0*/  LDSM.16.MT88.4 R16, [R196+0x12000] ;  /* 0x01200000c410783b */ /* 0x000fe20000004200 */
[----:B------:R-:W-:Y:S01]  /*adc0*/  FFMA.FTZ R151, R34, c[0x0][0x23c], -R141 ;  /* 0x00008f0022977a23 */ /* 0x000fe2000001088d */
[C---:B------:R-:W-:Y:S01]  /*add0*/  FSETP.NEU.FTZ.AND P0, PT, R3.reuse, -INF , PT ;  /* 0xff8000000300780b */ /* 0x040fe20003f1d000 */
[----:B------:R-:W-:-:S02]  /*ade0*/  FMUL.FTZ R149, R3, c[0x0][0x23c] ;  /* 0x00008f0003957a20 */ /* 0x000fc40000410000 */
[--C-:B------:R-:W-:Y:S02]  /*adf0*/  FFMA.FTZ R164, R32, c[0x0][0x23c], -R141.reuse ;  /* 0x00008f0020a47a23 */ /* 0x100fe4000001088d */
[----:B------:R-:W1:Y:S01]  /*ae00*/  MUFU.EX2 R146, R146 ;  /* 0x0000009200927308 */ /* 0x000e620000000800 */
[----:B------:R-:W-:Y:S01]  /*ae10*/  FSEL R149, R149, RZ, P0 ;  /* 0x000000ff95957208 */ /* 0x000fe20000000000 */
[--C-:B------:R-:W-:Y:S01]  /*ae20*/  FFMA.FTZ R153, R30, c[0x0][0x23c], -R141.reuse ;  /* 0x00008f001e997a23 */ /* 0x100fe2000001088d */
[----:B------:R-:W-:Y:S01]  /*ae30*/  LDSM.16.MT88.4 R32, [R193+0x12800] ;  /* 0x01280000c120783b */ /* 0x000fe20000004200 */
[----:B------:R-:W-:Y:S02]  /*ae40*/  FFMA.FTZ R166, R28, c[0x0][0x23c], -R141 ;  /* 0x00008f001ca67a23 */ /* 0x000fe4000001088d */
[--C-:B------:R-:W-:Y:S01]  /*ae50*/  FFMA.FTZ R135, R5, c[0x0][0x23c], -R149.reuse ;  /* 0x00008f0005877a23 */ /* 0x100fe20000010895 */
[----:B------:R-:W-:Y:S01]  /*ae60*/  FSEL R5, R132, RZ, P1 ;  /* 0x000000ff84057208 */ /* 0x000fe20000800000 */
[--C-:B------:R-:W-:Y:S01]  /*ae70*/  FFMA.FTZ R134, R12, c[0x0][0x23c], -R149.reuse ;  /* 0x00008f000c867a23 */ /* 0x100fe20000010895 */
[----:B------:R-:W-:Y:S01]  /*ae80*/  MUFU.EX2 R145, R145 ;  /* 0x0000009100917308 */ /* 0x000fe20000000800 */
[----:B------:R-:W-:Y:S01]  /*ae90*/  FFMA.FTZ R133, R14, c[0x0][0x23c], -R149 ;  /* 0x00008f000e857a23 */ /* 0x000fe20000010895 */
[----:B------:R-:W-:Y:S01]  /*aea0*/  LDSM.16.MT88.4 R28, [R192+0x12800] ;  /* 0x01280000c01c783b */ /* 0x000fe20000004200 */
[----:B------:R-:W-:Y:S01]  /*aeb0*/  FADD.FTZ R4, R222, -R5 ;  /* 0x80000005de047221 */ /* 0x000fe20000010000 */
[----:B------:R-:W-:Y:S01]  /*aec0*/  FSEL R5, R3, RZ, P0 ;  /* 0x000000ff03057208 */ /* 0x000fe20000000000 */
[----:B------:R-:W-:Y:S01]  /*aed0*/  FFMA.FTZ R148, R6, c[0x0][0x23c], -R149 ;  /* 0x00008f0006947a23 */ /* 0x000fe20000010895 */
[----:B------:R-:W2:Y:S01]  /*aee0*/  LDSM.16.MT88.4 R12, [R194+0x12000] ;  /* 0x01200000c20c783b */ /* 0x000ea20000004200 */
[----:B------:R-:W-:Y:S01]  /*aef0*/  FMUL.FTZ R150, R4, c[0x0][0x23c] ;  /* 0x00008f0004967a20 */ /* 0x000fe20000410000 */
[----:B------:R-:W3:Y:S01]  /*af00*/  MUFU.EX2 R144, R144 ;  /* 0x0000009000907308 */ /* 0x000ee20000000800 */
[----:B------:R-:W-:Y:S01]  /*af10*/  FADD.FTZ R5, R2, -R5 ;  /* 0x8000000502057221 */ /* 0x000fe20000010000 */
[----:B-1----:R-:W-:Y:S01]  /*af20*/  F2FP.PACK_AB R4, R146, R147 ;  /* 0x000000939204723e */ /* 0x002fe200000000ff */
[----:B------:R-:W-:-:S02]  /*af30*/  FFMA.FTZ R155, R26, c[0x0][0x23c], -R149 ;  /* 0x00008f001a9b7a23 */ /* 0x000fc40000010895 */
[----:B------:R-:W-:Y:S02]  /*af40*/  FMUL.FTZ R2, R5, c[0x0][0x23c] ;  /* 0x00008f0005027a20 */ /* 0x000fe40000410000 */
[--C-:B------:R-:W-:Y:S01]  /*af50*/  FFMA.FTZ R168, R24, c[0x0][0x23c], -R149.reuse ;  /* 0x00008f0018a87a23 */ /* 0x100fe20000010895 */
[----:B------:R-:W-:Y:S01]  /*af60*/  MUFU.EX2 R135, R135 ;  /* 0x0000008700877308 */ /* 0x000fe20000000800 */
[--C-:B------:R-:W-:Y:S01]  /*af70*/  FFMA.FTZ R157, R22, c[0x0][0x23c], -R149.reuse ;  /* 0x00008f00169d7a23 */ /* 0x100fe20000010895 */
[----:B------:R-:W-:Y:S01]  /*af80*/  LDSM.16.MT88.4 R24, [R196+0x14800] ;  /* 0x01480000c418783b */ /* 0x000fe20000004200 */
[----:B------:R-:W-:Y:S02]  /*af90*/  FFMA.FTZ R170, R20, c[0x0][0x23c], -R149 ;  /* 0x00008f0014aa7a23 */ /* 0x000fe40000010895 */
[--C-:B------:R-:W-:Y:S01]  /*afa0*/  FFMA.FTZ R159, R234, c[0x0][0x23c], -R141.reuse ;  /* 0x00008f00ea9f7a23 */ /* 0x100fe2000001088d */
[----:B------:R-:W-:Y:S01]  /*afb0*/  LDSM.16.MT88.4 R20, [R194+0x14800] ;  /* 0x01480000c214783b */ /* 0x000fe20000004200 */
[--C-:B------:R-:W-:Y:S01]  /*afc0*/  FFMA.FTZ R222, R232, c[0x0][0x23c], -R141.reuse ;  /* 0x00008f00e8de7a23 */ /* 0x100fe2000001088d */
[----:B------:R-:W1:Y:S01]  /*afd0*/  MUFU.EX2 R134, R134 ;  /* 0x0000008600867308 */ /* 0x000e620000000800 */
[----:B---3--:R-:W-:Y:S01]  /*afe0*/  F2FP.PACK_AB R6, R144, R145 ;  /* 0x000000919006723e */ /* 0x008fe200000000ff */
[----:B------:R-:W-:-:S02]  /*aff0*/  FFMA.FTZ R161, R230, c[0x0][0x23c], -R141 ;  /* 0x00008f00e6a17a23 */ /* 0x000fc4000001088d */
[----:B------:R-:W-:Y:S02]  /*b000*/  FFMA.FTZ R228, R228, c[0x0][0x23c], -R141 ;  /* 0x00008f00e4e47a23 */ /* 0x000fe4000001088d */
[--C-:B------:R-:W-:Y:S02]  /*b010*/  FFMA.FTZ R163, R226, c[0x0][0x23c], -R149.reuse ;  /* 0x00008f00e2a37a23 */ /* 0x100fe40000010895 */
[----:B------:R-:W-:Y:S01]  /*b020*/  MUFU.EX2 R133, R133 ;  /* 0x0000008500857308 */ /* 0x000fe20000000800 */
[--C-:B------:R-:W-:Y:S02]  /*b030*/  FFMA.FTZ R224, R224, c[0x0][0x23c], -R149.reuse ;  /* 0x00008f00e0e07a23 */ /* 0x100fe40000010895 */
[--C-:B------:R-:W-:Y:S02]  /*b040*/  FFMA.FTZ R165, R174, c[0x0][0x23c], -R149.reuse ;  /* 0x00008f00aea57a23 */ /* 0x100fe40000010895 */
[----:B------:R-:W-:Y:S02]  /*b050*/  FFMA.FTZ R172, R172, c[0x0][0x23c], -R149 ;  /* 0x00008f00acac7a23 */ /* 0x000fe40000010895 */
[----:B------:R-:W-:Y:S01]  /*b060*/  FFMA.FTZ R169, R156, c[0x0][0x23c], -R141 ;  /* 0x00008f009ca97a23 */ /* 0x000fe2000001088d */
[----:B------:R-:W3:Y:S01]  /*b070*/  MUFU.EX2 R148, R148 ;  /* 0x0000009400947308 */ /* 0x000ee20000000800 */
[----:B-1----:R-:W-:Y:S01]  /*b080*/  F2FP.PACK_AB R5, R134, R135 ;  /* 0x000000878605723e */ /* 0x002fe200000000ff */
[----:B------:R-:W-:-:S02]  /*b090*/  FFMA.FTZ R154, R154, c[0x0][0x23c], -R149 ;  /* 0x00008f009a9a7a23 */ /* 0x000fc40000010895 */
[--C-:B------:R-:W-:Y:S02]  /*b0a0*/  FFMA.FTZ R171, R142, c[0x0][0x23c], -R149.reuse ;  /* 0x00008f008eab7a23 */ /* 0x100fe40000010895 */
[----:B------:R-:W-:Y:S02]  /*b0b0*/  FFMA.FTZ R156, R140, c[0x0][0x23c], -R149 ;  /* 0x00008f008c9c7a23 */ /* 0x000fe40000010895 */
        /* <DEDUP_REMOVED lines=307> */
.L_x_378:
        /* <DEDUP_REMOVED lines=10> */
.L_x_388:
        /* <DEDUP_REMOVED lines=10> */
[C---:B------:R-:W-:Y:S04]  /*c530*/  IADD3 R5, P6, R7.reuse, UR11, RZ ;  /* 0x0000000b07057c10 */ /* 0x040fe8000ffde0ff */
        /* <DEDUP_REMOVED lines=43> */
.L_x_386:
        /* <DEDUP_REMOVED lines=8> */
[C---:B------:R-:W-:Y:S02]  /*c870*/  @!P3 LEA R238, P0, R240.reuse, c[0x0][0x170], 0x1 ;  /* 0x00005c00f0eeba11 */ /* 0x040fe400078008ff */
[----:B------:R-:W-:Y:S02]  /*c880*/  IADD3 R224, R241, R3, RZ ;  /* 0x00000003f1e07210 */ /* 0x000fe40007ffe0ff */
[C---:B------:R-:W-:Y:S02]  /*c890*/  @!P2 LEA R236, P5, R240.reuse, c[0x0][0x170], 0x1 ;  /* 0x00005c00f0ecaa11 */ /* 0x040fe400078a08ff */
[C-C-:B------:R-:W-:Y:S02]  /*c8a0*/  @!P4 LEA.HI.X R245, R240.reuse, c[0x0][0x174], R224.reuse, 0x1, P1 ;  /* 0x00005d00f0f5ca11 */ /* 0x140fe400008f0ce0 */
[C-C-:B------:R-:W-:Y:S01]  /*c8b0*/  @!P3 LEA.HI.X R239, R240.reuse, c[0x0][0x174], R224.reuse, 0x1, P0 ;  /* 0x00005d00f0efba11 */ /* 0x140fe200000f0ce0 */
[----:B------:R-:W-:Y:S01]  /*c8c0*/  @P4 STS.128 [R210+0x12000], RZ ;  /* 0x012000ffd2004388 */ /* 0x000fe20000000c00 */
[C---:B------:R-:W-:Y:S02]  /*c8d0*/  @!P2 LEA.HI.X R237, R240.reuse, c[0x0][0x174], R224, 0x1, P5 ;  /* 0x00005d00f0edaa11 */ /* 0x040fe400028f0ce0 */
[----:B------:R-:W-:Y:S03]  /*c8e0*/  IADD3 R222, P6, R240, UR15, RZ ;  /* 0x0000000ff0de7c10 */ /* 0x000fe6000ffde0ff */
[----:B------:R-:W-:Y:S01]  /*c8f0*/  @!PT LDS RZ, [RZ] ;  /* 0x00000000fffff984 */ /* 0x000fe20000000800 */
[----:B------:R-:W-:Y:S01]  /*c900*/  @!PT LDS RZ, [RZ] ;  /* 0x00000000fffff984 */ /* 0x000fe20000000800 */
[----:B------:R-:W-:Y:S01]  /*c910*/  @!PT LDS RZ, [RZ] ;  /* 0x00000000fffff984 */ /* 0x000fe20000000800 */
[----:B------:R1:W-:Y:S01]  /*c920*/  @!P4 LDGSTS.E.BYPASS.LTC128B.128 [R210+0x12000], [R244.64] ;  /* 0x12000000f4d2cfae */ /* 0x0003e2000b901d4c */
[----:B------:R-:W-:Y:S02]  /*c930*/  IADD3.X R3, R224, UR5, RZ, P6, !PT ;  /* 0x00000005e0037c10 */ /* 0x000fe4000b7fe4ff */
[C---:B------:R-:W-:Y:S02]  /*c940*/  @!P4 LEA R242, P6, R222.reuse, c[0x0][0x170], 0x1 ;  /* 0x00005c00def2ca11 */ /* 0x040fe400078c08ff */
[C---:B------:R-:W-:Y:S01]  /*c950*/  @!P3 LEA R234, P1, R222.reuse, c[0x0][0x170], 0x1 ;  /* 0x00005c00deeaba11 */ /* 0x040fe200078208ff */
[----:B------:R-:W-:Y:S01]  /*c960*/  @P3 STS.128 [R210+0x14000], RZ ;  /* 0x014000ffd2003388 */ /* 0x000fe20000000c00 */
[C-C-:B------:R-:W-:Y:S02]  /*c970*/  @!P4 LEA.HI.X R243, R222.reuse, c[0x0][0x174], R3.reuse, 0x1, P6 ;  /* 0x00005d00def3ca11 */ /* 0x140fe400030f0c03 */
[C-C-:B------:R-:W-:Y:S02]  /*c980*/  @!P3 LEA.HI.X R235, R222.reuse, c[0x0][0x174], R3.reuse, 0x1, P1 ;  /* 0x00005d00deebba11 */ /* 0x140fe400008f0c03 */
[C---:B------:R-:W-:Y:S01]  /*c990*/  @!P2 LEA R232, P0, R222.reuse, c[0x0][0x170], 0x1 ;  /* 0x00005c00dee8aa11 */ /* 0x040fe200078008ff */
[----:B------:R-:W-:Y:S01]  /*c9a0*/  @!PT LDS RZ, [RZ] ;  /* 0x00000000fffff984 */ /* 0x000fe20000000800 */
[----:B------:R-:W-:Y:S01]  /*c9b0*/  @!PT LDS RZ, [RZ] ;  /* 0x00000000fffff984 */ /* 0x000fe20000000800 */
[----:B------:R-:W-:Y:S01]  /*c9c0*/  @!PT LDS RZ, [RZ] ;  /* 0x00000000fffff984 */ /* 0x000fe20000000800 */
[----:B------:R2:W-:Y:S03]  /*c9d0*/  @!P3 LDGSTS.E.BYPASS.LTC128B.128 [R210+0x14000], [R238.64+0x80] ;  /* 0x14000080eed2bfae */ /* 0x0005e6000b901d4c */
[----:B------:R-:W-:Y:S02]  /*c9e0*/  @!P2 LEA.HI.X R233, R222, c[0x0][0x174], R3, 0x1, P0 ;  /* 0x00005d00dee9aa11 */ /* 0x000fe400000f0c03 */
[----:B------:R-:W-:Y:S01]  /*c9f0*/  ISETP.GT.AND P0, PT, R223, R206, PT ;  /* 0x000000cedf00720c */ /* 0x000fe20003f04270 */
        /* <DEDUP_REMOVED lines=184> */
[----:B-----5:R-:W-:Y:S02]  /*d580*/  FMUL.FTZ R234, R9, c[0x0][0x2ec] ;  /* 0x0000bb0009ea7a20 */ /* 0x020fe40000410000 */
[----:B------:R-:W-:Y:S02]  /*d590*/  FMUL.FTZ R233, R10, c[0x0][0x2ec] ;  /* 0x0000bb000ae97a20 */ /* 0x000fe40000410000 */
[----:B------:R-:W2:Y:S01]  /*d5a0*/  MUFU.TANH R228, R228 ;  /* 0x000000e400e47308 */ /* 0x000ea20000002400 */
        /* <DEDUP_REMOVED lines=16> */
[----:B----4-:R-:W-:Y:S02]  /*d6b0*/  FMUL.FTZ R243, R22, c[0x0][0x2ec] ;  /* 0x0000bb0016f37a20 */ /* 0x010fe40000410000 */
[----:B------:R-:W-:Y:S02]  /*d6c0*/  FMUL.FTZ R242, R23, c[0x0][0x2ec] ;  /* 0x0000bb0017f27a20 */ /* 0x000fe40000410000 */
[----:B------:R-:W-:Y:S02]  /*d6d0*/  FMUL.FTZ R251, R24, c[0x0][0x2ec] ;  /* 0x0000bb0018fb7a20 */ /* 0x000fe40000410000 */
[----:B------:R-:W-:Y:S02]  /*d6e0*/  FMUL.FTZ R249, R25, c[0x0][0x2ec] ;  /* 0x0000bb0019f97a20 */ /* 0x000fe40000410000 */
[----:B------:R-:W-:Y:S01]  /*d6f0*/  FMUL.FTZ R247, R26, c[0x0][0x2ec] ;  /* 0x0000bb001af77a20 */ /* 0x000fe20000410000 */
[----:B------:R-:W4:Y:S01]  /*d700*/  MUFU.TANH R233, R233 ;  /* 0x000000e900e97308 */ /* 0x000f220000002400 */
        /* <DEDUP_REMOVED lines=35> */
.L_x_387:
[----:B------:R-:W-:Y:S01]  /*d940*/  IMAD R4, R223, 0x40, R209 ;  /* 0x00000040df047824 */ /* 0x000fe200078e02d1 */
[----:B------:R-:W-:Y:S04]  /*d950*/  LDSM.16.MT88.4 R28, [R193+0x12000] ;  /* 0x01200000c11c783b */ /* 0x000fe80000004200 */
[CC--:B------:R-:W-:Y:S02]  /*d960*/  ISETP.GE.AND P5, PT, R4.reuse, R219.reuse, PT ;  /* 0x000000db0400720c */ /* 0x0c0fe40003fa6270 */
[C---:B-1----:R-:W-:Y:S02]  /*d970*/  IADD3 R9, R4.reuse, 0x8, RZ ;  /* 0x0000000804097810 */ /* 0x042fe40007ffe0ff */
[C---:B------:R-:W-:Y:S02]  /*d980*/  ISETP.GE.OR P5, PT, R4.reuse, R218, !P5 ;  /* 0x000000da0400720c */ /* 0x040fe40006fa6670 */
[----:B------:R-:W-:Y:S02]  /*d990*/  IADD3 R5, R4, 0x1, RZ ;  /* 0x0000000104057810 */ /* 0x000fe40007ffe0ff */
[----:B------:R-:W-:Y:S02]  /*d9a0*/  FSEL R222, R222, -INF , !P5 ;  /* 0xff800000dede7808 */ /* 0x000fe40006800000 */
[----:B------:R-:W-:Y:S02]  /*d9b0*/  ISETP.GE.AND P5, PT, R9, R219, PT ;  /* 0x000000db0900720c */ /* 0x000fe40003fa6270 */
[C---:B------:R-:W-:Y:S02]  /*d9c0*/  ISETP.GE.AND P1, PT, R4.reuse, R217, PT ;  /* 0x000000d90400720c */ /* 0x040fe40003f26270 */
[C---:B------:R-:W-:Y:S02]  /*d9d0*/  ISETP.GE.AND P6, PT, R5.reuse, R219, PT ;  /* 0x000000db0500720c */ /* 0x040fe40003fc6270 */
[----:B------:R-:W-:Y:S02]  /*d9e0*/  ISETP.GE.AND P0, PT, R5, R217, PT ;  /* 0x000000d90500720c */ /* 0x000fe40003f06270 */
[C---:B------:R-:W-:Y:S02]  /*d9f0*/  IADD3 R7, R4.reuse, 0x9, RZ ;  /* 0x0000000904077810 */ /* 0x040fe40007ffe0ff */
[C---:B------:R-:W-:Y:S02]  /*da00*/  IADD3 R10, R4.reuse, 0x11, RZ ;  /* 0x00000011040a7810 */ /* 0x040fe40007ffe0ff */
[----:B------:R-:W-:Y:S02]  /*da10*/  ISETP.GE.OR P1, PT, R4, R216, !P1 ;  /* 0x000000d80400720c */ /* 0x000fe40004f26670 */
[-C--:B------:R-:W-:Y:S02]  /*da20*/  ISETP.GE.OR P5, PT, R9, R218.reuse, !P5 ;  /* 0x000000da0900720c */ /* 0x080fe40006fa6670 */
[C---:B------:R-:W-:Y:S02]  /*da30*/  ISETP.GE.OR P6, PT, R5.reuse, R218, !P6 ;  /* 0x000000da0500720c */ /* 0x040fe400077c6670 */
[----:B------:R-:W-:Y:S02]  /*da40*/  FSEL R230, R230, -INF , !P5 ;  /* 0xff800000e6e67808 */ /* 0x000fe40006800000 */
[----:B------:R-:W-:Y:S02]  /*da50*/  ISETP.GE.OR P0, PT, R5, R216, !P0 ;  /* 0x000000d80500720c */ /* 0x000fe40004706670 */
[----:B------:R-:W-:Y:S02]  /*da60*/  FSEL R5, R228, -INF , !P1 ;  /* 0xff800000e4057808 */ /* 0x000fe40004800000 */
[----:B------:R-:W-:Y:S02]  /*da70*/  IADD3 R11, R4, 0x10, RZ ;  /* 0x00000010040b7810 */ /* 0x000fe40007ffe0ff */
[-C--:B------:R-:W-:Y:S02]  /*da80*/  ISETP.GE.AND P1, PT, R7, R219.reuse, PT ;  /* 0x000000db0700720c */ /* 0x080fe40003f26270 */
[-C--:B------:R-:W-:Y:S02]  /*da90*/  ISETP.GE.AND P5, PT, R10, R219.reuse, PT ;  /* 0x000000db0a00720c */ /* 0x080fe40003fa6270 */
[----:B------:R-:W-:Y:S02]  /*daa0*/  FSEL R224, R224, -INF , !P6 ;  /* 0xff800000e0e07808 */ /* 0x000fe40007000000 */
[-C--:B------:R-:W-:Y:S02]  /*dab0*/  ISETP.GE.OR P5, PT, R10, R218.reuse, !P5 ;  /* 0x000000da0a00720c */ /* 0x080fe40006fa6670 */
[----:B------:R-:W-:Y:S02]  /*dac0*/  IADD3 R8, R4, 0x18, RZ ;  /* 0x0000001804087810 */ /* 0x000fe40007ffe0ff */
[-C--:B------:R-:W-:Y:S02]  /*dad0*/  ISETP.GE.AND P6, PT, R11, R219.reuse, PT ;  /* 0x000000db0b00720c */ /* 0x080fe40003fc6270 */
[-C--:B------:R-:W-:Y:S02]  /*dae0*/  ISETP.GE.OR P1, PT, R7, R218.reuse, !P1 ;  /* 0x000000da0700720c */ /* 0x080fe40004f26670 */
[----:B------:R-:W-:Y:S02]  /*daf0*/  FSEL R162, R237, -INF , !P5 ;  /* 0xff800000eda27808 */ /* 0x000fe40006800000 */
[-C--:B------:R-:W-:Y:S02]  /*db00*/  ISETP.GE.OR P6, PT, R11, R218.reuse, !P6 ;  /* 0x000000da0b00720c */ /* 0x080fe400077c6670 */
[----:B------:R-:W-:Y:S02]  /*db10*/  FSEL R234, R234, -INF , !P1 ;  /* 0xff800000eaea7808 */ /* 0x000fe40004800000 */
[----:B------:R-:W-:Y:S02]  /*db20*/  ISETP.GE.AND P1, PT, R8, R219, PT ;  /* 0x000000db0800720c */ /* 0x000fe40003f26270 */
[-C--:B------:R-:W-:Y:S02]  /*db30*/  ISETP.GE.AND P5, PT, R7, R217.reuse, PT ;  /* 0x000000d90700720c */ /* 0x080fe40003fa6270 */
[----:B------:R-:W-:Y:S02]  /*db40*/  FSEL R164, R238, -INF , !P6 ;  /* 0xff800000eea47808 */ /* 0x000fe40007000000 */
[----:B------:R-:W-:Y:S02]  /*db50*/  ISETP.GE.OR P1, PT, R8, R218, !P1 ;  /* 0x000000da0800720c */ /* 0x000fe40004f26670 */
[----:B------:R-:W-:Y:S02]  /*db60*/  IADD3 R6, R4, 0x19, RZ ;  /* 0x0000001904067810 */ /* 0x000fe40007ffe0ff */
[----:B------:R-:W-:Y:S02]  /*db70*/  ISETP.GE.AND P6, PT, R9, R217, PT ;  /* 0x000000d90900720c */ /* 0x000fe40003fc6270 */
[-C--:B------:R-:W-:Y:S02]  /*db80*/  ISETP.GE.OR P5, PT, R7, R216.reuse, !P5 ;  /* 0x000000d80700720c */ /* 0x080fe40006fa6670 */
[----:B------:R-:W-:Y:S02]  /*db90*/  FSEL R142, R241, -INF , !P1 ;  /* 0xff800000f18e7808 */ /* 0x000fe40004800000 */
[----:B------:R-:W-:Y:S02]  /*dba0*/  ISETP.GE.OR P6, PT, R9, R216, !P6 ;  /* 0x000000d80900720c */ /* 0x000fe400077c6670 */
[----:B------:R-:W-:Y:S02]  /*dbb0*/  FSEL R9, R232, -INF , !P5 ;  /* 0xff800000e8097808 */ /* 0x000fe40006800000 */
[----:B------:R-:W-:Y:S02]  /*dbc0*/  ISETP.GE.AND P1, PT, R6, R219, PT ;  /* 0x000000db0600720c */ /* 0x000fe40003f26270 */
[----:B------:R-:W-:Y:S02]  /*dbd0*/  ISETP.GE.AND P5, PT, R8, R217, PT ;  /* 0x000000d90800720c */ /* 0x000fe40003fa6270 */
[----:B------:R-:W-:Y:S02]  /*dbe0*/  ISETP.GE.OR P1, PT, R6, R218, !P1 ;  /* 0x000000da0600720c */ /* 0x000fe40004f26670 */
[----:B------:R-:W-:Y:S02]  /*dbf0*/  ISETP.GE.OR P5, PT, R8, R216, !P5 ;  /* 0x000000d80800720c */ /* 0x000fe40006fa6670 */
[----:B------:R-:W-:Y:S02]  /*dc00*/  IADD3 R12, R4, 0x21, RZ ;  /* 0x00000021040c7810 */ /* 0x000fe40007ffe0ff */
[----:B------:R-:W-:Y:S02]  /*dc10*/  FSEL R140, R244, -INF , !P1 ;  /* 0xff800000f48c7808 */ /* 0x000fe40004800000 */
[----:B------:R-:W-:Y:S02]  /*dc20*/  FSEL R143, R240, -INF , !P5 ;  /* 0xff800000f08f7808 */ /* 0x000fe40006800000 */
[----:B------:R-:W-:Y:S02]  /*dc30*/  IADD3 R13, R4, 0x20, RZ ;  /* 0x00000020040d7810 */ /* 0x000fe40007ffe0ff */
[C---:B------:R-:W-:Y:S02]  /*dc40*/  ISETP.GE.AND P1, PT, R12.reuse, R219, PT ;  /* 0x000000db0c00720c */ /* 0x040fe40003f26270 */
[C---:B------:R-:W-:Y:S02]  /*dc50*/  ISETP.GE.AND P5, PT, R12.reuse, R217, PT ;  /* 0x000000d90c00720c */ /* 0x040fe40003fa6270 */
[----:B------:R-:W-:Y:S02]  /*dc60*/  FSEL R7, R3, -INF , !P0 ;  /* 0xff80000003077808 */ /* 0x000fe40004000000 */
[----:B------:R-:W-:Y:S02]  /*dc70*/  ISETP.GE.AND P0, PT, R13, R219, PT ;  /* 0x000000db0d00720c */ /* 0x000fe40003f06270 */
[C---:B------:R-:W-:Y:S02]  /*dc80*/  ISETP.GE.OR P1, PT, R12.reuse, R218, !P1 ;  /* 0x000000da0c00720c */ /* 0x040fe40004f26670 */
[----:B------:R-:W-:Y:S02]  /*dc90*/  ISETP.GE.OR P5, PT, R12, R216, !P5 ;  /* 0x000000d80c00720c */ /* 0x000fe40006fa6670 */
[----:B------:R-:W-:Y:S02]  /*dca0*/  IADD3 R3, R4, 0x28, RZ ;  /* 0x0000002804037810 */ /* 0x000fe40007ffe0ff */
[----:B------:R-:W-:Y:S02]  /*dcb0*/  FMNMX.FTZ R12, R5, R0, !PT ;  /* 0x00000000050c7209 */ /* 0x000fe40007810000 */
[----:B------:R-:W-:Y:S02]  /*dcc0*/  FSEL R233, R233, -INF , !P6 ;  /* 0xff800000e9e97808 */ /* 0x000fe40007000000 */
[----:B------:R-:W-:Y:S02]  /*dcd0*/  ISETP.GE.AND P6, PT, R11, R217, PT ;  /* 0x000000d90b00720c */ /* 0x000fe40003fc6270 */
[----:B------:R-:W-:Y:S02]  /*dce0*/  FSEL R158, R248, -INF , !P1 ;  /* 0xff800000f89e7808 */ /* 0x000fe40004800000 */
[----:B------:R-:W-:Y:S02]  /*dcf0*/  ISETP.GE.OR P0, PT, R13, R218, !P0 ;  /* 0x000000da0d00720c */ /* 0x000fe40004706670 */
[----:B------:R-:W-:Y:S02]  /*dd00*/  FMNMX.FTZ R12, R7, R12, !PT ;  /* 0x0000000c070c7209 */ /* 0x000fe40007810000 */
[----:B------:R-:W-:Y:S02]  /*dd10*/  ISETP.GE.AND P1, PT, R3, R219, PT ;  /* 0x000000db0300720c */ /* 0x000fe40003f26270 */
[----:B------:R-:W-:Y:S02]  /*dd20*/  ISETP.GE.OR P6, PT, R11, R216, !P6 ;  /* 0x000000d80b00720c */ /* 0x000fe400077c6670 */
[----:B------:R-:W-:Y:S02]  /*dd30*/  FMNMX.FTZ R11, R222, R2, !PT ;  /* 0x00000002de0b7209 */ /* 0x000fe40007810000 */
[----:B------:R-:W-:Y:S02]  /*dd40*/  FSEL R160, R245, -INF , !P0 ;  /* 0xff800000f5a07808 */ /* 0x000fe40004000000 */
[----:B------:R-:W-:Y:S02]  /*dd50*/  ISETP.GE.OR P1, PT, R3, R218, !P1 ;  /* 0x000000da0300720c */ /* 0x000fe40004f26670 */
[----:B------:R-:W-:Y:S02]  /*dd60*/  IADD3 R8, R4, 0x29, RZ ;  /* 0x0000002904087810 */ /* 0x000fe40007ffe0ff */
[----:B------:R-:W-:Y:S02]  /*dd70*/  FMNMX.FTZ R12, R233, R12, !PT ;  /* 0x0000000ce90c7209 */ /* 0x000fe40007810000 */
[----:B------:R-:W-:Y:S02]  /*dd80*/  ISETP.GE.AND P0, PT, R10, R217, PT ;  /* 0x000000d90a00720c */ /* 0x000fe40003f06270 */
[----:B------:R-:W-:Y:S02]  /*dd90*/  FMNMX.FTZ R11, R224, R11, !PT ;  /* 0x0000000be00b7209 */ /* 0x000fe40007810000 */
[----:B------:R-:W-:Y:S02]  /*dda0*/  FSEL R163, R236, -INF , !P6 ;  /* 0xff800000eca37808 */ /* 0x000fe40007000000 */
[----:B------:R-:W-:Y:S02]  /*ddb0*/  FSEL R156, R251, -INF , !P1 ;  /* 0xff800000fb9c7808 */ /* 0x000fe40004800000 */
[----:B------:R-:W-:Y:S02]  /*ddc0*/  ISETP.GE.OR P0, PT, R10, R216, !P0 ;  /* 0x000000d80a00720c */ /* 0x000fe40004706670 */
[----:B------:R-:W-:Y:S02]  /*ddd0*/  ISETP.GE.AND P1, PT, R8, R219, PT ;  /* 0x000000db0800720c */ /* 0x000fe40003f26270 */
[----:B------:R-:W-:Y:S02]  /*dde0*/  FMNMX.FTZ R12, R9, R12, !PT ;  /* 0x0000000c090c7209 */ /* 0x000fe40007810000 */
[----:B------:R-:W-:Y:S02]  /*ddf0*/  ISETP.GE.AND P6, PT, R6, R217, PT ;  /* 0x000000d90600720c */ /* 0x000fe40003fc6270 */
[----:B------:R-:W-:Y:S02]  /*de00*/  FMNMX.FTZ R11, R230, R11, !PT ;  /* 0x0000000be60b7209 */ /* 0x000fe40007810000 */
[----:B------:R-:W-:Y:S02]  /*de10*/  FSEL R161, R235, -INF , !P0 ;  /* 0xff800000eba17808 */ /* 0x000fe40004000000 */
[----:B------:R-:W-:Y:S02]  /*de20*/  FMNMX.FTZ R12, R163, R12, !PT ;  /* 0x0000000ca30c7209 */ /* 0x000fe40007810000 */
[----:B------:R-:W-:Y:S02]  /*de30*/  ISETP.GE.OR P6, PT, R6, R216, !P6 ;  /* 0x000000d80600720c */ /* 0x000fe400077c6670 */
[----:B------:R-:W-:Y:S02]  /*de40*/  ISETP.GE.OR P1, PT, R8, R218, !P1 ;  /* 0x000000da0800720c */ /* 0x000fe40004f26670 */
[----:B------:R-:W-:Y:S02]  /*de50*/  ISETP.GE.AND P0, PT, R13, R217, PT ;  /* 0x000000d90d00720c */ /* 0x000fe40003f06270 */
[----:B------:R-:W-:Y:S02]  /*de60*/  IADD3 R6, R4, 0x30, RZ ;  /* 0x0000003004067810 */ /* 0x000fe40007ffe0ff */
        /* <DEDUP_REMOVED lines=20> */
[----:B------:R-:W-:Y:S02]  /*dfb0*/  FMNMX.FTZ R11, R140, R11, !PT ;  /* 0x0000000b8c0b7209 */ /* 0x000fe40007810000 */
[----:B------:R-:W-:Y:S02]  /*dfc0*/  IADD3 R10, R4, 0x31, RZ ;  /* 0x00000031040a7810 */ /* 0x000fe40007ffe0ff */
[----:B------:R-:W-:Y:S02]  /*dfd0*/  FSEL R155, R247, -INF , !P1 ;  /* 0xff800000f79b7808 */ /* 0x000fe40004800000 */
[----:B------:R-:W-:Y:S02]  /*dfe0*/  FMNMX.FTZ R8, R157, R8, !PT ;  /* 0x000000089d087209 */ /* 0x000fe40007810000 */
[----:B------:R-:W-:Y:S02]  /*dff0*/  ISETP.GE.AND P5, PT, R6, R217, PT ;  /* 0x000000d90600720c */ /* 0x000fe40003fa6270 */
[----:B------:R-:W-:Y:S02]  /*e000*/  FMNMX.FTZ R11, R160, R11, !PT ;  /* 0x0000000ba00b7209 */ /* 0x000fe40007810000 */
[----:B------:R-:W-:Y:S02]  /*e010*/  ISETP.GE.AND P6, PT, R10, R219, PT ;  /* 0x000000db0a00720c */ /* 0x000fe40003fc6270 */
[----:B------:R-:W-:Y:S02]  /*e020*/  FSEL R153, R246, -INF , !P0 ;  /* 0xff800000f6997808 */ /* 0x000fe40004000000 */
[----:B------:R-:W-:Y:S02]  /*e030*/  FMNMX.FTZ R8, R155, R8, !PT ;  /* 0x000000089b087209 */ /* 0x000fe40007810000 */
[----:B------:R-:W-:Y:S02]  /*e040*/  ISETP.GE.OR P5, PT, R6, R216, !P5 ;  /* 0x000000d80600720c */ /* 0x000fe40006fa6670 */
[----:B------:R-:W-:Y:S02]  /*e050*/  ISETP.GE.AND P1, PT, R10, R217, PT ;  /* 0x000000d90a00720c */ /* 0x000fe40003f26270 */
[----:B------:R-:W-:Y:S02]  /*e060*/  IADD3 R3, R4, 0x38, RZ ;  /* 0x0000003804037810 */ /* 0x000fe40007ffe0ff */
[----:B------:R-:W-:Y:S02]  /*e070*/  FMNMX.FTZ R11, R158, R11, !PT ;  /* 0x0000000b9e0b7209 */ /* 0x000fe40007810000 */
[C---:B------:R-:W-:Y:S02]  /*e080*/  ISETP.GE.OR P6, PT, R10.reuse, R218, !P6 ;  /* 0x000000da0a00720c */ /* 0x040fe400077c6670 */
[----:B------:R-:W-:Y:S02]  /*e090*/  FSEL R149, R21, -INF , !P5 ;  /* 0xff80000015957808 */ /* 0x000fe40006800000 */
[----:B------:R-:W-:Y:S02]  /*e0a0*/  FMNMX.FTZ R8, R153, R8, !PT ;  /* 0x0000000899087209 */ /* 0x000fe40007810000 */
[----:B------:R-:W-:Y:S02]  /*e0b0*/  ISETP.GE.OR P1, PT, R10, R216, !P1 ;  /* 0x000000d80a00720c */ /* 0x000fe40004f26670 */
[----:B------:R-:W-:Y:S02]  /*e0c0*/  IADD3 R4, R4, 0x39, RZ ;  /* 0x0000003904047810 */ /* 0x000fe40007ffe0ff */
[C---:B------:R-:W-:Y:S02]  /*e0d0*/  ISETP.GE.AND P0, PT, R3.reuse, R217, PT ;  /* 0x000000d90300720c */ /* 0x040fe40003f06270 */
[----:B------:R-:W-:Y:S02]  /*e0e0*/  FSEL R150, R26, -INF , !P6 ;  /* 0xff8000001a967808 */ /* 0x000fe40007000000 */
[----:B------:R-:W-:Y:S02]  /*e0f0*/  FMNMX.FTZ R11, R156, R11, !PT ;  /* 0x0000000b9c0b7209 */ /* 0x000fe40007810000 */
[----:B------:R-:W-:Y:S02]  /*e100*/  ISETP.GE.AND P6, PT, R3, R219, PT ;  /* 0x000000db0300720c */ /* 0x000fe40003fc6270 */
[----:B------:R-:W-:Y:S02]  /*e110*/  FSEL R147, R252, -INF , !P1 ;  /* 0xff800000fc937808 */ /* 0x000fe40004800000 */
[----:B------:R-:W-:Y:S02]  /*e120*/  FMNMX.FTZ R8, R149, R8, !PT ;  /* 0x0000000895087209 */ /* 0x000fe40007810000 */
[C---:B------:R-:W-:Y:S02]  /*e130*/  ISETP.GE.OR P5, PT, R3.reuse, R216, !P0 ;  /* 0x000000d80300720c */ /* 0x040fe400047a6670 */
        /* <DEDUP_REMOVED lines=9> */
[----:B------:R-:W-:Y:S02]  /*e1d0*/  FSEL R133, R22, -INF , !P0 ;  /* 0xff80000016857808 */ /* 0x000fe40004000000 */
[----:B------:R-:W-:Y:S01]  /*e1e0*/  FMNMX.FTZ R8, R145, R8, !PT ;  /* 0x0000000891087209 */ /* 0x000fe20007810000 */
[----:B------:R-:W-:Y:S01]  /*e1f0*/  LDSM.16.MT88.4 R20, [R194+0x12000] ;  /* 0x01200000c214783b */ /* 0x000fe20000004200 */
        /* <DEDUP_REMOVED lines=30> */
[----:B------:R-:W-:Y:S01]  /*e3e0*/  ISETP.GT.AND P0, PT, R223, R206, PT ;  /* 0x000000cedf00720c */ /* 0x000fe20003f04270 */
        /* <DEDUP_REMOVED lines=283> */
[----:B------:R-:W4:Y:S03]  /*f5a0*/  LDSM.16.MT88.4 R108, [R196+0x17000] ;  /* 0x01700000c46c783b */ /* 0x000f260000004200 */
[----:B------:R-:W-:Y:S04]  /*f5b0*/  IMAD.MOV.U32 R231, RZ, RZ, R223 ;  /* 0x000000ffffe77224 */ /* 0x000fe800078e00df */
        /* <DEDUP_REMOVED lines=67> */
.L_x_385:
        /* <DEDUP_REMOVED lines=334> */
.L_x_390:
[----:B---3--:R-:W-:Y:S05]  /*10ed0*/  BSYNC B0 ;  /* 0x0000000000007941 */ /* 0x008fea0003800000 */
.L_x_389:
        /* <DEDUP_REMOVED lines=31> */
.L_x_392:
[----:B------:R-:W-:Y:S05]  /*110d0*/  BSYNC B0 ;  /* 0x0000000000007941 */ /* 0x000fea0003800000 */
.L_x_391:
        /* <DEDUP_REMOVED lines=20> */
.L_x_394:
[----:B------:R-:W-:Y:S05]  /*11220*/  BSYNC B0 ;  /* 0x0000000000007941 */ /* 0x000fea0003800000 */
.L_x_393:
        /* <DEDUP_REMOVED lines=20> */
.L_x_396:
[----:B------:R-:W-:Y:S05]  /*11370*/  BSYNC B0 ;  /* 0x0000000000007941 */ /* 0x000fea0003800000 */
.L_x_395:
        /* <DEDUP_REMOVED lines=20> */
.L_x_397:
        /* <DEDUP_REMOVED lines=12> */
.L_x_1283:


//--------------------- .text._ZN5flash16flash_fwd_kernelI23Flash_fwd_kernel_traitsILi192ELi128ELi64ELi8ELb0ELb0EN7cutlass6half_tE19Flash_kernel_traitsILi192ELi128ELi64ELi8ES3_EELb0ELb0ELb1ELb1ELb0ELb0ELb0ELb0EEEvNS_16Flash_fwd_paramsE --------------------------
	.section	.text._ZN5flash16flash_fwd_kernelI23Flash_fwd_kernel_traitsILi192ELi128ELi64ELi8ELb0ELb0EN7cutlass6half_tE19Flash_kernel_traitsILi192ELi128ELi64ELi8ES3_EELb0ELb0ELb1ELb1ELb0ELb0ELb0ELb0EEEvNS_16Flash_fwd_paramsE,"ax",@progbits
	.sectioninfo	@"SHI_REGISTERS=244"
	.align	128
        .global         _ZN5flash16flash_fwd_kernelI23Flash_fwd_kernel_traitsILi192ELi128ELi64ELi8ELb0ELb0EN7cutlass6half_tE19Flash_kernel_traitsILi192ELi128ELi64ELi8ES3_EELb0ELb0ELb1ELb1ELb0ELb0ELb0ELb0EEEvNS_16Flash_fwd_paramsE
        .type           _ZN5flash16flash_fwd_kernelI23Flash_fwd_kernel_traitsILi192ELi128ELi64ELi8ELb0ELb0EN7cutlass6half_tE19Flash_kernel_traitsILi192ELi128ELi64ELi8ES3_EELb0ELb0ELb1ELb1ELb0ELb0ELb0ELb0EEEvNS_16Flash_fwd_paramsE,@function
        .size           _ZN5flash16flash_fwd_kernelI23Flash_fwd_kernel_traitsILi192ELi128ELi64ELi8ELb0ELb0EN7cutlass6half_tE19Flash_kernel_traitsILi192ELi128ELi64ELi8ES3_EELb0ELb0ELb1ELb1ELb0ELb0ELb0ELb0EEEvNS_16Flash_fwd_paramsE,(.L_x_1284 - _ZN5flash16flash_fwd_kernelI23Flash_fwd_kernel_traitsILi192ELi128ELi64ELi8ELb0ELb0EN7cutlass6half_tE19Flash_kernel_traitsILi192ELi128ELi64ELi8ES3_EELb0ELb0ELb1ELb1ELb0ELb0ELb0ELb0EEEvNS_16Flash_fwd_paramsE)
        .other          _ZN5flash16flash_fwd_kernelI23Flash_fwd_kernel_traitsILi192ELi128ELi64ELi8ELb0ELb0EN7cutlass6half_tE19Flash_kernel_traitsILi192ELi128ELi64ELi8ES3_EELb0ELb0ELb1ELb1ELb0ELb0ELb0ELb0EEEvNS_16Flash_fwd_paramsE,@"STO_CUDA_ENTRY STV_DEFAULT"
_ZN5flash16flash_fwd_kernelI23Flash_fwd_kernel_traitsILi192ELi128ELi64ELi8ELb0ELb0EN7cutlass6half_tE19Flash_kernel_traitsILi192ELi128ELi64ELi8ES3_EELb0ELb0ELb1ELb1ELb0ELb0ELb0ELb0EEEvNS_16Flash_fwd_paramsE:
.text._ZN5flash16flash_fwd_kernelI23Flash_fwd_kernel_traitsILi192ELi128ELi64ELi8ELb0ELb0EN7cutlass6half_tE19Flash_kernel_traitsILi192ELi128ELi64ELi8ES3_EELb0ELb0ELb1ELb1ELb0ELb0ELb0ELb0EEEvNS_16Flash_fwd_paramsE:
        /* <DEDUP_REMOVED lines=35> */
[----:B------:R-:W-:Y:S02]  /*0230*/  UMOV UR17, URZ ;  /* 0x0000003f00117c82 */ /* 0x000fe40008000000 */
        /* <DEDUP_REMOVED lines=19> */
.L_x_398:
[----:B------:R-:W-:Y:S02]  /*0370*/  ULDC UR6, c[0x0][0x218] ;  /* 0x0000860000067ab9 */ /* 0x000fe40000000800 */
.L_x_399:
        /* <DEDUP_REMOVED lines=21> */
[----:B------:R-:W-:Y:S01]  /*04d0*/  UIADD3 UR6, UR21, UR20, -UR12 ;  /* 0x0000001415067290 */ /* 0x000fe2000fffe80c */
[----:B------:R-:W1:Y:S01]  /*04e0*/  S2R R4, SR_TID.X ;  /* 0x0000000000047919 */ /* 0x000e620000002100 */
[----:B------:R-:W-:Y:S02]  /*04f0*/  UIADD3 UR7, UR21, 0x3f, URZ ;  /* 0x0000003f15077890 */ /* 0x000fe4000fffe03f */
[----:B------:R-:W-:Y:S02]  /*0500*/  ULDC UR8, c[0x0][0x2e4] ;  /* 0x0000b90000087ab9 */ /* 0x000fe40000000800 */
[----:B------:R-:W-:Y:S02]  /*0510*/  UIADD3 UR5, -UR12, 0xbf, UR20 ;  /* 0x000000bf0c057890 */ /* 0x000fe4000fffe114 */
[----:B------:R-:W-:Y:S02]  /*0520*/  ULDC UR4, c[0x0][0x2e8] ;  /* 0x0000ba0000047ab9 */ /* 0x000fe40000000800 */
[----:B------:R-:W-:-:S02]  /*0530*/  UIADD3 UR8, UR6, -UR8, URZ ;  /* 0x8000000806087290 */ /* 0x000fc4000fffe03f */
[----:B------:R-:W-:Y:S02]  /*0540*/  USHF.R.S32.HI UR6, URZ, 0x1f, UR7 ;  /* 0x0000001f3f067899 */ /* 0x000fe40008011407 */
[----:B------:R-:W-:Y:S02]  /*0550*/  UIADD3 UR4, UR5, UR4, UR21 ;  /* 0x0000000405047290 */ /* 0x000fe4000fffe015 */
[----:B------:R-:W-:Y:S02]  /*0560*/  ULEA.HI UR7, UR6, UR7, URZ, 0x6 ;  /* 0x0000000706077291 */ /* 0x000fe4000f8f303f */
[----:B------:R-:W-:Y:S02]  /*0570*/  USHF.R.S32.HI UR5, URZ, 0x1f, UR8 ;  /* 0x0000001f3f057899 */ /* 0x000fe40008011408 */
[----:B------:R-:W-:Y:S02]  /*0580*/  USHF.R.S32.HI UR6, URZ, 0x1f, UR4 ;  /* 0x0000001f3f067899 */ /* 0x000fe40008011404 */
        /* <DEDUP_REMOVED lines=12> */
[----:B-1----:R-:W-:Y:S01]  /*0650*/  UISETP.NE.AND UP0, UPT, UR10, -0x1, UPT ;  /* 0xffffffff0a00788c */ /* 0x002fe2000bf05270 */
[----:B------:R-:W-:Y:S01]  /*0660*/  SHF.R.S32.HI R3, RZ, 0x1f, R4 ;  /* 0x0000001fff037819 */ /* 0x000fe20000011404 */
[----:B------:R-:W-:Y:S01]  /*0670*/  ULDC.U8 UR17, c[0x0][0x329] ;  /* 0x0000ca4000117ab9 */ /* 0x000fe20000000000 */
[----:B------:R-:W1:Y:S01]  /*0680*/  S2R R10, SR_CTAID.Z ;  /* 0x00000000000a7919 */ /* 0x000e620000002700 */
[----:B------:R-:W-:Y:S01]  /*0690*/  UISETP.NE.AND UP1, UPT, UR17, URZ, UPT ;  /* 0x0000003f1100728c */ /* 0x000fe2000bf25270 */
[----:B------:R-:W-:Y:S01]  /*06a0*/  LEA.HI R14, R3, R4, RZ, 0x3 ;  /* 0x00000004030e7211 */ /* 0x000fe200078f18ff */
[----:B------:R-:W-:Y:S01]  /*06b0*/  ULDC.64 UR6, c[0x0][0x1e8] ;  /* 0x00007a0000067ab9 */ /* 0x000fe20000000a00 */
[----:B------:R-:W-:Y:S01]  /*06c0*/  IMAD.U32 R17, RZ, RZ, UR11 ;  /* 0x0000000bff117e24 */ /* 0x000fe2000f8e00ff */
[----:B------:R-:W-:Y:S01]  /*06d0*/  ULDC.U8 UR18, c[0x0][0x328] ;  /* 0x0000ca0000127ab9 */ /* 0x000fe20000000000 */
[----:B------:R-:W-:Y:S01]  /*06e0*/  LOP3.LUT R9, R14, 0xfffffff8, RZ, 0xc0, !PT ;  /* 0xfffffff80e097812 */ /* 0x000fe200078ec0ff */
[----:B------:R-:W-:Y:S01]  /*06f0*/  UISETP.NE.AND UP2, UPT, UR18, URZ, UPT ;  /* 0x0000003f1200728c */ /* 0x000fe2000bf45270 */
[----:B------:R-:W-:Y:S01]  /*0700*/  SHF.R.S32.HI R14, RZ, 0x3, R14 ;  /* 0x00000003ff0e7819 */ /* 0x000fe2000001140e */
[----:B------:R-:W-:Y:S01]  /*0710*/  @UP0 UIMAD.WIDE.U32 UR8, UR10, UR6, URZ ;  /* 0x000000060a0802a5 */ /* 0x000fe2000f8e003f */
[----:B------:R-:W-:Y:S01]  /*0720*/  BSSY B0, `(.L_x_401) ;  /* 0x0000040000007945 */ /* 0x000fe20003800000 */
[----:B------:R-:W-:Y:S01]  /*0730*/  @!UP0 USHF.R.S32.HI UR19, URZ, 0x1f, UR16 ;  /* 0x0000001f3f138899 */ /* 0x000fe20008011410 */
[----:B------:R-:W-:Y:S01]  /*0740*/  IMAD.IADD R9, R4, 0x1, -R9 ;  /* 0x0000000104097824 */ /* 0x000fe200078e0a09 */
[----:B------:R-:W-:Y:S01]  /*0750*/  ULDC.64 UR4, c[0x0][0x1e0] ;  /* 0x0000780000047ab9 */ /* 0x000fe20000000a00 */
[----:B------:R-:W-:Y:S01]  /*0760*/  SHF.R.S32.HI R15, RZ, 0x1f, R14 ;  /* 0x0000001fff0f7819 */ /* 0x000fe2000001140e */
[----:B------:R-:W-:Y:S01]  /*0770*/  UISETP.NE.OR UP3, UPT, UR17, URZ, !UP2 ;  /* 0x0000003f1100728c */ /* 0x000fe2000d765670 */
[----:B------:R-:W-:Y:S01]  /*0780*/  IMAD.SHL.U32 R8, R9, 0x8, RZ ;  /* 0x0000000809087824 */ /* 0x000fe200078e00ff */
[----:B------:R-:W-:-:S02]  /*0790*/  @UP0 UIMAD UR7, UR10, UR7, UR9 ;  /* 0x000000070a0702a4 */ /* 0x000fc4000f8e0209 */
[----:B------:R-:W-:Y:S01]  /*07a0*/  ULDC UR13, c[0x0][0x214] ;  /* 0x00008500000d7ab9 */ /* 0x000fe20000000800 */
[----:B------:R-:W-:Y:S01]  /*07b0*/  IMAD.WIDE R16, R17, 0x80, R14 ;  /* 0x0000008011107825 */ /* 0x000fe200078e020e */
[----:B------:R-:W-:Y:S01]  /*07c0*/  @UP1 ULDC UR17, c[0x0][0x210] ;  /* 0x0000840000111ab9 */ /* 0x000fe20000000800 */
[C---:B------:R-:W-:Y:S01]  /*07d0*/  IADD3 R7, R8.reuse, 0x40, RZ ;  /* 0x0000004008077810 */ /* 0x040fe20007ffe0ff */
[----:B------:R-:W-:Y:S01]  /*07e0*/  @!UP0 UIMAD UR19, UR19, UR4, URZ ;  /* 0x00000004131382a4 */ /* 0x000fe2000f8e023f */
[----:B------:R-:W-:Y:S01]  /*07f0*/  IADD3 R6, R8, 0x80, RZ ;  /* 0x0000008008067810 */ /* 0x000fe20007ffe0ff */
[----:B------:R-:W-:Y:S02]  /*0800*/  ULDC UR9, c[0x0][0x234] ;  /* 0x00008d0000097ab9 */ /* 0x000fe40000000800 */
[----:B------:R-:W-:Y:S02]  /*0810*/  @!UP0 UIMAD.WIDE.U32 UR22, UR16, UR4, URZ ;  /* 0x00000004101682a5 */ /* 0x000fe4000f8e003f */
[----:B------:R-:W-:-:S02]  /*0820*/  @UP1 UIMAD UR17, UR17, UR13, URZ ;  /* 0x0000000d111112a4 */ /* 0x000fc4000f8e023f */
[----:B------:R-:W-:Y:S02]  /*0830*/  @!UP1 USEL UR17, UR13, UR9, !UP2 ;  /* 0x000000090d119287 */ /* 0x000fe4000d000000 */
[----:B------:R-:W-:Y:S02]  /*0840*/  @!UP0 UIMAD UR19, UR16, UR5, UR19 ;  /* 0x00000005101382a4 */ /* 0x000fe4000f8e0213 */
[----:B------:R-:W-:Y:S02]  /*0850*/  ULDC UR6, c[0x0][0x1c0] ;  /* 0x0000700000067ab9 */ /* 0x000fe40000000800 */
[----:B------:R-:W-:Y:S02]  /*0860*/  @UP1 UMOV UR18, 0x1 ;  /* 0x0000000100121882 */ /* 0x000fe40000000000 */
[----:B------:R-:W-:Y:S02]  /*0870*/  @!UP1 UIMAD UR18, UR17, UR6, URZ ;  /* 0x00000006111292a4 */ /* 0x000fe4000f8e023f */
[----:B------:R-:W-:-:S02]  /*0880*/  @!UP0 UMOV UR8, UR22 ;  /* 0x0000001600088c82 */ /* 0x000fc40008000000 */
[----:B------:R-:W-:Y:S01]  /*0890*/  @!UP0 UIADD3 UR7, UR23, UR19, URZ ;  /* 0x0000001317078290 */ /* 0x000fe2000fffe03f */
[C---:B------:R-:W-:Y:S01]  /*08a0*/  IADD3 R2, P0, R8.reuse, UR8, RZ ;  /* 0x0000000808027c10 */ /* 0x040fe2000ff1e0ff */
[----:B------:R-:W-:Y:S02]  /*08b0*/  USHF.R.S32.HI UR21, URZ, 0x1f, UR26 ;  /* 0x0000001f3f157899 */ /* 0x000fe4000801141a */
[----:B------:R-:W-:Y:S02]  /*08c0*/  UIADD3 UR12, -UR20, UR12, URZ ;  /* 0x0000000c140c7290 */ /* 0x000fe4000fffe13f */
[----:B------:R-:W-:Y:S01]  /*08d0*/  @!UP3 UIMAD UR22, UR16, UR13, URZ ;  /* 0x0000000d1016b2a4 */ /* 0x000fe2000f8e023f */
[----:B------:R-:W-:Y:S01]  /*08e0*/  LEA.HI.X.SX32 R3, R8, UR7, 0x1, P0 ;  /* 0x0000000708037c11 */ /* 0x000fe200080f0eff */
[----:B------:R-:W-:Y:S02]  /*08f0*/  UIMAD UR18, UR16, UR18, URZ ;  /* 0x00000012101272a4 */ /* 0x000fe4000f8e023f */
[----:B------:R-:W-:Y:S01]  /*0900*/  ULDC.64 UR4, c[0x0][0x1f0] ;  /* 0x00007c0000047ab9 */ /* 0x000fe20000000a00 */
[----:B------:R-:W-:Y:S01]  /*0910*/  ISETP.GE.AND P0, PT, R14, UR12, PT ;  /* 0x0000000c0e007c0c */ /* 0x000fe2000bf06270 */
[----:B------:R-:W-:Y:S01]  /*0920*/  @!UP3 USEL UR22, UR22, UR10, !UP0 ;  /* 0x0000000a1616b287 */ /* 0x000fe2000c000000 */
[----:B-1----:R-:W-:Y:S01]  /*0930*/  IMAD.WIDE.U32 R10, R10, c[0x0][0x1f0], R2 ;  /* 0x00007c000a0a7a25 */ /* 0x002fe200078e0002 */
[----:B------:R-:W-:-:S02]  /*0940*/  USEL UR18, UR18, URZ, UP3 ;  /* 0x0000003f12127287 */ /* 0x000fc40009800000 */
[----:B------:R-:W-:Y:S02]  /*0950*/  UIMAD UR4, UR21, UR4, URZ ;  /* 0x00000004150472a4 */ /* 0x000fe4000f8e023f */
[----:B------:R-:W-:Y:S02]  /*0960*/  UIMAD UR17, UR26, UR17, UR18 ;  /* 0x000000111a1172a4 */ /* 0x000fe4000f8e0212 */
[----:B------:R-:W-:Y:S02]  /*0970*/  @UP1 ULDC UR21, c[0x0][0x210] ;  /* 0x0000840000151ab9 */ /* 0x000fe40000000800 */
[----:B------:R-:W-:Y:S02]  /*0980*/  @!UP1 UMOV UR21, 0x1 ;  /* 0x0000000100159882 */ /* 0x000fe40000000000 */
[----:B------:R-:W-:Y:S02]  /*0990*/  UIMAD UR20, UR20, UR21, URZ ;  /* 0x00000015141472a4 */ /* 0x000fe4000f8e023f */
[----:B------:R-:W-:-:S02]  /*09a0*/  UMOV UR24, URZ ;  /* 0x0000003f00187c82 */ /* 0x000fc40008000000 */
[----:B------:R-:W-:Y:S02]  /*09b0*/  @!UP3 UMOV UR24, UR22 ;  /* 0x000000160018bc82 */ /* 0x000fe40008000000 */
[----:B------:R-:W-:Y:S02]  /*09c0*/  UIMAD UR4, UR26, UR5, UR4 ;  /* 0x000000051a0472a4 */ /* 0x000fe4000f8e0204 */
[----:B------:R-:W-:Y:S02]  /*09d0*/  UMOV UR25, URZ ;  /* 0x0000003f00197c82 */ /* 0x000fe40008000000 */
[----:B------:R-:W-:Y:S02]  /*09e0*/  USHF.R.S32.HI UR7, URZ, 0x1f, UR17 ;  /* 0x0000001f3f077899 */ /* 0x000fe40008011411 */
[----:B------:R-:W-:Y:S01]  /*09f0*/  @!UP3 USHF.R.S32.HI UR25, URZ, 0x1f, UR22 ;  /* 0x0000001f3f19b899 */ /* 0x000fe20008011416 */
[----:B------:R-:W-:Y:S01]  /*0a00*/  IADD3 R13, R11, UR4, RZ ;  /* 0x000000040b0d7c10 */ /* 0x000fe2000fffe0ff */
[----:B------:R-:W-:-:S02]  /*0a10*/  USHF.R.S32.HI UR6, URZ, 0x1f, UR20 ;  /* 0x0000001f3f067899 */ /* 0x000fc40008011414 */
[----:B------:R-:W-:-:S04]  /*0a20*/  UIADD3 UR17, UP1, UP0, UR20, UR24, UR17 ;  /* 0x0000001814117290 */ /* 0x000fc8000f83e011 */
[----:B------:R-:W-:Y:S01]  /*0a30*/  UIADD3.X UR6, UR6, UR25, UR7, UP1, UP0 ;  /* 0x0000001906067290 */ /* 0x000fe20008fe0407 */
[----:B------:R-:W-:Y:S06]  /*0a40*/  @P0 BRA `(.L_x_402) ;  /* 0x000000d000000947 */ /* 0x000fec0003800000 */
        /* <DEDUP_REMOVED lines=13> */
.L_x_402:
[----:B------:R-:W-:Y:S05]  /*0b20*/  BSYNC B0 ;  /* 0x0000000000007941 */ /* 0x000fea0003800000 */
.L_x_401:
[----:B------:R-:W-:Y:S01]  /*0b30*/  IADD3 R5, R14, 0x20, RZ ;  /* 0x000000200e057810 */ /* 0x000fe20007ffe0ff */
[----:B------:R-:W-:Y:S03]  /*0b40*/  BSSY B0, `(.L_x_403) ;  /* 0x0000013000007945 */ /* 0x000fe60003800000 */
[----:B------:R-:W-:-:S13]  /*0b50*/  ISETP.GE.AND P0, PT, R5, UR12, PT ;  /* 0x0000000c05007c0c */ /* 0x000fda000bf06270 */
        /* <DEDUP_REMOVED lines=17> */
.L_x_404:
[----:B------:R-:W-:Y:S05]  /*0c70*/  BSYNC B0 ;  /* 0x0000000000007941 */ /* 0x000fea0003800000 */
.L_x_403:
        /* <DEDUP_REMOVED lines=20> */
.L_x_406:
[----:B------:R-:W-:Y:S05]  /*0dc0*/  BSYNC B0 ;  /* 0x0000000000007941 */ /* 0x000fea0003800000 */
.L_x_405:
[----:B-1----:R-:W-:Y:S01]  /*0dd0*/  IADD3 R2, R14, 0x60, RZ ;  /* 0x000000600e027810 */ /* 0x002fe20007ffe0ff */
[----:B------:R-:W-:Y:S03]  /*0de0*/  BSSY B0, `(.L_x_407) ;  /* 0x0000012000007945 */ /* 0x000fe60003800000 */
[----:B------:R-:W-:-:S13]  /*0df0*/  ISETP.GE.AND P0, PT, R2, UR12, PT ;  /* 0x0000000c02007c0c */ /* 0x000fda000bf06270 */
        /* <DEDUP_REMOVED lines=16> */
.L_x_408:
[----:B------:R-:W-:Y:S05]  /*0f00*/  BSYNC B0 ;  /* 0x0000000000007941 */ /* 0x000fea0003800000 */
.L_x_407:
[----:B------:R-:W-:-:S04]  /*0f10*/  ISETP.NE.AND P6, PT, R9, RZ, PT ;  /* 0x000000ff0900720c */ /* 0x000fc80003fc5270 */
[----:B------:R-:W-:Y:S02]  /*0f20*/  ISETP.GE.OR P5, PT, R14, UR12, P6 ;  /* 0x0000000c0e007c0c */ /* 0x000fe4000b7a6670 */
[----:B------:R-:W-:Y:S02]  /*0f30*/  ISETP.GE.OR P4, PT, R5, UR12, P6 ;  /* 0x0000000c05007c0c */ /* 0x000fe4000b786670 */
[----:B------:R-:W-:Y:S02]  /*0f40*/  ISETP.GE.OR P3, PT, R4, UR12, P6 ;  /* 0x0000000c04007c0c */ /* 0x000fe4000b766670 */
[----:B------:R-:W-:-:S07]  /*0f50*/  ISETP.GE.OR P6, PT, R2, UR12, P6 ;  /* 0x0000000c02007c0c */ /* 0x000fce000b7c6670 */
[----:B-1----:R-:W-:Y:S02]  /*0f60*/  @!P5 IMAD R7, R14, UR21, RZ ;  /* 0x000000150e07dc24 */ /* 0x002fe4000f8e02ff */
[----:B------:R-:W-:Y:S02]  /*0f70*/  @!P4 IMAD R0, R5, UR21, RZ ;  /* 0x000000150500cc24 */ /* 0x000fe4000f8e02ff */
[----:B------:R-:W-:Y:S01]  /*0f80*/  @!P3 IMAD R4, R4, UR21, RZ ;  /* 0x000000150404bc24 */ /* 0x000fe2000f8e02ff */
[C---:B------:R-:W-:Y:S02]  /*0f90*/  @!P5 IADD3 R6, P0, R7.reuse, UR17, RZ ;  /* 0x000000110706dc10 */ /* 0x040fe4000ff1e0ff */
[----:B------:R-:W-:Y:S02]  /*0fa0*/  @!P4 IADD3 R3, P1, R0, UR17, RZ ;  /* 0x000000110003cc10 */ /* 0x000fe4000ff3e0ff */
[----:B------:R-:W-:Y:S02]  /*0fb0*/  @!P5 LEA.HI.X.SX32 R7, R7, UR6, 0x1, P0 ;  /* 0x000000060707dc11 */ /* 0x000fe400080f0eff */
[----:B------:R-:W-:-:S02]  /*0fc0*/  @!P5 LEA R10, P2, R6, c[0x0][0x200], 0x2 ;  /* 0x00008000060ada11 */ /* 0x000fc400078410ff */
        /* <DEDUP_REMOVED lines=23> */
.L_x_400:
[----:B-1----:R-:W-:Y:S02]  /*1140*/  UISETP.NE.AND UP0, UPT, UR10, -0x1, UPT ;  /* 0xffffffff0a00788c */ /* 0x002fe4000bf05270 */
[----:B------:R-:W-:Y:S02]  /*1150*/  UISETP.NE.AND UP1, UPT, UR18, -0x1, UPT ;  /* 0xffffffff1200788c */ /* 0x000fe4000bf25270 */
[----:B------:R-:W-:Y:S02]  /*1160*/  ULDC.64 UR4, c[0x0][0x190] ;  /* 0x0000640000047ab9 */ /* 0x000fe40000000a00 */
[----:B------:R-:W-:Y:S02]  /*1170*/  ULDC.64 UR8, c[0x0][0x178] ;  /* 0x00005e0000087ab9 */ /* 0x000fe40000000a00 */
[----:B------:R-:W-:Y:S01]  /*1180*/  PLOP3.LUT P0, PT, PT, PT, UP1, 0x80, 0x0 ;  /* 0x000000000000781c */ /* 0x000fe20003f0f018 */
[----:B------:R-:W-:-:S02]  /*1190*/  USHF.R.S32.HI UR27, URZ, 0x1f, UR26 ;  /* 0x0000001f3f1b7899 */ /* 0x000fc4000801141a */
[----:B------:R-:W-:Y:S02]  /*11a0*/  @UP0 UIMAD.WIDE.U32 UR22, UR10, UR4, URZ ;  /* 0x000000040a1602a5 */ /* 0x000fe4000f8e003f */
[----:B------:R-:W-:Y:S02]  /*11b0*/  @!UP0 USHF.R.S32.HI UR19, URZ, 0x1f, UR16 ;  /* 0x0000001f3f138899 */ /* 0x000fe40008011410 */
[----:B------:R-:W-:Y:S02]  /*11c0*/  @UP0 UIMAD UR6, UR10, UR5, UR23 ;  /* 0x000000050a0602a4 */ /* 0x000fe4000f8e0217 */
[----:B------:R-:W-:Y:S02]  /*11d0*/  @UP1 UIADD3 UR23, UR17, UR18, URZ ;  /* 0x0000001211171290 */ /* 0x000fe4000fffe03f */
[----:B------:R-:W-:Y:S02]  /*11e0*/  @!UP0 UIMAD UR19, UR19, UR8, URZ ;  /* 0x00000008131382a4 */ /* 0x000fe4000f8e023f */
[----:B------:R-:W-:-:S02]  /*11f0*/  @!UP0 UIMAD.WIDE.U32 UR28, UR16, UR8, URZ ;  /* 0x00000008101c82a5 */ /* 0x000fc4000f8e003f */
[----:B------:R-:W-:Y:S02]  /*1200*/  ULDC.64 UR4, c[0x0][0x198] ;  /* 0x0000660000047ab9 */ /* 0x000fe40000000a00 */
[----:B------:R-:W-:Y:S02]  /*1210*/  @UP1 UIMAD.WIDE.U32 UR24, UR23, UR4, URZ ;  /* 0x00000004171812a5 */ /* 0x000fe4000f8e003f */
[----:B------:R-:W-:Y:S02]  /*1220*/  @!UP0 UIMAD UR19, UR16, UR9, UR19 ;  /* 0x00000009101382a4 */ /* 0x000fe4000f8e0213 */
[----:B------:R-:W-:Y:S02]  /*1230*/  @UP0 UMOV UR8, UR22 ;  /* 0x0000001600080c82 */ /* 0x000fe40008000000 */
[----:B------:R-:W-:Y:S02]  /*1240*/  @UP1 UIMAD UR9, UR23, UR5, UR25 ;  /* 0x00000005170912a4 */ /* 0x000fe4000f8e0219 */
[----:B------:R-:W-:-:S02]  /*1250*/  @!UP0 UIADD3 UR6, UR29, UR19, URZ ;  /* 0x000000131d068290 */ /* 0x000fc4000fffe03f */
[----:B------:R-:W-:Y:S01]  /*1260*/  @!UP0 UMOV UR8, UR28 ;  /* 0x0000001c00088c82 */ /* 0x000fe20008000000 */
[----:B------:R-:W-:Y:S05]  /*1270*/  @P0 BRA `(.L_x_409) ;  /* 0x000000c000000947 */ /* 0x000fea0003800000 */
[----:B------:R-:W-:Y:S02]  /*1280*/  USHF.R.S32.HI UR19, URZ, 0x1f, UR17 ;  /* 0x0000001f3f137899 */ /* 0x000fe40008011411 */
[----:B------:R-:W-:Y:S02]  /*1290*/  ULDC.64 UR4, c[0x0][0x198] ;  /* 0x0000660000047ab9 */ /* 0x000fe40000000a00 */
[----:B------:R-:W-:Y:S02]  /*12a0*/  UIMAD UR19, UR19, UR4, URZ ;  /* 0x00000004131372a4 */ /* 0x000fe4000f8e023f */
[----:B------:R-:W-:Y:S02]  /*12b0*/  UIMAD.WIDE.U32 UR22, UR17, UR4, URZ ;  /* 0x00000004111672a5 */ /* 0x000fe4000f8e003f */
[----:B------:R-:W-:Y:S02]  /*12c0*/  UIMAD UR19, UR17, UR5, UR19 ;  /* 0x00000005111372a4 */ /* 0x000fe4000f8e0213 */
[----:B------:R-:W-:-:S02]  /*12d0*/  USHF.R.S32.HI UR9, URZ, 0x1f, UR16 ;  /* 0x0000001f3f097899 */ /* 0x000fc40008011410 */
[----:B------:R-:W-:Y:S02]  /*12e0*/  ULDC.64 UR4, c[0x0][0x180] ;  /* 0x0000600000047ab9 */ /* 0x000fe40000000a00 */
[----:B------:R-:W-:Y:S02]  /*12f0*/  UIADD3 UR23, UR23, UR19, URZ ;  /* 0x0000001317177290 */ /* 0x000fe4000fffe03f */
[----:B------:R-:W-:Y:S02]  /*1300*/  UIMAD UR9, UR9, UR4, URZ ;  /* 0x00000004090972a4 */ /* 0x000fe4000f8e023f */
[----:B------:R-:W-:Y:S02]  /*1310*/  UIMAD.WIDE.U32 UR24, UR16, UR4, UR22 ;  /* 0x00000004101872a5 */ /* 0x000fe4000f8e0016 */
[----:B------:R-:W-:-:S04]  /*1320*/  UIMAD UR9, UR16, UR5, UR9 ;  /* 0x00000005100972a4 */ /* 0x000fc8000f8e0209 */
[----:B------:R-:W-:Y:S02]  /*1330*/  UIADD3 UR9, UR25, UR9, URZ ;  /* 0x0000000919097290 */ /* 0x000fe4000fffe03f */
.L_x_409:
        /* <DEDUP_REMOVED lines=11> */
[----:B-1----:R-:W-:Y:S02]  /*13f0*/  IABS R0, R0 ;  /* 0x0000000000007213 */ /* 0x002fe40000000000 */
[----:B--2---:R-:W-:-:S05]  /*1400*/  IADD3 R6, R6, 0xffffffe, RZ ;  /* 0x0ffffffe06067810 */ /* 0x004fca0007ffe0ff */
        /* <DEDUP_REMOVED lines=27> */
[----:B------:R-:W-:Y:S02]  /*15c0*/  UMOV UR18, UR22 ;  /* 0x0000001600127c82 */ /* 0x000fe40008000000 */
[----:B------:R-:W-:-:S02]  /*15d0*/  UIMAD UR5, UR16, UR5, UR17 ;  /* 0x00000005100572a4 */ /* 0x000fc4000f8e0211 */
[----:B------:R-:W-:-:S04]  /*15e0*/  UIMAD.WIDE.U32 UR22, UR16, UR4, UR18 ;  /* 0x00000004101672a5 */ /* 0x000fc8000f8e0012 */
[----:B------:R-:W-:Y:S02]  /*15f0*/  UIADD3 UR5, UR23, UR5, URZ ;  /* 0x0000000517057290 */ /* 0x000fe4000fffe03f */
.L_x_410:
[----:B------:R-:W-:Y:S01]  /*1600*/  SHF.R.S32.HI R85, RZ, 0x1f, R4 ;  /* 0x0000001fff557819 */ /* 0x000fe20000011404 */
[----:B------:R-:W1:Y:S01]  /*1610*/  S2R R14, SR_CTAID.Z ;  /* 0x00000000000e7919 */ /* 0x000e620000002700 */
[----:B------:R-:W-:Y:S01]  /*1620*/  SHF.R.S32.HI R23, RZ, 0x1f, R20 ;  /* 0x0000001fff177819 */ /* 0x000fe20000011414 */
[----:B------:R-:W-:Y:S01]  /*1630*/  IMAD.U32 R19, RZ, RZ, UR11 ;  /* 0x0000000bff137e24 */ /* 0x000fe2000f8e00ff */
[CC--:B------:R-:W-:Y:S01]  /*1640*/  LEA.HI R3, R85.reuse, R4.reuse, RZ, 0x3 ;  /* 0x0000000455037211 */ /* 0x0c0fe200078f18ff */
[----:B------:R-:W-:Y:S01]  /*1650*/  BSSY B0, `(.L_x_411) ;  /* 0x000006a000007945 */ /* 0x000fe20003800000 */
[----:B------:R-:W-:Y:S01]  /*1660*/  LEA.HI R5, R85, R4, RZ, 0x4 ;  /* 0x0000000455057211 */ /* 0x000fe200078f20ff */
[C---:B------:R-:W-:Y:S01]  /*1670*/  IMAD R203, R23.reuse, c[0x0][0x1b0], RZ ;  /* 0x00006c0017cb7a24 */ /* 0x040fe200078e02ff */
[----:B------:R-:W-:Y:S01]  /*1680*/  SHF.R.S32.HI R12, RZ, 0x3, R3 ;  /* 0x00000003ff0c7819 */ /* 0x000fe20000011403 */
[----:B------:R-:W-:Y:S01]  /*1690*/  IMAD R23, R23, c[0x0][0x1b8], RZ ;  /* 0x00006e0017177a24 */ /* 0x000fe200078e02ff */
[----:B------:R-:W-:Y:S01]  /*16a0*/  LOP3.LUT R3, R3, 0xfffffff8, RZ, 0xc0, !PT ;  /* 0xfffffff803037812 */ /* 0x000fe200078ec0ff */
[----:B------:R-:W-:Y:S01]  /*16b0*/  IMAD R203, R20, c[0x0][0x1b4], R203 ;  /* 0x00006d0014cb7a24 */ /* 0x000fe200078e02cb */
[----:B------:R-:W-:Y:S01]  /*16c0*/  SHF.R.S32.HI R6, RZ, 0x4, R5 ;  /* 0x00000004ff067819 */ /* 0x000fe20000011405 */
[----:B------:R-:W-:Y:S01]  /*16d0*/  IMAD.SHL.U32 R199, R12, 0x40, RZ ;  /* 0x000000400cc77824 */ /* 0x000fe200078e00ff */
[--C-:B------:R-:W-:Y:S01]  /*16e0*/  SHF.R.S32.HI R13, RZ, 0x1f, R12.reuse ;  /* 0x0000001fff0d7819 */ /* 0x100fe2000001140c */
[----:B------:R-:W-:Y:S01]  /*16f0*/  IMAD.IADD R2, R4, 0x1, -R3 ;  /* 0x0000000104027824 */ /* 0x000fe200078e0a03 */
[----:B------:R-:W-:Y:S01]  /*1700*/  LEA.HI R193, R5, R6, RZ, 0x1 ;  /* 0x0000000605c17211 */ /* 0x000fe200078f08ff */
[----:B------:R-:W-:Y:S01]  /*1710*/  IMAD R23, R20, c[0x0][0x1bc], R23 ;  /* 0x00006f0014177a24 */ /* 0x000fe200078e0217 */
[----:B------:R-:W-:Y:S01]  /*1720*/  LOP3.LUT R199, R199, 0x1c0, RZ, 0xc0, !PT ;  /* 0x000001c0c7c77812 */ /* 0x000fe200078ec0ff */
[----:B------:R-:W-:Y:S01]  /*1730*/  IMAD.SHL.U32 R210, R2, 0x8, RZ ;  /* 0x0000000802d27824 */ /* 0x000fe200078e00ff */
[----:B------:R-:W-:Y:S01]  /*1740*/  LOP3.LUT R5, R5, 0xfffffff0, RZ, 0xc0, !PT ;  /* 0xfffffff005057812 */ /* 0x000fe200078ec0ff */
[----:B------:R-:W-:Y:S01]  /*1750*/  IMAD R7, R13, c[0x0][0x198], RZ ;  /* 0x000066000d077a24 */ /* 0x000fe200078e02ff */
[----:B------:R-:W-:Y:S01]  /*1760*/  LOP3.LUT R193, R193, 0xfffffffe, RZ, 0xc0, !PT ;  /* 0xfffffffec1c17812 */ /* 0x000fe200078ec0ff */
[----:B------:R-:W-:Y:S01]  /*1770*/  IMAD.WIDE R18, R19, 0x80, R12 ;  /* 0x0000008013127825 */ /* 0x000fe200078e020c */
[----:B------:R-:W-:-:S02]  /*1780*/  LOP3.LUT R0, R199, 0x38, R210, 0xf8, !PT ;  /* 0x00000038c7007812 */ /* 0x000fc400078ef8d2 */
[----:B------:R-:W-:Y:S01]  /*1790*/  SHF.R.U32.HI R199, RZ, 0x3, R199 ;  /* 0x00000003ffc77819 */ /* 0x000fe200000116c7 */
[----:B------:R-:W-:Y:S01]  /*17a0*/  IMAD.IADD R5, R4, 0x1, -R5 ;  /* 0x0000000104057824 */ /* 0x000fe200078e0a05 */
[--C-:B------:R-:W-:Y:S01]  /*17b0*/  SHF.R.S32.HI R211, RZ, 0x1f, R210.reuse ;  /* 0x0000001fffd37819 */ /* 0x100fe200000114d2 */
[----:B------:R-:W-:Y:S01]  /*17c0*/  IMAD.IADD R193, R6, 0x1, -R193 ;  /* 0x0000000106c17824 */ /* 0x000fe200078e0ac1 */
[----:B------:R-:W-:Y:S01]  /*17d0*/  LOP3.LUT R199, R0, R199, RZ, 0x3c, !PT ;  /* 0x000000c700c77212 */ /* 0x000fe200078e3cff */
[C---:B------:R-:W-:Y:S01]  /*17e0*/  IMAD R7, R12.reuse, c[0x0][0x19c], R7 ;  /* 0x000067000c077a24 */ /* 0x040fe200078e0207 */
[----:B------:R-:W-:Y:S01]  /*17f0*/  SHF.R.S32.HI R0, RZ, 0x1f, R5 ;  /* 0x0000001fff007819 */ /* 0x000fe20000011405 */
[--C-:B------:R-:W-:Y:S01]  /*1800*/  IMAD.WIDE.U32 R16, R12, c[0x0][0x198], R210.reuse ;  /* 0x000066000c107a25 */ /* 0x100fe200078e00d2 */
[----:B------:R-:W-:Y:S02]  /*1810*/  LEA.HI R6, R85, R4, RZ, 0x6 ;  /* 0x0000000455067211 */ /* 0x000fe400078f30ff */
[----:B------:R-:W-:Y:S01]  /*1820*/  LEA.HI R3, R0, R5, RZ, 0x3 ;  /* 0x0000000500037211 */ /* 0x000fe200078f18ff */
[----:B------:R-:W-:Y:S01]  /*1830*/  IMAD.WIDE.U32 R10, R12, c[0x0][0x1a0], R210 ;  /* 0x000068000c0a7a25 */ /* 0x000fe200078e00d2 */
[----:B------:R-:W-:-:S02]  /*1840*/  IADD3 R8, P0, R210, UR8, RZ ;  /* 0x00000008d2087c10 */ /* 0x000fc4000ff1e0ff */
[----:B------:R-:W-:Y:S01]  /*1850*/  LOP3.LUT R0, R3, 0xfffffff8, RZ, 0xc0, !PT ;  /* 0xfffffff803007812 */ /* 0x000fe200078ec0ff */
[----:B------:R-:W-:Y:S01]  /*1860*/  IMAD.SHL.U32 R6, R6, 0x8, RZ ;  /* 0x0000000806067824 */ /* 0x000fe200078e00ff */
[----:B------:R-:W-:Y:S01]  /*1870*/  IADD3.X R9, R211, UR6, RZ, P0, !PT ;  /* 0x00000006d3097c10 */ /* 0x000fe200087fe4ff */
[----:B------:R-:W-:Y:S01]  /*1880*/  UIADD3 UR6, -UR20, UR12, URZ ;  /* 0x0000000c14067290 */ /* 0x000fe2000fffe13f */
[----:B------:R-:W-:Y:S01]  /*1890*/  IADD3 R200, P1, R16, UR24, RZ ;  /* 0x0000001810c87c10 */ /* 0x000fe2000ff3e0ff */
[----:B------:R-:W-:Y:S01]  /*18a0*/  IMAD.IADD R0, R5, 0x1, -R0 ;  /* 0x0000000105007824 */ /* 0x000fe200078e0a00 */
[----:B------:R-:W-:Y:S01]  /*18b0*/  LOP3.LUT R199, R199, 0xfffffe00, R6, 0xf8, !PT ;  /* 0xfffffe00c7c77812 */ /* 0x000fe200078ef806 */
[----:B------:R-:W-:Y:S01]  /*18c0*/  IMAD R5, R13, c[0x0][0x1a0], RZ ;  /* 0x000068000d057a24 */ /* 0x000fe200078e02ff */
[----:B------:R-:W-:Y:S01]  /*18d0*/  IADD3 R6, P0, R10, UR22, RZ ;  /* 0x000000160a067c10 */ /* 0x000fe2000ff1e0ff */
[----:B-1----:R-:W-:Y:S01]  /*18e0*/  IMAD.WIDE.U32 R14, R14, c[0x0][0x1a8], R8 ;  /* 0x00006a000e0e7a25 */ /* 0x002fe200078e0008 */
[----:B------:R-:W-:-:S02]  /*18f0*/  LOP3.LUT P3, RZ, R0, 0x4, RZ, 0xc0, !PT ;  /* 0x0000000400ff7812 */ /* 0x000fc4000786c0ff */
[C---:B------:R-:W-:Y:S01]  /*1900*/  LOP3.LUT P2, RZ, R0.reuse, 0x2, RZ, 0xc0, !PT ;  /* 0x0000000200ff7812 */ /* 0x040fe2000784c0ff */
[----:B------:R-:W-:Y:S01]  /*1910*/  IMAD.SHL.U32 R0, R0, 0x40, RZ ;  /* 0x0000004000007824 */ /* 0x000fe200078e00ff */
[----:B------:R-:W-:Y:S01]  /*1920*/  IADD3.X R201, R17, UR9, R7, P1, !PT ;  /* 0x0000000911c97c10 */ /* 0x000fe20008ffe407 */
[----:B------:R-:W-:Y:S01]  /*1930*/  IMAD R5, R12, c[0x0][0x1a4], R5 ;  /* 0x000069000c057a24 */ /* 0x000fe200078e0205 */
[----:B------:R-:W-:Y:S01]  /*1940*/  LEA.HI R85, R85, R4, RZ, 0x5 ;  /* 0x0000000455557211 */ /* 0x000fe200078f28ff */
[----:B------:R-:W-:Y:S01]  /*1950*/  IMAD.SHL.U32 R9, R193, 0x8, RZ ;  /* 0x00000008c1097824 */ /* 0x000fe200078e00ff */
[----:B------:R-:W-:Y:S01]  /*1960*/  LOP3.LUT R0, R0, 0x1c0, RZ, 0xc0, !PT ;  /* 0x000001c000007812 */ /* 0x000fe200078ec0ff */
[----:B------:R-:W-:Y:S01]  /*1970*/  IMAD.SHL.U32 R3, R3, 0x40, RZ ;  /* 0x0000004003037824 */ /* 0x000fe200078e00ff */
[----:B------:R-:W-:Y:S01]  /*1980*/  IADD3.X R7, R11, UR5, R5, P0, !PT ;  /* 0x000000050b077c10 */ /* 0x000fe200087fe405 */
[----:B------:R-:W-:Y:S01]  /*1990*/  ULDC.64 UR4, c[0x0][0x1a8] ;  /* 0x00006a0000047ab9 */ /* 0x000fe20000000a00 */
[----:B------:R-:W-:Y:S01]  /*19a0*/  LOP3.LUT R5, R0, 0x8, R9, 0xf8, !PT ;  /* 0x0000000800057812 */ /* 0x000fe200078ef809 */
[----:B------:R-:W-:Y:S01]  /*19b0*/  UIMAD UR4, UR27, UR4, URZ ;  /* 0x000000041b0472a4 */ /* 0x000fe2000f8e023f */
[----:B------:R-:W-:Y:S01]  /*19c0*/  ISETP.GE.AND P0, PT, R12, UR6, PT ;  /* 0x000000060c007c0c */ /* 0x000fe2000bf06270 */
[----:B------:R-:W-:Y:S01]  /*19d0*/  IMAD.WIDE.U32 R200, R20, c[0x0][0x1b0], R200 ;  /* 0x00006c0014c87a25 */ /* 0x000fe200078e00c8 */
[----:B------:R-:W-:Y:S01]  /*19e0*/  SHF.R.U32.HI R0, RZ, 0x3, R0 ;  /* 0x00000003ff007819 */ /* 0x000fe20000011600 */
[----:B------:R-:W-:Y:S01]  /*19f0*/  UIMAD UR4, UR26, UR5, UR4 ;  /* 0x000000051a0472a4 */ /* 0x000fe2000f8e0204 */
[----:B------:R-:W-:Y:S01]  /*1a00*/  IADD3 R197, R210, 0x40, RZ ;  /* 0x00000040d2c57810 */ /* 0x000fe20007ffe0ff */
[----:B------:R-:W-:Y:S01]  /*1a10*/  IMAD.WIDE.U32 R20, R20, c[0x0][0x1b8], R6 ;  /* 0x00006e0014147a25 */ /* 0x000fe200078e0006 */
[----:B------:R-:W-:-:S02]  /*1a20*/  LOP3.LUT R0, R5, R0, RZ, 0x3c, !PT ;  /* 0x0000000005007212 */ /* 0x000fc400078e3cff */
[----:B------:R-:W-:Y:S01]  /*1a30*/  IADD3 R196, R210, 0x80, RZ ;  /* 0x00000080d2c47810 */ /* 0x000fe20007ffe0ff */
[----:B------:R-:W-:Y:S01]  /*1a40*/  IMAD.MOV.U32 R7, RZ, RZ, 0x10 ;  /* 0x00000010ff077424 */ /* 0x000fe200078e00ff */
[----:B------:R-:W-:Y:S01]  /*1a50*/  LOP3.LUT R0, R0, 0xfffffe00, R3, 0xf8, !PT ;  /* 0xfffffe0000007812 */ /* 0x000fe200078ef803 */
[----:B------:R-:W-:Y:S01]  /*1a60*/  IMAD.MOV.U32 R5, RZ, RZ, 0x20 ;  /* 0x00000020ff057424 */ /* 0x000fe200078e00ff */
[----:B------:R-:W-:Y:S01]  /*1a70*/  LOP3.LUT R3, R85, 0xffffffe0, RZ, 0xc0, !PT ;  /* 0xffffffe055037812 */ /* 0x000fe200078ec0ff */
[----:B------:R-:W-:Y:S01]  /*1a80*/  IMAD.SHL.U32 R199, R199, 0x2, RZ ;  /* 0x00000002c7c77824 */ /* 0x000fe200078e00ff */
[----:B------:R-:W-:Y:S01]  /*1a90*/  IADD3 R17, R15, UR4, RZ ;  /* 0x000000040f117c10 */ /* 0x000fe2000fffe0ff */
[----:B------:R-:W-:Y:S01]  /*1aa0*/  IMAD.IADD R203, R201, 0x1, R203 ;  /* 0x00000001c9cb7824 */ /* 0x000fe200078e02cb */
[----:B------:R-:W-:Y:S01]  /*1ab0*/  SHF.R.S32.HI R85, RZ, 0x5, R85 ;  /* 0x00000005ff557819 */ /* 0x000fe20000011455 */
[----:B------:R-:W-:Y:S01]  /*1ac0*/  IMAD.IADD R8, R4, 0x1, -R3 ;  /* 0x0000000104087824 */ /* 0x000fe200078e0a03 */
[----:B------:R-:W-:Y:S01]  /*1ad0*/  SEL R7, R7, 0xfffffff0, !P2 ;  /* 0xfffffff007077807 */ /* 0x000fe20005000000 */
[----:B------:R-:W-:Y:S01]  /*1ae0*/  IMAD.IADD R23, R21, 0x1, R23 ;  /* 0x0000000115177824 */ /* 0x000fe200078e0217 */
[----:B------:R-:W-:Y:S01]  /*1af0*/  SEL R5, R5, 0xffffffe0, !P3 ;  /* 0xffffffe005057807 */ /* 0x000fe20005800000 */
        /* <DEDUP_REMOVED lines=31> */
.L_x_412:
[----:B------:R-:W-:Y:S05]  /*1cf0*/  BSYNC B0 ;  /* 0x0000000000007941 */ /* 0x000fea0003800000 */
.L_x_411:
[----:B------:R-:W-:Y:S01]  /*1d00*/  IADD3 R6, R12, 0x20, RZ ;  /* 0x000000200c067810 */ /* 0x000fe20007ffe0ff */
[----:B------:R-:W-:Y:S03]  /*1d10*/  BSSY B0, `(.L_x_413) ;  /* 0x0000024000007945 */ /* 0x000fe60003800000 */
[----:B------:R-:W-:-:S13]  /*1d20*/  ISETP.GE.AND P0, PT, R6, UR6, PT ;  /* 0x0000000606007c0c */ /* 0x000fda000bf06270 */
        /* <DEDUP_REMOVED lines=34> */
.L_x_414:
[----:B------:R-:W-:Y:S05]  /*1f50*/  BSYNC B0 ;  /* 0x0000000000007941 */ /* 0x000fea0003800000 */
.L_x_413:
[----:B------:R-:W-:Y:S01]  /*1f60*/  IADD3 R3, R12, 0x40, RZ ;  /* 0x000000400c037810 */ /* 0x000fe20007ffe0ff */
[----:B------:R-:W-:Y:S03]  /*1f70*/  BSSY B0, `(.L_x_415) ;  /* 0x0000024000007945 */ /* 0x000fe60003800000 */
[----:B------:R-:W-:-:S13]  /*1f80*/  ISETP.GE.AND P0, PT, R3, UR6, PT ;  /* 0x0000000603007c0c */ /* 0x000fda000bf06270 */
        /* <DEDUP_REMOVED lines=34> */
.L_x_416:
[----:B------:R-:W-:Y:S05]  /*21b0*/  BSYNC B0 ;  /* 0x0000000000007941 */ /* 0x000fea0003800000 */
.L_x_415:
[----:B------:R-:W-:Y:S01]  /*21c0*/  IADD3 R3, R12, 0x60, RZ ;  /* 0x000000600c037810 */ /* 0x000fe20007ffe0ff */
[----:B------:R-:W-:Y:S01]  /*21d0*/  UMOV UR17, 0x6 ;  /* 0x0000000600117882 */ /* 0x000fe20000000000 */
[----:B------:R-:W-:Y:S01]  /*21e0*/  BSSY B0, `(.L_x_417) ;  /* 0x0000026000007945 */ /* 0x000fe20003800000 */
[----:B------:R-:W-:Y:S01]  /*21f0*/  ULDC.64 UR8, c[0x0][0x198] ;  /* 0x0000660000087ab9 */ /* 0x000fe20000000a00 */
[----:B------:R-:W-:Y:S01]  /*2200*/  ISETP.GE.AND P0, PT, R3, UR6, PT ;  /* 0x0000000603007c0c */ /* 0x000fe2000bf06270 */
[----:B------:R-:W-:Y:S02]  /*2210*/  USHF.L.U64.HI UR24, UR8, UR17, UR9 ;  /* 0x0000001108187299 */ /* 0x000fe40008010209 */
[----:B------:R-:W-:-:S10]  /*2220*/  USHF.L.U32 UR25, UR8, 0x6, URZ ;  /* 0x0000000608197899 */ /* 0x000fd4000800063f */
[----:B------:R-:W-:Y:S05]  /*2230*/  @P0 BRA `(.L_x_418) ;  /* 0x0000020000000947 */ /* 0x000fea0003800000 */
[----:B------:R-:W-:Y:S01]  /*2240*/  IADD3 R3, P0, R18, 0x60, RZ ;  /* 0x0000006012037810 */ /* 0x000fe20007f1e0ff */
[----:B------:R-:W-:Y:S01]  /*2250*/  IMAD.MOV.U32 R15, RZ, RZ, R17 ;  /* 0x000000ffff0f7224 */ /* 0x000fe200078e0011 */
[----:B------:R-:W-:Y:S02]  /*2260*/  ISETP.GE.AND P3, PT, R210, c[0x0][0x220], PT ;  /* 0x00008800d2007a0c */ /* 0x000fe40003f66270 */
[----:B------:R-:W-:Y:S01]  /*2270*/  ISETP.GE.AND P2, PT, R197, c[0x0][0x220], PT ;  /* 0x00008800c5007a0c */ /* 0x000fe20003f46270 */
[----:B-1----:R-:W-:Y:S01]  /*2280*/  IMAD.X R10, RZ, RZ, R19, P0 ;  /* 0x000000ffff0a7224 */ /* 0x002fe200000e0613 */
        /* <DEDUP_REMOVED lines=27> */
.L_x_418:
[----:B------:R-:W-:Y:S05]  /*2440*/  BSYNC B0 ;  /* 0x0000000000007941 */ /* 0x000fea0003800000 */
.L_x_417:
[----:B------:R-:W-:Y:S01]  /*2450*/  UIADD3 UR22, UR13, -0x1, URZ ;  /* 0xffffffff0d167890 */ /* 0x000fe2000fffe03f */
[----:B------:R-:W-:Y:S01]  /*2460*/  MOV R202, R200 ;  /* 0x000000c800ca7202 */ /* 0x000fe20000000f00 */
[----:B------:R-:W-:Y:S01]  /*2470*/  IMAD.U32 R3, RZ, RZ, UR25 ;  /* 0x00000019ff037e24 */ /* 0x000fe2000f8e00ff */
[----:B------:R-:W-:Y:S01]  /*2480*/  BSSY B0, `(.L_x_419) ;  /* 0x0000022000007945 */ /* 0x000fe20003800000 */
[----:B------:R-:W-:Y:S02]  /*2490*/  UIMAD UR18, UR22, -0x40, UR21 ;  /* 0xffffffc0161278a4 */ /* 0x000fe4000f8e0215 */
[----:B------:R-:W-:Y:S01]  /*24a0*/  USHF.R.S32.HI UR19, URZ, 0x1f, UR22 ;  /* 0x0000001f3f137899 */ /* 0x000fe20008011416 */
[----:B------:R-:W-:Y:S01]  /*24b0*/  IMAD.WIDE.U32 R14, R3, UR22, R202 ;  /* 0x00000016030e7c25 */ /* 0x000fe2000f8e00ca */
[----:B------:R-:W-:Y:S02]  /*24c0*/  UIMAD UR4, UR24, UR22, URZ ;  /* 0x00000016180472a4 */ /* 0x000fe4000f8e023f */
[----:B------:R-:W-:-:S02]  /*24d0*/  ISETP.GE.AND P0, PT, R12, UR18, PT ;  /* 0x000000120c007c0c */ /* 0x000fc4000bf06270 */
[----:B------:R-:W-:-:S06]  /*24e0*/  UIMAD UR4, UR19, UR25, UR4 ;  /* 0x00000019130472a4 */ /* 0x000fcc000f8e0204 */
[----:B------:R-:W-:-:S05]  /*24f0*/  IADD3 R9, R15, UR4, RZ ;  /* 0x000000040f097c10 */ /* 0x000fca000fffe0ff */
        /* <DEDUP_REMOVED lines=26> */
.L_x_420:
[----:B------:R-:W-:Y:S05]  /*26a0*/  BSYNC B0 ;  /* 0x0000000000007941 */ /* 0x000fea0003800000 */
.L_x_419:
[----:B------:R-:W-:Y:S01]  /*26b0*/  ISETP.GE.AND P0, PT, R6, UR18, PT ;  /* 0x0000001206007c0c */ /* 0x000fe2000bf06270 */
        /* <DEDUP_REMOVED lines=8> */
[----:B-1----:R-:W-:Y:S02]  /*2740*/  IADD3 R10, P1, R14, UR9, RZ ;  /* 0x000000090e0a7c10 */ /* 0x002fe4000ff3e0ff */
        /* <DEDUP_REMOVED lines=24> */
.L_x_422:
[----:B------:R-:W-:Y:S05]  /*28d0*/  BSYNC B0 ;  /* 0x0000000000007941 */ /* 0x000fea0003800000 */
.L_x_421:
[----:B------:R-:W-:Y:S01]  /*28e0*/  ULDC.64 UR4, c[0x0][0x318] ;  /* 0x0000c60000047ab9 */ /* 0x000fe20000000a00 */
[----:B------:R-:W0:Y:S01]  /*28f0*/  LDGDEPBAR ;  /* 0x00000000000079af */ /* 0x000e220000000000 */
[----:B------:R-:W-:-:S04]  /*2900*/  UISETP.NE.U32.AND UP1, UPT, URZ, UR4, UPT ;  /* 0x000000043f00728c */ /* 0x000fc8000bf25070 */
[----:B------:R-:W-:-:S03]  /*2910*/  UISETP.NE.AND.EX UP1, UPT, URZ, UR5, UPT, UP1 ;  /* 0x000000053f00728c */ /* 0x000fc6000bf25310 */
[----:B------:R-:W-:-:S03]  /*2920*/  ULDC.64 UR4, c[0x0][0x320] ;  /* 0x0000c80000047ab9 */ /* 0x000fc60000000a00 */
[----:B------:R-:W-:-:S05]  /*2930*/  PLOP3.LUT P0, PT, PT, PT, UP1, 0x80, 0x0 ;  /* 0x000000000000781c */ /* 0x000fca0003f0f018 */
[----:B------:R-:W-:Y:S02]  /*2940*/  @UP1 USHF.R.S32.HI UR28, URZ, 0x1f, UR16 ;  /* 0x0000001f3f1c1899 */ /* 0x000fe40008011410 */
[----:B------:R-:W-:Y:S02]  /*2950*/  @UP1 UIMAD.WIDE.U32 UR26, UR16, UR4, UR26 ;  /* 0x00000004101a12a5 */ /* 0x000fe4000f8e001a */
[----:B------:R-:W-:-:S03]  /*2960*/  @UP1 UIMAD UR28, UR28, UR4, URZ ;  /* 0x000000041c1c12a4 */ /* 0x000fc6000f8e023f */
[----:B------:R-:W-:Y:S01]  /*2970*/  ULDC UR4, c[0x0][0x318] ;  /* 0x0000c60000047ab9 */ /* 0x000fe20000000800 */
[----:B------:R-:W-:-:S04]  /*2980*/  DEPBAR.LE SB0, 0x0 ;  /* 0x000080000000791a */ /* 0x000fc80000000000 */
[----:B------:R-:W-:Y:S02]  /*2990*/  @UP1 UIMAD UR5, UR16, UR5, UR28 ;  /* 0x00000005100512a4 */ /* 0x000fe4000f8e021c */
[----:B------:R-:W-:Y:S02]  /*29a0*/  @UP1 ULEA UR28, UP0, UR26, UR4, 0x2 ;  /* 0x000000041a1c1291 */ /* 0x000fe4000f80103f */
[----:B------:R-:W-:Y:S02]  /*29b0*/  @UP1 UIADD3 UR5, UR27, UR5, URZ ;  /* 0x000000051b051290 */ /* 0x000fe4000fffe03f */
[----:B------:R-:W-:Y:S02]  /*29c0*/  ULDC UR4, c[0x0][0x31c] ;  /* 0x0000c70000047ab9 */ /* 0x000fe40000000800 */
[----:B------:R-:W-:Y:S01]  /*29d0*/  @UP1 ULEA.HI.X UR29, UR26, UR4, UR5, 0x2, UP0 ;  /* 0x000000041a1d1291 */ /* 0x000fe200080f1405 */
[----:B-1----:R-:W-:Y:S01]  /*29e0*/  IMAD.U32 R14, RZ, RZ, UR28 ;  /* 0x0000001cff0e7e24 */ /* 0x002fe2000f8e00ff */
[----:B------:R-:W1:Y:S01]  /*29f0*/  @P0 MUFU.RCP R9, c[0x0][0x238] ;  /* 0x00008e0000090b08 */ /* 0x000e620000001000 */
[----:B------:R-:W-:Y:S01]  /*2a00*/  ISETP.GE.AND P1, PT, R12, UR18, PT ;  /* 0x000000120c007c0c */ /* 0x000fe2000bf26270 */
[----:B------:R-:W-:-:S02]  /*2a10*/  ULDC.64 UR4, c[0x0][0x1a0] ;  /* 0x0000680000047ab9 */ /* 0x000fc40000000a00 */
[----:B------:R-:W-:-:S05]  /*2a20*/  IMAD.U32 R15, RZ, RZ, UR29 ;  /* 0x0000001dff0f7e24 */ /* 0x000fca000f8e00ff */
[----:B------:R-:W1:Y:S01]  /*2a30*/  @P0 LDG.E R10, [R14.64] ;  /* 0x0000000e0e0a0981 */ /* 0x000e62000c1e1900 */
[----:B------:R-:W-:Y:S01]  /*2a40*/  USHF.L.U32 UR16, UR4, 0x6, URZ ;  /* 0x0000000604107899 */ /* 0x000fe2000800063f */
[----:B------:R-:W-:Y:S01]  /*2a50*/  IMAD.MOV.U32 R22, RZ, RZ, R20 ;  /* 0x000000ffff167224 */ /* 0x000fe200078e0014 */
[----:B------:R-:W-:Y:S01]  /*2a60*/  USHF.L.U64.HI UR17, UR4, UR17, UR5 ;  /* 0x0000001104117299 */ /* 0x000fe20008010205 */
[----:B------:R-:W-:Y:S01]  /*2a70*/  BAR.SYNC.DEFER_BLOCKING 0x0 ;  /* 0x0000000000007b1d */ /* 0x000fe20000010000 */
[----:B------:R-:W-:Y:S02]  /*2a80*/  IMAD.SHL.U32 R198, R4, 0x2, RZ ;  /* 0x0000000204c67824 */ /* 0x000fe400078e00ff */
[----:B------:R-:W-:Y:S01]  /*2a90*/  UIMAD UR5, UR17, UR22, URZ ;  /* 0x00000016110572a4 */ /* 0x000fe2000f8e023f */
[----:B------:R-:W-:Y:S02]  /*2aa0*/  IMAD.U32 R195, RZ, RZ, UR16 ;  /* 0x00000010ffc37e24 */ /* 0x000fe4000f8e00ff */
[----:B------:R-:W-:Y:S01]  /*2ab0*/  BSSY B0, `(.L_x_423) ;  /* 0x0000029000007945 */ /* 0x000fe20003800000 */
[----:B------:R-:W-:Y:S01]  /*2ac0*/  UIMAD UR5, UR19, UR16, UR5 ;  /* 0x00000010130572a4 */ /* 0x000fe2000f8e0205 */
[----:B------:R-:W-:-:S02]  /*2ad0*/  LOP3.LUT R198, R198, 0x6, RZ, 0xc0, !PT ;  /* 0x00000006c6c67812 */ /* 0x000fc400078ec0ff */
[----:B------:R-:W-:Y:S01]  /*2ae0*/  UMOV UR19, URZ ;  /* 0x0000003f00137c82 */ /* 0x000fe20008000000 */
[----:B------:R2:W-:Y:S04]  /*2af0*/  @P1 STS.128 [R199+0x12000], RZ ;  /* 0x012000ffc7001388 */ /* 0x0005e80000000c00 */
[----:B------:R2:W-:Y:S04]  /*2b00*/  @P1 STS.128 [R199+0x14000], RZ ;  /* 0x014000ffc7001388 */ /* 0x0005e80000000c00 */
[----:B------:R2:W-:Y:S01]  /*2b10*/  @P1 STS.128 [R199+0x16000], RZ ;  /* 0x016000ffc7001388 */ /* 0x0005e20000000c00 */
[----:B-1----:R-:W-:Y:S01]  /*2b20*/  @P0 FMUL.FTZ R10, R10, R9 ;  /* 0x000000090a0a0220 */ /* 0x002fe20000410000 */
[----:B------:R-:W-:-:S03]  /*2b30*/  SHF.R.S32.HI R9, RZ, 0x1f, R8 ;  /* 0x0000001fff097819 */ /* 0x000fc60000011408 */
[----:B------:R1:W3:Y:S01]  /*2b40*/  @P0 R2UR UR26, R10 ;  /* 0x000000000a1a03c2 */ /* 0x0002e200000e0000 */
[----:B------:R-:W-:-:S04]  /*2b50*/  LEA.HI R8, R9, R8, RZ, 0x2 ;  /* 0x0000000809087211 */ /* 0x000fc800078f10ff */
[----:B------:R-:W-:Y:S01]  /*2b60*/  SHF.R.S32.HI R4, RZ, 0x2, R8 ;  /* 0x00000002ff047819 */ /* 0x000fe20000011408 */
[----:B-1----:R-:W-:Y:S01]  /*2b70*/  IMAD.WIDE.U32 R10, R195, UR22, R22 ;  /* 0x00000016c30a7c25 */ /* 0x002fe2000f8e0016 */
[----:B---3--:R-:W-:-:S04]  /*2b80*/  @UP1 UMOV UR19, UR26 ;  /* 0x0000001a00131c82 */ /* 0x008fc80008000000 */
[----:B------:R-:W-:Y:S01]  /*2b90*/  IADD3 R8, R11, UR5, RZ ;  /* 0x000000050b087c10 */ /* 0x000fe2000fffe0ff */
[----:B------:R-:W-:Y:S05]  /*2ba0*/  @P1 BRA `(.L_x_424) ;  /* 0x0000019000001947 */ /* 0x000fea0003800000 */
[----:B--2---:R-:W-:Y:S02]  /*2bb0*/  ISETP.GE.AND P3, PT, R210, c[0x0][0x220], PT ;  /* 0x00008800d2007a0c */ /* 0x004fe40003f66270 */
        /* <DEDUP_REMOVED lines=24> */
.L_x_424:
[----:B--2---:R-:W-:Y:S05]  /*2d40*/  BSYNC B0 ;  /* 0x0000000000007941 */ /* 0x004fea0003800000 */
.L_x_423:
[----:B------:R-:W-:Y:S01]  /*2d50*/  ISETP.GE.AND P0, PT, R6, UR18, PT ;  /* 0x0000001206007c0c */ /* 0x000fe2000bf06270 */
        /* <DEDUP_REMOVED lines=35> */
.L_x_426:
[----:B------:R-:W-:Y:S05]  /*2f90*/  BSYNC B0 ;  /* 0x0000000000007941 */ /* 0x000fea0003800000 */
.L_x_425:
[C---:B------:R-:W-:Y:S01]  /*2fa0*/  IMAD.SHL.U32 R6, R2.reuse, 0x40, RZ ;  /* 0x0000004002067824 */ /* 0x040fe200078e00ff */
[----:B------:R-:W-:Y:S01]  /*2fb0*/  R2P PR, R2, 0x6 ;  /* 0x0000000602007804 */ /* 0x000fe20000000000 */
[----:B------:R-:W-:Y:S01]  /*2fc0*/  IMAD.SHL.U32 R12, R12, 0x8, RZ ;  /* 0x000000080c0c7824 */ /* 0x000fe200078e00ff */
[----:B------:R-:W-:Y:S01]  /*2fd0*/  UIADD3 UR4, UR21, -UR12, URZ ;  /* 0x8000000c15047290 */ /* 0x000fe2000fffe03f */
[C---:B------:R-:W-:Y:S01]  /*2fe0*/  IMAD R194, R85.reuse, 0x400, R0 ;  /* 0x0000040055c27824 */ /* 0x040fe200078e0200 */
[----:B---3--:R-:W-:Y:S01]  /*2ff0*/  LOP3.LUT R9, R6, 0x1c0, RZ, 0xc0, !PT ;  /* 0x000001c006097812 */ /* 0x008fe200078ec0ff */
[----:B------:R-:W-:Y:S01]  /*3000*/  UIADD3 UR5, UR21, 0x1, -UR12 ;  /* 0x0000000115057890 */ /* 0x000fe2000fffe80c */
[----:B------:R-:W-:Y:S01]  /*3010*/  LEA R85, R85, UR20, 0x4 ;  /* 0x0000001455557c11 */ /* 0x000fe2000f8e20ff */
[----:B------:R-:W-:Y:S01]  /*3020*/  IMAD.SHL.U32 R194, R194, 0x2, RZ ;  /* 0x00000002c2c27824 */ /* 0x000fe200078e00ff */
[----:B------:R-:W-:Y:S01]  /*3030*/  LOP3.LUT R6, R9, 0x8, R12, 0xf8, !PT ;  /* 0x0000000809067812 */ /* 0x000fe200078ef80c */
[----:B------:R-:W0:Y:S01]  /*3040*/  LDGDEPBAR ;  /* 0x00000000000079af */ /* 0x000e220000000000 */
[----:B------:R-:W-:Y:S01]  /*3050*/  SHF.R.U32.HI R9, RZ, 0x3, R9 ;  /* 0x00000003ff097819 */ /* 0x000fe20000011609 */
[--C-:B------:R-:W-:Y:S01]  /*3060*/  IMAD R192, R7, 0x2, R194.reuse ;  /* 0x0000000207c07824 */ /* 0x100fe200078e02c2 */
[----:B------:R-:W-:Y:S01]  /*3070*/  UISETP.GT.AND UP0, UPT, UR22, UR7, UPT ;  /* 0x000000071600728c */ /* 0x000fe2000bf04270 */
[----:B------:R-:W-:Y:S01]  /*3080*/  LDSM.16.M88.4 R64, [R194] ;  /* 0x00000000c240783b */ /* 0x000fe20000000200 */
[----:B------:R-:W-:Y:S01]  /*3090*/  LOP3.LUT R6, R6, R9, RZ, 0x3c, !PT ;  /* 0x0000000906067212 */ /* 0x000fe200078e3cff */
[----:B------:R-:W-:-:S02]  /*30a0*/  IMAD R190, R5, 0x2, R194 ;  /* 0x0000000205be7824 */ /* 0x000fc400078e02c2 */
[----:B------:R-:W-:Y:S01]  /*30b0*/  LDSM.16.M88.4 R48, [R192] ;  /* 0x00000000c030783b */ /* 0x000fe20000000200 */
[----:B------:R-:W-:Y:S02]  /*30c0*/  IMAD R189, R5, 0x2, R192 ;  /* 0x0000000205bd7824 */ /* 0x000fe400078e02c0 */
[----:B------:R-:W-:Y:S01]  /*30d0*/  IMAD R193, R193, 0x200, R6 ;  /* 0x00000200c1c17824 */ /* 0x000fe200078e0206 */
[----:B-1----:R-:W-:Y:S01]  /*30e0*/  LDSM.16.M88.4 R12, [R190] ;  /* 0x00000000be0c783b */ /* 0x002fe20000000200 */
[----:B------:R-:W-:Y:S02]  /*30f0*/  IMAD.IADD R4, R4, 0x1, R85 ;  /* 0x0000000104047824 */ /* 0x000fe400078e0255 */
[----:B------:R-:W-:-:S03]  /*3100*/  IMAD.SHL.U32 R193, R193, 0x2, RZ ;  /* 0x00000002c1c17824 */ /* 0x000fc600078e00ff */
[----:B------:R-:W-:Y:S02]  /*3110*/  IADD3 R209, R4, UR4, RZ ;  /* 0x0000000404d17c10 */ /* 0x000fe4000fffe0ff */
[----:B------:R-:W1:Y:S01]  /*3120*/  LDSM.16.M88.4 R28, [R193+0xc800] ;  /* 0x00c80000c11c783b */ /* 0x000e620000000200 */
[C---:B------:R-:W-:Y:S02]  /*3130*/  IADD3 R2, R193.reuse, 0xc000, RZ ;  /* 0x0000c000c1027810 */ /* 0x040fe40007ffe0ff */
[----:B------:R-:W-:Y:S01]  /*3140*/  IADD3 R191, R193, 0xc020, RZ ;  /* 0x0000c020c1bf7810 */ /* 0x000fe20007ffe0ff */
[----:B------:R-:W3:Y:S01]  /*3150*/  LDSM.16.M88.4 R36, [R193+0xc000] ;  /* 0x00c00000c124783b */ /* 0x000ee20000000200 */
[----:B------:R-:W-:Y:S01]  /*3160*/  @P1 IADD3 R191, R2, -0x20, RZ ;  /* 0xffffffe002bf1810 */ /* 0x000fe20007ffe0ff */
[----:B------:R-:W-:Y:S01]  /*3170*/  IMAD.MOV.U32 R2, RZ, RZ, 0x40 ;  /* 0x00000040ff027424 */ /* 0x000fe200078e00ff */
[----:B------:R-:W-:Y:S01]  /*3180*/  IADD3 R208, R209, -c[0x0][0x2e4], RZ ;  /* 0x8000b900d1d07a10 */ /* 0x000fe20007ffe0ff */
[----:B------:R-:W4:Y:S01]  /*3190*/  LDSM.16.M88.4 R16, [R193+0xd000] ;  /* 0x00d00000c110783b */ /* 0x000f220000000200 */
[----:B------:R-:W-:-:S02]  /*31a0*/  IADD3 R183, R191, 0x800, RZ ;  /* 0x00000800bfb77810 */ /* 0x000fc40007ffe0ff */
[----:B------:R-:W-:Y:S01]  /*31b0*/  SEL R2, R2, 0xffffffc0, !P2 ;  /* 0xffffffc002027807 */ /* 0x000fe20005000000 */
[----:B------:R-:W5:Y:S01]  /*31c0*/  LDSM.16.M88.4 R72, [R193+0xd800] ;  /* 0x00d80000c148783b */ /* 0x000f620000000200 */
[----:B------:R-:W-:Y:S02]  /*31d0*/  IMNMX R208, RZ, R208, !PT ;  /* 0x000000d0ffd07217 */ /* 0x000fe40007800200 */
[----:B------:R-:W-:Y:S01]  /*31e0*/  IADD3 R182, R191, 0x1000, RZ ;  /* 0x00001000bfb67810 */ /* 0x000fe20007ffe0ff */
[----:B------:R-:W2:Y:S01]  /*31f0*/  LDSM.16.M88.4 R8, [R191+0x800] ;  /* 0x00080000bf08783b */ /* 0x000ea20000000200 */
[----:B------:R-:W-:Y:S01]  /*3200*/  IMAD.IADD R187, R193, 0x1, R2 ;  /* 0x00000001c1bb7824 */ /* 0x000fe200078e0202 */
[----:B------:R-:W-:Y:S01]  /*3210*/  IADD3 R181, R191, 0x1800, RZ ;  /* 0x00001800bfb57810 */ /* 0x000fe20007ffe0ff */
[----:B------:R-:W-:Y:S01]  /*3220*/  IMAD.IADD R180, R2, 0x1, R191 ;  /* 0x0000000102b47824 */ /* 0x000fe200078e02bf */
[----:B------:R-:W2:Y:S01]  /*3230*/  LDSM.16.M88.4 R60, [R191] ;  /* 0x00000000bf3c783b */ /* 0x000ea20000000200 */
[----:B------:R-:W-:-:S02]  /*3240*/  IADD3 R2, R4, 0x8, RZ ;  /* 0x0000000804027810 */ /* 0x000fc40007ffe0ff */
[C---:B------:R-:W-:Y:S01]  /*3250*/  IADD3 R179, R191.reuse, 0x2000, RZ ;  /* 0x00002000bfb37810 */ /* 0x040fe20007ffe0ff */
[----:B------:R-:W2:Y:S01]  /*3260*/  LDSM.16.M88.4 R56, [R191+0x1000] ;  /* 0x00100000bf38783b */ /* 0x000ea20000000200 */
[----:B------:R-:W-:Y:S01]  /*3270*/  IADD3 R206, R2, UR4, RZ ;  /* 0x0000000402ce7c10 */ /* 0x000fe2000fffe0ff */
[----:B------:R-:W-:Y:S01]  /*3280*/  ULDC UR4, c[0x0][0x2e8] ;  /* 0x0000ba0000047ab9 */ /* 0x000fe20000000800 */
[C---:B------:R-:W-:Y:S01]  /*3290*/  IADD3 R178, R191.reuse, 0x2800, RZ ;  /* 0x00002800bfb27810 */ /* 0x040fe20007ffe0ff */
[----:B------:R-:W2:Y:S01]  /*32a0*/  LDSM.16.M88.4 R52, [R191+0x1800] ;  /* 0x00180000bf34783b */ /* 0x000ea20000000200 */
[----:B------:R-:W-:Y:S01]  /*32b0*/  UIADD3 UR4, UR5, UR4, URZ ;  /* 0x0000000405047290 */ /* 0x000fe2000fffe03f */
[----:B------:R-:W-:Y:S02]  /*32c0*/  IADD3 R205, R206, -c[0x0][0x2e4], RZ ;  /* 0x8000b900cecd7a10 */ /* 0x000fe40007ffe0ff */
[----:B------:R-:W2:Y:S01]  /*32d0*/  LDSM.16.M88.4 R44, [R187+0xc000] ;  /* 0x00c00000bb2c783b */ /* 0x000ea20000000200 */
[----:B------:R-:W-:-:S02]  /*32e0*/  IADD3 R177, R191, 0x3000, RZ ;  /* 0x00003000bfb17810 */ /* 0x000fc40007ffe0ff */
[----:B------:R-:W-:Y:S01]  /*32f0*/  IADD3 R207, R4, UR4, RZ ;  /* 0x0000000404cf7c10 */ /* 0x000fe2000fffe0ff */
[----:B------:R-:W-:Y:S01]  /*3300*/  LDSM.16.M88.4 R76, [R191+0x2800] ;  /* 0x00280000bf4c783b */ /* 0x000fe20000000200 */
[----:B------:R-:W-:Y:S02]  /*3310*/  IADD3 R204, R2, UR4, RZ ;  /* 0x0000000402cc7c10 */ /* 0x000fe4000fffe0ff */
[----:B------:R-:W-:Y:S01]  /*3320*/  IMNMX R207, R207, UR21, PT ;  /* 0x00000015cfcf7c17 */ /* 0x000fe2000b800200 */
[----:B-1----:R-:W-:Y:S01]  /*3330*/  HMMA.16816.F32 R32, R64, R28, RZ ;  /* 0x0000001c4020723c */ /* 0x002fe200000018ff */
[----:B------:R-:W-:Y:S01]  /*3340*/  LDSM.16.M88.4 R80, [R193+0x11000] ;  /* 0x01100000c150783b */ /* 0x000fe20000000200 */
[----:B------:R-:W-:Y:S02]  /*3350*/  IMNMX R204, R204, UR21, PT ;  /* 0x00000015cccc7c17 */ /* 0x000fe4000b800200 */
[----:B------:R-:W-:Y:S02]  /*3360*/  IMNMX R205, RZ, R205, !PT ;  /* 0x000000cdffcd7217 */ /* 0x000fe40007800200 */
[----:B------:R-:W-:-:S02]  /*3370*/  IADD3 R176, R191, 0x3800, RZ ;  /* 0x00003800bfb07810 */ /* 0x000fc40007ffe0ff */
[C---:B------:R-:W-:Y:S01]  /*3380*/  HMMA.16816.F32 R28, R64.reuse, R30, RZ ;  /* 0x0000001e401c723c */ /* 0x040fe200000018ff */
[C---:B------:R-:W-:Y:S02]  /*3390*/  IADD3 R175, R191.reuse, 0x4000, RZ ;  /* 0x00004000bfaf7810 */ /* 0x040fe40007ffe0ff */
[C---:B------:R-:W-:Y:S02]  /*33a0*/  IADD3 R174, R191.reuse, 0x4800, RZ ;  /* 0x00004800bfae7810 */ /* 0x040fe40007ffe0ff */
[C---:B------:R-:W-:Y:S02]  /*33b0*/  IADD3 R173, R191.reuse, 0x5000, RZ ;  /* 0x00005000bfad7810 */ /* 0x040fe40007ffe0ff */
[----:B------:R-:W-:Y:S01]  /*33c0*/  IADD3 R172, R191, 0x5800, RZ ;  /* 0x00005800bfac7810 */ /* 0x000fe20007ffe0ff */
[C---:B---3--:R-:W-:Y:S08]  /*33d0*/  HMMA.16816.F32 R40, R64.reuse, R36, RZ ;  /* 0x000000244028723c */ /* 0x048ff000000018ff */
[C---:B------:R-:W-:Y:S08]  /*33e0*/  HMMA.16816.F32 R36, R64.reuse, R38, RZ ;  /* 0x000000264024723c */ /* 0x040ff000000018ff */
[C---:B----4-:R-:W-:Y:S08]  /*33f0*/  HMMA.16816.F32 R24, R64.reuse, R16, RZ ;  /* 0x000000104018723c */ /* 0x050ff000000018ff */
[C---:B------:R-:W-:Y:S08]  /*3400*/  HMMA.16816.F32 R16, R64.reuse, R18, RZ ;  /* 0x000000124010723c */ /* 0x040ff000000018ff */
[C---:B-----5:R-:W-:Y:S08]  /*3410*/  HMMA.16816.F32 R68, R64.reuse, R72, RZ ;  /* 0x000000484044723c */ /* 0x060ff000000018ff */
[----:B------:R-:W-:Y:S01]  /*3420*/  HMMA.16816.F32 R64, R64, R74, RZ ;  /* 0x0000004a4040723c */ /* 0x000fe200000018ff */
[----:B------:R-:W-:Y:S07]  /*3430*/  LDSM.16.M88.4 R72, [R193+0xf800] ;  /* 0x00f80000c148783b */ /* 0x000fee0000000200 */
[C---:B--2---:R-:W-:Y:S08]  /*3440*/  HMMA.16816.F32 R32, R48.reuse, R8, R32 ;  /* 0x000000083020723c */ /* 0x044ff00000001820 */
[C---:B------:R-:W-:Y:S01]  /*3450*/  HMMA.16816.F32 R28, R48.reuse, R10, R28 ;  /* 0x0000000a301c723c */ /* 0x040fe2000000181c */
[----:B------:R-:W1:Y:S07]  /*3460*/  LDSM.16.M88.4 R8, [R187+0xc800] ;  /* 0x00c80000bb08783b */ /* 0x000e6e0000000200 */
[C---:B------:R-:W-:Y:S08]  /*3470*/  HMMA.16816.F32 R40, R48.reuse, R60, R40 ;  /* 0x0000003c3028723c */ /* 0x040ff00000001828 */
[C---:B------:R-:W-:Y:S01]  /*3480*/  HMMA.16816.F32 R36, R48.reuse, R62, R36 ;  /* 0x0000003e3024723c */ /* 0x040fe20000001824 */
[----:B------:R-:W-:Y:S07]  /*3490*/  LDSM.16.M88.4 R60, [R180+0x1000] ;  /* 0x00100000b43c783b */ /* 0x000fee0000000200 */
[C---:B------:R-:W-:Y:S08]  /*34a0*/  HMMA.16816.F32 R24, R48.reuse, R56, R24 ;  /* 0x000000383018723c */ /* 0x040ff00000001818 */
[C---:B------:R-:W-:Y:S01]  /*34b0*/  HMMA.16816.F32 R16, R48.reuse, R58, R16 ;  /* 0x0000003a3010723c */ /* 0x040fe20000001810 */
[----:B------:R-:W2:Y:S07]  /*34c0*/  LDSM.16.M88.4 R56, [R187+0xd000] ;  /* 0x00d00000bb38783b */ /* 0x000eae0000000200 */
[C---:B------:R-:W-:Y:S08]  /*34d0*/  HMMA.16816.F32 R68, R48.reuse, R52, R68 ;  /* 0x000000343044723c */ /* 0x040ff00000001844 */
[----:B------:R-:W-:Y:S01]  /*34e0*/  HMMA.16816.F32 R64, R48, R54, R64 ;  /* 0x000000363040723c */ /* 0x000fe20000001840 */
[----:B------:R-:W3:Y:S04]  /*34f0*/  LDSM.16.M88.4 R48, [R187+0xd800] ;  /* 0x00d80000bb30783b */ /* 0x000ee80000000200 */
[----:B------:R-:W-:Y:S03]  /*3500*/  LDSM.16.M88.4 R52, [R180] ;  /* 0x00000000b434783b */ /* 0x000fe60000000200 */
[C---:B------:R-:W-:Y:S08]  /*3510*/  HMMA.16816.F32 R40, R12.reuse, R44, R40 ;  /* 0x0000002c0c28723c */ /* 0x040ff00000001828 */
[C---:B------:R-:W-:Y:S01]  /*3520*/  HMMA.16816.F32 R36, R12.reuse, R46, R36 ;  /* 0x0000002e0c24723c */ /* 0x040fe20000001824 */
[----:B------:R-:W4:Y:S07]  /*3530*/  LDSM.16.M88.4 R44, [R189] ;  /* 0x00000000bd2c783b */ /* 0x000f2e0000000200 */
[C---:B-1----:R-:W-:Y:S08]  /*3540*/  HMMA.16816.F32 R32, R12.reuse, R8, R32 ;  /* 0x000000080c20723c */ /* 0x042ff00000001820 */
[C---:B------:R-:W-:Y:S01]  /*3550*/  HMMA.16816.F32 R28, R12.reuse, R10, R28 ;  /* 0x0000000a0c1c723c */ /* 0x040fe2000000181c */
[----:B------:R-:W1:Y:S07]  /*3560*/  LDSM.16.M88.4 R8, [R180+0x800] ;  /* 0x00080000b408783b */ /* 0x000e6e0000000200 */
[C---:B--2---:R-:W-:Y:S08]  /*3570*/  HMMA.16816.F32 R24, R12.reuse, R56, R24 ;  /* 0x000000380c18723c */ /* 0x044ff00000001818 */
[C---:B------:R-:W-:Y:S01]  /*3580*/  HMMA.16816.F32 R16, R12.reuse, R58, R16 ;  /* 0x0000003a0c10723c */ /* 0x040fe20000001810 */
[----:B------:R-:W2:Y:S07]  /*3590*/  LDSM.16.M88.4 R56, [R180+0x1800] ;  /* 0x00180000b438783b */ /* 0x000eae0000000200 */
[C---:B---3--:R-:W-:Y:S08]  /*35a0*/  HMMA.16816.F32 R68, R12.reuse, R48, R68 ;  /* 0x000000300c44723c */ /* 0x048ff00000001844 */
[----:B------:R-:W-:Y:S01]  /*35b0*/  HMMA.16816.F32 R64, R12, R50, R64 ;  /* 0x000000320c40723c */ /* 0x000fe20000001840 */
[----:B------:R-:W-:Y:S04]  /*35c0*/  LDSM.16.M88.4 R48, [R194+0x4000] ;  /* 0x00400000c230783b */ /* 0x000fe80000000200 */
[----:B------:R-:W3:Y:S03]  /*35d0*/  LDSM.16.M88.4 R12, [R193+0xe000] ;  /* 0x00e00000c10c783b */ /* 0x000ee60000000200 */
[C---:B----4-:R-:W-:Y:S08]  /*35e0*/  HMMA.16816.F32 R40, R44.reuse, R52, R40 ;  /* 0x000000342c28723c */ /* 0x050ff00000001828 */
[C---:B------:R-:W-:Y:S01]  /*35f0*/  HMMA.16816.F32 R36, R44.reuse, R54, R36 ;  /* 0x000000362c24723c */ /* 0x040fe20000001824 */
[----:B------:R-:W4:Y:S07]  /*3600*/  LDSM.16.M88.4 R52, [R193+0xe800] ;  /* 0x00e80000c134783b */ /* 0x000f2e0000000200 */
[C---:B-1----:R-:W-:Y:S08]  /*3610*/  HMMA.16816.F32 R32, R44.reuse, R8, R32 ;  /* 0x000000082c20723c */ /* 0x042ff00000001820 */
[C---:B------:R-:W-:Y:S01]  /*3620*/  HMMA.16816.F32 R28, R44.reuse, R10, R28 ;  /* 0x0000000a2c1c723c */ /* 0x040fe2000000181c */
[----:B------:R-:W1:Y:S07]  /*3630*/  LDSM.16.M88.4 R8, [R193+0xf000] ;  /* 0x00f00000c108783b */ /* 0x000e6e0000000200 */
[C---:B------:R-:W-:Y:S08]  /*3640*/  HMMA.16816.F32 R24, R44.reuse, R60, R24 ;  /* 0x0000003c2c18723c */ /* 0x040ff00000001818 */
[C---:B------:R-:W-:Y:S01]  /*3650*/  HMMA.16816.F32 R16, R44.reuse, R62, R16 ;  /* 0x0000003e2c10723c */ /* 0x040fe20000001810 */
[----:B------:R-:W-:Y:S07]  /*3660*/  LDSM.16.M88.4 R60, [R191+0x3000] ;  /* 0x00300000bf3c783b */ /* 0x000fee0000000200 */
[C---:B--2---:R-:W-:Y:S08]  /*3670*/  HMMA.16816.F32 R68, R44.reuse, R56, R68 ;  /* 0x000000382c44723c */ /* 0x044ff00000001844 */
[----:B------:R-:W-:Y:S01]  /*3680*/  HMMA.16816.F32 R64, R44, R58, R64 ;  /* 0x0000003a2c40723c */ /* 0x000fe20000001840 */
[----:B------:R-:W-:Y:S04]  /*3690*/  LDSM.16.M88.4 R44, [R192+0x4000] ;  /* 0x00400000c02c783b */ /* 0x000fe80000000200 */
[----:B------:R-:W-:Y:S03]  /*36a0*/  LDSM.16.M88.4 R56, [R191+0x3800] ;  /* 0x00380000bf38783b */ /* 0x000fe60000000200 */
[C---:B---3--:R-:W-:Y:S08]  /*36b0*/  HMMA.16816.F32 R40, R48.reuse, R12, R40 ;  /* 0x0000000c3028723c */ /* 0x048ff00000001828 */
[C---:B------:R-:W-:Y:S01]  /*36c0*/  HMMA.16816.F32 R36, R48.reuse, R14, R36 ;  /* 0x0000000e3024723c */ /* 0x040fe20000001824 */
[----:B------:R-:W2:Y:S07]  /*36d0*/  LDSM.16.M88.4 R12, [R191+0x2000] ;  /* 0x00200000bf0c783b */ /* 0x000eae0000000200 */
[C---:B----4-:R-:W-:Y:S08]  /*36e0*/  HMMA.16816.F32 R32, R48.reuse, R52, R32 ;  /* 0x000000343020723c */ /* 0x050ff00000001820 */
[C---:B------:R-:W-:Y:S01]  /*36f0*/  HMMA.16816.F32 R28, R48.reuse, R54, R28 ;  /* 0x00000036301c723c */ /* 0x040fe2000000181c */
[----:B------:R-:W-:Y:S07]  /*3700*/  LDSM.16.M88.4 R52, [R187+0xe000] ;  /* 0x00e00000bb34783b */ /* 0x000fee0000000200 */
[C---:B-1----:R-:W-:Y:S08]  /*3710*/  HMMA.16816.F32 R24, R48.reuse, R8, R24 ;  /* 0x000000083018723c */ /* 0x042ff00000001818 */
[C---:B------:R-:W-:Y:S01]  /*3720*/  HMMA.16816.F32 R16, R48.reuse, R10, R16 ;  /* 0x0000000a3010723c */ /* 0x040fe20000001810 */
[----:B------:R-:W1:Y:S07]  /*3730*/  LDSM.16.M88.4 R8, [R190+0x4000] ;  /* 0x00400000be08783b */ /* 0x000e6e0000000200 */
        /* <DEDUP_REMOVED lines=25> */
[----:B------:R-:W-:Y:S07]  /*38d0*/  LDSM.16.M88.4 R72, [R193+0x11800] ;  /* 0x01180000c148783b */ /* 0x000fee0000000200 */
[C---:B--2---:R-:W-:Y:S08]  /*38e0*/  HMMA.16816.F32 R68, R8.reuse, R12, R68 ;  /* 0x0000000c0844723c */ /* 0x044ff00000001844 */
[----:B------:R-:W-:Y:S01]  /*38f0*/  HMMA.16816.F32 R64, R8, R14, R64 ;  /* 0x0000000e0840723c */ /* 0x000fe20000001840 */
[----:B------:R-:W2:Y:S04]  /*3900*/  LDSM.16.M88.4 R12, [R193+0x10000] ;  /* 0x01000000c10c783b */ /* 0x000ea80000000200 */
[----:B------:R-:W4:Y:S03]  /*3910*/  LDSM.16.M88.4 R8, [R193+0x10800] ;  /* 0x01080000c108783b */ /* 0x000f260000000200 */
[C---:B-----5:R-:W-:Y:S08]  /*3920*/  HMMA.16816.F32 R40, R44.reuse, R60, R40 ;  /* 0x0000003c2c28723c */ /* 0x060ff00000001828 */
[C---:B------:R-:W-:Y:S01]  /*3930*/  HMMA.16816.F32 R36, R44.reuse, R62, R36 ;  /* 0x0000003e2c24723c */ /* 0x040fe20000001824 */
[----:B------:R-:W-:Y:S07]  /*3940*/  LDSM.16.M88.4 R60, [R192+0x8000] ;  /* 0x00800000c03c783b */ /* 0x000fee0000000200 */
[C---:B------:R-:W-:Y:S08]  /*3950*/  HMMA.16816.F32 R32, R44.reuse, R56, R32 ;  /* 0x000000382c20723c */ /* 0x040ff00000001820 */
[C---:B------:R-:W-:Y:S01]  /*3960*/  HMMA.16816.F32 R28, R44.reuse, R58, R28 ;  /* 0x0000003a2c1c723c */ /* 0x040fe2000000181c */
[----:B------:R-:W5:Y:S07]  /*3970*/  LDSM.16.M88.4 R56, [R191+0x4000] ;  /* 0x00400000bf38783b */ /* 0x000f6e0000000200 */
        /* <DEDUP_REMOVED lines=15> */
[C---:B------:R-:W-:Y:S01]  /*3a70*/  HMMA.16816.F32 R72, R76.reuse, R74, R64 ;  /* 0x0000004a4c48723c */ /* 0x040fe20000001840 */
[----:B------:R-:W4:Y:S07]  /*3a80*/  LDSM.16.M88.4 R64, [R187+0x10800] ;  /* 0x01080000bb40783b */ /* 0x000f2e0000000200 */
[----:B------:R-:W-:Y:S01]  /*3a90*/  HMMA.16816.F32 R16, R76, R82, R16 ;  /* 0x000000524c10723c */ /* 0x000fe20000001810 */
[----:B------:R-:W2:Y:S07]  /*3aa0*/  LDSM.16.M88.4 R76, [R187+0x11000] ;  /* 0x01100000bb4c783b */ /* 0x000eae0000000200 */
[C---:B-----5:R-:W-:Y:S07]  /*3ab0*/  HMMA.16816.F32 R40, R60.reuse, R56, R40 ;  /* 0x000000383c28723c */ /* 0x060fee0000001828 */
[----:B------:R-:W-:Y:S01]  /*3ac0*/  IMAD.U32 R57, RZ, RZ, UR22 ;  /* 0x00000016ff397e24 */ /* 0x000fe2000f8e00ff */
[----:B-1----:R-:W-:Y:S03]  /*3ad0*/  HMMA.16816.F32 R32, R60, R52, R32 ;  /* 0x000000343c20723c */ /* 0x002fe60000001820 */
[----:B------:R-:W-:-:S04]  /*3ae0*/  IMAD R56, R57, 0x40, R198 ;  /* 0x0000004039387824 */ /* 0x000fc800078e02c6 */
[----:B------:R-:W-:Y:S01]  /*3af0*/  IMAD.IADD R6, R209, 0x1, -R56 ;  /* 0x00000001d1067824 */ /* 0x000fe200078e0a38 */
[C---:B------:R-:W-:Y:S01]  /*3b00*/  HMMA.16816.F32 R28, R60.reuse, R54, R28 ;  /* 0x000000363c1c723c */ /* 0x040fe2000000181c */
[C---:B------:R-:W-:Y:S02]  /*3b10*/  ISETP.GE.AND P5, PT, R56.reuse, R207, PT ;  /* 0x000000cf3800720c */ /* 0x040fe40003fa6270 */
[C---:B------:R-:W-:Y:S02]  /*3b20*/  ISETP.GE.AND P4, PT, R56.reuse, R204, PT ;  /* 0x000000cc3800720c */ /* 0x040fe40003f86270 */
[----:B------:R-:W-:Y:S02]  /*3b30*/  IABS R6, R6 ;  /* 0x0000000600067213 */ /* 0x000fe40000000000 */
[C---:B------:R-:W-:Y:S01]  /*3b40*/  ISETP.LT.OR P5, PT, R56.reuse, R208, P5 ;  /* 0x000000d03800720c */ /* 0x040fe20002fa1670 */
[----:B---3--:R-:W-:Y:S01]  /*3b50*/  HMMA.16816.F32 R52, R60, R48, R24 ;  /* 0x000000303c34723c */ /* 0x008fe20000001818 */
[----:B------:R-:W1:Y:S01]  /*3b60*/  LDSM.16.M88.4 R24, [R187+0x11800] ;  /* 0x01180000bb18783b */ /* 0x000e620000000200 */
[----:B------:R-:W-:-:S02]  /*3b70*/  ISETP.LT.OR P4, PT, R56, R205, P4 ;  /* 0x000000cd3800720c */ /* 0x000fc40002781670 */
[----:B------:R-:W-:-:S04]  /*3b80*/  IADD3 R2, R56, 0x11, RZ ;  /* 0x0000001138027810 */ /* 0x000fc80007ffe0ff */
[C---:B------:R-:W-:Y:S08]  /*3b90*/  HMMA.16816.F32 R68, R60.reuse, R44, R68 ;  /* 0x0000002c3c44723c */ /* 0x040ff00000001844 */
[C---:B------:R-:W-:Y:S08]  /*3ba0*/  HMMA.16816.F32 R72, R60.reuse, R46, R72 ;  /* 0x0000002e3c48723c */ /* 0x040ff00000001848 */
[----:B------:R-:W-:Y:S01]  /*3bb0*/  HMMA.16816.F32 R16, R60, R50, R16 ;  /* 0x000000323c10723c */ /* 0x000fe20000001810 */
[----:B------:R-:W-:Y:S07]  /*3bc0*/  LDSM.16.M88.4 R48, [R180+0x4000] ;  /* 0x00400000b430783b */ /* 0x000fee0000000200 */
[----:B--2---:R-:W-:Y:S01]  /*3bd0*/  HMMA.16816.F32 R44, R8, R12, R40 ;  /* 0x0000000c082c723c */ /* 0x004fe20000001828 */
[----:B------:R-:W2:Y:S07]  /*3be0*/  LDSM.16.M88.4 R40, [R189+0x8000] ;  /* 0x00800000bd28783b */ /* 0x000eae0000000200 */
[----:B------:R-:W-:Y:S08]  /*3bf0*/  HMMA.16816.F32 R36, R60, R58, R36 ;  /* 0x0000003a3c24723c */ /* 0x000ff00000001824 */
[C---:B----4-:R-:W-:Y:S08]  /*3c00*/  HMMA.16816.F32 R32, R8.reuse, R64, R32 ;  /* 0x000000400820723c */ /* 0x050ff00000001820 */
[C---:B------:R-:W-:Y:S08]  /*3c10*/  HMMA.16816.F32 R28, R8.reuse, R66, R28 ;  /* 0x00000042081c723c */ /* 0x040ff0000000181c */
[C---:B------:R-:W-:Y:S01]  /*3c20*/  HMMA.16816.F32 R36, R8.reuse, R14, R36 ;  /* 0x0000000e0824723c */ /* 0x040fe20000001824 */
[----:B------:R-:W3:Y:S07]  /*3c30*/  LDSM.16.M88.4 R12, [R180+0x4800] ;  /* 0x00480000b40c783b */ /* 0x000eee0000000200 */
[C---:B------:R-:W-:Y:S08]  /*3c40*/  HMMA.16816.F32 R52, R8.reuse, R76, R52 ;  /* 0x0000004c0834723c */ /* 0x040ff00000001834 */
[C---:B------:R-:W-:Y:S08]  /*3c50*/  HMMA.16816.F32 R16, R8.reuse, R78, R16 ;  /* 0x0000004e0810723c */ /* 0x040ff00000001810 */
[C---:B-1----:R-:W-:Y:S07]  /*3c60*/  HMMA.16816.F32 R68, R8.reuse, R24, R68 ;  /* 0x000000180844723c */ /* 0x042fee0000001844 */
[----:B------:R-:W-:Y:S01]  /*3c70*/  IADD3 R25, R56, 0x8, RZ ;  /* 0x0000000838197810 */ /* 0x000fe20007ffe0ff */
[----:B------:R-:W-:Y:S01]  /*3c80*/  HMMA.16816.F32 R72, R8, R26, R72 ;  /* 0x0000001a0848723c */ /* 0x000fe20000001848 */
[----:B------:R-:W-:-:S02]  /*3c90*/  IMAD.IADD R24, R209, 0x1, -R2 ;  /* 0x00000001d1187824 */ /* 0x000fc400078e0a02 */
[CC--:B------:R-:W-:Y:S02]  /*3ca0*/  ISETP.GE.AND P0, PT, R25.reuse, R207.reuse, PT ;  /* 0x000000cf1900720c */ /* 0x0c0fe40003f06270 */
[----:B------:R-:W-:Y:S02]  /*3cb0*/  ISETP.GE.AND P6, PT, R25, R204, PT ;  /* 0x000000cc1900720c */ /* 0x000fe40003fc6270 */
[----:B------:R-:W-:Y:S01]  /*3cc0*/  IMAD.IADD R8, R206, 0x1, -R56 ;  /* 0x00000001ce087824 */ /* 0x000fe200078e0a38 */
[C---:B--2---:R-:W-:Y:S01]  /*3cd0*/  HMMA.16816.F32 R44, R40.reuse, R48, R44 ;  /* 0x00000030282c723c */ /* 0x044fe2000000182c */
[----:B------:R-:W-:Y:S01]  /*3ce0*/  IMAD.MOV.U32 R9, RZ, RZ, R6 ;  /* 0x000000ffff097224 */ /* 0x000fe200078e0006 */
[----:B------:R-:W-:Y:S01]  /*3cf0*/  IADD3 R6, R56, 0x1, RZ ;  /* 0x0000000138067810 */ /* 0x000fe20007ffe0ff */
[C---:B------:R-:W-:Y:S01]  /*3d00*/  IMAD.IADD R27, R209.reuse, 0x1, -R25 ;  /* 0x00000001d11b7824 */ /* 0x040fe200078e0a19 */
[----:B------:R-:W-:Y:S02]  /*3d10*/  IABS R8, R8 ;  /* 0x0000000800087213 */ /* 0x000fe40000000000 */
[----:B------:R-:W-:Y:S01]  /*3d20*/  ISETP.GE.AND P2, PT, R6, R207, PT ;  /* 0x000000cf0600720c */ /* 0x000fe20003f46270 */
[----:B------:R-:W-:Y:S01]  /*3d30*/  IMAD.IADD R10, R209, 0x1, -R6 ;  /* 0x00000001d10a7824 */ /* 0x000fe200078e0a06 */
[----:B------:R-:W1:Y:S01]  /*3d40*/  I2F R9, R9 ;  /* 0x0000000900097306 */ /* 0x000e620000201400 */
[----:B------:R-:W-:Y:S01]  /*3d50*/  IMAD.MOV.U32 R11, RZ, RZ, R8 ;  /* 0x000000ffff0b7224 */ /* 0x000fe200078e0008 */
[----:B---3--:R-:W-:Y:S01]  /*3d60*/  HMMA.16816.F32 R28, R40, R14, R28 ;  /* 0x0000000e281c723c */ /* 0x008fe2000000181c */
[----:B------:R-:W-:Y:S01]  /*3d70*/  IMAD.IADD R26, R206, 0x1, -R6 ;  /* 0x00000001ce1a7824 */ /* 0x000fe200078e0a06 */
[----:B------:R-:W-:-:S02]  /*3d80*/  IABS R8, R10 ;  /* 0x0000000a00087213 */ /* 0x000fc40000000000 */
[----:B------:R-:W-:Y:S02]  /*3d90*/  ISETP.GE.AND P1, PT, R6, R204, PT ;  /* 0x000000cc0600720c */ /* 0x000fe40003f26270 */
[----:B------:R-:W2:Y:S01]  /*3da0*/  I2F R11, R11 ;  /* 0x0000000b000b7306 */ /* 0x000ea20000201400 */
[----:B------:R-:W-:Y:S01]  /*3db0*/  IADD3 R14, R56, 0x9, RZ ;  /* 0x00000009380e7810 */ /* 0x000fe20007ffe0ff */
[C---:B------:R-:W-:Y:S01]  /*3dc0*/  HMMA.16816.F32 R36, R40.reuse, R50, R36 ;  /* 0x000000322824723c */ /* 0x040fe20000001824 */
[----:B------:R-:W-:Y:S02]  /*3dd0*/  ISETP.LT.OR P0, PT, R25, R208, P0 ;  /* 0x000000d01900720c */ /* 0x000fe40000701670 */
[----:B------:R-:W-:Y:S01]  /*3de0*/  ISETP.GE.AND P3, PT, R14, R207, PT ;  /* 0x000000cf0e00720c */ /* 0x000fe20003f66270 */
[----:B------:R-:W-:Y:S01]  /*3df0*/  IMAD.IADD R4, R209, 0x1, -R14 ;  /* 0x00000001d1047824 */ /* 0x000fe200078e0a0e */
[----:B------:R-:W-:Y:S01]  /*3e00*/  ISETP.LT.OR P6, PT, R25, R205, P6 ;  /* 0x000000cd1900720c */ /* 0x000fe200037c1670 */
[----:B------:R-:W3:Y:S01]  /*3e10*/  I2F R8, R8 ;  /* 0x0000000800087306 */ /* 0x000ee20000201400 */
[----:B-1----:R-:W-:Y:S01]  /*3e20*/  FFMA.FTZ R44, R9, -UR19, R44 ;  /* 0x80000013092c7c23 */ /* 0x002fe2000801002c */
[----:B------:R-:W-:Y:S01]  /*3e30*/  HMMA.16816.F32 R32, R40, R12, R32 ;  /* 0x0000000c2820723c */ /* 0x000fe20000001820 */
[----:B------:R-:W-:Y:S01]  /*3e40*/  IABS R4, R4 ;  /* 0x0000000400047213 */ /* 0x000fe20000000000 */
[----:B------:R-:W-:Y:S01]  /*3e50*/  IMAD.IADD R25, R206, 0x1, -R25 ;  /* 0x00000001ce197824 */ /* 0x000fe200078e0a19 */
[----:B------:R-:W-:-:S02]  /*3e60*/  ISETP.LT.OR P2, PT, R6, R208, P2 ;  /* 0x000000d00600720c */ /* 0x000fc40001741670 */
[----:B------:R-:W-:Y:S01]  /*3e70*/  FSEL R44, R44, -INF , !P5 ;  /* 0xff8000002c2c7808 */ /* 0x000fe20006800000 */
[----:B--2---:R-:W-:Y:S01]  /*3e80*/  FFMA.FTZ R46, R11, -UR19, R46 ;  /* 0x800000130b2e7c23 */ /* 0x004fe2000801002e */
[----:B------:R-:W-:Y:S01]  /*3e90*/  IADD3 R12, R56, 0x10, RZ ;  /* 0x00000010380c7810 */ /* 0x000fe20007ffe0ff */
[----:B------:R-:W1:Y:S01]  /*3ea0*/  I2F R4, R4 ;  /* 0x0000000400047306 */ /* 0x000e620000201400 */
[C---:B------:R-:W-:Y:S02]  /*3eb0*/  ISETP.GE.AND P5, PT, R14.reuse, R204, PT ;  /* 0x000000cc0e00720c */ /* 0x040fe40003fa6270 */
[C---:B------:R-:W-:Y:S01]  /*3ec0*/  ISETP.LT.OR P3, PT, R14.reuse, R208, P3 ;  /* 0x000000d00e00720c */ /* 0x040fe20001f61670 */
[----:B------:R-:W-:Y:S01]  /*3ed0*/  IMAD.IADD R13, R209, 0x1, -R12 ;  /* 0x00000001d10d7824 */ /* 0x000fe200078e0a0c */
[----:B------:R-:W-:Y:S01]  /*3ee0*/  ISETP.LT.OR P5, PT, R14, R205, P5 ;  /* 0x000000cd0e00720c */ /* 0x000fe20002fa1670 */
[----:B---3--:R-:W-:Y:S01]  /*3ef0*/  FFMA.FTZ R45, R8, -UR19, R45 ;  /* 0x80000013082d7c23 */ /* 0x008fe2000801002d */
[----:B------:R-:W-:Y:S01]  /*3f00*/  IABS R26, R26 ;  /* 0x0000001a001a7213 */ /* 0x000fe20000000000 */
[----:B------:R-:W2:Y:S01]  /*3f10*/  LDSM.16.M88.4 R8, [R180+0x5000] ;  /* 0x00500000b408783b */ /* 0x000ea20000000200 */
[C---:B------:R-:W-:Y:S01]  /*3f20*/  IMAD.IADD R14, R206.reuse, 0x1, -R14 ;  /* 0x00000001ce0e7824 */ /* 0x040fe200078e0a0e */
[----:B------:R-:W-:Y:S01]  /*3f30*/  IABS R27, R27 ;  /* 0x0000001b001b7213 */ /* 0x000fe20000000000 */
[----:B------:R-:W-:Y:S01]  /*3f40*/  IMAD.IADD R15, R206, 0x1, -R12 ;  /* 0x00000001ce0f7824 */ /* 0x000fe200078e0a0c */
[----:B------:R-:W-:Y:S01]  /*3f50*/  ISETP.LT.OR P1, PT, R6, R205, P1 ;  /* 0x000000cd0600720c */ /* 0x000fe20000f21670 */
[----:B------:R-:W3:Y:S01]  /*3f60*/  I2F R26, R26 ;  /* 0x0000001a001a7306 */ /* 0x000ee20000201400 */
[----:B------:R-:W-:-:S02]  /*3f70*/  FSEL R6, R46, -INF , !P4 ;  /* 0xff8000002e067808 */ /* 0x000fc40006000000 */
[----:B------:R-:W-:Y:S01]  /*3f80*/  FSEL R45, R45, -INF , !P2 ;  /* 0xff8000002d2d7808 */ /* 0x000fe20005000000 */
[----:B-1----:R-:W-:Y:S01]  /*3f90*/  FFMA.FTZ R37, R4, -UR19, R37 ;  /* 0x8000001304257c23 */ /* 0x002fe20008010025 */
[----:B------:R-:W-:Y:S02]  /*3fa0*/  IABS R25, R25 ;  /* 0x0000001900197213 */ /* 0x000fe40000000000 */
[C---:B------:R-:W-:Y:S01]  /*3fb0*/  ISETP.GE.AND P4, PT, R12.reuse, R207, PT ;  /* 0x000000cf0c00720c */ /* 0x040fe20003f86270 */
[----:B------:R-:W1:Y:S01]  /*3fc0*/  I2F R27, R27 ;  /* 0x0000001b001b7306 */ /* 0x000e620000201400 */
[----:B------:R-:W-:Y:S02]  /*3fd0*/  ISETP.GE.AND P2, PT, R12, R204, PT ;  /* 0x000000cc0c00720c */ /* 0x000fe40003f46270 */
[----:B------:R-:W-:Y:S02]  /*3fe0*/  IABS R13, R13 ;  /* 0x0000000d000d7213 */ /* 0x000fe40000000000 */
[----:B------:R-:W-:-:S02]  /*3ff0*/  IABS R14, R14 ;  /* 0x0000000e000e7213 */ /* 0x000fc40000000000 */
[C---:B------:R-:W-:Y:S01]  /*4000*/  ISETP.LT.OR P4, PT, R12.reuse, R208, P4 ;  /* 0x000000d00c00720c */ /* 0x040fe20002781670 */
[----:B------:R-:W4:Y:S01]  /*4010*/  I2F R25, R25 ;  /* 0x0000001900197306 */ /* 0x000f220000201400 */
[----:B------:R-:W-:Y:S01]  /*4020*/  ISETP.LT.OR P2, PT, R12, R205, P2 ;  /* 0x000000cd0c00720c */ /* 0x000fe20001741670 */
[----:B---3--:R-:W-:Y:S01]  /*4030*/  FFMA.FTZ R26, R26, -UR19, R47 ;  /* 0x800000131a1a7c23 */ /* 0x008fe2000801002f */
[----:B------:R-:W-:Y:S02]  /*4040*/  IADD3 R12, R56, 0x18, RZ ;  /* 0x00000018380c7810 */ /* 0x000fe40007ffe0ff */
[----:B------:R-:W-:Y:S02]  /*4050*/  IABS R15, R15 ;  /* 0x0000000f000f7213 */ /* 0x000fe40000000000 */
[----:B------:R-:W-:Y:S01]  /*4060*/  IABS R24, R24 ;  /* 0x0000001800187213 */ /* 0x000fe20000000000 */
[----:B------:R-:W3:Y:S01]  /*4070*/  I2F R13, R13 ;  /* 0x0000000d000d7306 */ /* 0x000ee20000201400 */
[----:B-1----:R-:W-:Y:S01]  /*4080*/  FFMA.FTZ R36, R27, -UR19, R36 ;  /* 0x800000131b247c23 */ /* 0x002fe20008010024 */
[----:B------:R-:W-:-:S02]  /*4090*/  FSEL R37, R37, -INF , !P3 ;  /* 0xff80000025257808 */ /* 0x000fc40005800000 */
[----:B------:R-:W-:Y:S02]  /*40a0*/  ISETP.GE.AND P3, PT, R12, R204, PT ;  /* 0x000000cc0c00720c */ /* 0x000fe40003f66270 */
[----:B------:R-:W-:Y:S02]  /*40b0*/  IADD3 R46, R56, 0x31, RZ ;  /* 0x00000031382e7810 */ /* 0x000fe40007ffe0ff */
[----:B------:R-:W1:Y:S01]  /*40c0*/  I2F R14, R14 ;  /* 0x0000000e000e7306 */ /* 0x000e620000201400 */
[----:B----4-:R-:W-:Y:S01]  /*40d0*/  FFMA.FTZ R38, R25, -UR19, R38 ;  /* 0x8000001319267c23 */ /* 0x010fe20008010026 */
[----:B------:R-:W-:Y:S01]  /*40e0*/  ISETP.LT.OR P3, PT, R12, R205, P3 ;  /* 0x000000cd0c00720c */ /* 0x000fe20001f61670 */
[C---:B--2---:R-:W-:Y:S05]  /*40f0*/  HMMA.16816.F32 R52, R40.reuse, R8, R52 ;  /* 0x000000082834723c */ /* 0x044fea0000001834 */
[----:B------:R-:W2:Y:S01]  /*4100*/  I2F R15, R15 ;  /* 0x0000000f000f7306 */ /* 0x000ea20000201400 */
[----:B---3--:R-:W-:Y:S01]  /*4110*/  FFMA.FTZ R27, R13, -UR19, R32 ;  /* 0x800000130d1b7c23 */ /* 0x008fe20008010020 */
[----:B------:R-:W-:Y:S01]  /*4120*/  IADD3 R8, R56, 0x19, RZ ;  /* 0x0000001938087810 */ /* 0x000fe20007ffe0ff */
[C---:B------:R-:W-:Y:S01]  /*4130*/  IMAD.IADD R9, R209.reuse, 0x1, -R12 ;  /* 0x00000001d1097824 */ /* 0x040fe200078e0a0c */
[----:B------:R-:W-:Y:S01]  /*4140*/  FSEL R32, R26, -INF , !P1 ;  /* 0xff8000001a207808 */ /* 0x000fe20004800000 */
[----:B------:R-:W-:Y:S01]  /*4150*/  IMAD.IADD R26, R206, 0x1, -R2 ;  /* 0x00000001ce1a7824 */ /* 0x000fe200078e0a02 */
[----:B------:R-:W-:Y:S01]  /*4160*/  ISETP.GE.AND P1, PT, R2, R207, PT ;  /* 0x000000cf0200720c */ /* 0x000fe20003f26270 */
[----:B------:R-:W-:Y:S01]  /*4170*/  IMAD.IADD R4, R209, 0x1, -R8 ;  /* 0x00000001d1047824 */ /* 0x000fe200078e0a08 */
[----:B------:R-:W-:Y:S01]  /*4180*/  IABS R9, R9 ;  /* 0x0000000900097213 */ /* 0x000fe20000000000 */
[----:B-1----:R-:W-:Y:S01]  /*4190*/  FFMA.FTZ R25, R14, -UR19, R39 ;  /* 0x800000130e197c23 */ /* 0x002fe20008010027 */
[----:B------:R-:W-:Y:S01]  /*41a0*/  FSEL R39, R36, -INF , !P0 ;  /* 0xff80000024277808 */ /* 0x000fe20004000000 */
[----:B------:R-:W-:Y:S01]  /*41b0*/  I2F R24, R24 ;  /* 0x0000001800187306 */ /* 0x000fe20000201400 */
[----:B------:R-:W-:Y:S01]  /*41c0*/  IABS R4, R4 ;  /* 0x0000000400047213 */ /* 0x000fe20000000000 */
[----:B------:R-:W-:Y:S01]  /*41d0*/  HMMA.16816.F32 R16, R40, R10, R16 ;  /* 0x0000000a2810723c */ /* 0x000fe20000001810 */
[----:B------:R-:W-:-:S02]  /*41e0*/  ISETP.GE.AND P0, PT, R2, R204, PT ;  /* 0x000000cc0200720c */ /* 0x000fc40003f06270 */
[C---:B------:R-:W-:Y:S01]  /*41f0*/  ISETP.LT.OR P1, PT, R2.reuse, R208, P1 ;  /* 0x000000d00200720c */ /* 0x040fe20000f21670 */
[----:B------:R-:W-:Y:S01]  /*4200*/  IMAD.MOV.U32 R48, RZ, RZ, R4 ;  /* 0x000000ffff307224 */ /* 0x000fe200078e0004 */
[----:B------:R-:W-:Y:S01]  /*4210*/  ISETP.LT.OR P0, PT, R2, R205, P0 ;  /* 0x000000cd0200720c */ /* 0x000fe20000701670 */
[----:B------:R1:W3:Y:S01]  /*4220*/  I2F R47, R9 ;  /* 0x00000009002f7306 */ /* 0x0002e20000201400 */
[----:B--2---:R-:W-:Y:S01]  /*4230*/  FFMA.FTZ R15, R15, -UR19, R34 ;  /* 0x800000130f0f7c23 */ /* 0x004fe20008010022 */
[----:B------:R-:W-:Y:S02]  /*4240*/  IADD3 R14, R56, 0x20, RZ ;  /* 0x00000020380e7810 */ /* 0x000fe40007ffe0ff */
[----:B------:R-:W-:Y:S02]  /*4250*/  IABS R26, R26 ;  /* 0x0000001a001a7213 */ /* 0x000fe40000000000 */
[----:B------:R-:W-:Y:S01]  /*4260*/  FSEL R27, R27, -INF , !P4 ;  /* 0xff8000001b1b7808 */ /* 0x000fe20006000000 */
[----:B------:R-:W-:Y:S01]  /*4270*/  IMAD.IADD R13, R209, 0x1, -R14 ;  /* 0x00000001d10d7824 */ /* 0x000fe200078e0a0e */
[----:B------:R-:W-:Y:S01]  /*4280*/  ISETP.GE.AND P4, PT, R8, R204, PT ;  /* 0x000000cc0800720c */ /* 0x000fe20003f86270 */
[----:B------:R-:W2:Y:S03]  /*4290*/  I2F R48, R48 ;  /* 0x0000003000307306 */ /* 0x000ea60000201400 */
[----:B------:R-:W-:-:S02]  /*42a0*/  IABS R13, R13 ;  /* 0x0000000d000d7213 */ /* 0x000fc40000000000 */
[----:B------:R-:W-:Y:S02]  /*42b0*/  ISETP.LT.OR P4, PT, R8, R205, P4 ;  /* 0x000000cd0800720c */ /* 0x000fe40002781670 */
[----:B-1----:R-:W-:Y:S01]  /*42c0*/  IADD3 R9, R56, 0x21, RZ ;  /* 0x0000002138097810 */ /* 0x002fe20007ffe0ff */
[----:B------:R-:W1:Y:S01]  /*42d0*/  I2F R26, R26 ;  /* 0x0000001a001a7306 */ /* 0x000e620000201400 */
[----:B---3--:R-:W-:-:S03]  /*42e0*/  FFMA.FTZ R11, R47, -UR19, R28 ;  /* 0x800000132f0b7c23 */ /* 0x008fc6000801001c */
[----:B------:R-:W-:-:S04]  /*42f0*/  IMAD.IADD R4, R209, 0x1, -R9 ;  /* 0x00000001d1047824 */ /* 0x000fc800078e0a09 */
[----:B------:R-:W3:Y:S01]  /*4300*/  I2F R13, R13 ;  /* 0x0000000d000d7306 */ /* 0x000ee20000201400 */
[----:B------:R-:W-:Y:S01]  /*4310*/  IABS R2, R4 ;  /* 0x0000000400027213 */ /* 0x000fe20000000000 */
[----:B--2---:R-:W-:Y:S01]  /*4320*/  FFMA.FTZ R48, R48, -UR19, R29 ;  /* 0x8000001330307c23 */ /* 0x004fe2000801001d */
[----:B------:R-:W-:Y:S02]  /*4330*/  FSEL R4, R38, -INF , !P6 ;  /* 0xff80000026047808 */ /* 0x000fe40007000000 */
[----:B------:R-:W-:Y:S02]  /*4340*/  ISETP.GE.AND P6, PT, R12, R207, PT ;  /* 0x000000cf0c00720c */ /* 0x000fe40003fc6270 */
[----:B------:R-:W-:Y:S01]  /*4350*/  IADD3 R38, R56, 0x30, RZ ;  /* 0x0000003038267810 */ /* 0x000fe20007ffe0ff */
[----:B------:R-:W2:Y:S01]  /*4360*/  I2F R34, R2 ;  /* 0x0000000200227306 */ /* 0x000ea20000201400 */
[----:B------:R-:W-:Y:S01]  /*4370*/  ISETP.LT.OR P6, PT, R12, R208, P6 ;  /* 0x000000d00c00720c */ /* 0x000fe200037c1670 */
[----:B------:R-:W-:-:S02]  /*4380*/  IMAD.IADD R12, R206, 0x1, -R12 ;  /* 0x00000001ce0c7824 */ /* 0x000fc400078e0a0c */
[----:B-1----:R-:W-:Y:S01]  /*4390*/  FFMA.FTZ R26, R26, -UR19, R35 ;  /* 0x800000131a1a7c23 */ /* 0x002fe20008010023 */
[----:B------:R-:W-:Y:S02]  /*43a0*/  FSEL R11, R11, -INF , !P6 ;  /* 0xff8000000b0b7808 */ /* 0x000fe40007000000 */
[----:B------:R-:W-:Y:S01]  /*43b0*/  IABS R49, R12 ;  /* 0x0000000c00317213 */ /* 0x000fe20000000000 */
[----:B------:R-:W-:Y:S01]  /*43c0*/  IMAD.IADD R12, R206, 0x1, -R8 ;  /* 0x00000001ce0c7824 */ /* 0x000fe200078e0a08 */
[----:B------:R-:W-:Y:S01]  /*43d0*/  FSEL R26, R26, -INF , !P0 ;  /* 0xff8000001a1a7808 */ /* 0x000fe20004000000 */
[----:B---3--:R-:W-:Y:S01]  /*43e0*/  FFMA.FTZ R52, R13, -UR19, R52 ;  /* 0x800000130d347c23 */ /* 0x008fe20008010034 */
[CC--:B------:R-:W-:Y:S02]  /*43f0*/  ISETP.GE.AND P0, PT, R9.reuse, R207.reuse, PT ;  /* 0x000000cf0900720c */ /* 0x0c0fe40003f06270 */
[----:B------:R-:W-:Y:S01]  /*4400*/  IABS R12, R12 ;  /* 0x0000000c000c7213 */ /* 0x000fe20000000000 */
[----:B------:R-:W1:Y:S01]  /*4410*/  I2F R49, R49 ;  /* 0x0000003100317306 */ /* 0x000e620000201400 */
[----:B------:R-:W-:Y:S01]  /*4420*/  ISETP.GE.AND P6, PT, R9, R204, PT ;  /* 0x000000cc0900720c */ /* 0x000fe20003fc6270 */
[----:B--2---:R-:W-:Y:S01]  /*4430*/  FFMA.FTZ R53, R34, -UR19, R53 ;  /* 0x8000001322357c23 */ /* 0x004fe20008010035 */
[----:B------:R-:W-:Y:S01]  /*4440*/  FSEL R2, R25, -INF , !P5 ;  /* 0xff80000019027808 */ /* 0x000fe20006800000 */
[----:B------:R-:W-:Y:S01]  /*4450*/  FFMA.FTZ R25, R24, -UR19, R33 ;  /* 0x8000001318197c23 */ /* 0x000fe20008010021 */
[----:B------:R-:W-:Y:S01]  /*4460*/  FSEL R24, R15, -INF , !P2 ;  /* 0xff8000000f187808 */ /* 0x000fe20005000000 */
[----:B------:R-:W-:Y:S01]  /*4470*/  IMAD.IADD R15, R206, 0x1, -R14 ;  /* 0x00000001ce0f7824 */ /* 0x000fe200078e0a0e */
[----:B------:R-:W-:Y:S01]  /*4480*/  ISETP.GE.AND P5, PT, R8, R207, PT ;  /* 0x000000cf0800720c */ /* 0x000fe20003fa6270 */
[----:B------:R-:W2:Y:S01]  /*4490*/  I2F R12, R12 ;  /* 0x0000000c000c7306 */ /* 0x000ea20000201400 */
[----:B------:R-:W-:-:S02]  /*44a0*/  FSEL R25, R25, -INF , !P1 ;  /* 0xff80000019197808 */ /* 0x000fc40004800000 */
[----:B------:R-:W-:Y:S02]  /*44b0*/  ISETP.LT.OR P5, PT, R8, R208, P5 ;  /* 0x000000d00800720c */ /* 0x000fe40002fa1670 */
[----:B------:R-:W-:Y:S02]  /*44c0*/  IABS R15, R15 ;  /* 0x0000000f000f7213 */ /* 0x000fe40000000000 */
[----:B------:R-:W-:Y:S01]  /*44d0*/  IADD3 R8, R56, 0x28, RZ ;  /* 0x0000002838087810 */ /* 0x000fe20007ffe0ff */
[----:B-1----:R-:W-:Y:S01]  /*44e0*/  FFMA.FTZ R10, R49, -UR19, R30 ;  /* 0x80000013310a7c23 */ /* 0x002fe2000801001e */
[C---:B------:R-:W-:Y:S01]  /*44f0*/  ISETP.GE.AND P2, PT, R14.reuse, R207, PT ;  /* 0x000000cf0e00720c */ /* 0x040fe20003f46270 */
[----:B------:R-:W-:Y:S01]  /*4500*/  IMAD.IADD R30, R209, 0x1, -R46 ;  /* 0x00000001d11e7824 */ /* 0x000fe200078e0a2e */
[C---:B------:R-:W-:Y:S01]  /*4510*/  ISETP.GE.AND P1, PT, R14.reuse, R204, PT ;  /* 0x000000cc0e00720c */ /* 0x040fe20003f26270 */
[----:B------:R-:W1:Y:S01]  /*4520*/  I2F R15, R15 ;  /* 0x0000000f000f7306 */ /* 0x000e620000201400 */
[----:B------:R-:W-:-:S02]  /*4530*/  ISETP.LT.OR P2, PT, R14, R208, P2 ;  /* 0x000000d00e00720c */ /* 0x000fc40001741670 */
[-C--:B------:R-:W-:Y:S01]  /*4540*/  ISETP.LT.OR P1, PT, R14, R205.reuse, P1 ;  /* 0x000000cd0e00720c */ /* 0x080fe20000f21670 */
[----:B------:R-:W-:Y:S01]  /*4550*/  IMAD.IADD R14, R209, 0x1, -R8 ;  /* 0x00000001d10e7824 */ /* 0x000fe200078e0a08 */
[----:B------:R-:W-:Y:S01]  /*4560*/  IADD3 R33, R56, 0x29, RZ ;  /* 0x0000002938217810 */ /* 0x000fe20007ffe0ff */
[----:B--2---:R-:W-:Y:S01]  /*4570*/  FFMA.FTZ R47, R12, -UR19, R31 ;  /* 0x800000130c2f7c23 */ /* 0x004fe2000801001f */
[----:B------:R-:W-:Y:S01]  /*4580*/  ISETP.LT.OR P0, PT, R9, R208, P0 ;  /* 0x000000d00900720c */ /* 0x000fe20000701670 */
[C---:B------:R-:W-:Y:S01]  /*4590*/  IMAD.IADD R31, R209.reuse, 0x1, -R38 ;  /* 0x00000001d11f7824 */ /* 0x040fe200078e0a26 */
[----:B------:R-:W-:Y:S01]  /*45a0*/  IABS R14, R14 ;  /* 0x0000000e000e7213 */ /* 0x000fe20000000000 */
[----:B------:R-:W-:Y:S01]  /*45b0*/  IMAD.IADD R28, R209, 0x1, -R33 ;  /* 0x00000001d11c7824 */ /* 0x000fe200078e0a21 */
[----:B------:R-:W-:Y:S01]  /*45c0*/  ISETP.LT.OR P6, PT, R9, R205, P6 ;  /* 0x000000cd0900720c */ /* 0x000fe200037c1670 */
[----:B------:R-:W-:Y:S01]  /*45d0*/  IMAD.IADD R9, R206, 0x1, -R9 ;  /* 0x00000001ce097824 */ /* 0x000fe200078e0a09 */
[----:B------:R-:W-:Y:S01]  /*45e0*/  FSEL R10, R10, -INF , !P3 ;  /* 0xff8000000a0a7808 */ /* 0x000fe20005800000 */
[----:B------:R-:W-:Y:S01]  /*45f0*/  IMAD.MOV.U32 R35, RZ, RZ, R14 ;  /* 0x000000ffff237224 */ /* 0x000fe200078e000e */
[----:B------:R-:W-:Y:S01]  /*4600*/  IABS R14, R28 ;  /* 0x0000001c000e7213 */ /* 0x000fe20000000000 */
[----:B-1----:R-:W-:Y:S01]  /*4610*/  FFMA.FTZ R54, R15, -UR19, R54 ;  /* 0x800000130f367c23 */ /* 0x002fe20008010036 */
[----:B------:R-:W-:Y:S01]  /*4620*/  IABS R34, R9 ;  /* 0x0000000900227213 */ /* 0x000fe20000000000 */
[----:B------:R-:W-:Y:S01]  /*4630*/  IMAD.IADD R50, R206, 0x1, -R33 ;  /* 0x00000001ce327824 */ /* 0x000fe200078e0a21 */
[----:B------:R1:W2:Y:S01]  /*4640*/  I2F R36, R14 ;  /* 0x0000000e00247306 */ /* 0x0002a20000201400 */
[----:B------:R-:W-:-:S02]  /*4650*/  FSEL R9, R48, -INF , !P5 ;  /* 0xff80000030097808 */ /* 0x000fc40006800000 */
[C---:B------:R-:W-:Y:S01]  /*4660*/  ISETP.GE.AND P3, PT, R8.reuse, R207, PT ;  /* 0x000000cf0800720c */ /* 0x040fe20003f66270 */
[----:B------:R-:W-:Y:S01]  /*4670*/  IMAD.MOV.U32 R48, RZ, RZ, R34 ;  /* 0x000000ffff307224 */ /* 0x000fe200078e0022 */
[----:B------:R-:W-:Y:S01]  /*4680*/  ISETP.GE.AND P5, PT, R8, R204, PT ;  /* 0x000000cc0800720c */ /* 0x000fe20003fa6270 */
[----:B------:R-:W-:Y:S01]  /*4690*/  IMAD.IADD R34, R206, 0x1, -R8 ;  /* 0x00000001ce227824 */ /* 0x000fe200078e0a08 */
[C---:B------:R-:W-:Y:S01]  /*46a0*/  ISETP.LT.OR P3, PT, R8.reuse, R208, P3 ;  /* 0x000000d00800720c */ /* 0x040fe20001f61670 */
[----:B------:R-:W3:Y:S01]  /*46b0*/  I2F R35, R35 ;  /* 0x0000002300237306 */ /* 0x000ee20000201400 */
[----:B------:R-:W-:Y:S02]  /*46c0*/  ISETP.LT.OR P5, PT, R8, R205, P5 ;  /* 0x000000cd0800720c */ /* 0x000fe40002fa1670 */
[----:B------:R-:W-:Y:S02]  /*46d0*/  FSEL R8, R47, -INF , !P4 ;  /* 0xff8000002f087808 */ /* 0x000fe40006000000 */
[----:B------:R-:W-:-:S02]  /*46e0*/  FSEL R169, R52, -INF , !P2 ;  /* 0xff80000034a97808 */ /* 0x000fc40005000000 */
[C---:B------:R-:W-:Y:S01]  /*46f0*/  ISETP.GE.AND P4, PT, R33.reuse, R207, PT ;  /* 0x000000cf2100720c */ /* 0x040fe20003f86270 */
[----:B-1----:R-:W1:Y:S01]  /*4700*/  LDSM.16.M88.4 R12, [R180+0x5800] ;  /* 0x00580000b40c783b */ /* 0x002e620000000200 */
[----:B------:R-:W-:Y:S01]  /*4710*/  ISETP.GE.AND P2, PT, R33, R204, PT ;  /* 0x000000cc2100720c */ /* 0x000fe20003f46270 */
[----:B------:R-:W4:Y:S01]  /*4720*/  I2F R48, R48 ;  /* 0x0000003000307306 */ /* 0x000f220000201400 */
[----:B------:R-:W-:Y:S01]  /*4730*/  IABS R47, R34 ;  /* 0x00000022002f7213 */ /* 0x000fe20000000000 */
[----:B--2---:R-:W-:Y:S01]  /*4740*/  FFMA.FTZ R17, R36, -UR19, R17 ;  /* 0x8000001324117c23 */ /* 0x004fe20008010011 */
[----:B------:R-:W-:Y:S01]  /*4750*/  IADD3 R28, R56, 0x38, RZ ;  /* 0x00000038381c7810 */ /* 0x000fe20007ffe0ff */
[----:B------:R-:W-:-:S04]  /*4760*/  DEPBAR.LE SB0, 0x0 ;  /* 0x000080000000791a */ /* 0x000fc80000000000 */
[----:B------:R-:W-:Y:S01]  /*4770*/  IADD3 R56, R56, 0x39, RZ ;  /* 0x0000003938387810 */ /* 0x000fe20007ffe0ff */
[----:B---3--:R-:W-:Y:S01]  /*4780*/  FFMA.FTZ R16, R35, -UR19, R16 ;  /* 0x8000001323107c23 */ /* 0x008fe20008010010 */
[----:B------:R-:W-:Y:S01]  /*4790*/  ISETP.LT.OR P4, PT, R33, R208, P4 ;  /* 0x000000d02100720c */ /* 0x000fe20002781670 */
[----:B------:R-:W-:Y:S01]  /*47a0*/  IMAD.IADD R29, R209, 0x1, -R28 ;  /* 0x00000001d11d7824 */ /* 0x000fe200078e0a1c */
[----:B------:R-:W-:Y:S01]  /*47b0*/  ISETP.LT.OR P2, PT, R33, R205, P2 ;  /* 0x000000cd2100720c */ /* 0x000fe20001741670 */
[----:B------:R-:W-:Y:S01]  /*47c0*/  IMAD.MOV.U32 R33, RZ, RZ, R47 ;  /* 0x000000ffff217224 */ /* 0x000fe200078e002f */
[----:B------:R-:W-:Y:S01]  /*47d0*/  IABS R31, R31 ;  /* 0x0000001f001f7213 */ /* 0x000fe20000000000 */
[----:B------:R-:W-:Y:S01]  /*47e0*/  IMAD.IADD R47, R206, 0x1, -R38 ;  /* 0x00000001ce2f7824 */ /* 0x000fe200078e0a26 */
[----:B------:R-:W-:Y:S01]  /*47f0*/  FSEL R164, R54, -INF , !P1 ;  /* 0xff80000036a47808 */ /* 0x000fe20004800000 */
[----:B------:R-:W-:Y:S01]  /*4800*/  IMAD.IADD R49, R209, 0x1, -R56 ;  /* 0x00000001d1317824 */ /* 0x000fe200078e0a38 */
[----:B------:R-:W-:Y:S01]  /*4810*/  FSEL R161, R53, -INF , !P0 ;  /* 0xff80000035a17808 */ /* 0x000fe20004000000 */
[----:B------:R-:W2:Y:S01]  /*4820*/  I2F R33, R33 ;  /* 0x0000002100217306 */ /* 0x000ea20000201400 */
[----:B------:R-:W-:Y:S01]  /*4830*/  IABS R47, R47 ;  /* 0x0000002f002f7213 */ /* 0x000fe20000000000 */
[----:B----4-:R-:W-:Y:S01]  /*4840*/  FFMA.FTZ R48, R48, -UR19, R55 ;  /* 0x8000001330307c23 */ /* 0x010fe20008010037 */
[----:B------:R-:W-:-:S02]  /*4850*/  IABS R49, R49 ;  /* 0x0000003100317213 */ /* 0x000fc40000000000 */
[C---:B------:R-:W-:Y:S02]  /*4860*/  ISETP.GE.AND P1, PT, R38.reuse, R207, PT ;  /* 0x000000cf2600720c */ /* 0x040fe40003f26270 */
[C---:B------:R-:W-:Y:S01]  /*4870*/  ISETP.GE.AND P0, PT, R38.reuse, R204, PT ;  /* 0x000000cc2600720c */ /* 0x040fe20003f06270 */
[----:B------:R3:W-:Y:S01]  /*4880*/  I2F R34, R49 ;  /* 0x0000003100227306 */ /* 0x0007e20000201400 */
[C---:B------:R-:W-:Y:S02]  /*4890*/  ISETP.LT.OR P1, PT, R38.reuse, R208, P1 ;  /* 0x000000d02600720c */ /* 0x040fe40000f21670 */
[----:B------:R-:W-:Y:S02]  /*48a0*/  ISETP.LT.OR P0, PT, R38, R205, P0 ;  /* 0x000000cd2600720c */ /* 0x000fe40000701670 */
[----:B------:R-:W-:Y:S01]  /*48b0*/  FSEL R167, R16, -INF , !P3 ;  /* 0xff80000010a77808 */ /* 0x000fe20005800000 */
[----:B------:R-:W-:Y:S01]  /*48c0*/  IMAD.IADD R16, R206, 0x1, -R28 ;  /* 0x00000001ce107824 */ /* 0x000fe200078e0a1c */
[----:B------:R-:W-:Y:S01]  /*48d0*/  IABS R30, R30 ;  /* 0x0000001e001e7213 */ /* 0x000fe20000000000 */
[----:B------:R-:W-:Y:S01]  /*48e0*/  I2F R31, R31 ;  /* 0x0000001f001f7306 */ /* 0x000fe20000201400 */
[----:B------:R-:W-:Y:S01]  /*48f0*/  IABS R29, R29 ;  /* 0x0000001d001d7213 */ /* 0x000fe20000000000 */
[----:B--2---:R-:W-:Y:S01]  /*4900*/  FFMA.FTZ R18, R33, -UR19, R18 ;  /* 0x8000001321127c23 */ /* 0x004fe20008010012 */
[----:B-1----:R-:W-:Y:S01]  /*4910*/  HMMA.16816.F32 R68, R40, R12, R68 ;  /* 0x0000000c2844723c */ /* 0x002fe20000001844 */
[----:B------:R-:W-:-:S02]  /*4920*/  IABS R16, R16 ;  /* 0x0000001000107213 */ /* 0x000fc40000000000 */
[----:B------:R-:W-:Y:S02]  /*4930*/  FSEL R214, R48, -INF , !P6 ;  /* 0xff80000030d67808 */ /* 0x000fe40007000000 */
[----:B------:R-:W1:Y:S01]  /*4940*/  I2F R13, R47 ;  /* 0x0000002f000d7306 */ /* 0x000e620000201400 */
[----:B---3--:R-:W-:Y:S01]  /*4950*/  IABS R49, R50 ;  /* 0x0000003200317213 */ /* 0x008fe20000000000 */
[----:B------:R-:W-:Y:S01]  /*4960*/  IMAD.IADD R12, R206, 0x1, -R46 ;  /* 0x00000001ce0c7824 */ /* 0x000fe200078e0a2e */
[----:B------:R-:W-:Y:S01]  /*4970*/  HMMA.16816.F32 R72, R40, R14, R72 ;  /* 0x0000000e2848723c */ /* 0x000fe20000001848 */
[----:B------:R-:W-:Y:S02]  /*4980*/  FSEL R168, R18, -INF , !P5 ;  /* 0xff80000012a87808 */ /* 0x000fe40006800000 */
[----:B------:R-:W-:Y:S02]  /*4990*/  FSEL R163, R17, -INF , !P4 ;  /* 0xff80000011a37808 */ /* 0x000fe40006000000 */
[----:B------:R-:W2:Y:S01]  /*49a0*/  I2F R38, R49 ;  /* 0x0000003100267306 */ /* 0x000ea20000201400 */
[----:B------:R-:W-:Y:S01]  /*49b0*/  IABS R12, R12 ;  /* 0x0000000c000c7213 */ /* 0x000fe20000000000 */
[----:B------:R-:W-:Y:S01]  /*49c0*/  IMAD.IADD R14, R206, 0x1, -R56 ;  /* 0x00000001ce0e7824 */ /* 0x000fe200078e0a38 */
[----:B------:R-:W-:-:S02]  /*49d0*/  ISETP.GE.AND P6, PT, R46, R207, PT ;  /* 0x000000cf2e00720c */ /* 0x000fc40003fc6270 */
[----:B------:R-:W-:Y:S02]  /*49e0*/  ISETP.GE.AND P3, PT, R46, R204, PT ;  /* 0x000000cc2e00720c */ /* 0x000fe40003f66270 */
[----:B------:R-:W-:Y:S01]  /*49f0*/  IABS R14, R14 ;  /* 0x0000000e000e7213 */ /* 0x000fe20000000000 */
[----:B------:R-:W3:Y:S01]  /*4a00*/  I2F R30, R30 ;  /* 0x0000001e001e7306 */ /* 0x000ee20000201400 */
[-C--:B------:R-:W-:Y:S02]  /*4a10*/  ISETP.GE.AND P5, PT, R28, R207.reuse, PT ;  /* 0x000000cf1c00720c */ /* 0x080fe40003fa6270 */
[----:B-1----:R-:W-:Y:S01]  /*4a20*/  FFMA.FTZ R13, R13, -UR19, R70 ;  /* 0x800000130d0d7c23 */ /* 0x002fe20008010046 */
[----:B------:R-:W-:Y:S01]  /*4a30*/  ISETP.GE.AND P4, PT, R56, R207, PT ;  /* 0x000000cf3800720c */ /* 0x000fe20003f86270 */
[----:B------:R-:W-:Y:S01]  /*4a40*/  FFMA.FTZ R31, R31, -UR19, R68 ;  /* 0x800000131f1f7c23 */ /* 0x000fe20008010044 */
[----:B------:R-:W-:Y:S02]  /*4a50*/  ISETP.LT.OR P6, PT, R46, R208, P6 ;  /* 0x000000d02e00720c */ /* 0x000fe400037c1670 */
[----:B------:R-:W1:Y:S01]  /*4a60*/  I2F R29, R29 ;  /* 0x0000001d001d7306 */ /* 0x000e620000201400 */
[----:B------:R-:W-:Y:S01]  /*4a70*/  FSEL R166, R13, -INF , !P0 ;  /* 0xff8000000da67808 */ /* 0x000fe20004000000 */
[----:B--2---:R-:W-:Y:S01]  /*4a80*/  FFMA.FTZ R19, R38, -UR19, R19 ;  /* 0x8000001326137c23 */ /* 0x004fe20008010013 */
[----:B------:R-:W-:Y:S01]  /*4a90*/  PLOP3.LUT P0, PT, PT, PT, UP0, 0x80, 0x0 ;  /* 0x000000000000781c */ /* 0x000fe20003f0f008 */
[----:B------:R-:W-:Y:S01]  /*4aa0*/  FFMA.FTZ R34, R34, -UR19, R73 ;  /* 0x8000001322227c23 */ /* 0x000fe20008010049 */
[----:B------:R-:W-:-:S02]  /*4ab0*/  FSEL R213, R31, -INF , !P1 ;  /* 0xff8000001fd57808 */ /* 0x000fc40004800000 */
[----:B------:R-:W-:Y:S01]  /*4ac0*/  FSEL R212, R19, -INF , !P2 ;  /* 0xff80000013d47808 */ /* 0x000fe20005000000 */
[----:B------:R-:W2:Y:S01]  /*4ad0*/  I2F R12, R12 ;  /* 0x0000000c000c7306 */ /* 0x000ea20000201400 */
[-C--:B------:R-:W-:Y:S01]  /*4ae0*/  ISETP.GE.AND P2, PT, R28, R204.reuse, PT ;  /* 0x000000cc1c00720c */ /* 0x080fe20003f46270 */
[----:B---3--:R-:W-:Y:S01]  /*4af0*/  FFMA.FTZ R30, R30, -UR19, R69 ;  /* 0x800000131e1e7c23 */ /* 0x008fe20008010045 */
[----:B------:R-:W-:Y:S02]  /*4b00*/  ISETP.GE.AND P1, PT, R56, R204, PT ;  /* 0x000000cc3800720c */ /* 0x000fe40003f26270 */
[-C--:B------:R-:W-:Y:S02]  /*4b10*/  ISETP.LT.OR P3, PT, R46, R205.reuse, P3 ;  /* 0x000000cd2e00720c */ /* 0x080fe40001f61670 */
[CC--:B------:R-:W-:Y:S01]  /*4b20*/  ISETP.LT.OR P5, PT, R28.reuse, R208.reuse, P5 ;  /* 0x000000d01c00720c */ /* 0x0c0fe20002fa1670 */
[----:B------:R-:W3:Y:S01]  /*4b30*/  I2F R15, R16 ;  /* 0x00000010000f7306 */ /* 0x000ee20000201400 */
[----:B-1----:R-:W-:Y:S01]  /*4b40*/  FFMA.FTZ R29, R29, -UR19, R72 ;  /* 0x800000131d1d7c23 */ /* 0x002fe20008010048 */
[----:B------:R-:W-:Y:S01]  /*4b50*/  ISETP.LT.OR P2, PT, R28, R205, P2 ;  /* 0x000000cd1c00720c */ /* 0x000fe20001741670 */
[----:B------:R-:W-:Y:S01]  /*4b60*/  BAR.SYNC.DEFER_BLOCKING 0x0 ;  /* 0x0000000000007b1d */ /* 0x000fe20000010000 */
[----:B------:R-:W-:-:S02]  /*4b70*/  ISETP.LT.OR P4, PT, R56, R208, P4 ;  /* 0x000000d03800720c */ /* 0x000fc40002781670 */
[----:B------:R-:W-:Y:S01]  /*4b80*/  ISETP.LT.OR P1, PT, R56, R205, P1 ;  /* 0x000000cd3800720c */ /* 0x000fe20000f21670 */
[----:B--2---:R-:W-:Y:S02]  /*4b90*/  FFMA.FTZ R12, R12, -UR19, R71 ;  /* 0x800000130c0c7c23 */ /* 0x004fe40008010047 */
[----:B------:R-:W1:Y:S01]  /*4ba0*/  I2F R14, R14 ;  /* 0x0000000e000e7306 */ /* 0x000e620000201400 */
[----:B------:R-:W-:Y:S02]  /*4bb0*/  FSEL R171, R30, -INF , !P6 ;  /* 0xff8000001eab7808 */ /* 0x000fe40007000000 */
[----:B------:R-:W-:Y:S02]  /*4bc0*/  FSEL R147, R29, -INF , !P5 ;  /* 0xff8000001d937808 */ /* 0x000fe40006800000 */
[----:B------:R-:W-:Y:S01]  /*4bd0*/  FSEL R146, R12, -INF , !P3 ;  /* 0xff8000000c927808 */ /* 0x000fe20005800000 */
[----:B---3--:R-:W-:Y:S01]  /*4be0*/  FFMA.FTZ R74, R15, -UR19, R74 ;  /* 0x800000130f4a7c23 */ /* 0x008fe2000801004a */
[----:B------:R-:W-:-:S04]  /*4bf0*/  FSEL R145, R34, -INF , !P4 ;  /* 0xff80000022917808 */ /* 0x000fc80006000000 */
[----:B------:R-:W-:Y:S01]  /*4c00*/  FSEL R144, R74, -INF , !P2 ;  /* 0xff8000004a907808 */ /* 0x000fe20005000000 */
[----:B-1----:R-:W-:-:S05]  /*4c10*/  FFMA.FTZ R75, R14, -UR19, R75 ;  /* 0x800000130e4b7c23 */ /* 0x002fca000801004b */
[----:B------:R-:W-:Y:S01]  /*4c20*/  FSEL R162, R75, -INF , !P1 ;  /* 0xff8000004ba27808 */ /* 0x000fe20004800000 */
[----:B------:R-:W-:Y:S05]  /*4c30*/  @!P0 BRA `(.L_x_427) ;  /* 0x0000039000008947 */ /* 0x000fea0003800000 */
[----:B------:R-:W-:Y:S01]  /*4c40*/  UIADD3 UR5, UR13, -0x2, URZ ;  /* 0xfffffffe0d057890 */ /* 0x000fe2000fffe03f */
[----:B------:R-:W-:Y:S01]  /*4c50*/  ISETP.GE.AND P5, PT, R210, c[0x0][0x220], PT ;  /* 0x00008800d2007a0c */ /* 0x000fe20003fa6270 */
[----:B------:R-:W-:Y:S01]  /*4c60*/  BSSY B0, `(.L_x_428) ;  /* 0x0000035000007945 */ /* 0x000fe20003800000 */
[----:B------:R-:W-:Y:S01]  /*4c70*/  ISETP.GE.AND P4, PT, R197, c[0x0][0x220], PT ;  /* 0x00008800c5007a0c */ /* 0x000fe20003f86270 */
[----:B------:R-:W-:Y:S01]  /*4c80*/  USHF.R.S32.HI UR4, URZ, 0x1f, UR5 ;  /* 0x0000001f3f047899 */ /* 0x000fe20008011405 */
[----:B------:R-:W-:Y:S01]  /*4c90*/  ISETP.GE.AND P2, PT, R196, c[0x0][0x220], PT ;  /* 0x00008800c4007a0c */ /* 0x000fe20003f46270 */
[----:B------:R-:W-:Y:S01]  /*4ca0*/  UIMAD UR24, UR24, UR5, URZ ;  /* 0x00000005181872a4 */ /* 0x000fe2000f8e023f */
[----:B------:R-:W-:-:S03]  /*4cb0*/  IMAD.WIDE.U32 R14, R3, UR5, R202 ;  /* 0x00000005030e7c25 */ /* 0x000fc6000f8e00ca */
[----:B------:R-:W-:-:S04]  /*4cc0*/  UIMAD UR4, UR4, UR25, UR24 ;  /* 0x00000019040472a4 */ /* 0x000fc8000f8e0218 */
[C---:B------:R-:W-:Y:S01]  /*4cd0*/  @!P5 LEA R30, P6, R14.reuse, c[0x0][0x168], 0x1 ;  /* 0x00005a000e1eda11 */ /* 0x040fe200078c08ff */
[----:B------:R1:W-:Y:S01]  /*4ce0*/  @P5 STS.128 [R199+0xc000], RZ ;  /* 0x00c000ffc7005388 */ /* 0x0003e20000000c00 */
[----:B------:R-:W-:Y:S02]  /*4cf0*/  IADD3 R3, R15, UR4, RZ ;  /* 0x000000040f037c10 */ /* 0x000fe4000fffe0ff */
        /* <DEDUP_REMOVED lines=43> */
.L_x_429:
[----:B------:R-:W-:Y:S05]  /*4fb0*/  BSYNC B0 ;  /* 0x0000000000007941 */ /* 0x000fea0003800000 */
.L_x_428:
[----:B------:R-:W0:Y:S02]  /*4fc0*/  LDGDEPBAR ;  /* 0x00000000000079af */ /* 0x000e240000000000 */
.L_x_427:
        /* <DEDUP_REMOVED lines=74> */
[----:B------:R-:W2:Y:S01]  /*5470*/  LDSM.16.MT88.4 R4, [R184+0x16000] ;  /* 0x01600000b804783b */ /* 0x000ea20000004200 */
[--C-:B------:R-:W-:Y:S02]  /*5480*/  FFMA.FTZ R2, R9, c[0x0][0x23c], -R170.reuse ;  /* 0x00008f0009027a23 */ /* 0x100fe400000108aa */
[--C-:B------:R-:W-:Y:S01]  /*5490*/  FFMA.FTZ R149, R10, c[0x0][0x23c], -R165.reuse ;  /* 0x00008f000a957a23 */ /* 0x100fe200000108a5 */
[----:B------:R-:W-:Y:S01]  /*54a0*/  LDSM.16.MT88.4 R32, [R184+0x12800] ;  /* 0x01280000b820783b */ /* 0x000fe20000004200 */
[----:B------:R-:W-:Y:S01]  /*54b0*/  FFMA.FTZ R0, R8, c[0x0][0x23c], -R165 ;  /* 0x00008f0008007a23 */ /* 0x000fe200000108a5 */
[----:B------:R-:W-:Y:S01]  /*54c0*/  MUFU.EX2 R155, R155 ;  /* 0x0000009b009b7308 */ /* 0x000fe20000000800 */
[--C-:B------:R-:W-:Y:S01]  /*54d0*/  FFMA.FTZ R153, R27, c[0x0][0x23c], -R170.reuse ;  /* 0x00008f001b997a23 */ /* 0x100fe200000108aa */
[----:B------:R-:W2:Y:S01]  /*54e0*/  LDSM.16.MT88.4 R8, [R188+0x14800] ;  /* 0x01480000bc08783b */ /* 0x000ea20000004200 */
[----:B------:R-:W-:-:S02]  /*54f0*/  FFMA.FTZ R134, R25, c[0x0][0x23c], -R170 ;  /* 0x00008f0019867a23 */ /* 0x000fc400000108aa */
[--C-:B------:R-:W-:Y:S01]  /*5500*/  FFMA.FTZ R150, R24, c[0x0][0x23c], -R165.reuse ;  /* 0x00008f0018967a23 */ /* 0x100fe200000108a5 */
[----:B------:R-:W-:Y:S01]  /*5510*/  LDSM.16.MT88.4 R28, [R186+0x14800] ;  /* 0x01480000ba1c783b */ /* 0x000fe20000004200 */
        /* <DEDUP_REMOVED lines=218> */
[----:B------:R-:W-:-:S04]  /*62c0*/  DEPBAR.LE SB0, 0x0 ;  /* 0x000080000000791a */ /* 0x000fc80000000000 */
[----:B------:R-:W-:Y:S01]  /*62d0*/  UIADD3 UR22, UR13, -0x2, URZ ;  /* 0xfffffffe0d167890 */ /* 0x000fe2000fffe03f */
[----:B------:R-:W-:Y:S01]  /*62e0*/  BAR.SYNC.DEFER_BLOCKING 0x0 ;  /* 0x0000000000007b1d */ /* 0x000fe20000010000 */
[----:B------:R-:W-:Y:S02]  /*62f0*/  ISETP.GE.AND P4, PT, R210, c[0x0][0x220], PT ;  /* 0x00008800d2007a0c */ /* 0x000fe40003f86270 */
[----:B------:R-:W-:Y:S01]  /*6300*/  ISETP.GE.AND P3, PT, R197, c[0x0][0x220], PT ;  /* 0x00008800c5007a0c */ /* 0x000fe20003f66270 */
[----:B------:R-:W-:Y:S01]  /*6310*/  USHF.R.S32.HI UR5, URZ, 0x1f, UR22 ;  /* 0x0000001f3f057899 */ /* 0x000fe20008011416 */
[----:B------:R-:W-:Y:S01]  /*6320*/  ISETP.GE.AND P2, PT, R196, c[0x0][0x220], PT ;  /* 0x00008800c4007a0c */ /* 0x000fe20003f46270 */
[----:B------:R-:W-:Y:S01]  /*6330*/  UIMAD UR4, UR17, UR22, URZ ;  /* 0x00000016110472a4 */ /* 0x000fe2000f8e023f */
[----:B------:R-:W-:Y:S01]  /*6340*/  IMAD.WIDE.U32 R4, R195, UR22, R22 ;  /* 0x00000016c3047c25 */ /* 0x000fe2000f8e0016 */
[----:B------:R-:W-:Y:S02]  /*6350*/  UISETP.GT.AND UP0, UPT, UR22, UR7, UPT ;  /* 0x000000071600728c */ /* 0x000fe4000bf04270 */
[----:B------:R-:W-:-:S04]  /*6360*/  UIMAD UR4, UR5, UR16, UR4 ;  /* 0x00000010050472a4 */ /* 0x000fc8000f8e0204 */
[C---:B------:R-:W-:Y:S02]  /*6370*/  @!P4 LEA R10, P6, R4.reuse, c[0x0][0x170], 0x1 ;  /* 0x00005c00040aca11 */ /* 0x040fe400078c08ff */
[----:B------:R-:W-:Y:S02]  /*6380*/  IADD3 R0, R5, UR4, RZ ;  /* 0x0000000405007c10 */ /* 0x000fe4000fffe0ff */
[C---:B------:R-:W-:Y:S02]  /*6390*/  @!P3 LEA R8, P1, R4.reuse, c[0x0][0x170], 0x1 ;  /* 0x00005c000408ba11 */ /* 0x040fe400078208ff */
[C---:B------:R-:W-:Y:S02]  /*63a0*/  @!P2 LEA R6, P0, R4.reuse, c[0x0][0x170], 0x1 ;  /* 0x00005c000406aa11 */ /* 0x040fe400078008ff */
[C---:B------:R-:W-:Y:S02]  /*63b0*/  IADD3 R5, P5, R4.reuse, UR18, RZ ;  /* 0x0000001204057c10 */ /* 0x040fe4000ffbe0ff */
[C-C-:B------:R-:W-:Y:S01]  /*63c0*/  @!P4 LEA.HI.X R11, R4.reuse, c[0x0][0x174], R0.reuse, 0x1, P6 ;  /* 0x00005d00040bca11 */ /* 0x140fe200030f0c00 */
[----:B------:R-:W-:Y:S01]  /*63d0*/  @P4 STS.128 [R199+0x12000], RZ ;  /* 0x012000ffc7004388 */ /* 0x000fe20000000c00 */
[----:B------:R-:W-:-:S02]  /*63e0*/  @!P3 LEA.HI.X R9, R4, c[0x0][0x174], R0, 0x1, P1 ;  /* 0x00005d000409ba11 */ /* 0x000fc400008f0c00 */
[----:B------:R-:W-:Y:S01]  /*63f0*/  @!P2 LEA.HI.X R7, R4, c[0x0][0x174], R0, 0x1, P0 ;  /* 0x00005d000407aa11 */ /* 0x000fe200000f0c00 */
[----:B------:R-:W-:Y:S01]  /*6400*/  @!PT LDS RZ, [RZ] ;  /* 0x00000000fffff984 */ /* 0x000fe20000000800 */
[----:B------:R-:W-:Y:S01]  /*6410*/  @!PT LDS RZ, [RZ] ;  /* 0x00000000fffff984 */ /* 0x000fe20000000800 */
[----:B------:R-:W-:Y:S01]  /*6420*/  @!PT LDS RZ, [RZ] ;  /* 0x00000000fffff984 */ /* 0x000fe20000000800 */
[----:B------:R1:W-:Y:S01]  /*6430*/  @!P4 LDGSTS.E.BYPASS.LTC128B.128 [R199+0x12000], [R10.64] ;  /* 0x120000000ac7cfae */ /* 0x0003e2000b901d4e */
[C---:B------:R-:W-:Y:S02]  /*6440*/  @!P4 LEA R12, P0, R5.reuse, c[0x0][0x170], 0x1 ;  /* 0x00005c00050cca11 */ /* 0x040fe400078008ff */
        /* <DEDUP_REMOVED lines=8> */
[----:B------:R-:W-:-:S02]  /*64d0*/  @!P4 LEA.HI.X R13, R5, c[0x0][0x174], R0, 0x1, P0 ;  /* 0x00005d00050dca11 */ /* 0x000fc400000f0c00 */
[C-C-:B------:R-:W-:Y:S01]  /*64e0*/  @!P3 LEA.HI.X R19, R5.reuse, c[0x0][0x174], R0.reuse, 0x1, P5 ;  /* 0x00005d000513ba11 */ /* 0x140fe200028f0c00 */
[----:B------:R-:W-:Y:S01]  /*64f0*/  @P2 STS.128 [R199+0x16000], RZ ;  /* 0x016000ffc7002388 */ /* 0x000fe20000000c00 */
[----:B------:R-:W-:-:S03]  /*6500*/  @!P2 LEA.HI.X R17, R5, c[0x0][0x174], R0, 0x1, P1 ;  /* 0x00005d000511aa11 */ /* 0x000fc600008f0c00 */
        /* <DEDUP_REMOVED lines=20> */
[----:B------:R-:W3:Y:S04]  /*6650*/  LDSM.16.M88.4 R144, [R193+0xc000] ;  /* 0x00c00000c190783b */ /* 0x000ee80000000200 */
[----:B------:R-:W5:Y:S04]  /*6660*/  LDSM.16.M88.4 R136, [R193+0xc800] ;  /* 0x00c80000c188783b */ /* 0x000f680000000200 */
[----:B------:R-:W5:Y:S04]  /*6670*/  LDSM.16.M88.4 R28, [R193+0xd000] ;  /* 0x00d00000c11c783b */ /* 0x000f680000000200 */
[----:B-1----:R-:W1:Y:S04]  /*6680*/  LDSM.16.M88.4 R8, [R193+0xd800] ;  /* 0x00d80000c108783b */ /* 0x002e680000000200 */
[----:B------:R-:W-:Y:S04]  /*6690*/  LDSM.16.M88.4 R160, [R192] ;  /* 0x00000000c0a0783b */ /* 0x000fe80000000200 */
[----:B--2---:R-:W2:Y:S04]  /*66a0*/  LDSM.16.M88.4 R4, [R191] ;  /* 0x00000000bf04783b */ /* 0x004ea80000000200 */
[----:B------:R-:W1:Y:S04]  /*66b0*/  LDSM.16.M88.4 R148, [R183] ;  /* 0x00000000b794783b */ /* 0x000e680000000200 */
[----:B------:R-:W1:Y:S04]  /*66c0*/  LDSM.16.M88.4 R24, [R182] ;  /* 0x00000000b618783b */ /* 0x000e680000000200 */
[----:B------:R-:W1:Y:S04]  /*66d0*/  LDSM.16.M88.4 R228, [R181] ;  /* 0x00000000b5e4783b */ /* 0x000e680000000200 */
[----:B------:R-:W-:Y:S01]  /*66e0*/  LDSM.16.M88.4 R152, [R187+0xc000] ;  /* 0x00c00000bb98783b */ /* 0x000fe20000000200 */
[C---:B---3--:R-:W-:Y:S03]  /*66f0*/  HMMA.16816.F32 R12, R164.reuse, R144, RZ ;  /* 0x00000090a40c723c */ /* 0x048fe600000018ff */
[----:B----4-:R-:W-:Y:S04]  /*6700*/  LDSM.16.M88.4 R16, [R187+0xc800] ;  /* 0x00c80000bb10783b */ /* 0x010fe80000000200 */
[----:B------:R-:W-:Y:S01]  /*6710*/  LDSM.16.M88.4 R224, [R187+0xd800] ;  /* 0x00d80000bbe0783b */ /* 0x000fe20000000200 */
[C---:B------:R-:W-:Y:S03]  /*6720*/  HMMA.16816.F32 R144, R164.reuse, R146, RZ ;  /* 0x00000092a490723c */ /* 0x040fe600000018ff */
[----:B------:R-:W-:Y:S04]  /*6730*/  LDSM.16.M88.4 R156, [R189] ;  /* 0x00000000bd9c783b */ /* 0x000fe80000000200 */
[----:B------:R-:W-:Y:S01]  /*6740*/  LDSM.16.M88.4 R220, [R180] ;  /* 0x00000000b4dc783b */ /* 0x000fe20000000200 */
[C---:B-----5:R-:W-:Y:S03]  /*6750*/  HMMA.16816.F32 R140, R164.reuse, R136, RZ ;  /* 0x00000088a48c723c */ /* 0x060fe600000018ff */
[----:B------:R-:W0:Y:S05]  /*6760*/  LDGDEPBAR ;  /* 0x00000000000079af */ /* 0x000e2a0000000000 */
[C---:B------:R-:W-:Y:S08]  /*6770*/  HMMA.16816.F32 R136, R164.reuse, R138, RZ ;  /* 0x0000008aa488723c */ /* 0x040ff000000018ff */
[C---:B------:R-:W-:Y:S08]  /*6780*/  HMMA.16816.F32 R32, R164.reuse, R28, RZ ;  /* 0x0000001ca420723c */ /* 0x040ff000000018ff */
[C---:B------:R-:W-:Y:S08]  /*6790*/  HMMA.16816.F32 R28, R164.reuse, R30, RZ ;  /* 0x0000001ea41c723c */ /* 0x040ff000000018ff */
[C---:B-1----:R-:W-:Y:S08]  /*67a0*/  HMMA.16816.F32 R168, R164.reuse, R8, RZ ;  /* 0x00000008a4a8723c */ /* 0x042ff000000018ff */
[----:B------:R-:W-:Y:S01]  /*67b0*/  HMMA.16816.F32 R164, R164, R10, RZ ;  /* 0x0000000aa4a4723c */ /* 0x000fe200000018ff */
[----:B------:R-:W1:Y:S07]  /*67c0*/  LDSM.16.M88.4 R8, [R190] ;  /* 0x00000000be08783b */ /* 0x000e6e0000000200 */
[C---:B--2---:R-:W-:Y:S08]  /*67d0*/  HMMA.16816.F32 R12, R160.reuse, R4, R12 ;  /* 0x00000004a00c723c */ /* 0x044ff0000000180c */
[C---:B------:R-:W-:Y:S01]  /*67e0*/  HMMA.16816.F32 R144, R160.reuse, R6, R144 ;  /* 0x00000006a090723c */ /* 0x040fe20000001890 */
[----:B------:R-:W2:Y:S07]  /*67f0*/  LDSM.16.M88.4 R4, [R187+0xd000] ;  /* 0x00d00000bb04783b */ /* 0x000eae0000000200 */
[C---:B------:R-:W-:Y:S08]  /*6800*/  HMMA.16816.F32 R140, R160.reuse, R148, R140 ;  /* 0x00000094a08c723c */ /* 0x040ff0000000188c */
[C---:B------:R-:W-:Y:S01]  /*6810*/  HMMA.16816.F32 R136, R160.reuse, R150, R136 ;  /* 0x00000096a088723c */ /* 0x040fe20000001888 */
[----:B------:R-:W3:Y:S07]  /*6820*/  LDSM.16.M88.4 R148, [R180+0x800] ;  /* 0x00080000b494783b */ /* 0x000eee0000000200 */
[C---:B------:R-:W-:Y:S08]  /*6830*/  HMMA.16816.F32 R32, R160.reuse, R24, R32 ;  /* 0x00000018a020723c */ /* 0x040ff00000001820 */
[C---:B------:R-:W-:Y:S01]  /*6840*/  HMMA.16816.F32 R28, R160.reuse, R26, R28 ;  /* 0x0000001aa01c723c */ /* 0x040fe2000000181c */
[----:B------:R-:W4:Y:S07]  /*6850*/  LDSM.16.M88.4 R24, [R180+0x1000] ;  /* 0x00100000b418783b */ /* 0x000f2e0000000200 */
[C---:B------:R-:W-:Y:S08]  /*6860*/  HMMA.16816.F32 R168, R160.reuse, R228, R168 ;  /* 0x000000e4a0a8723c */ /* 0x040ff000000018a8 */
[----:B------:R-:W-:Y:S01]  /*6870*/  HMMA.16816.F32 R164, R160, R230, R164 ;  /* 0x000000e6a0a4723c */ /* 0x000fe200000018a4 */
[----:B------:R-:W5:Y:S04]  /*6880*/  LDSM.16.M88.4 R160, [R180+0x1800] ;  /* 0x00180000b4a0783b */ /* 0x000f680000000200 */
[----:B------:R-:W-:Y:S03]  /*6890*/  LDSM.16.M88.4 R228, [R175] ;  /* 0x00000000afe4783b */ /* 0x000fe60000000200 */
[C---:B-1----:R-:W-:Y:S08]  /*68a0*/  HMMA.16816.F32 R12, R8.reuse, R152, R12 ;  /* 0x00000098080c723c */ /* 0x042ff0000000180c */
[C---:B------:R-:W-:Y:S01]  /*68b0*/  HMMA.16816.F32 R144, R8.reuse, R154, R144 ;  /* 0x0000009a0890723c */ /* 0x040fe20000001890 */
[----:B------:R-:W-:Y:S07]  /*68c0*/  LDSM.16.M88.4 R152, [R193+0xe000] ;  /* 0x00e00000c198783b */ /* 0x000fee0000000200 */
[C---:B------:R-:W-:Y:S08]  /*68d0*/  HMMA.16816.F32 R140, R8.reuse, R16, R140 ;  /* 0x00000010088c723c */ /* 0x040ff0000000188c */
[C---:B------:R-:W-:Y:S01]  /*68e0*/  HMMA.16816.F32 R136, R8.reuse, R18, R136 ;  /* 0x000000120888723c */ /* 0x040fe20000001888 */
[----:B------:R-:W-:Y:S07]  /*68f0*/  LDSM.16.M88.4 R16, [R193+0xe800] ;  /* 0x00e80000c110783b */ /* 0x000fee0000000200 */
[C---:B--2---:R-:W-:Y:S08]  /*6900*/  HMMA.16816.F32 R32, R8.reuse, R4, R32 ;  /* 0x000000040820723c */ /* 0x044ff00000001820 */
[C---:B------:R-:W-:Y:S01]  /*6910*/  HMMA.16816.F32 R28, R8.reuse, R6, R28 ;  /* 0x00000006081c723c */ /* 0x040fe2000000181c */
[----:B------:R-:W1:Y:S07]  /*6920*/  LDSM.16.M88.4 R4, [R194+0x4000] ;  /* 0x00400000c204783b */ /* 0x000e6e0000000200 */
[C---:B------:R-:W-:Y:S08]  /*6930*/  HMMA.16816.F32 R168, R8.reuse, R224, R168 ;  /* 0x000000e008a8723c */ /* 0x040ff000000018a8 */
[----:B------:R-:W-:Y:S01]  /*6940*/  HMMA.16816.F32 R164, R8, R226, R164 ;  /* 0x000000e208a4723c */ /* 0x000fe200000018a4 */
[----:B------:R-:W2:Y:S04]  /*6950*/  LDSM.16.M88.4 R8, [R193+0xf000] ;  /* 0x00f00000c108783b */ /* 0x000ea80000000200 */
[----:B------:R-:W-:Y:S03]  /*6960*/  LDSM.16.M88.4 R224, [R194+0x8000] ;  /* 0x00800000c2e0783b */ /* 0x000fe60000000200 */
[C---:B------:R-:W-:Y:S08]  /*6970*/  HMMA.16816.F32 R12, R156.reuse, R220, R12 ;  /* 0x000000dc9c0c723c */ /* 0x040ff0000000180c */
[C---:B------:R-:W-:Y:S01]  /*6980*/  HMMA.16816.F32 R144, R156.reuse, R222, R144 ;  /* 0x000000de9c90723c */ /* 0x040fe20000001890 */
[----:B------:R-:W-:Y:S07]  /*6990*/  LDSM.16.M88.4 R220, [R179] ;  /* 0x00000000b3dc783b */ /* 0x000fee0000000200 */
[C---:B---3--:R-:W-:Y:S08]  /*69a0*/  HMMA.16816.F32 R140, R156.reuse, R148, R140 ;  /* 0x000000949c8c723c */ /* 0x048ff0000000188c */
[C---:B------:R-:W-:Y:S01]  /*69b0*/  HMMA.16816.F32 R136, R156.reuse, R150, R136 ;  /* 0x000000969c88723c */ /* 0x040fe20000001888 */
[----:B------:R-:W3:Y:S07]  /*69c0*/  LDSM.16.M88.4 R148, [R193+0xf800] ;  /* 0x00f80000c194783b */ /* 0x000eee0000000200 */
[C---:B----4-:R-:W-:Y:S08]  /*69d0*/  HMMA.16816.F32 R32, R156.reuse, R24, R32 ;  /* 0x000000189c20723c */ /* 0x050ff00000001820 */
[C---:B------:R-:W-:Y:S01]  /*69e0*/  HMMA.16816.F32 R28, R156.reuse, R26, R28 ;  /* 0x0000001a9c1c723c */ /* 0x040fe2000000181c */
[----:B------:R-:W4:Y:S07]  /*69f0*/  LDSM.16.M88.4 R24, [R192+0x4000] ;  /* 0x00400000c018783b */ /* 0x000f2e0000000200 */
[C---:B-----5:R-:W-:Y:S08]  /*6a00*/  HMMA.16816.F32 R168, R156.reuse, R160, R168 ;  /* 0x000000a09ca8723c */ /* 0x060ff000000018a8 */
[----:B------:R-:W-:Y:S01]  /*6a10*/  HMMA.16816.F32 R164, R156, R162, R164 ;  /* 0x000000a29ca4723c */ /* 0x000fe200000018a4 */
[----:B------:R-:W5:Y:S04]  /*6a20*/  LDSM.16.M88.4 R156, [R177] ;  /* 0x00000000b19c783b */ /* 0x000f680000000200 */
[----:B------:R-:W3:Y:S03]  /*6a30*/  LDSM.16.M88.4 R160, [R178] ;  /* 0x00000000b2a0783b */ /* 0x000ee60000000200 */
[C---:B-1----:R-:W-:Y:S08]  /*6a40*/  HMMA.16816.F32 R12, R4.reuse, R152, R12 ;  /* 0x00000098040c723c */ /* 0x042ff0000000180c */
[C---:B------:R-:W-:Y:S01]  /*6a50*/  HMMA.16816.F32 R144, R4.reuse, R154, R144 ;  /* 0x0000009a0490723c */ /* 0x040fe20000001890 */
[----:B------:R-:W1:Y:S07]  /*6a60*/  LDSM.16.M88.4 R152, [R176] ;  /* 0x00000000b098783b */ /* 0x000e6e0000000200 */
[C---:B------:R-:W-:Y:S08]  /*6a70*/  HMMA.16816.F32 R140, R4.reuse, R16, R140 ;  /* 0x00000010048c723c */ /* 0x040ff0000000188c */
[C---:B------:R-:W-:Y:S01]  /*6a80*/  HMMA.16816.F32 R136, R4.reuse, R18, R136 ;  /* 0x000000120488723c */ /* 0x040fe20000001888 */
[----:B------:R-:W-:Y:S07]  /*6a90*/  LDSM.16.M88.4 R16, [R190+0x4000] ;  /* 0x00400000be10783b */ /* 0x000fee0000000200 */
[C---:B--2---:R-:W-:Y:S08]  /*6aa0*/  HMMA.16816.F32 R32, R4.reuse, R8, R32 ;  /* 0x000000080420723c */ /* 0x044ff00000001820 */
[C---:B------:R-:W-:Y:S01]  /*6ab0*/  HMMA.16816.F32 R28, R4.reuse, R10, R28 ;  /* 0x0000000a041c723c */ /* 0x040fe2000000181c */
[----:B------:R-:W2:Y:S07]  /*6ac0*/  LDSM.16.M88.4 R8, [R187+0xe000] ;  /* 0x00e00000bb08783b */ /* 0x000eae0000000200 */
[C---:B---3--:R-:W-:Y:S08]  /*6ad0*/  HMMA.16816.F32 R168, R4.reuse, R148, R168 ;  /* 0x0000009404a8723c */ /* 0x048ff000000018a8 */
[----:B------:R-:W-:Y:S01]  /*6ae0*/  HMMA.16816.F32 R164, R4, R150, R164 ;  /* 0x0000009604a4723c */ /* 0x000fe200000018a4 */
[----:B------:R-:W3:Y:S04]  /*6af0*/  LDSM.16.M88.4 R4, [R187+0xe800] ;  /* 0x00e80000bb04783b */ /* 0x000ee80000000200 */
[----:B------:R-:W1:Y:S03]  /*6b00*/  LDSM.16.M88.4 R148, [R187+0xf000] ;  /* 0x00f00000bb94783b */ /* 0x000e660000000200 */
[C---:B----4-:R-:W-:Y:S08]  /*6b10*/  HMMA.16816.F32 R12, R24.reuse, R220, R12 ;  /* 0x000000dc180c723c */ /* 0x050ff0000000180c */
[C---:B------:R-:W-:Y:S01]  /*6b20*/  HMMA.16816.F32 R144, R24.reuse, R222, R144 ;  /* 0x000000de1890723c */ /* 0x040fe20000001890 */
[----:B------:R-:W-:Y:S07]  /*6b30*/  LDSM.16.M88.4 R220, [R193+0x11800] ;  /* 0x01180000c1dc783b */ /* 0x000fee0000000200 */
[C---:B-----5:R-:W-:Y:S08]  /*6b40*/  HMMA.16816.F32 R32, R24.reuse, R156, R32 ;  /* 0x0000009c1820723c */ /* 0x060ff00000001820 */
[C---:B------:R-:W-:Y:S01]  /*6b50*/  HMMA.16816.F32 R28, R24.reuse, R158, R28 ;  /* 0x0000009e181c723c */ /* 0x040fe2000000181c */
[----:B------:R-:W4:Y:S07]  /*6b60*/  LDSM.16.M88.4 R156, [R187+0xf800] ;  /* 0x00f80000bb9c783b */ /* 0x000f2e0000000200 */
[C---:B------:R-:W-:Y:S08]  /*6b70*/  HMMA.16816.F32 R140, R24.reuse, R160, R140 ;  /* 0x000000a0188c723c */ /* 0x040ff0000000188c */
[C---:B------:R-:W-:Y:S01]  /*6b80*/  HMMA.16816.F32 R136, R24.reuse, R162, R136 ;  /* 0x000000a21888723c */ /* 0x040fe20000001888 */
[----:B------:R-:W-:Y:S07]  /*6b90*/  LDSM.16.M88.4 R160, [R192+0x8000] ;  /* 0x00800000c0a0783b */ /* 0x000fee0000000200 */
[C---:B-1----:R-:W-:Y:S08]  /*6ba0*/  HMMA.16816.F32 R168, R24.reuse, R152, R168 ;  /* 0x0000009818a8723c */ /* 0x042ff000000018a8 */
[----:B------:R-:W-:Y:S01]  /*6bb0*/  HMMA.16816.F32 R164, R24, R154, R164 ;  /* 0x0000009a18a4723c */ /* 0x000fe200000018a4 */
[----:B------:R-:W-:Y:S04]  /*6bc0*/  LDSM.16.M88.4 R24, [R189+0x4000] ;  /* 0x00400000bd18783b */ /* 0x000fe80000000200 */
[----:B------:R-:W-:Y:S03]  /*6bd0*/  LDSM.16.M88.4 R152, [R180+0x2800] ;  /* 0x00280000b498783b */ /* 0x000fe60000000200 */
[C---:B--2---:R-:W-:Y:S08]  /*6be0*/  HMMA.16816.F32 R12, R16.reuse, R8, R12 ;  /* 0x00000008100c723c */ /* 0x044ff0000000180c */
        /* <DEDUP_REMOVED lines=8> */
[C---:B----4-:R-:W-:Y:S08]  /*6c70*/  HMMA.16816.F32 R168, R16.reuse, R156, R168 ;  /* 0x0000009c10a8723c */ /* 0x050ff000000018a8 */
[----:B------:R-:W-:Y:S01]  /*6c80*/  HMMA.16816.F32 R164, R16, R158, R164 ;  /* 0x0000009e10a4723c */ /* 0x000fe200000018a4 */
[----:B------:R-:W3:Y:S04]  /*6c90*/  LDSM.16.M88.4 R16, [R193+0x10000] ;  /* 0x01000000c110783b */ /* 0x000ee80000000200 */
[----:B------:R-:W-:Y:S03]  /*6ca0*/  LDSM.16.M88.4 R156, [R174] ;  /* 0x00000000ae9c783b */ /* 0x000fe60000000200 */
[C---:B-1----:R-:W-:Y:S08]  /*6cb0*/  HMMA.16816.F32 R12, R24.reuse, R8, R12 ;  /* 0x00000008180c723c */ /* 0x042ff0000000180c */
[C---:B------:R-:W-:Y:S01]  /*6cc0*/  HMMA.16816.F32 R144, R24.reuse, R10, R144 ;  /* 0x0000000a1890723c */ /* 0x040fe20000001890 */
[----:B------:R-:W1:Y:S07]  /*6cd0*/  LDSM.16.M88.4 R8, [R193+0x10800] ;  /* 0x01080000c108783b */ /* 0x000e6e0000000200 */
[C---:B--2---:R-:W-:Y:S08]  /*6ce0*/  HMMA.16816.F32 R32, R24.reuse, R4, R32 ;  /* 0x000000041820723c */ /* 0x044ff00000001820 */
[C---:B------:R-:W-:Y:S01]  /*6cf0*/  HMMA.16816.F32 R28, R24.reuse, R6, R28 ;  /* 0x00000006181c723c */ /* 0x040fe2000000181c */
[----:B------:R-:W2:Y:S07]  /*6d00*/  LDSM.16.M88.4 R4, [R193+0x11000] ;  /* 0x01100000c104783b */ /* 0x000eae0000000200 */
[----:B------:R-:W-:Y:S08]  /*6d10*/  HMMA.16816.F32 R140, R24, R152, R140 ;  /* 0x00000098188c723c */ /* 0x000ff0000000188c */
[----:B---3--:R-:W-:Y:S08]  /*6d20*/  HMMA.16816.F32 R12, R224, R16, R12 ;  /* 0x00000010e00c723c */ /* 0x008ff0000000180c */
[C---:B------:R-:W-:Y:S01]  /*6d30*/  HMMA.16816.F32 R136, R24.reuse, R154, R136 ;  /* 0x0000009a1888723c */ /* 0x040fe20000001888 */
[----:B------:R-:W-:Y:S07]  /*6d40*/  LDSM.16.M88.4 R152, [R173] ;  /* 0x00000000ad98783b */ /* 0x000fee0000000200 */
[C---:B------:R-:W-:Y:S08]  /*6d50*/  HMMA.16816.F32 R168, R24.reuse, R148, R168 ;  /* 0x0000009418a8723c */ /* 0x040ff000000018a8 */
[----:B------:R-:W-:Y:S01]  /*6d60*/  HMMA.16816.F32 R164, R24, R150, R164 ;  /* 0x0000009618a4723c */ /* 0x000fe200000018a4 */
[----:B------:R-:W-:Y:S04]  /*6d70*/  LDSM.16.M88.4 R24, [R190+0x8000] ;  /* 0x00800000be18783b */ /* 0x000fe80000000200 */
[----:B------:R-:W-:Y:S03]  /*6d80*/  LDSM.16.M88.4 R148, [R172] ;  /* 0x00000000ac94783b */ /* 0x000fe60000000200 */
[----:B------:R-:W-:Y:S01]  /*6d90*/  HMMA.16816.F32 R144, R224, R18, R144 ;  /* 0x00000012e090723c */ /* 0x000fe20000001890 */
[----:B------:R-:W3:Y:S07]  /*6da0*/  LDSM.16.M88.4 R16, [R187+0x10000] ;  /* 0x01000000bb10783b */ /* 0x000eee0000000200 */
[----:B------:R-:W-:Y:S08]  /*6db0*/  HMMA.16816.F32 R12, R160, R228, R12 ;  /* 0x000000e4a00c723c */ /* 0x000ff0000000180c */
[C---:B-1----:R-:W-:Y:S08]  /*6dc0*/  HMMA.16816.F32 R140, R224.reuse, R8, R140 ;  /* 0x00000008e08c723c */ /* 0x042ff0000000188c */
[C---:B------:R-:W-:Y:S01]  /*6dd0*/  HMMA.16816.F32 R136, R224.reuse, R10, R136 ;  /* 0x0000000ae088723c */ /* 0x040fe20000001888 */
[----:B------:R-:W-:Y:S07]  /*6de0*/  LDSM.16.M88.4 R8, [R189+0x8000] ;  /* 0x00800000bd08783b */ /* 0x000fee0000000200 */
[C---:B--2---:R-:W-:Y:S08]  /*6df0*/  HMMA.16816.F32 R32, R224.reuse, R4, R32 ;  /* 0x00000004e020723c */ /* 0x044ff00000001820 */
[----:B------:R-:W-:Y:S01]  /*6e00*/  HMMA.16816.F32 R28, R224, R6, R28 ;  /* 0x00000006e01c723c */ /* 0x000fe2000000181c */
[----:B------:R-:W1:Y:S07]  /*6e10*/  LDSM.16.M88.4 R4, [R180+0x4000] ;  /* 0x00400000b404783b */ /* 0x000e6e0000000200 */
[----:B---3--:R-:W-:Y:S07]  /*6e20*/  HMMA.16816.F32 R12, R24, R16, R12 ;  /* 0x00000010180c723c */ /* 0x008fee000000180c */
[----:B------:R-:W-:Y:S01]  /*6e30*/  IMAD.U32 R17, RZ, RZ, UR22 ;  /* 0x00000016ff117e24 */ /* 0x000fe2000f8e00ff */
[----:B------:R-:W-:Y:S03]  /*6e40*/  HMMA.16816.F32 R144, R160, R230, R144 ;  /* 0x000000e6a090723c */ /* 0x000fe60000001890 */
[----:B------:R-:W-:-:S04]  /*6e50*/  IMAD R0, R17, 0x40, R198 ;  /* 0x0000004011007824 */ /* 0x000fc800078e02c6 */
[----:B------:R-:W-:Y:S01]  /*6e60*/  IMAD.IADD R2, R209, 0x1, -R0 ;  /* 0x00000001d1027824 */ /* 0x000fe200078e0a00 */
[----:B------:R-:W-:Y:S01]  /*6e70*/  HMMA.16816.F32 R168, R224, R220, R168 ;  /* 0x000000dce0a8723c */ /* 0x000fe200000018a8 */
[C---:B------:R-:W-:Y:S02]  /*6e80*/  ISETP.GE.AND P5, PT, R0.reuse, R204, PT ;  /* 0x000000cc0000720c */ /* 0x040fe40003fa6270 */
[C---:B------:R-:W-:Y:S02]  /*6e90*/  ISETP.GE.AND P0, PT, R0.reuse, R207, PT ;  /* 0x000000cf0000720c */ /* 0x040fe40003f06270 */
[----:B------:R-:W-:Y:S02]  /*6ea0*/  IABS R2, R2 ;  /* 0x0000000200027213 */ /* 0x000fe40000000000 */
[C---:B------:R-:W-:Y:S01]  /*6eb0*/  ISETP.LT.OR P5, PT, R0.reuse, R205, P5 ;  /* 0x000000cd0000720c */ /* 0x040fe20002fa1670 */
[----:B------:R-:W-:Y:S01]  /*6ec0*/  HMMA.16816.F32 R140, R160, R156, R140 ;  /* 0x0000009ca08c723c */ /* 0x000fe2000000188c */
[----:B------:R-:W-:-:S07]  /*6ed0*/  ISETP.LT.OR P0, PT, R0, R208, P0 ;  /* 0x000000d00000720c */ /* 0x000fce0000701670 */
[----:B------:R-:W-:Y:S01]  /*6ee0*/  HMMA.16816.F32 R136, R160, R158, R136 ;  /* 0x0000009ea088723c */ /* 0x000fe20000001888 */
[----:B------:R-:W2:Y:S07]  /*6ef0*/  LDSM.16.M88.4 R156, [R187+0x10800] ;  /* 0x01080000bb9c783b */ /* 0x000eae0000000200 */
[----:B-1----:R-:W-:Y:S07]  /*6f00*/  HMMA.16816.F32 R12, R8, R4, R12 ;  /* 0x00000004080c723c */ /* 0x002fee000000180c */
[----:B------:R-:W-:Y:S01]  /*6f10*/  IMAD.MOV.U32 R5, RZ, RZ, R2 ;  /* 0x000000ffff057224 */ /* 0x000fe200078e0002 */
[----:B------:R-:W-:Y:S01]  /*6f20*/  HMMA.16816.F32 R144, R24, R18, R144 ;  /* 0x000000121890723c */ /* 0x000fe20000001890 */
[----:B------:R-:W-:-:S04]  /*6f30*/  IMAD.IADD R4, R206, 0x1, -R0 ;  /* 0x00000001ce047824 */ /* 0x000fc800078e0a00 */
[----:B------:R-:W1:Y:S01]  /*6f40*/  I2F R5, R5 ;  /* 0x0000000500057306 */ /* 0x000e620000201400 */
[----:B------:R-:W-:Y:S02]  /*6f50*/  IABS R2, R4 ;  /* 0x0000000400027213 */ /* 0x000fe40000000000 */
[----:B------:R-:W-:Y:S01]  /*6f60*/  HMMA.16816.F32 R164, R224, R222, R164 ;  /* 0x000000dee0a4723c */ /* 0x000fe200000018a4 */
[----:B------:R-:W-:-:S04]  /*6f70*/  IADD3 R4, R0, 0x1, RZ ;  /* 0x0000000100047810 */ /* 0x000fc80007ffe0ff */
[----:B------:R3:W4:Y:S01]  /*6f80*/  I2F R17, R2 ;  /* 0x0000000200117306 */ /* 0x0007220000201400 */
[C---:B------:R-:W-:Y:S02]  /*6f90*/  ISETP.GE.AND P6, PT, R4.reuse, R207, PT ;  /* 0x000000cf0400720c */ /* 0x040fe40003fc6270 */
[C---:B------:R-:W-:Y:S01]  /*6fa0*/  ISETP.GE.AND P1, PT, R4.reuse, R204, PT ;  /* 0x000000cc0400720c */ /* 0x040fe20003f26270 */
[----:B------:R-:W-:Y:S01]  /*6fb0*/  HMMA.16816.F32 R32, R160, R152, R32 ;  /* 0x00000098a020723c */ /* 0x000fe20000001820 */
[C---:B------:R-:W-:Y:S02]  /*6fc0*/  ISETP.LT.OR P6, PT, R4.reuse, R208, P6 ;  /* 0x000000d00400720c */ /* 0x040fe400037c1670 */
[----:B------:R-:W-:-:S05]  /*6fd0*/  ISETP.LT.OR P1, PT, R4, R205, P1 ;  /* 0x000000cd0400720c */ /* 0x000fca0000f21670 */
[----:B------:R-:W-:Y:S01]  /*6fe0*/  HMMA.16816.F32 R168, R160, R148, R168 ;  /* 0x00000094a0a8723c */ /* 0x000fe200000018a8 */
[--C-:B---3--:R-:W-:Y:S02]  /*6ff0*/  IMAD.IADD R2, R209, 0x1, -R4.reuse ;  /* 0x00000001d1027824 */ /* 0x108fe400078e0a04 */
[----:B------:R-:W-:-:S04]  /*7000*/  IMAD.IADD R4, R206, 0x1, -R4 ;  /* 0x00000001ce047824 */ /* 0x000fc800078e0a04 */
[----:B-1----:R-:W-:Y:S01]  /*7010*/  FFMA.FTZ R148, R5, -UR19, R12 ;  /* 0x8000001305947c23 */ /* 0x002fe2000801000c */
[----:B------:R-:W-:Y:S01]  /*7020*/  IABS R152, R2 ;  /* 0x0000000200987213 */ /* 0x000fe20000000000 */
[----:B----4-:R-:W-:Y:S01]  /*7030*/  FFMA.FTZ R14, R17, -UR19, R14 ;  /* 0x80000013110e7c23 */ /* 0x010fe2000801000e */
[----:B------:R-:W-:Y:S01]  /*7040*/  IABS R12, R4 ;  /* 0x00000004000c7213 */ /* 0x000fe20000000000 */
[----:B------:R-:W-:Y:S01]  /*7050*/  HMMA.16816.F32 R144, R8, R6, R144 ;  /* 0x000000060890723c */ /* 0x000fe20000001890 */
[----:B------:R-:W-:Y:S01]  /*7060*/  IADD3 R2, R0, 0x8, RZ ;  /* 0x0000000800027810 */ /* 0x000fe20007ffe0ff */
[----:B------:R-:W1:Y:S01]  /*7070*/  LDSM.16.M88.4 R4, [R180+0x4800] ;  /* 0x00480000b404783b */ /* 0x000e620000000200 */
[----:B------:R-:W3:Y:S01]  /*7080*/  I2F R152, R152 ;  /* 0x0000009800987306 */ /* 0x000ee20000201400 */
[----:B------:R-:W-:Y:S02]  /*7090*/  FSEL R148, R148, -INF , !P0 ;  /* 0xff80000094947808 */ /* 0x000fe40004000000 */
[C---:B------:R-:W-:Y:S01]  /*70a0*/  ISETP.GE.AND P0, PT, R2.reuse, R207, PT ;  /* 0x000000cf0200720c */ /* 0x040fe20003f06270 */
[----:B------:R-:W4:Y:S01]  /*70b0*/  LDSM.16.M88.4 R16, [R187+0x11000] ;  /* 0x01100000bb10783b */ /* 0x000f220000000200 */
[----:B------:R-:W-:Y:S01]  /*70c0*/  HMMA.16816.F32 R164, R160, R150, R164 ;  /* 0x00000096a0a4723c */ /* 0x000fe200000018a4 */
[----:B------:R-:W-:Y:S01]  /*70d0*/  IMAD.IADD R133, R209, 0x1, -R2 ;  /* 0x00000001d1857824 */ /* 0x000fe200078e0a02 */
[----:B------:R-:W-:Y:S01]  /*70e0*/  ISETP.LT.OR P0, PT, R2, R208, P0 ;  /* 0x000000d00200720c */ /* 0x000fe20000701670 */
[----:B------:R-:W5:Y:S03]  /*70f0*/  I2F R12, R12 ;  /* 0x0000000c000c7306 */ /* 0x000f660000201400 */
[----:B------:R-:W-:-:S02]  /*7100*/  IABS R133, R133 ;  /* 0x0000008500857213 */ /* 0x000fc40000000000 */
[----:B------:R-:W-:Y:S01]  /*7110*/  FSEL R151, R14, -INF , !P5 ;  /* 0xff8000000e977808 */ /* 0x000fe20006800000 */
[----:B------:R-:W-:Y:S01]  /*7120*/  IMAD.IADD R14, R206, 0x1, -R2 ;  /* 0x00000001ce0e7824 */ /* 0x000fe200078e0a02 */
[----:B------:R-:W-:Y:S01]  /*7130*/  ISETP.GE.AND P5, PT, R2, R204, PT ;  /* 0x000000cc0200720c */ /* 0x000fe20003fa6270 */
[----:B---3--:R-:W-:Y:S01]  /*7140*/  FFMA.FTZ R152, R152, -UR19, R13 ;  /* 0x8000001398987c23 */ /* 0x008fe2000801000d */
[C---:B--2---:R-:W-:Y:S01]  /*7150*/  HMMA.16816.F32 R140, R24.reuse, R156, R140 ;  /* 0x0000009c188c723c */ /* 0x044fe2000000188c */
[----:B------:R-:W2:Y:S01]  /*7160*/  I2F R133, R133 ;  /* 0x0000008500857306 */ /* 0x000ea20000201400 */
[----:B------:R-:W-:Y:S02]  /*7170*/  ISETP.LT.OR P5, PT, R2, R205, P5 ;  /* 0x000000cd0200720c */ /* 0x000fe40002fa1670 */
[----:B------:R-:W-:Y:S02]  /*7180*/  IABS R14, R14 ;  /* 0x0000000e000e7213 */ /* 0x000fe40000000000 */
[----:B------:R-:W-:Y:S01]  /*7190*/  IADD3 R2, R0, 0x9, RZ ;  /* 0x0000000900027810 */ /* 0x000fe20007ffe0ff */
[----:B-----5:R-:W-:Y:S01]  /*71a0*/  FFMA.FTZ R15, R12, -UR19, R15 ;  /* 0x800000130c0f7c23 */ /* 0x020fe2000801000f */
[----:B------:R-:W-:Y:S01]  /*71b0*/  HMMA.16816.F32 R136, R24, R158, R136 ;  /* 0x0000009e1888723c */ /* 0x000fe20000001888 */
[----:B------:R-:W-:Y:S01]  /*71c0*/  IMAD.MOV.U32 R13, RZ, RZ, R14 ;  /* 0x000000ffff0d7224 */ /* 0x000fe200078e000e */
[----:B------:R-:W-:Y:S01]  /*71d0*/  FSEL R152, R152, -INF , !P6 ;  /* 0xff80000098987808 */ /* 0x000fe20007000000 */
[--C-:B------:R-:W-:Y:S01]  /*71e0*/  IMAD.IADD R12, R209, 0x1, -R2.reuse ;  /* 0x00000001d10c7824 */ /* 0x100fe200078e0a02 */
[----:B------:R-:W-:Y:S01]  /*71f0*/  ISETP.GE.AND P6, PT, R2, R207, PT ;  /* 0x000000cf0200720c */ /* 0x000fe20003fc6270 */
[----:B------:R-:W-:-:S02]  /*7200*/  IMAD.IADD R14, R206, 0x1, -R2 ;  /* 0x00000001ce0e7824 */ /* 0x000fc400078e0a02 */
[----:B------:R-:W3:Y:S01]  /*7210*/  I2F R13, R13 ;  /* 0x0000000d000d7306 */ /* 0x000ee20000201400 */
[----:B------:R-:W-:Y:S01]  /*7220*/  IABS R12, R12 ;  /* 0x0000000c000c7213 */ /* 0x000fe20000000000 */
[----:B--2---:R-:W-:Y:S01]  /*7230*/  FFMA.FTZ R144, R133, -UR19, R144 ;  /* 0x8000001385907c23 */ /* 0x004fe20008010090 */
[----:B------:R-:W-:Y:S01]  /*7240*/  IABS R14, R14 ;  /* 0x0000000e000e7213 */ /* 0x000fe20000000000 */
[----:B------:R-:W-:Y:S01]  /*7250*/  HMMA.16816.F32 R28, R160, R154, R28 ;  /* 0x0000009aa01c723c */ /* 0x000fe2000000181c */
[----:B------:R-:W-:Y:S02]  /*7260*/  FSEL R159, R15, -INF , !P1 ;  /* 0xff8000000f9f7808 */ /* 0x000fe40004800000 */
[C---:B------:R-:W-:Y:S01]  /*7270*/  ISETP.GE.AND P1, PT, R2.reuse, R204, PT ;  /* 0x000000cc0200720c */ /* 0x040fe20003f26270 */
[----:B------:R-:W2:Y:S01]  /*7280*/  I2F R12, R12 ;  /* 0x0000000c000c7306 */ /* 0x000ea20000201400 */
[C---:B------:R-:W-:Y:S02]  /*7290*/  ISETP.LT.OR P6, PT, R2.reuse, R208, P6 ;  /* 0x000000d00200720c */ /* 0x040fe400037c1670 */
[----:B------:R-:W-:Y:S01]  /*72a0*/  ISETP.LT.OR P1, PT, R2, R205, P1 ;  /* 0x000000cd0200720c */ /* 0x000fe20000f21670 */
[----:B-1----:R-:W-:Y:S01]  /*72b0*/  HMMA.16816.F32 R140, R8, R4, R140 ;  /* 0x00000004088c723c */ /* 0x002fe2000000188c */
[----:B------:R-:W-:-:S02]  /*72c0*/  IADD3 R2, R0, 0x10, RZ ;  /* 0x0000001000027810 */ /* 0x000fc40007ffe0ff */
[----:B------:R-:W-:Y:S01]  /*72d0*/  FSEL R144, R144, -INF , !P0 ;  /* 0xff80000090907808 */ /* 0x000fe20004000000 */
[----:B------:R-:W1:Y:S01]  /*72e0*/  I2F R14, R14 ;  /* 0x0000000e000e7306 */ /* 0x000e620000201400 */
[----:B---3--:R-:W-:Y:S01]  /*72f0*/  FFMA.FTZ R13, R13, -UR19, R146 ;  /* 0x800000130d0d7c23 */ /* 0x008fe20008010092 */
[----:B------:R-:W-:Y:S01]  /*7300*/  ISETP.GE.AND P0, PT, R2, R207, PT ;  /* 0x000000cf0200720c */ /* 0x000fe20003f06270 */
[--C-:B------:R-:W-:Y:S01]  /*7310*/  IMAD.IADD R5, R209, 0x1, -R2.reuse ;  /* 0x00000001d1057824 */ /* 0x100fe200078e0a02 */
[----:B------:R-:W-:Y:S01]  /*7320*/  IADD3 R4, R0, 0x11, RZ ;  /* 0x0000001100047810 */ /* 0x000fe20007ffe0ff */
[C---:B----4-:R-:W-:Y:S01]  /*7330*/  HMMA.16816.F32 R32, R24.reuse, R16, R32 ;  /* 0x000000101820723c */ /* 0x050fe20000001820 */
[----:B------:R-:W-:Y:S01]  /*7340*/  FSEL R161, R13, -INF , !P5 ;  /* 0xff8000000da17808 */ /* 0x000fe20006800000 */
[----:B------:R-:W-:Y:S01]  /*7350*/  IMAD.IADD R133, R206, 0x1, -R2 ;  /* 0x00000001ce857824 */ /* 0x000fe200078e0a02 */
[----:B------:R-:W-:Y:S01]  /*7360*/  ISETP.GE.AND P5, PT, R2, R204, PT ;  /* 0x000000cc0200720c */ /* 0x000fe20003fa6270 */
[----:B--2---:R-:W-:Y:S01]  /*7370*/  FFMA.FTZ R12, R12, -UR19, R145 ;  /* 0x800000130c0c7c23 */ /* 0x004fe20008010091 */
[----:B------:R-:W-:Y:S01]  /*7380*/  ISETP.LT.OR P0, PT, R2, R208, P0 ;  /* 0x000000d00200720c */ /* 0x000fe20000701670 */
[--C-:B------:R-:W-:Y:S01]  /*7390*/  IMAD.IADD R134, R206, 0x1, -R4.reuse ;  /* 0x00000001ce867824 */ /* 0x100fe200078e0a04 */
[----:B------:R-:W-:Y:S01]  /*73a0*/  ISETP.LT.OR P5, PT, R2, R205, P5 ;  /* 0x000000cd0200720c */ /* 0x000fe20002fa1670 */
[----:B------:R-:W-:Y:S01]  /*73b0*/  IMAD.IADD R2, R209, 0x1, -R4 ;  /* 0x00000001d1027824 */ /* 0x000fe200078e0a04 */
[----:B------:R-:W-:Y:S01]  /*73c0*/  FSEL R16, R12, -INF , !P6 ;  /* 0xff8000000c107808 */ /* 0x000fe20007000000 */
[----:B------:R-:W-:Y:S01]  /*73d0*/  HMMA.16816.F32 R28, R24, R18, R28 ;  /* 0x00000012181c723c */ /* 0x000fe2000000181c */
[----:B-1----:R-:W-:Y:S01]  /*73e0*/  FFMA.FTZ R14, R14, -UR19, R147 ;  /* 0x800000130e0e7c23 */ /* 0x002fe20008010093 */
[----:B------:R-:W-:-:S02]  /*73f0*/  IABS R5, R5 ;  /* 0x0000000500057213 */ /* 0x000fc40000000000 */
[----:B------:R-:W-:Y:S02]  /*7400*/  IABS R2, R2 ;  /* 0x0000000200027213 */ /* 0x000fe40000000000 */
[----:B------:R-:W-:Y:S02]  /*7410*/  FSEL R163, R14, -INF , !P1 ;  /* 0xff8000000ea37808 */ /* 0x000fe40004800000 */
[----:B------:R-:W1:Y:S01]  /*7420*/  LDSM.16.M88.4 R12, [R180+0x5000] ;  /* 0x00500000b40c783b */ /* 0x000e620000000200 */
[----:B------:R-:W-:Y:S01]  /*7430*/  IABS R133, R133 ;  /* 0x0000008500857213 */ /* 0x000fe20000000000 */
[----:B------:R-:W2:Y:S01]  /*7440*/  I2F R5, R5 ;  /* 0x0000000500057306 */ /* 0x000ea20000201400 */
[----:B------:R-:W-:Y:S01]  /*7450*/  IABS R134, R134 ;  /* 0x0000008600867213 */ /* 0x000fe20000000000 */
[----:B------:R-:W-:Y:S01]  /*7460*/  HMMA.16816.F32 R136, R8, R6, R136 ;  /* 0x000000060888723c */ /* 0x000fe20000001888 */
[C---:B------:R-:W-:Y:S02]  /*7470*/  ISETP.GE.AND P6, PT, R4.reuse, R207, PT ;  /* 0x000000cf0400720c */ /* 0x040fe40003fc6270 */
[----:B------:R-:W-:-:S02]  /*7480*/  ISETP.GE.AND P1, PT, R4, R204, PT ;  /* 0x000000cc0400720c */ /* 0x000fc40003f26270 */
[C---:B------:R-:W-:Y:S01]  /*7490*/  ISETP.LT.OR P6, PT, R4.reuse, R208, P6 ;  /* 0x000000d00400720c */ /* 0x040fe200037c1670 */
[----:B------:R-:W3:Y:S01]  /*74a0*/  I2F R17, R133 ;  /* 0x0000008500117306 */ /* 0x000ee20000201400 */
[----:B------:R-:W-:Y:S02]  /*74b0*/  ISETP.LT.OR P1, PT, R4, R205, P1 ;  /* 0x000000cd0400720c */ /* 0x000fe40000f21670 */
[C---:B------:R-:W-:Y:S02]  /*74c0*/  IADD3 R4, R0.reuse, 0x18, RZ ;  /* 0x0000001800047810 */ /* 0x040fe40007ffe0ff */
[----:B------:R-:W-:-:S03]  /*74d0*/  IADD3 R18, R0, 0x20, RZ ;  /* 0x0000002000127810 */ /* 0x000fc60007ffe0ff */
[----:B------:R-:W4:Y:S01]  /*74e0*/  I2F R2, R2 ;  /* 0x0000000200027306 */ /* 0x000f220000201400 */
[----:B--2---:R-:W-:-:S05]  /*74f0*/  FFMA.FTZ R5, R5, -UR19, R140 ;  /* 0x8000001305057c23 */ /* 0x004fca000801008c */
[----:B------:R-:W-:Y:S02]  /*7500*/  FSEL R162, R5, -INF , !P0 ;  /* 0xff80000005a27808 */ /* 0x000fe40004000000 */
[----:B------:R-:W2:Y:S01]  /*7510*/  I2F R134, R134 ;  /* 0x0000008600867306 */ /* 0x000ea20000201400 */
[----:B---3--:R-:W-:Y:S01]  /*7520*/  FFMA.FTZ R135, R17, -UR19, R142 ;  /* 0x8000001311877c23 */ /* 0x008fe2000801008e */
[----:B------:R-:W-:Y:S01]  /*7530*/  ISETP.GE.AND P0, PT, R4, R207, PT ;  /* 0x000000cf0400720c */ /* 0x000fe20003f06270 */
[--C-:B------:R-:W-:Y:S02]  /*7540*/  IMAD.IADD R17, R209, 0x1, -R4.reuse ;  /* 0x00000001d1117824 */ /* 0x100fe400078e0a04 */
[----:B------:R-:W-:Y:S01]  /*7550*/  IMAD.IADD R133, R206, 0x1, -R4 ;  /* 0x00000001ce857824 */ /* 0x000fe200078e0a04 */
[----:B------:R-:W-:Y:S01]  /*7560*/  FSEL R135, R135, -INF , !P5 ;  /* 0xff80000087877808 */ /* 0x000fe20006800000 */
[----:B----4-:R-:W-:Y:S01]  /*7570*/  FFMA.FTZ R141, R2, -UR19, R141 ;  /* 0x80000013028d7c23 */ /* 0x010fe2000801008d */
[----:B------:R-:W-:-:S02]  /*7580*/  IADD3 R2, R0, 0x19, RZ ;  /* 0x0000001900027810 */ /* 0x000fc40007ffe0ff */
[----:B------:R-:W-:Y:S02]  /*7590*/  ISETP.GE.AND P5, PT, R4, R204, PT ;  /* 0x000000cc0400720c */ /* 0x000fe40003fa6270 */
[----:B------:R-:W-:Y:S01]  /*75a0*/  IABS R17, R17 ;  /* 0x0000001100117213 */ /* 0x000fe20000000000 */
[--C-:B------:R-:W-:Y:S01]  /*75b0*/  IMAD.IADD R140, R209, 0x1, -R2.reuse ;  /* 0x00000001d18c7824 */ /* 0x100fe200078e0a02 */
[----:B------:R-:W-:Y:S01]  /*75c0*/  IABS R133, R133 ;  /* 0x0000008500857213 */ /* 0x000fe20000000000 */
[----:B--2---:R-:W-:Y:S01]  /*75d0*/  FFMA.FTZ R134, R134, -UR19, R143 ;  /* 0x8000001386867c23 */ /* 0x004fe2000801008f */
[----:B------:R-:W-:Y:S01]  /*75e0*/  ISETP.LT.OR P0, PT, R4, R208, P0 ;  /* 0x000000d00400720c */ /* 0x000fe20000701670 */
[----:B------:R-:W-:Y:S01]  /*75f0*/  IMAD.IADD R19, R206, 0x1, -R2 ;  /* 0x00000001ce137824 */ /* 0x000fe200078e0a02 */
[----:B------:R-:W-:Y:S01]  /*7600*/  ISETP.LT.OR P5, PT, R4, R205, P5 ;  /* 0x000000cd0400720c */ /* 0x000fe20002fa1670 */
[----:B-1----:R-:W-:Y:S01]  /*7610*/  HMMA.16816.F32 R32, R8, R12, R32 ;  /* 0x0000000c0820723c */ /* 0x002fe20000001820 */
[----:B------:R-:W-:Y:S01]  /*7620*/  FSEL R160, R141, -INF , !P6 ;  /* 0xff8000008da07808 */ /* 0x000fe20007000000 */
[----:B------:R-:W1:Y:S01]  /*7630*/  LDSM.16.M88.4 R4, [R187+0x11800] ;  /* 0x01180000bb04783b */ /* 0x000e620000000200 */
[----:B------:R-:W-:Y:S01]  /*7640*/  FSEL R227, R134, -INF , !P1 ;  /* 0xff80000086e37808 */ /* 0x000fe20004800000 */
[----:B------:R-:W2:Y:S01]  /*7650*/  I2F R17, R17 ;  /* 0x0000001100117306 */ /* 0x000ea20000201400 */
[----:B------:R-:W-:-:S02]  /*7660*/  ISETP.GE.AND P6, PT, R2, R207, PT ;  /* 0x000000cf0200720c */ /* 0x000fc40003fc6270 */
[C---:B------:R-:W-:Y:S01]  /*7670*/  ISETP.GE.AND P1, PT, R2.reuse, R204, PT ;  /* 0x000000cc0200720c */ /* 0x040fe20003f26270 */
[----:B------:R-:W-:Y:S01]  /*7680*/  IMAD.IADD R13, R209, 0x1, -R18 ;  /* 0x00000001d10d7824 */ /* 0x000fe200078e0a12 */
[----:B------:R-:W-:Y:S01]  /*7690*/  IABS R140, R140 ;  /* 0x0000008c008c7213 */ /* 0x000fe20000000000 */
[----:B------:R-:W-:Y:S01]  /*76a0*/  HMMA.16816.F32 R28, R8, R14, R28 ;  /* 0x0000000e081c723c */ /* 0x000fe2000000181c */
[----:B------:R-:W-:Y:S01]  /*76b0*/  IABS R19, R19 ;  /* 0x0000001300137213 */ /* 0x000fe20000000000 */
[----:B------:R-:W3:Y:S01]  /*76c0*/  I2F R133, R133 ;  /* 0x0000008500857306 */ /* 0x000ee20000201400 */
[C---:B------:R-:W-:Y:S02]  /*76d0*/  ISETP.LT.OR P6, PT, R2.reuse, R208, P6 ;  /* 0x000000d00200720c */ /* 0x040fe400037c1670 */
[----:B------:R-:W-:Y:S02]  /*76e0*/  ISETP.LT.OR P1, PT, R2, R205, P1 ;  /* 0x000000cd0200720c */ /* 0x000fe40000f21670 */
[----:B------:R-:W-:-:S02]  /*76f0*/  IABS R13, R13 ;  /* 0x0000000d000d7213 */ /* 0x000fc40000000000 */
[----:B------:R-:W-:Y:S01]  /*7700*/  IADD3 R12, R0, 0x21, RZ ;  /* 0x00000021000c7810 */ /* 0x000fe20007ffe0ff */
[----:B------:R-:W4:Y:S01]  /*7710*/  I2F R2, R140 ;  /* 0x0000008c00027306 */ /* 0x000f220000201400 */
[----:B--2---:R-:W-:Y:S02]  /*7720*/  FFMA.FTZ R136, R17, -UR19, R136 ;  /* 0x8000001311887c23 */ /* 0x004fe40008010088 */
[----:B------:R-:W-:-:S03]  /*7730*/  IMAD.IADD R17, R206, 0x1, -R18 ;  /* 0x00000001ce117824 */ /* 0x000fc600078e0a12 */
[----:B------:R-:W-:Y:S02]  /*7740*/  FSEL R136, R136, -INF , !P0 ;  /* 0xff80000088887808 */ /* 0x000fe40004000000 */
[----:B------:R-:W2:Y:S01]  /*7750*/  I2F R134, R19 ;  /* 0x0000001300867306 */ /* 0x000ea20000201400 */
[----:B---3--:R-:W-:Y:S01]  /*7760*/  FFMA.FTZ R133, R133, -UR19, R138 ;  /* 0x8000001385857c23 */ /* 0x008fe2000801008a */
[----:B------:R-:W-:Y:S02]  /*7770*/  ISETP.GE.AND P0, PT, R18, R207, PT ;  /* 0x000000cf1200720c */ /* 0x000fe40003f06270 */
[----:B------:R-:W-:Y:S02]  /*7780*/  IABS R17, R17 ;  /* 0x0000001100117213 */ /* 0x000fe40000000000 */
[----:B------:R-:W-:Y:S02]  /*7790*/  FSEL R133, R133, -INF , !P5 ;  /* 0xff80000085857808 */ /* 0x000fe40006800000 */
[----:B------:R-:W3:Y:S01]  /*77a0*/  I2F R13, R13 ;  /* 0x0000000d000d7306 */ /* 0x000ee20000201400 */
[----:B----4-:R-:W-:Y:S01]  /*77b0*/  FFMA.FTZ R137, R2, -UR19, R137 ;  /* 0x8000001302897c23 */ /* 0x010fe20008010089 */
[----:B------:R-:W-:-:S02]  /*77c0*/  ISETP.GE.AND P5, PT, R18, R204, PT ;  /* 0x000000cc1200720c */ /* 0x000fc40003fa6270 */
[C---:B------:R-:W-:Y:S02]  /*77d0*/  ISETP.LT.OR P0, PT, R18.reuse, R208, P0 ;  /* 0x000000d01200720c */ /* 0x040fe40000701670 */
[----:B------:R-:W-:Y:S01]  /*77e0*/  ISETP.LT.OR P5, PT, R18, R205, P5 ;  /* 0x000000cd1200720c */ /* 0x000fe20002fa1670 */
[--C-:B------:R-:W-:Y:S01]  /*77f0*/  IMAD.IADD R18, R209, 0x1, -R12.reuse ;  /* 0x00000001d1127824 */ /* 0x100fe200078e0a0c */
[----:B-1----:R-:W-:Y:S01]  /*7800*/  HMMA.16816.F32 R168, R24, R4, R168 ;  /* 0x0000000418a8723c */ /* 0x002fe200000018a8 */
[----:B--2---:R-:W-:Y:S01]  /*7810*/  FFMA.FTZ R139, R134, -UR19, R139 ;  /* 0x80000013868b7c23 */ /* 0x004fe2000801008b */
[----:B------:R-:W-:Y:S01]  /*7820*/  FSEL R134, R137, -INF , !P6 ;  /* 0xff80000089867808 */ /* 0x000fe20007000000 */
[----:B------:R-:W-:Y:S01]  /*7830*/  IMAD.IADD R19, R206, 0x1, -R12 ;  /* 0x00000001ce137824 */ /* 0x000fe200078e0a0c */
[----:B------:R-:W-:Y:S01]  /*7840*/  ISETP.GE.AND P6, PT, R12, R207, PT ;  /* 0x000000cf0c00720c */ /* 0x000fe20003fc6270 */
[----:B------:R-:W1:Y:S01]  /*7850*/  I2F R5, R17 ;  /* 0x0000001100057306 */ /* 0x000e620000201400 */
[----:B------:R-:W-:-:S02]  /*7860*/  FSEL R225, R139, -INF , !P1 ;  /* 0xff8000008be17808 */ /* 0x000fc40004800000 */
[C---:B------:R-:W-:Y:S01]  /*7870*/  ISETP.GE.AND P1, PT, R12.reuse, R204, PT ;  /* 0x000000cc0c00720c */ /* 0x040fe20003f26270 */
[----:B---3--:R-:W-:Y:S01]  /*7880*/  FFMA.FTZ R32, R13, -UR19, R32 ;  /* 0x800000130d207c23 */ /* 0x008fe20008010020 */
[C---:B------:R-:W-:Y:S01]  /*7890*/  ISETP.LT.OR P6, PT, R12.reuse, R208, P6 ;  /* 0x000000d00c00720c */ /* 0x040fe200037c1670 */
[----:B------:R-:W-:Y:S01]  /*78a0*/  HMMA.16816.F32 R164, R24, R6, R164 ;  /* 0x0000000618a4723c */ /* 0x000fe200000018a4 */
[----:B------:R-:W-:Y:S02]  /*78b0*/  ISETP.LT.OR P1, PT, R12, R205, P1 ;  /* 0x000000cd0c00720c */ /* 0x000fe40000f21670 */
[----:B------:R-:W2:Y:S01]  /*78c0*/  LDSM.16.M88.4 R12, [R180+0x5800] ;  /* 0x00580000b40c783b */ /* 0x000ea20000000200 */
[----:B------:R-:W-:Y:S01]  /*78d0*/  IABS R18, R18 ;  /* 0x0000001200127213 */ /* 0x000fe20000000000 */
[----:B------:R-:W-:-:S04]  /*78e0*/  DEPBAR.LE SB0, 0x0 ;  /* 0x000080000000791a */ /* 0x000fc80000000000 */
[----:B------:R-:W-:Y:S01]  /*78f0*/  IMAD.MOV.U32 R4, RZ, RZ, R18 ;  /* 0x000000ffff047224 */ /* 0x000fe200078e0012 */
[----:B------:R-:W-:Y:S01]  /*7900*/  IABS R18, R19 ;  /* 0x0000001300127213 */ /* 0x000fe20000000000 */
[----:B-1----:R-:W-:Y:S01]  /*7910*/  FFMA.FTZ R5, R5, -UR19, R34 ;  /* 0x8000001305057c23 */ /* 0x002fe20008010022 */
[C---:B------:R-:W-:Y:S02]  /*7920*/  IADD3 R2, R0.reuse, 0x28, RZ ;  /* 0x0000002800027810 */ /* 0x040fe40007ffe0ff */
[----:B------:R-:W-:Y:S01]  /*7930*/  IADD3 R19, R0, 0x29, RZ ;  /* 0x0000002900137810 */ /* 0x000fe20007ffe0ff */
[----:B------:R-:W1:Y:S01]  /*7940*/  I2F R4, R4 ;  /* 0x0000000400047306 */ /* 0x000e620000201400 */
[----:B------:R-:W-:Y:S01]  /*7950*/  FSEL R215, R5, -INF , !P5 ;  /* 0xff80000005d77808 */ /* 0x000fe20006800000 */
[C-C-:B------:R-:W-:Y:S01]  /*7960*/  IMAD.IADD R17, R209.reuse, 0x1, -R2.reuse ;  /* 0x00000001d1117824 */ /* 0x140fe200078e0a02 */
[----:B------:R-:W-:Y:S01]  /*7970*/  FSEL R212, R32, -INF , !P0 ;  /* 0xff80000020d47808 */ /* 0x000fe20004000000 */
[----:B------:R-:W-:Y:S01]  /*7980*/  IMAD.IADD R137, R206, 0x1, -R2 ;  /* 0x00000001ce897824 */ /* 0x000fe200078e0a02 */
[----:B------:R-:W-:Y:S01]  /*7990*/  ISETP.GE.AND P0, PT, R2, R207, PT ;  /* 0x000000cf0200720c */ /* 0x000fe20003f06270 */
[--C-:B------:R-:W-:Y:S01]  /*79a0*/  IMAD.IADD R34, R209, 0x1, -R19.reuse ;  /* 0x00000001d1227824 */ /* 0x100fe200078e0a13 */
[----:B------:R-:W-:Y:S01]  /*79b0*/  IABS R17, R17 ;  /* 0x0000001100117213 */ /* 0x000fe20000000000 */
[----:B------:R-:W3:Y:S01]  /*79c0*/  I2F R18, R18 ;  /* 0x0000001200127306 */ /* 0x000ee20000201400 */
[----:B------:R-:W-:Y:S01]  /*79d0*/  IABS R137, R137 ;  /* 0x0000008900897213 */ /* 0x000fe20000000000 */
[----:B------:R-:W-:Y:S01]  /*79e0*/  IMAD.IADD R32, R206, 0x1, -R19 ;  /* 0x00000001ce207824 */ /* 0x000fe200078e0a13 */
[----:B------:R-:W-:-:S02]  /*79f0*/  ISETP.GE.AND P5, PT, R2, R204, PT ;  /* 0x000000cc0200720c */ /* 0x000fc40003fa6270 */
[----:B------:R-:W-:Y:S02]  /*7a00*/  IABS R34, R34 ;  /* 0x0000002200227213 */ /* 0x000fe40000000000 */
[----:B------:R-:W-:Y:S01]  /*7a10*/  ISETP.LT.OR P0, PT, R2, R208, P0 ;  /* 0x000000d00200720c */ /* 0x000fe20000701670 */
[----:B-1----:R-:W-:Y:S01]  /*7a20*/  FFMA.FTZ R33, R4, -UR19, R33 ;  /* 0x8000001304217c23 */ /* 0x002fe20008010021 */
[----:B------:R-:W-:Y:S01]  /*7a30*/  IADD3 R4, R0, 0x30, RZ ;  /* 0x0000003000047810 */ /* 0x000fe20007ffe0ff */
[----:B------:R-:W1:Y:S01]  /*7a40*/  I2F R17, R17 ;  /* 0x0000001100117306 */ /* 0x000e620000201400 */
[----:B------:R-:W-:Y:S01]  /*7a50*/  ISETP.LT.OR P5, PT, R2, R205, P5 ;  /* 0x000000cd0200720c */ /* 0x000fe20002fa1670 */
[----:B------:R-:W-:Y:S01]  /*7a60*/  IMAD.MOV.U32 R2, RZ, RZ, R34 ;  /* 0x000000ffff027224 */ /* 0x000fe200078e0022 */
[----:B------:R-:W-:Y:S01]  /*7a70*/  FSEL R216, R33, -INF , !P6 ;  /* 0xff80000021d87808 */ /* 0x000fe20007000000 */
[--C-:B------:R-:W-:Y:S01]  /*7a80*/  IMAD.IADD R7, R209, 0x1, -R4.reuse ;  /* 0x00000001d1077824 */ /* 0x100fe200078e0a04 */
[----:B------:R-:W-:Y:S01]  /*7a90*/  ISETP.GE.AND P6, PT, R19, R207, PT ;  /* 0x000000cf1300720c */ /* 0x000fe20003fc6270 */
[----:B---3--:R-:W-:Y:S01]  /*7aa0*/  FFMA.FTZ R35, R18, -UR19, R35 ;  /* 0x8000001312237c23 */ /* 0x008fe20008010023 */
[----:B------:R-:W-:Y:S01]  /*7ab0*/  IADD3 R6, R0, 0x31, RZ ;  /* 0x0000003100067810 */ /* 0x000fe20007ffe0ff */
[----:B------:R-:W3:Y:S01]  /*7ac0*/  I2F R5, R137 ;  /* 0x0000008900057306 */ /* 0x000ee20000201400 */
[----:B------:R-:W-:Y:S01]  /*7ad0*/  IABS R7, R7 ;  /* 0x0000000700077213 */ /* 0x000fe20000000000 */
[----:B--2---:R-:W-:Y:S01]  /*7ae0*/  HMMA.16816.F32 R168, R8, R12, R168 ;  /* 0x0000000c08a8723c */ /* 0x004fe200000018a8 */
[----:B------:R-:W-:Y:S01]  /*7af0*/  FSEL R221, R35, -INF , !P1 ;  /* 0xff80000023dd7808 */ /* 0x000fe20004800000 */
[----:B------:R-:W-:Y:S01]  /*7b00*/  IMAD.IADD R24, R206, 0x1, -R4 ;  /* 0x00000001ce187824 */ /* 0x000fe200078e0a04 */
[----:B------:R-:W-:-:S02]  /*7b10*/  ISETP.GE.AND P1, PT, R19, R204, PT ;  /* 0x000000cc1300720c */ /* 0x000fc40003f26270 */
[C---:B------:R-:W-:Y:S01]  /*7b20*/  ISETP.LT.OR P6, PT, R19.reuse, R208, P6 ;  /* 0x000000d01300720c */ /* 0x040fe200037c1670 */
[----:B------:R-:W2:Y:S01]  /*7b30*/  I2F R7, R7 ;  /* 0x0000000700077306 */ /* 0x000ea20000201400 */
[----:B------:R-:W-:Y:S01]  /*7b40*/  ISETP.LT.OR P1, PT, R19, R205, P1 ;  /* 0x000000cd1300720c */ /* 0x000fe20000f21670 */
[----:B-1----:R-:W-:Y:S01]  /*7b50*/  FFMA.FTZ R17, R17, -UR19, R28 ;  /* 0x8000001311117c23 */ /* 0x002fe2000801001c */
[----:B------:R-:W-:Y:S01]  /*7b60*/  IABS R19, R24 ;  /* 0x0000001800137213 */ /* 0x000fe20000000000 */
[----:B------:R-:W-:Y:S01]  /*7b70*/  HMMA.16816.F32 R164, R8, R14, R164 ;  /* 0x0000000e08a4723c */ /* 0x000fe200000018a4 */
[----:B------:R-:W-:Y:S01]  /*7b80*/  IABS R32, R32 ;  /* 0x0000002000207213 */ /* 0x000fe20000000000 */
[----:B------:R-:W-:Y:S01]  /*7b90*/  IMAD.IADD R12, R209, 0x1, -R6 ;  /* 0x00000001d10c7824 */ /* 0x000fe200078e0a06 */
[----:B------:R-:W-:Y:S01]  /*7ba0*/  FSEL R214, R17, -INF , !P0 ;  /* 0xff80000011d67808 */ /* 0x000fe20004000000 */
[----:B------:R-:W1:Y:S01]  /*7bb0*/  I2F R2, R2 ;  /* 0x0000000200027306 */ /* 0x000e620000201400 */
[----:B---3--:R-:W-:Y:S01]  /*7bc0*/  FFMA.FTZ R30, R5, -UR19, R30 ;  /* 0x80000013051e7c23 */ /* 0x008fe2000801001e */
[----:B------:R-:W-:Y:S01]  /*7bd0*/  IADD3 R5, R0, 0x38, RZ ;  /* 0x0000003800057810 */ /* 0x000fe20007ffe0ff */
[----:B------:R-:W-:Y:S01]  /*7be0*/  IMAD.MOV.U32 R13, RZ, RZ, R19 ;  /* 0x000000ffff0d7224 */ /* 0x000fe200078e0013 */
[----:B------:R-:W-:Y:S01]  /*7bf0*/  ISETP.GE.AND P0, PT, R4, R207, PT ;  /* 0x000000cf0400720c */ /* 0x000fe20003f06270 */
[----:B------:R-:W-:Y:S01]  /*7c00*/  IMAD.IADD R19, R206, 0x1, -R6 ;  /* 0x00000001ce137824 */ /* 0x000fe200078e0a06 */
[----:B------:R-:W-:Y:S01]  /*7c10*/  FSEL R219, R30, -INF , !P5 ;  /* 0xff8000001edb7808 */ /* 0x000fe20006800000 */
[--C-:B------:R-:W-:Y:S01]  /*7c20*/  IMAD.IADD R17, R209, 0x1, -R5.reuse ;  /* 0x00000001d1117824 */ /* 0x100fe200078e0a05 */
[----:B------:R-:W-:Y:S01]  /*7c30*/  ISETP.GE.AND P5, PT, R4, R204, PT ;  /* 0x000000cc0400720c */ /* 0x000fe20003fa6270 */
[----:B------:R-:W3:Y:S01]  /*7c40*/  I2F R18, R32 ;  /* 0x0000002000127306 */ /* 0x000ee20000201400 */
[----:B--2---:R-:W-:Y:S01]  /*7c50*/  FFMA.FTZ R158, R7, -UR19, R168 ;  /* 0x80000013079e7c23 */ /* 0x004fe200080100a8 */
[----:B------:R-:W-:Y:S01]  /*7c60*/  IABS R19, R19 ;  /* 0x0000001300137213 */ /* 0x000fe20000000000 */
[----:B------:R-:W-:Y:S01]  /*7c70*/  IMAD.IADD R7, R206, 0x1, -R5 ;  /* 0x00000001ce077824 */ /* 0x000fe200078e0a05 */
[----:B------:R-:W-:-:S02]  /*7c80*/  IABS R17, R17 ;  /* 0x0000001100117213 */ /* 0x000fc40000000000 */
[----:B------:R-:W-:Y:S01]  /*7c90*/  ISETP.LT.OR P0, PT, R4, R208, P0 ;  /* 0x000000d00400720c */ /* 0x000fe20000701670 */
[----:B-1----:R-:W-:Y:S01]  /*7ca0*/  FFMA.FTZ R2, R2, -UR19, R29 ;  /* 0x8000001302027c23 */ /* 0x002fe2000801001d */
[----:B------:R-:W-:Y:S01]  /*7cb0*/  IABS R8, R7 ;  /* 0x0000000700087213 */ /* 0x000fe20000000000 */
[----:B------:R-:W1:Y:S01]  /*7cc0*/  I2F R13, R13 ;  /* 0x0000000d000d7306 */ /* 0x000e620000201400 */
[----:B------:R-:W-:Y:S01]  /*7cd0*/  ISETP.LT.OR P5, PT, R4, R205, P5 ;  /* 0x000000cd0400720c */ /* 0x000fe20002fa1670 */
[----:B------:R-:W-:Y:S01]  /*7ce0*/  IMAD.MOV.U32 R4, RZ, RZ, R19 ;  /* 0x000000ffff047224 */ /* 0x000fe200078e0013 */
[----:B------:R-:W-:Y:S01]  /*7cf0*/  IADD3 R0, R0, 0x39, RZ ;  /* 0x0000003900007810 */ /* 0x000fe20007ffe0ff */
[----:B------:R-:W-:Y:S01]  /*7d00*/  IMAD.MOV.U32 R9, RZ, RZ, R8 ;  /* 0x000000ffff097224 */ /* 0x000fe200078e0008 */
[----:B------:R-:W-:Y:S02]  /*7d10*/  IABS R12, R12 ;  /* 0x0000000c000c7213 */ /* 0x000fe40000000000 */
[----:B------:R-:W-:Y:S01]  /*7d20*/  FSEL R168, R2, -INF , !P6 ;  /* 0xff80000002a87808 */ /* 0x000fe20007000000 */
[----:B------:R-:W2:Y:S01]  /*7d30*/  I2F R7, R17 ;  /* 0x0000001100077306 */ /* 0x000ea20000201400 */
[--C-:B------:R-:W-:Y:S01]  /*7d40*/  IMAD.IADD R2, R209, 0x1, -R0.reuse ;  /* 0x00000001d1027824 */ /* 0x100fe200078e0a00 */
[----:B------:R-:W-:Y:S01]  /*7d50*/  FSEL R158, R158, -INF , !P0 ;  /* 0xff8000009e9e7808 */ /* 0x000fe20004000000 */
[----:B------:R-:W-:Y:S01]  /*7d60*/  IMAD.IADD R8, R206, 0x1, -R0 ;  /* 0x00000001ce087824 */ /* 0x000fe200078e0a00 */
[----:B------:R-:W-:Y:S01]  /*7d70*/  ISETP.GE.AND P0, PT, R5, R207, PT ;  /* 0x000000cf0500720c */ /* 0x000fe20003f06270 */
[----:B---3--:R-:W-:Y:S01]  /*7d80*/  FFMA.FTZ R18, R18, -UR19, R31 ;  /* 0x8000001312127c23 */ /* 0x008fe2000801001f */
[----:B------:R-:W-:-:S02]  /*7d90*/  IABS R2, R2 ;  /* 0x0000000200027213 */ /* 0x000fc40000000000 */
[----:B------:R-:W3:Y:S01]  /*7da0*/  I2F R12, R12 ;  /* 0x0000000c000c7306 */ /* 0x000ee20000201400 */
[----:B------:R-:W-:Y:S01]  /*7db0*/  IABS R8, R8 ;  /* 0x0000000800087213 */ /* 0x000fe20000000000 */
[----:B-1----:R-:W-:Y:S01]  /*7dc0*/  FFMA.FTZ R13, R13, -UR19, R170 ;  /* 0x800000130d0d7c23 */ /* 0x002fe200080100aa */
[----:B------:R-:W-:Y:S02]  /*7dd0*/  ISETP.LT.OR P0, PT, R5, R208, P0 ;  /* 0x000000d00500720c */ /* 0x000fe40000701670 */
[----:B------:R-:W-:Y:S02]  /*7de0*/  FSEL R223, R18, -INF , !P1 ;  /* 0xff80000012df7808 */ /* 0x000fe40004800000 */
[C---:B------:R-:W-:Y:S01]  /*7df0*/  ISETP.GE.AND P6, PT, R6.reuse, R207, PT ;  /* 0x000000cf0600720c */ /* 0x040fe20003fc6270 */
[----:B------:R-:W1:Y:S01]  /*7e00*/  I2F R4, R4 ;  /* 0x0000000400047306 */ /* 0x000e620000201400 */
[----:B--2---:R-:W-:Y:S01]  /*7e10*/  FFMA.FTZ R7, R7, -UR19, R164 ;  /* 0x8000001307077c23 */ /* 0x004fe200080100a4 */
[----:B------:R-:W-:-:S02]  /*7e20*/  ISETP.GE.AND P1, PT, R6, R204, PT ;  /* 0x000000cc0600720c */ /* 0x000fc40003f26270 */
[----:B------:R-:W-:Y:S02]  /*7e30*/  ISETP.LT.OR P6, PT, R6, R208, P6 ;  /* 0x000000d00600720c */ /* 0x000fe400037c1670 */
[----:B------:R-:W-:Y:S02]  /*7e40*/  FSEL R142, R7, -INF , !P0 ;  /* 0xff800000078e7808 */ /* 0x000fe40004000000 */
[----:B------:R-:W2:Y:S01]  /*7e50*/  I2F R9, R9 ;  /* 0x0000000900097306 */ /* 0x000ea20000201400 */
[----:B------:R-:W-:Y:S01]  /*7e60*/  PLOP3.LUT P0, PT, PT, PT, UP0, 0x80, 0x0 ;  /* 0x000000000000781c */ /* 0x000fe20003f0f008 */
[----:B---3--:R-:W-:Y:S01]  /*7e70*/  FFMA.FTZ R12, R12, -UR19, R169 ;  /* 0x800000130c0c7c23 */ /* 0x008fe200080100a9 */
[----:B------:R-:W-:Y:S01]  /*7e80*/  BAR.SYNC.DEFER_BLOCKING 0x0 ;  /* 0x0000000000007b1d */ /* 0x000fe20000010000 */
[----:B------:R-:W-:Y:S02]  /*7e90*/  ISETP.LT.OR P1, PT, R6, R205, P1 ;  /* 0x000000cd0600720c */ /* 0x000fe40000f21670 */
[----:B------:R-:W-:Y:S01]  /*7ea0*/  FSEL R155, R13, -INF , !P5 ;  /* 0xff8000000d9b7808 */ /* 0x000fe20006800000 */
[----:B-1----:R-:W-:-:S02]  /*7eb0*/  FFMA.FTZ R4, R4, -UR19, R171 ;  /* 0x8000001304047c23 */ /* 0x002fc400080100ab */
[----:B------:R-:W1:Y:S01]  /*7ec0*/  I2F R2, R2 ;  /* 0x0000000200027306 */ /* 0x000e620000201400 */
[----:B------:R-:W-:Y:S02]  /*7ed0*/  FSEL R156, R12, -INF , !P6 ;  /* 0xff8000000c9c7808 */ /* 0x000fe40007000000 */
[-C--:B------:R-:W-:Y:S02]  /*7ee0*/  ISETP.GE.AND P5, PT, R5, R204.reuse, PT ;  /* 0x000000cc0500720c */ /* 0x080fe40003fa6270 */
[----:B------:R-:W-:Y:S02]  /*7ef0*/  FSEL R143, R4, -INF , !P1 ;  /* 0xff800000048f7808 */ /* 0x000fe40004800000 */
[C---:B------:R-:W-:Y:S01]  /*7f00*/  ISETP.GE.AND P6, PT, R0.reuse, R207, PT ;  /* 0x000000cf0000720c */ /* 0x040fe20003fc6270 */
[----:B------:R-:W3:Y:S01]  /*7f10*/  I2F R8, R8 ;  /* 0x0000000800087306 */ /* 0x000ee20000201400 */
[----:B------:R-:W-:Y:S01]  /*7f20*/  ISETP.GE.AND P1, PT, R0, R204, PT ;  /* 0x000000cc0000720c */ /* 0x000fe20003f26270 */
[----:B--2---:R-:W-:Y:S01]  /*7f30*/  FFMA.FTZ R9, R9, -UR19, R166 ;  /* 0x8000001309097c23 */ /* 0x004fe200080100a6 */
[----:B------:R-:W-:-:S02]  /*7f40*/  ISETP.LT.OR P5, PT, R5, R205, P5 ;  /* 0x000000cd0500720c */ /* 0x000fc40002fa1670 */
[C---:B------:R-:W-:Y:S02]  /*7f50*/  ISETP.LT.OR P6, PT, R0.reuse, R208, P6 ;  /* 0x000000d00000720c */ /* 0x040fe400037c1670 */
[----:B------:R-:W-:Y:S01]  /*7f60*/  ISETP.LT.OR P1, PT, R0, R205, P1 ;  /* 0x000000cd0000720c */ /* 0x000fe20000f21670 */
[----:B-1----:R-:W-:Y:S01]  /*7f70*/  FFMA.FTZ R2, R2, -UR19, R165 ;  /* 0x8000001302027c23 */ /* 0x002fe200080100a5 */
[----:B------:R-:W-:-:S04]  /*7f80*/  FSEL R141, R9, -INF , !P5 ;  /* 0xff800000098d7808 */ /* 0x000fc80006800000 */
[----:B------:R-:W-:Y:S01]  /*7f90*/  FSEL R140, R2, -INF , !P6 ;  /* 0xff800000028c7808 */ /* 0x000fe20007000000 */
[----:B---3--:R-:W-:-:S05]  /*7fa0*/  FFMA.FTZ R8, R8, -UR19, R167 ;  /* 0x8000001308087c23 */ /* 0x008fca00080100a7 */
[----:B------:R-:W-:Y:S01]  /*7fb0*/  FSEL R153, R8, -INF , !P1 ;  /* 0xff80000008997808 */ /* 0x000fe20004800000 */
[----:B------:R-:W-:Y:S05]  /*7fc0*/  @!P0 BRA `(.L_x_431) ;  /* 0x000003c000008947 */ /* 0x000fea0003800000 */
[----:B------:R-:W-:Y:S01]  /*7fd0*/  UIADD3 UR21, UR13, -0x3, URZ ;  /* 0xfffffffd0d157890 */ /* 0x000fe2000fffe03f */
[----:B------:R1:W-:Y:S01]  /*7fe0*/  @P4 STS.128 [R199+0xc000], RZ ;  /* 0x00c000ffc7004388 */ /* 0x0003e20000000c00 */
[----:B------:R-:W-:Y:S01]  /*7ff0*/  ULDC.64 UR4, c[0x0][0x198] ;  /* 0x0000660000047ab9 */ /* 0x000fe20000000a00 */
[----:B------:R-:W-:Y:S01]  /*8000*/  BSSY B0, `(.L_x_432) ;  /* 0x0000037000007945 */ /* 0x000fe20003800000 */
        /* <DEDUP_REMOVED lines=9> */
[----:B------:R-:W-:-:S04]  /*80a0*/  @!P4 LEA R6, P1, R2, c[0x0][0x168], 0x1 ;  /* 0x00005a000206ca11 */ /* 0x000fc800078208ff */
[----:B------:R-:W-:Y:S02]  /*80b0*/  LEA.HI.X R5, R0, R203, R5, 0x6, P5 ;  /* 0x000000cb00057211 */ /* 0x000fe400028f3405 */
[C---:B------:R-:W-:Y:S02]  /*80c0*/  @!P3 LEA R10, P5, R2.reuse, c[0x0][0x168], 0x1 ;  /* 0x00005a00020aba11 */ /* 0x040fe400078a08ff */
[C-C-:B------:R-:W-:Y:S02]  /*80d0*/  @!P4 LEA.HI.X R7, R2.reuse, c[0x0][0x16c], R5.reuse, 0x1, P1 ;  /* 0x00005b000207ca11 */ /* 0x140fe400008f0c05 */
[C---:B------:R-:W-:Y:S02]  /*80e0*/  @!P2 LEA R8, P1, R2.reuse, c[0x0][0x168], 0x1 ;  /* 0x00005a000208aa11 */ /* 0x040fe400078208ff */
[C---:B------:R-:W-:Y:S01]  /*80f0*/  IADD3 R0, P6, R2.reuse, UR9, RZ ;  /* 0x0000000902007c10 */ /* 0x040fe2000ffde0ff */
[----:B------:R-:W-:Y:S01]  /*8100*/  @!PT LDS RZ, [RZ] ;  /* 0x00000000fffff984 */ /* 0x000fe20000000800 */
[----:B------:R-:W-:Y:S01]  /*8110*/  @!PT LDS RZ, [RZ] ;  /* 0x00000000fffff984 */ /* 0x000fe20000000800 */
[----:B------:R-:W-:Y:S01]  /*8120*/  @!PT LDS RZ, [RZ] ;  /* 0x00000000fffff984 */ /* 0x000fe20000000800 */
[----:B------:R1:W-:Y:S01]  /*8130*/  @!P4 LDGSTS.E.BYPASS.LTC128B.128 [R199+0xc000], [R6.64] ;  /* 0x0c00000006c7cfae */ /* 0x0003e2000b901d4e */
[----:B------:R-:W-:-:S02]  /*8140*/  @!P3 LEA.HI.X R11, R2, c[0x0][0x16c], R5, 0x1, P5 ;  /* 0x00005b00020bba11 */ /* 0x000fc400028f0c05 */
        /* <DEDUP_REMOVED lines=11> */
[----:B------:R-:W-:-:S03]  /*8200*/  @!P3 LEA.HI.X R15, R0, c[0x0][0x16c], R5, 0x1, P1 ;  /* 0x00005b00000fba11 */ /* 0x000fc600008f0c05 */
        /* <DEDUP_REMOVED lines=22> */
.L_x_433:
[----:B------:R-:W-:Y:S05]  /*8370*/  BSYNC B0 ;  /* 0x0000000000007941 */ /* 0x000fea0003800000 */
.L_x_432:
[----:B------:R-:W0:Y:S02]  /*8380*/  LDGDEPBAR ;  /* 0x00000000000079af */ /* 0x000e240000000000 */
.L_x_431:
[----:B--2---:R-:W-:Y:S01]  /*8390*/  FMNMX.FTZ R5, R132, R148, !PT ;  /* 0x0000009484057209 */ /* 0x004fe20007810000 */
[----:B-1----:R-:W-:Y:S01]  /*83a0*/  LDSM.16.MT88.4 R12, [R186+0x12000] ;  /* 0x01200000ba0c783b */ /* 0x002fe20000004200 */
[----:B------:R-:W-:Y:S02]  /*83b0*/  FMNMX.FTZ R4, R3, R151, !PT ;  /* 0x0000009703047209 */ /* 0x000fe40007810000 */
        /* <DEDUP_REMOVED lines=58> */
[--C-:B------:R-:W-:Y:S01]  /*8760*/  FFMA.FTZ R145, R159, c[0x0][0x23c], -R154.reuse ;  /* 0x00008f009f917a23 */ /* 0x100fe2000001089a */
[----:B------:R-:W1:Y:S01]  /*8770*/  LDSM.16.MT88.4 R16, [R188+0x12000] ;  /* 0x01200000bc10783b */ /* 0x000e620000004200 */
[----:B------:R-:W-:-:S02]  /*8780*/  FFMA.FTZ R144, R161, c[0x0][0x23c], -R154 ;  /* 0x00008f00a1907a23 */ /* 0x000fc4000001089a */
[----:B------:R-:W-:Y:S01]  /*8790*/  FFMA.FTZ R151, R163, c[0x0][0x23c], -R154 ;  /* 0x00008f00a3977a23 */ /* 0x000fe2000001089a */
[----:B------:R-:W2:Y:S01]  /*87a0*/  MUFU.EX2 R149, R149 ;  /* 0x0000009500957308 */ /* 0x000ea20000000800 */
[----:B------:R-:W-:Y:S02]  /*87b0*/  FMUL.FTZ R152, R4, c[0x0][0x23c] ;  /* 0x00008f0004987a20 */ /* 0x000fe40000410000 */
[----:B------:R-:W-:Y:S02]  /*87c0*/  FMUL.FTZ R3, R6, c[0x0][0x23c] ;  /* 0x00008f0006037a20 */ /* 0x000fe40000410000 */
[--C-:B------:R-:W-:Y:S02]  /*87d0*/  FFMA.FTZ R159, R162, c[0x0][0x23c], -R157.reuse ;  /* 0x00008f00a29f7a23 */ /* 0x100fe4000001089d */
[--C-:B------:R-:W-:Y:S01]  /*87e0*/  FFMA.FTZ R160, R160, c[0x0][0x23c], -R157.reuse ;  /* 0x00008f00a0a07a23 */ /* 0x100fe2000001089d */
[----:B------:R-:W-:Y:S01]  /*87f0*/  MUFU.EX2 R148, R148 ;  /* 0x0000009400947308 */ /* 0x000fe20000000800 */
[----:B------:R-:W-:-:S02]  /*8800*/  FFMA.FTZ R161, R136, c[0x0][0x23c], -R157 ;  /* 0x00008f0088a17a23 */ /* 0x000fc4000001089d */
[--C-:B------:R-:W-:Y:S01]  /*8810*/  FFMA.FTZ R162, R134, c[0x0][0x23c], -R157.reuse ;  /* 0x00008f0086a27a23 */ /* 0x100fe2000001089d */
[----:B------:R-:W-:Y:S01]  /*8820*/  LDSM.16.MT88.4 R136, [R186+0x12800] ;  /* 0x01280000ba88783b */ /* 0x000fe20000004200 */
[--C-:B------:R-:W-:Y:S02]  /*8830*/  FFMA.FTZ R163, R135, c[0x0][0x23c], -R154.reuse ;  /* 0x00008f0087a37a23 */ /* 0x100fe4000001089a */
[--C-:B------:R-:W-:Y:S01]  /*8840*/  FFMA.FTZ R166, R227, c[0x0][0x23c], -R154.reuse ;  /* 0x00008f00e3a67a23 */ /* 0x100fe2000001089a */
[----:B------:R-:W3:Y:S01]  /*8850*/  MUFU.EX2 R147, R147 ;  /* 0x0000009300937308 */ /* 0x000ee20000000800 */
[----:B--2---:R-:W-:Y:S01]  /*8860*/  F2FP.PACK_AB R4, R149, R150 ;  /* 0x000000969504723e */ /* 0x004fe200000000ff */
[--C-:B------:R-:W-:Y:S02]  /*8870*/  FFMA.FTZ R164, R133, c[0x0][0x23c], -R154.reuse ;  /* 0x00008f0085a47a23 */ /* 0x100fe4000001089a */
[----:B------:R-:W-:Y:S01]  /*8880*/  FFMA.FTZ R165, R225, c[0x0][0x23c], -R154 ;  /* 0x00008f00e1a57a23 */ /* 0x000fe2000001089a */
[----:B------:R-:W-:Y:S01]  /*8890*/  LDSM.16.MT88.4 R132, [R185+0x12800] ;  /* 0x01280000b984783b */ /* 0x000fe20000004200 */
[----:B------:R-:W-:-:S02]  /*88a0*/  FFMA.FTZ R167, R212, c[0x0][0x23c], -R157 ;  /* 0x00008f00d4a77a23 */ /* 0x000fc4000001089d */
[----:B------:R-:W-:Y:S01]  /*88b0*/  MUFU.EX2 R146, R146 ;  /* 0x0000009200927308 */ /* 0x000fe20000000800 */
[--C-:B------:R-:W-:Y:S02]  /*88c0*/  FFMA.FTZ R169, R214, c[0x0][0x23c], -R157.reuse ;  /* 0x00008f00d6a97a23 */ /* 0x100fe4000001089d */
[--C-:B------:R-:W-:Y:S02]  /*88d0*/  FFMA.FTZ R171, R215, c[0x0][0x23c], -R154.reuse ;  /* 0x00008f00d7ab7a23 */ /* 0x100fe4000001089a */
[--C-:B------:R-:W-:Y:S02]  /*88e0*/  FFMA.FTZ R170, R216, c[0x0][0x23c], -R157.reuse ;  /* 0x00008f00d8aa7a23 */ /* 0x100fe4000001089d */
[----:B------:R-:W-:Y:S01]  /*88f0*/  FFMA.FTZ R168, R168, c[0x0][0x23c], -R157 ;  /* 0x00008f00a8a87a23 */ /* 0x000fe2000001089d */
        /* <DEDUP_REMOVED lines=15> */
[----:B------:R-:W2:Y:S01]  /*89f0*/  MUFU.EX2 R152, R152 ;  /* 0x0000009800987308 */ /* 0x000ea20000000800 */
[----:B------:R-:W-:Y:S01]  /*8a00*/  FFMA.FTZ R153, R153, c[0x0][0x23c], -R154 ;  /* 0x00008f0099997a23 */ /* 0x000fe2000001089a */
[----:B------:R-:W-:Y:S06]  /*8a10*/  LDSM.16.MT88.4 R140, [R186+0x13800] ;  /* 0x01380000ba8c783b */ /* 0x000fec0000004200 */
[----:B------:R-:W4:Y:S01]  /*8a20*/  MUFU.EX2 R3, R3 ;  /* 0x0000000300037308 */ /* 0x000f220000000800 */
[----:B---3--:R-:W-:Y:S01]  /*8a30*/  F2FP.PACK_AB R7, R151, R144 ;  /* 0x000000909707723e */ /* 0x008fe200000000ff */
[----:B--2---:R-:W-:-:S06]  /*8a40*/  FMUL.FTZ R120, R120, R152 ;  /* 0x0000009878787220 */ /* 0x004fcc0000410000 */
[----:B------:R-:W-:Y:S01]  /*8a50*/  MUFU.EX2 R159, R159 ;  /* 0x0000009f009f7308 */ /* 0x000fe20000000800 */
[-C--:B------:R-:W-:Y:S02]  /*8a60*/  FMUL.FTZ R121, R121, R152.reuse ;  /* 0x0000009879797220 */ /* 0x080fe40000410000 */
[-C--:B------:R-:W-:Y:S02]  /*8a70*/  FMUL.FTZ R116, R116, R152.reuse ;  /* 0x0000009874747220 */ /* 0x080fe40000410000 */
[----:B------:R-:W-:Y:S02]  /*8a80*/  FMUL.FTZ R117, R117, R152 ;  /* 0x0000009875757220 */ /* 0x000fe40000410000 */
[-C--:B----4-:R-:W-:Y:S01]  /*8a90*/  FMUL.FTZ R122, R122, R3.reuse ;  /* 0x000000037a7a7220 */ /* 0x090fe20000410000 */
[----:B------:R-:W2:Y:S01]  /*8aa0*/  MUFU.EX2 R160, R160 ;  /* 0x000000a000a07308 */ /* 0x000ea20000000800 */
        /* <DEDUP_REMOVED lines=11> */
[----:B------:R-:W3:Y:S01]  /*8b60*/  LDSM.16.MT88.4 R12, [R188+0x14000] ;  /* 0x01400000bc0c783b */ /* 0x000ee20000004200 */
[----:B------:R-:W-:Y:S01]  /*8b70*/  FMUL.FTZ R125, R125, R152 ;  /* 0x000000987d7d7220 */ /* 0x000fe20000410000 */
[----:B------:R-:W-:Y:S01]  /*8b80*/  MUFU.EX2 R162, R162 ;  /* 0x000000a200a27308 */ /* 0x000fe20000000800 */
        /* <DEDUP_REMOVED lines=10> */
[----:B------:R-:W-:Y:S01]  /*8c30*/  FMUL.FTZ R109, R109, R152 ;  /* 0x000000986d6d7220 */ /* 0x000fe20000410000 */
[----:B------:R-:W1:Y:S01]  /*8c40*/  LDSM.16.MT88.4 R16, [R184+0x12000] ;  /* 0x01200000b810783b */ /* 0x000e620000004200 */
        /* <DEDUP_REMOVED lines=16> */
[C---:B---3--:R-:W-:Y:S01]  /*8d50*/  HMMA.16816.F32 R36, R4.reuse, R12, R36 ;  /* 0x0000000c0424723c */ /* 0x048fe20000001824 */
[-C--:B------:R-:W-:Y:S02]  /*8d60*/  FMUL.FTZ R104, R104, R152.reuse ;  /* 0x0000009868687220 */ /* 0x080fe40000410000 */
[-C--:B------:R-:W-:Y:S02]  /*8d70*/  FMUL.FTZ R105, R105, R152.reuse ;  /* 0x0000009869697220 */ /* 0x080fe40000410000 */
[-C--:B------:R-:W-:Y:S01]  /*8d80*/  FMUL.FTZ R106, R106, R3.reuse ;  /* 0x000000036a6a7220 */ /* 0x080fe20000410000 */
[----:B------:R-:W-:Y:S01]  /*8d90*/  MUFU.EX2 R167, R167 ;  /* 0x000000a700a77308 */ /* 0x000fe20000000800 */
[----:B------:R-:W-:Y:S01]  /*8da0*/  FMUL.FTZ R107, R107, R3 ;  /* 0x000000036b6b7220 */ /* 0x000fe20000410000 */
[----:B------:R-:W-:Y:S01]  /*8db0*/  HMMA.16816.F32 R40, R4, R14, R40 ;  /* 0x0000000e0428723c */ /* 0x000fe20000001828 */
[----:B------:R-:W3:Y:S01]  /*8dc0*/  LDSM.16.MT88.4 R12, [R184+0x14000] ;  /* 0x01400000b80c783b */ /* 0x000ee20000004200 */
[----:B------:R-:W-:-:S02]  /*8dd0*/  FMUL.FTZ R100, R100, R152 ;  /* 0x0000009864647220 */ /* 0x000fc40000410000 */
[-C--:B------:R-:W-:Y:S02]  /*8de0*/  FMUL.FTZ R101, R101, R152.reuse ;  /* 0x0000009865657220 */ /* 0x080fe40000410000 */
[-C--:B------:R-:W-:Y:S01]  /*8df0*/  FMUL.FTZ R102, R102, R3.reuse ;  /* 0x0000000366667220 */ /* 0x080fe20000410000 */
[----:B------:R-:W2:Y:S01]  /*8e00*/  MUFU.EX2 R170, R170 ;  /* 0x000000aa00aa7308 */ /* 0x000ea20000000800 */
[-C--:B------:R-:W-:Y:S02]  /*8e10*/  FMUL.FTZ R103, R103, R3.reuse ;  /* 0x0000000367677220 */ /* 0x080fe40000410000 */
[-C--:B------:R-:W-:Y:S01]  /*8e20*/  FMUL.FTZ R44, R44, R152.reuse ;  /* 0x000000982c2c7220 */ /* 0x080fe20000410000 */
[----:B-1----:R-:W-:Y:S01]  /*8e30*/  HMMA.16816.F32 R104, R4, R16, R104 ;  /* 0x000000100468723c */ /* 0x002fe20000001868 */
[----:B------:R-:W-:Y:S02]  /*8e40*/  FMUL.FTZ R45, R45, R152 ;  /* 0x000000982d2d7220 */ /* 0x000fe40000410000 */
[-C--:B------:R-:W-:Y:S01]  /*8e50*/  FMUL.FTZ R46, R46, R3.reuse ;  /* 0x000000032e2e7220 */ /* 0x080fe20000410000 */
[----:B------:R-:W-:Y:S01]  /*8e60*/  MUFU.EX2 R169, R169 ;  /* 0x000000a900a97308 */ /* 0x000fe20000000800 */
[----:B------:R-:W-:-:S02]  /*8e70*/  FMUL.FTZ R47, R47, R3 ;  /* 0x000000032f2f7220 */ /* 0x000fc40000410000 */
[-C--:B------:R-:W-:Y:S01]  /*8e80*/  FMUL.FTZ R48, R48, R152.reuse ;  /* 0x0000009830307220 */ /* 0x080fe20000410000 */
[C---:B------:R-:W-:Y:S01]  /*8e90*/  HMMA.16816.F32 R100, R4.reuse, R18, R100 ;  /* 0x000000120464723c */ /* 0x040fe20000001864 */
[-C--:B------:R-:W-:Y:S01]  /*8ea0*/  FMUL.FTZ R49, R49, R152.reuse ;  /* 0x0000009831317220 */ /* 0x080fe20000410000 */
[----:B------:R-:W1:Y:S01]  /*8eb0*/  LDSM.16.MT88.4 R16, [R185+0x14000] ;  /* 0x01400000b910783b */ /* 0x000e620000004200 */
        /* <DEDUP_REMOVED lines=88> */
[----:B--2---:R-:W-:Y:S02]  /*9440*/  F2FP.PACK_AB R4, R160, R159 ;  /* 0x0000009fa004723e */ /* 0x004fe400000000ff */
[----:B----4-:R-:W-:Y:S02]  /*9450*/  F2FP.PACK_AB R5, R166, R163 ;  /* 0x000000a3a605723e */ /* 0x010fe400000000ff */
[----:B------:R-:W-:-:S02]  /*9460*/  F2FP.PACK_AB R6, R162, R161 ;  /* 0x000000a1a206723e */ /* 0x000fc400000000ff */
[----:B------:R-:W-:-:S07]  /*9470*/  F2FP.PACK_AB R7, R165, R164 ;  /* 0x000000a4a507723e */ /* 0x000fce00000000ff */
        /* <DEDUP_REMOVED lines=70> */
[C---:B-1----:R-:W-:Y:S08]  /*98e0*/  HMMA.16816.F32 R84, R4.reuse, R16, R84 ;  /* 0x000000100454723c */ /* 0x042ff00000001854 */
[C---:B------:R-:W-:Y:S01]  /*98f0*/  HMMA.16816.F32 R88, R4.reuse, R18, R88 ;  /* 0x000000120458723c */ /* 0x040fe20000001858 */
[----:B------:R-:W1:Y:S07]  /*9900*/  LDSM.16.MT88.4 R16, [R184+0x15800] ;  /* 0x01580000b810783b */ /* 0x000e6e0000004200 */
[C---:B--2---:R-:W-:Y:S08]  /*9910*/  HMMA.16816.F32 R92, R4.reuse, R12, R92 ;  /* 0x0000000c045c723c */ /* 0x044ff0000000185c */
[----:B------:R-:W-:Y:S01]  /*9920*/  HMMA.16816.F32 R96, R4, R14, R96 ;  /* 0x0000000e0460723c */ /* 0x000fe20000001860 */
[----:B------:R-:W2:Y:S06]  /*9930*/  LDSM.16.MT88.4 R12, [R188+0x17800] ;  /* 0x01780000bc0c783b */ /* 0x000eac0000004200 */
[----:B------:R-:W-:-:S02]  /*9940*/  F2FP.PACK_AB R4, R219, R158 ;  /* 0x0000009edb04723e */ /* 0x000fc400000000ff */
[----:B------:R-:W-:Y:S02]  /*9950*/  F2FP.PACK_AB R5, R216, R155 ;  /* 0x0000009bd805723e */ /* 0x000fe400000000ff */
[----:B------:R-:W-:Y:S02]  /*9960*/  F2FP.PACK_AB R6, R157, R156 ;  /* 0x0000009c9d06723e */ /* 0x000fe400000000ff */
[----:B------:R-:W-:-:S07]  /*9970*/  F2FP.PACK_AB R7, R153, R218 ;  /* 0x000000da9907723e */ /* 0x000fce00000000ff */
[C---:B----4-:R-:W-:Y:S08]  /*9980*/  HMMA.16816.F32 R128, R4.reuse, R8, R128 ;  /* 0x000000080480723c */ /* 0x050ff00000001880 */
[C---:B------:R-:W-:Y:S01]  /*9990*/  HMMA.16816.F32 R124, R4.reuse, R10, R124 ;  /* 0x0000000a047c723c */ /* 0x040fe2000000187c */
[----:B------:R-:W3:Y:S07]  /*99a0*/  LDSM.16.MT88.4 R8, [R186+0x17800] ;  /* 0x01780000ba08783b */ /* 0x000eee0000004200 */
[C---:B-1----:R-:W-:Y:S07]  /*99b0*/  HMMA.16816.F32 R60, R4.reuse, R16, R60 ;  /* 0x00000010043c723c */ /* 0x042fee000000183c */
[----:B------:R-:W-:Y:S01]  /*99c0*/  FADD.FTZ R16, R144, R145 ;  /* 0x0000009190107221 */ /* 0x000fe20000010000 */
[----:B------:R-:W-:Y:S03]  /*99d0*/  HMMA.16816.F32 R36, R4, R28, R36 ;  /* 0x0000001c0424723c */ /* 0x000fe60000001824 */
[----:B------:R-:W-:-:S04]  /*99e0*/  FADD.FTZ R16, R151, R16 ;  /* 0x0000001097107221 */ /* 0x000fc80000010000 */
[----:B------:R-:W-:Y:S01]  /*99f0*/  FADD.FTZ R3, R163, R16 ;  /* 0x00000010a3037221 */ /* 0x000fe20000010000 */
[----:B------:R-:W-:Y:S01]  /*9a00*/  HMMA.16816.F32 R40, R4, R30, R40 ;  /* 0x0000001e0428723c */ /* 0x000fe20000001828 */
[----:B------:R-:W1:Y:S02]  /*9a10*/  LDSM.16.MT88.4 R28, [R185+0x17800] ;  /* 0x01780000b91c783b */ /* 0x000e640000004200 */
[----:B------:R-:W-:-:S05]  /*9a20*/  FADD.FTZ R3, R166, R3 ;  /* 0x00000003a6037221 */ /* 0x000fca0000010000 */
[C---:B--2---:R-:W-:Y:S08]  /*9a30*/  HMMA.16816.F32 R68, R4.reuse, R12, R68 ;  /* 0x0000000c0444723c */ /* 0x044ff00000001844 */
[C---:B------:R-:W-:Y:S01]  /*9a40*/  HMMA.16816.F32 R72, R4.reuse, R14, R72 ;  /* 0x0000000e0448723c */ /* 0x040fe20000001848 */
[----:B------:R-:W2:Y:S07]  /*9a50*/  LDSM.16.MT88.4 R12, [R184+0x17800] ;  /* 0x01780000b80c783b */ /* 0x000eae0000004200 */
        /* <DEDUP_REMOVED lines=47> */
[----:B------:R-:W-:Y:S01]  /*9d50*/  BAR.SYNC.DEFER_BLOCKING 0x0 ;  /* 0x0000000000007b1d */ /* 0x000fe20000010000 */
[----:B------:R-:W-:-:S05]  /*9d60*/  UISETP.GT.AND UP0, UPT, UR22, UR7, UPT ;  /* 0x000000071600728c */ /* 0x000fca000bf04270 */
[----:B------:R-:W-:Y:S02]  /*9d70*/  ULDC.64 UR4, c[0x0][0x1a0] ;  /* 0x0000680000047ab9 */ /* 0x000fe40000000a00 */
[----:B------:R-:W-:Y:S02]  /*9d80*/  UIMAD UR20, UR20, UR4, URZ ;  /* 0x00000004141472a4 */ /* 0x000fe4000f8e023f */
[----:B------:R-:W-:Y:S02]  /*9d90*/  UIMAD.WIDE.U32 UR24, UR22, UR4, URZ ;  /* 0x00000004161872a5 */ /* 0x000fe4000f8e003f */
[----:B------:R-:W-:-:S04]  /*9da0*/  UIMAD UR5, UR22, UR5, UR20 ;  /* 0x00000005160572a4 */ /* 0x000fc8000f8e0214 */
[----:B------:R-:W-:Y:S01]  /*9db0*/  UIADD3 UR5, UR25, UR5, URZ ;  /* 0x0000000519057290 */ /* 0x000fe2000fffe03f */
[----:B------:R-:W-:Y:S02]  /*9dc0*/  IMAD.U32 R4, RZ, RZ, UR24 ;  /* 0x00000018ff047e24 */ /* 0x000fe4000f8e00ff */
[----:B------:R-:W-:-:S03]  /*9dd0*/  IMAD.U32 R5, RZ, RZ, UR25 ;  /* 0x00000019ff057e24 */ /* 0x000fc6000f8e00ff */
[----:B------:R-:W-:Y:S01]  /*9de0*/  IMAD.U32 R3, RZ, RZ, UR5 ;  /* 0x00000005ff037e24 */ /* 0x000fe2000f8e00ff */
[C---:B------:R-:W-:Y:S01]  /*9df0*/  LEA R5, P0, R4.reuse, R20, 0x6 ;  /* 0x0000001404057211 */ /* 0x040fe200078030ff */
[----:B------:R-:W-:Y:S03]  /*9e00*/  @P4 STS.128 [R199+0x12000], RZ ;  /* 0x012000ffc7004388 */ /* 0x000fe60000000c00 */
[C---:B------:R-:W-:Y:S02]  /*9e10*/  @!P4 LEA R6, P5, R5.reuse, c[0x0][0x170], 0x1 ;  /* 0x00005c000506ca11 */ /* 0x040fe400078a08ff */
[----:B------:R-:W-:Y:S02]  /*9e20*/  LEA.HI.X R4, R4, R23, R3, 0x6, P0 ;  /* 0x0000001704047211 */ /* 0x000fe400000f3403 */
[C---:B------:R-:W-:Y:S02]  /*9e30*/  @!P3 LEA R10, P1, R5.reuse, c[0x0][0x170], 0x1 ;  /* 0x00005c00050aba11 */ /* 0x040fe400078208ff */
[----:B------:R-:W-:-:S02]  /*9e40*/  @!P2 LEA R8, P0, R5, c[0x0][0x170], 0x1 ;  /* 0x00005c000508aa11 */ /* 0x000fc400078008ff */
        /* <DEDUP_REMOVED lines=11> */
[----:B------:R-:W-:-:S02]  /*9f00*/  @!P3 LEA R18, P1, R3, c[0x0][0x170], 0x1 ;  /* 0x00005c000312ba11 */ /* 0x000fc400078208ff */
        /* <DEDUP_REMOVED lines=8> */
[----:B------:R-:W-:Y:S01]  /*9f90*/  @!P2 LEA.HI.X R17, R3, c[0x0][0x174], R4, 0x1, P0 ;  /* 0x00005d000311aa11 */ /* 0x000fe200000f0c04 */
[----:B------:R-:W-:Y:S02]  /*9fa0*/  IMAD.U32 R3, RZ, RZ, UR22 ;  /* 0x00000016ff037e24 */ /* 0x000fe4000f8e00ff */
[----:B------:R-:W-:Y:S01]  /*9fb0*/  @!PT LDS RZ, [RZ] ;  /* 0x00000000fffff984 */ /* 0x000fe20000000800 */
[----:B------:R-:W-:Y:S01]  /*9fc0*/  @!PT LDS RZ, [RZ] ;  /* 0x00000000fffff984 */ /* 0x000fe20000000800 */
[----:B------:R-:W-:Y:S01]  /*9fd0*/  @!PT LDS RZ, [RZ] ;  /* 0x00000000fffff984 */ /* 0x000fe20000000800 */
[----:B------:R2:W-:Y:S02]  /*9fe0*/  @!P2 LDGSTS.E.BYPASS.LTC128B.128 [R199+0x16000], [R8.64+0x100] ;  /* 0x1600010008c7afae */ /* 0x0005e4000b901d4e */
[----:B------:R-:W-:-:S02]  /*9ff0*/  IMAD R3, R3, 0x40, R198 ;  /* 0x0000004003037824 */ /* 0x000fc400078e02c6 */
[----:B------:R-:W-:Y:S03]  /*a000*/  @P4 STS.128 [R199+0x13000], RZ ;  /* 0x013000ffc7004388 */ /* 0x000fe60000000c00 */
[C---:B------:R-:W-:Y:S01]  /*a010*/  ISETP.GE.AND P5, PT, R3.reuse, R204, PT ;  /* 0x000000cc0300720c */ /* 0x040fe20003fa6270 */
[----:B------:R-:W-:Y:S01]  /*a020*/  @!PT LDS RZ, [RZ] ;  /* 0x00000000fffff984 */ /* 0x000fe20000000800 */
[----:B------:R-:W-:Y:S01]  /*a030*/  @!PT LDS RZ, [RZ] ;  /* 0x00000000fffff984 */ /* 0x000fe20000000800 */
[----:B------:R-:W-:Y:S01]  /*a040*/  @!PT LDS RZ, [RZ] ;  /* 0x00000000fffff984 */ /* 0x000fe20000000800 */
[----:B------:R3:W-:Y:S01]  /*a050*/  @!P4 LDGSTS.E.BYPASS.LTC128B.128 [R199+0x13000], [R12.64] ;  /* 0x130000000cc7cfae */ /* 0x0007e2000b901d4e */
[C---:B------:R-:W-:Y:S02]  /*a060*/  ISETP.GE.AND P0, PT, R3.reuse, R207, PT ;  /* 0x000000cf0300720c */ /* 0x040fe40003f06270 */
[C---:B------:R-:W-:Y:S01]  /*a070*/  ISETP.LT.OR P5, PT, R3.reuse, R205, P5 ;  /* 0x000000cd0300720c */ /* 0x040fe20002fa1670 */
[----:B------:R-:W-:Y:S01]  /*a080*/  @P3 STS.128 [R199+0x15000], RZ ;  /* 0x015000ffc7003388 */ /* 0x000fe20000000c00 */
[----:B------:R-:W-:-:S03]  /*a090*/  ISETP.LT.OR P0, PT, R3, R208, P0 ;  /* 0x000000d00300720c */ /* 0x000fc60000701670 */
        /* <DEDUP_REMOVED lines=13> */
[----:B--2---:R-:W2:Y:S04]  /*a170*/  LDSM.16.M88.4 R8, [R193+0xd800] ;  /* 0x00d80000c108783b */ /* 0x004ea80000000200 */
[----:B------:R-:W-:Y:S04]  /*a180*/  LDSM.16.M88.4 R156, [R192] ;  /* 0x00000000c09c783b */ /* 0x000fe80000000200 */
[----:B-1----:R-:W1:Y:S04]  /*a190*/  LDSM.16.M88.4 R4, [R191] ;  /* 0x00000000bf04783b */ /* 0x002e680000000200 */
        /* <DEDUP_REMOVED lines=15> */
[C---:B--2---:R-:W-:Y:S08]  /*a290*/  HMMA.16816.F32 R164, R160.reuse, R8, RZ ;  /* 0x00000008a0a4723c */ /* 0x044ff000000018ff */
[----:B------:R-:W-:Y:S01]  /*a2a0*/  HMMA.16816.F32 R160, R160, R10, RZ ;  /* 0x0000000aa0a0723c */ /* 0x000fe200000018ff */
[----:B------:R-:W2:Y:S07]  /*a2b0*/  LDSM.16.M88.4 R8, [R190] ;  /* 0x00000000be08783b */ /* 0x000eae0000000200 */
        /* <DEDUP_REMOVED lines=13> */
[C---:B--2---:R-:W-:Y:S08]  /*a390*/  HMMA.16816.F32 R12, R8.reuse, R148, R12 ;  /* 0x00000094080c723c */ /* 0x044ff0000000180c */
[C---:B------:R-:W-:Y:S01]  /*a3a0*/  HMMA.16816.F32 R140, R8.reuse, R150, R140 ;  /* 0x00000096088c723c */ /* 0x040fe2000000188c */
[----:B------:R-:W-:Y:S07]  /*a3b0*/  LDSM.16.M88.4 R148, [R193+0xe000] ;  /* 0x00e00000c194783b */ /* 0x000fee0000000200 */
        /* <DEDUP_REMOVED lines=85> */
[----:B------:R-:W-:Y:S08]  /*a910*/  HMMA.16816.F32 R140, R156, R226, R140 ;  /* 0x000000e29c8c723c */ /* 0x000ff0000000188c */
[----:B---3--:R-:W-:Y:S07]  /*a920*/  HMMA.16816.F32 R12, R24, R16, R12 ;  /* 0x00000010180c723c */ /* 0x008fee000000180c */
[----:B------:R-:W-:Y:S01]  /*a930*/  IMAD.IADD R16, R209, 0x1, -R3 ;  /* 0x00000001d1107824 */ /* 0x000fe200078e0a03 */
[----:B------:R-:W-:Y:S04]  /*a940*/  HMMA.16816.F32 R136, R156, R152, R136 ;  /* 0x000000989c88723c */ /* 0x000fe80000001888 */
[----:B------:R-:W-:-:S04]  /*a950*/  IABS R16, R16 ;  /* 0x0000001000107213 */ /* 0x000fc80000000000 */
[----:B------:R-:W-:Y:S01]  /*a960*/  HMMA.16816.F32 R132, R156, R154, R132 ;  /* 0x0000009a9c84723c */ /* 0x000fe20000001884 */
[----:B------:R-:W2:Y:S07]  /*a970*/  LDSM.16.M88.4 R152, [R187+0x10800] ;  /* 0x01080000bb98783b */ /* 0x000eae0000000200 */
[----:B------:R-:W-:Y:S07]  /*a980*/  HMMA.16816.F32 R140, R24, R18, R140 ;  /* 0x00000012188c723c */ /* 0x000fee000000188c */
[----:B------:R-:W-:Y:S01]  /*a990*/  IADD3 R18, R3, 0x1, RZ ;  /* 0x0000000103127810 */ /* 0x000fe20007ffe0ff */
[----:B-1----:R-:W-:Y:S01]  /*a9a0*/  HMMA.16816.F32 R12, R8, R4, R12 ;  /* 0x00000004080c723c */ /* 0x002fe2000000180c */
[----:B------:R-:W-:Y:S02]  /*a9b0*/  I2F R5, R16 ;  /* 0x0000001000057306 */ /* 0x000fe40000201400 */
[----:B------:R-:W-:-:S02]  /*a9c0*/  ISETP.GE.AND P6, PT, R18, R207, PT ;  /* 0x000000cf1200720c */ /* 0x000fc40003fc6270 */
[----:B------:R-:W-:Y:S02]  /*a9d0*/  ISETP.GE.AND P1, PT, R18, R204, PT ;  /* 0x000000cc1200720c */ /* 0x000fe40003f26270 */
[----:B------:R-:W-:Y:S01]  /*a9e0*/  IMAD.IADD R4, R206, 0x1, -R3 ;  /* 0x00000001ce047824 */ /* 0x000fe200078e0a03 */
[----:B------:R-:W-:Y:S01]  /*a9f0*/  HMMA.16816.F32 R164, R220, R168, R164 ;  /* 0x000000a8dca4723c */ /* 0x000fe200000018a4 */
[C---:B------:R-:W-:Y:S02]  /*aa00*/  ISETP.LT.OR P6, PT, R18.reuse, R208, P6 ;  /* 0x000000d01200720c */ /* 0x040fe400037c1670 */
[----:B------:R-:W-:Y:S02]  /*aa10*/  ISETP.LT.OR P1, PT, R18, R205, P1 ;  /* 0x000000cd1200720c */ /* 0x000fe40000f21670 */
[----:B------:R-:W-:-:S03]  /*aa20*/  IABS R4, R4 ;  /* 0x0000000400047213 */ /* 0x000fc60000000000 */
[----:B------:R-:W-:Y:S01]  /*aa30*/  HMMA.16816.F32 R160, R220, R170, R160 ;  /* 0x000000aadca0723c */ /* 0x000fe200000018a0 */
[----:B------:R1:W3:Y:S07]  /*aa40*/  I2F R17, R4 ;  /* 0x0000000400117306 */ /* 0x0002ee0000201400 */
[C---:B------:R-:W-:Y:S08]  /*aa50*/  HMMA.16816.F32 R28, R156.reuse, R150, R28 ;  /* 0x000000969c1c723c */ /* 0x040ff0000000181c */
[----:B------:R-:W-:Y:S01]  /*aa60*/  HMMA.16816.F32 R32, R156, R148, R32 ;  /* 0x000000949c20723c */ /* 0x000fe20000001820 */
[----:B-1----:R-:W-:-:S02]  /*aa70*/  IMAD.IADD R4, R209, 0x1, -R18 ;  /* 0x00000001d1047824 */ /* 0x002fc400078e0a12 */
[----:B------:R-:W-:Y:S02]  /*aa80*/  IMAD.IADD R18, R206, 0x1, -R18 ;  /* 0x00000001ce127824 */ /* 0x000fe400078e0a12 */
[----:B---3--:R-:W-:Y:S01]  /*aa90*/  FFMA.FTZ R17, R17, -UR19, R14 ;  /* 0x8000001311117c23 */ /* 0x008fe2000801000e */
[----:B------:R-:W-:Y:S01]  /*aaa0*/  IABS R150, R4 ;  /* 0x0000000400967213 */ /* 0x000fe20000000000 */
[----:B------:R-:W-:Y:S01]  /*aab0*/  FFMA.FTZ R148, R5, -UR19, R12 ;  /* 0x8000001305947c23 */ /* 0x000fe2000801000c */
[----:B------:R-:W-:Y:S01]  /*aac0*/  HMMA.16816.F32 R140, R8, R6, R140 ;  /* 0x00000006088c723c */ /* 0x000fe2000000188c */
[----:B------:R-:W1:Y:S01]  /*aad0*/  LDSM.16.M88.4 R4, [R180+0x4800] ;  /* 0x00480000b404783b */ /* 0x000e620000000200 */
[----:B------:R-:W-:Y:S02]  /*aae0*/  IADD3 R12, R3, 0x8, RZ ;  /* 0x00000008030c7810 */ /* 0x000fe40007ffe0ff */
[----:B------:R-:W3:Y:S01]  /*aaf0*/  I2F R150, R150 ;  /* 0x0000009600967306 */ /* 0x000ee20000201400 */
[----:B------:R-:W-:-:S02]  /*ab00*/  IABS R14, R18 ;  /* 0x00000012000e7213 */ /* 0x000fc40000000000 */
[----:B------:R-:W-:Y:S01]  /*ab10*/  FSEL R148, R148, -INF , !P0 ;  /* 0xff80000094947808 */ /* 0x000fe20004000000 */
[----:B------:R-:W-:Y:S01]  /*ab20*/  HMMA.16816.F32 R164, R156, R144, R164 ;  /* 0x000000909ca4723c */ /* 0x000fe200000018a4 */
[----:B------:R-:W-:-:S03]  /*ab30*/  ISETP.GE.AND P0, PT, R12, R207, PT ;  /* 0x000000cf0c00720c */ /* 0x000fc60003f06270 */
[----:B------:R-:W4:Y:S01]  /*ab40*/  I2F R14, R14 ;  /* 0x0000000e000e7306 */ /* 0x000f220000201400 */
[----:B------:R-:W-:Y:S02]  /*ab50*/  ISETP.LT.OR P0, PT, R12, R208, P0 ;  /* 0x000000d00c00720c */ /* 0x000fe40000701670 */
[--C-:B------:R-:W-:Y:S01]  /*ab60*/  IMAD.IADD R144, R206, 0x1, -R12.reuse ;  /* 0x00000001ce907824 */ /* 0x100fe200078e0a0c */
[----:B------:R-:W-:Y:S01]  /*ab70*/  HMMA.16816.F32 R160, R156, R146, R160 ;  /* 0x000000929ca0723c */ /* 0x000fe200000018a0 */
[----:B------:R-:W-:-:S03]  /*ab80*/  IMAD.IADD R145, R209, 0x1, -R12 ;  /* 0x00000001d1917824 */ /* 0x000fc600078e0a0c */
[----:B------:R-:W-:Y:S01]  /*ab90*/  IABS R144, R144 ;  /* 0x0000009000907213 */ /* 0x000fe20000000000 */
[----:B---3--:R-:W-:Y:S01]  /*aba0*/  FFMA.FTZ R150, R150, -UR19, R13 ;  /* 0x8000001396967c23 */ /* 0x008fe2000801000d */
[----:B------:R-:W-:Y:S02]  /*abb0*/  IABS R145, R145 ;  /* 0x0000009100917213 */ /* 0x000fe40000000000 */
[----:B------:R-:W-:Y:S01]  /*abc0*/  FSEL R159, R17, -INF , !P5 ;  /* 0xff800000119f7808 */ /* 0x000fe20006800000 */
[----:B------:R-:W-:Y:S01]  /*abd0*/  IMAD.MOV.U32 R13, RZ, RZ, R144 ;  /* 0x000000ffff0d7224 */ /* 0x000fe200078e0090 */
[----:B------:R-:W3:Y:S01]  /*abe0*/  LDSM.16.M88.4 R16, [R187+0x11000] ;  /* 0x01100000bb10783b */ /* 0x000ee20000000200 */
[----:B--2---:R-:W-:Y:S01]  /*abf0*/  HMMA.16816.F32 R136, R24, R152, R136 ;  /* 0x000000981888723c */ /* 0x004fe20000001888 */
[----:B------:R-:W-:Y:S01]  /*ac00*/  ISETP.GE.AND P5, PT, R12, R204, PT ;  /* 0x000000cc0c00720c */ /* 0x000fe20003fa6270 */
[----:B------:R-:W2:Y:S01]  /*ac10*/  I2F R145, R145 ;  /* 0x0000009100917306 */ /* 0x000ea20000201400 */
[----:B----4-:R-:W-:Y:S01]  /*ac20*/  FFMA.FTZ R15, R14, -UR19, R15 ;  /* 0x800000130e0f7c23 */ /* 0x010fe2000801000f */
[----:B------:R-:W-:-:S02]  /*ac30*/  FSEL R150, R150, -INF , !P6 ;  /* 0xff80000096967808 */ /* 0x000fc40007000000 */
[----:B------:R-:W-:Y:S02]  /*ac40*/  ISETP.LT.OR P5, PT, R12, R205, P5 ;  /* 0x000000cd0c00720c */ /* 0x000fe40002fa1670 */
[----:B------:R-:W-:Y:S01]  /*ac50*/  IADD3 R12, R3, 0x9, RZ ;  /* 0x00000009030c7810 */ /* 0x000fe20007ffe0ff */
[----:B------:R-:W-:Y:S01]  /*ac60*/  HMMA.16816.F32 R132, R24, R154, R132 ;  /* 0x0000009a1884723c */ /* 0x000fe20000001884 */
[----:B------:R-:W4:Y:S01]  /*ac70*/  I2F R13, R13 ;  /* 0x0000000d000d7306 */ /* 0x000f220000201400 */
[----:B------:R-:W-:Y:S02]  /*ac80*/  FSEL R223, R15, -INF , !P1 ;  /* 0xff8000000fdf7808 */ /* 0x000fe40004800000 */
[--C-:B------:R-:W-:Y:S01]  /*ac90*/  IMAD.IADD R14, R209, 0x1, -R12.reuse ;  /* 0x00000001d10e7824 */ /* 0x100fe200078e0a0c */
[----:B------:R-:W-:Y:S01]  /*aca0*/  ISETP.GE.AND P6, PT, R12, R207, PT ;  /* 0x000000cf0c00720c */ /* 0x000fe20003fc6270 */
[----:B------:R-:W-:Y:S01]  /*acb0*/  IMAD.IADD R15, R206, 0x1, -R12 ;  /* 0x00000001ce0f7824 */ /* 0x000fe200078e0a0c */
[----:B------:R-:W-:-:S02]  /*acc0*/  ISETP.GE.AND P1, PT, R12, R204, PT ;  /* 0x000000cc0c00720c */ /* 0x000fc40003f26270 */
[----:B------:R-:W-:Y:S01]  /*acd0*/  IABS R14, R14 ;  /* 0x0000000e000e7213 */ /* 0x000fe20000000000 */
[----:B--2---:R-:W-:Y:S01]  /*ace0*/  FFMA.FTZ R145, R145, -UR19, R140 ;  /* 0x8000001391917c23 */ /* 0x004fe2000801008c */
[C---:B------:R-:W-:Y:S02]  /*acf0*/  ISETP.LT.OR P6, PT, R12.reuse, R208, P6 ;  /* 0x000000d00c00720c */ /* 0x040fe400037c1670 */
[----:B------:R-:W-:Y:S02]  /*ad00*/  ISETP.LT.OR P1, PT, R12, R205, P1 ;  /* 0x000000cd0c00720c */ /* 0x000fe40000f21670 */
[----:B------:R-:W-:Y:S01]  /*ad10*/  IADD3 R12, R3, 0x10, RZ ;  /* 0x00000010030c7810 */ /* 0x000fe20007ffe0ff */
[----:B------:R-:W2:Y:S01]  /*ad20*/  I2F R14, R14 ;  /* 0x0000000e000e7306 */ /* 0x000ea20000201400 */
[----:B------:R-:W-:Y:S01]  /*ad30*/  IABS R15, R15 ;  /* 0x0000000f000f7213 */ /* 0x000fe20000000000 */
[----:B----4-:R-:W-:Y:S01]  /*ad40*/  FFMA.FTZ R13, R13, -UR19, R142 ;  /* 0x800000130d0d7c23 */ /* 0x010fe2000801008e */
[----:B-1----:R-:W-:Y:S01]  /*ad50*/  HMMA.16816.F32 R136, R8, R4, R136 ;  /* 0x000000040888723c */ /* 0x002fe20000001888 */
[----:B------:R-:W-:Y:S01]  /*ad60*/  FSEL R152, R145, -INF , !P0 ;  /* 0xff80000091987808 */ /* 0x000fe20004000000 */
[----:B------:R-:W-:Y:S01]  /*ad70*/  IMAD.IADD R142, R206, 0x1, -R12 ;  /* 0x00000001ce8e7824 */ /* 0x000fe200078e0a0c */
[----:B------:R-:W-:-:S02]  /*ad80*/  ISETP.GE.AND P0, PT, R12, R207, PT ;  /* 0x000000cf0c00720c */ /* 0x000fc40003f06270 */
[----:B------:R-:W1:Y:S01]  /*ad90*/  I2F R140, R15 ;  /* 0x0000000f008c7306 */ /* 0x000e620000201400 */
[----:B------:R-:W-:Y:S01]  /*ada0*/  FSEL R225, R13, -INF , !P5 ;  /* 0xff8000000de17808 */ /* 0x000fe20006800000 */
[----:B------:R-:W-:Y:S01]  /*adb0*/  IMAD.IADD R5, R209, 0x1, -R12 ;  /* 0x00000001d1057824 */ /* 0x000fe200078e0a0c */
[----:B------:R-:W-:Y:S01]  /*adc0*/  IADD3 R4, R3, 0x11, RZ ;  /* 0x0000001103047810 */ /* 0x000fe20007ffe0ff */
[----:B------:R-:W-:Y:S01]  /*add0*/  HMMA.16816.F32 R132, R8, R6, R132 ;  /* 0x000000060884723c */ /* 0x000fe20000001884 */
[----:B------:R-:W-:Y:S02]  /*ade0*/  ISETP.GE.AND P5, PT, R12, R204, PT ;  /* 0x000000cc0c00720c */ /* 0x000fe40003fa6270 */
[----:B------:R-:W-:Y:S01]  /*adf0*/  IABS R5, R5 ;  /* 0x0000000500057213 */ /* 0x000fe20000000000 */
[----:B--2---:R-:W-:Y:S01]  /*ae00*/  FFMA.FTZ R14, R14, -UR19, R141 ;  /* 0x800000130e0e7c23 */ /* 0x004fe2000801008d */
[----:B------:R-:W-:Y:S01]  /*ae10*/  ISETP.LT.OR P0, PT, R12, R208, P0 ;  /* 0x000000d00c00720c */ /* 0x000fe20000701670 */
[--C-:B------:R-:W-:Y:S01]  /*ae20*/  IMAD.IADD R141, R206, 0x1, -R4.reuse ;  /* 0x00000001ce8d7824 */ /* 0x100fe200078e0a04 */
[----:B------:R-:W-:Y:S01]  /*ae30*/  ISETP.LT.OR P5, PT, R12, R205, P5 ;  /* 0x000000cd0c00720c */ /* 0x000fe20002fa1670 */
[----:B------:R-:W-:Y:S01]  /*ae40*/  IMAD.IADD R12, R209, 0x1, -R4 ;  /* 0x00000001d10c7824 */ /* 0x000fe200078e0a04 */
[----:B------:R-:W-:Y:S01]  /*ae50*/  IABS R142, R142 ;  /* 0x0000008e008e7213 */ /* 0x000fe20000000000 */
[----:B------:R-:W2:Y:S01]  /*ae60*/  I2F R5, R5 ;  /* 0x0000000500057306 */ /* 0x000ea20000201400 */
[----:B---3--:R-:W-:Y:S01]  /*ae70*/  HMMA.16816.F32 R32, R24, R16, R32 ;  /* 0x000000101820723c */ /* 0x008fe20000001820 */
[----:B-1----:R-:W-:Y:S01]  /*ae80*/  FFMA.FTZ R143, R140, -UR19, R143 ;  /* 0x800000138c8f7c23 */ /* 0x002fe2000801008f */
[----:B------:R-:W-:-:S02]  /*ae90*/  IABS R12, R12 ;  /* 0x0000000c000c7213 */ /* 0x000fc40000000000 */
[----:B------:R-:W-:Y:S02]  /*aea0*/  IABS R141, R141 ;  /* 0x0000008d008d7213 */ /* 0x000fe40000000000 */
[----:B------:R-:W-:Y:S01]  /*aeb0*/  FSEL R143, R143, -INF , !P1 ;  /* 0xff8000008f8f7808 */ /* 0x000fe20004800000 */
[----:B------:R-:W1:Y:S01]  /*aec0*/  I2F R17, R142 ;  /* 0x0000008e00117306 */ /* 0x000e620000201400 */
[----:B------:R-:W-:Y:S01]  /*aed0*/  FSEL R16, R14, -INF , !P6 ;  /* 0xff8000000e107808 */ /* 0x000fe20007000000 */
[----:B------:R-:W-:Y:S01]  /*aee0*/  HMMA.16816.F32 R28, R24, R18, R28 ;  /* 0x00000012181c723c */ /* 0x000fe2000000181c */
[C---:B------:R-:W-:Y:S02]  /*aef0*/  ISETP.GE.AND P6, PT, R4.reuse, R207, PT ;  /* 0x000000cf0400720c */ /* 0x040fe40003fc6270 */
[C---:B------:R-:W-:Y:S02]  /*af00*/  ISETP.GE.AND P1, PT, R4.reuse, R204, PT ;  /* 0x000000cc0400720c */ /* 0x040fe40003f26270 */
[C---:B------:R-:W-:Y:S01]  /*af10*/  ISETP.LT.OR P6, PT, R4.reuse, R208, P6 ;  /* 0x000000d00400720c */ /* 0x040fe200037c1670 */
[----:B------:R3:W4:Y:S01]  /*af20*/  I2F R140, R12 ;  /* 0x0000000c008c7306 */ /* 0x0007220000201400 */
[----:B------:R-:W-:Y:S01]  /*af30*/  ISETP.LT.OR P1, PT, R4, R205, P1 ;  /* 0x000000cd0400720c */ /* 0x000fe20000f21670 */
[----:B--2---:R-:W-:Y:S01]  /*af40*/  FFMA.FTZ R5, R5, -UR19, R136 ;  /* 0x8000001305057c23 */ /* 0x004fe20008010088 */
[C---:B------:R-:W-:Y:S01]  /*af50*/  IADD3 R4, R3.reuse, 0x18, RZ ;  /* 0x0000001803047810 */ /* 0x040fe20007ffe0ff */
[----:B------:R-:W-:Y:S01]  /*af60*/  IMAD.MOV.U32 R136, RZ, RZ, R141 ;  /* 0x000000ffff887224 */ /* 0x000fe200078e008d */
[----:B------:R-:W-:Y:S01]  /*af70*/  IADD3 R19, R3, 0x20, RZ ;  /* 0x0000002003137810 */ /* 0x000fe20007ffe0ff */
[----:B-1----:R-:W-:Y:S01]  /*af80*/  FFMA.FTZ R138, R17, -UR19, R138 ;  /* 0x80000013118a7c23 */ /* 0x002fe2000801008a */
[----:B------:R-:W-:Y:S01]  /*af90*/  FSEL R142, R5, -INF , !P0 ;  /* 0xff800000058e7808 */ /* 0x000fe20004000000 */
[----:B------:R-:W-:-:S02]  /*afa0*/  IMAD.IADD R17, R209, 0x1, -R4 ;  /* 0x00000001d1117824 */ /* 0x000fc400078e0a04 */
[----:B------:R-:W1:Y:S01]  /*afb0*/  I2F R136, R136 ;  /* 0x0000008800887306 */ /* 0x000e620000201400 */
[----:B------:R-:W-:Y:S02]  /*afc0*/  ISETP.GE.AND P0, PT, R4, R207, PT ;  /* 0x000000cf0400720c */ /* 0x000fe40003f06270 */
[----:B------:R-:W-:Y:S01]  /*afd0*/  FSEL R141, R138, -INF , !P5 ;  /* 0xff8000008a8d7808 */ /* 0x000fe20006800000 */
[----:B------:R-:W-:Y:S01]  /*afe0*/  IMAD.IADD R138, R206, 0x1, -R4 ;  /* 0x00000001ce8a7824 */ /* 0x000fe200078e0a04 */
[----:B---3--:R-:W2:Y:S01]  /*aff0*/  LDSM.16.M88.4 R12, [R180+0x5000] ;  /* 0x00500000b40c783b */ /* 0x008ea20000000200 */
[----:B------:R-:W-:Y:S01]  /*b000*/  IABS R17, R17 ;  /* 0x0000001100117213 */ /* 0x000fe20000000000 */
[----:B----4-:R-:W-:Y:S01]  /*b010*/  FFMA.FTZ R140, R140, -UR19, R137 ;  /* 0x800000138c8c7c23 */ /* 0x010fe20008010089 */
[----:B------:R-:W-:Y:S02]  /*b020*/  IADD3 R137, R3, 0x19, RZ ;  /* 0x0000001903897810 */ /* 0x000fe40007ffe0ff */
[----:B------:R-:W-:-:S02]  /*b030*/  ISETP.GE.AND P5, PT, R4, R204, PT ;  /* 0x000000cc0400720c */ /* 0x000fc40003fa6270 */
[----:B------:R-:W3:Y:S01]  /*b040*/  I2F R17, R17 ;  /* 0x0000001100117306 */ /* 0x000ee20000201400 */
[C---:B------:R-:W-:Y:S01]  /*b050*/  ISETP.LT.OR P0, PT, R4.reuse, R208, P0 ;  /* 0x000000d00400720c */ /* 0x040fe20000701670 */
[----:B------:R-:W-:Y:S01]  /*b060*/  IMAD.IADD R18, R209, 0x1, -R137 ;  /* 0x00000001d1127824 */ /* 0x000fe200078e0a89 */
[----:B------:R-:W-:Y:S01]  /*b070*/  ISETP.LT.OR P5, PT, R4, R205, P5 ;  /* 0x000000cd0400720c */ /* 0x000fe20002fa1670 */
[----:B-1----:R-:W-:Y:S01]  /*b080*/  FFMA.FTZ R139, R136, -UR19, R139 ;  /* 0x80000013888b7c23 */ /* 0x002fe2000801008b */
[----:B------:R-:W1:Y:S01]  /*b090*/  LDSM.16.M88.4 R4, [R187+0x11800] ;  /* 0x01180000bb04783b */ /* 0x000e620000000200 */
[----:B------:R-:W-:Y:S01]  /*b0a0*/  IMAD.IADD R136, R206, 0x1, -R137 ;  /* 0x00000001ce887824 */ /* 0x000fe200078e0a89 */
[----:B------:R-:W-:Y:S02]  /*b0b0*/  IABS R18, R18 ;  /* 0x0000001200127213 */ /* 0x000fe40000000000 */
[----:B------:R-:W-:Y:S02]  /*b0c0*/  IABS R138, R138 ;  /* 0x0000008a008a7213 */ /* 0x000fe40000000000 */
[----:B------:R-:W-:-:S02]  /*b0d0*/  IABS R136, R136 ;  /* 0x0000008800887213 */ /* 0x000fc40000000000 */
[----:B------:R-:W4:Y:S01]  /*b0e0*/  I2F R145, R138 ;  /* 0x0000008a00917306 */ /* 0x000f220000201400 */
[----:B------:R-:W-:Y:S01]  /*b0f0*/  FSEL R140, R140, -INF , !P6 ;  /* 0xff8000008c8c7808 */ /* 0x000fe20007000000 */
[----:B---3--:R-:W-:Y:S01]  /*b100*/  FFMA.FTZ R17, R17, -UR19, R132 ;  /* 0x8000001311117c23 */ /* 0x008fe20008010084 */
[----:B------:R-:W-:Y:S02]  /*b110*/  FSEL R139, R139, -INF , !P1 ;  /* 0xff8000008b8b7808 */ /* 0x000fe40004800000 */
[----:B------:R-:W-:-:S03]  /*b120*/  ISETP.GE.AND P6, PT, R137, R207, PT ;  /* 0x000000cf8900720c */ /* 0x000fc60003fc6270 */
[----:B------:R-:W3:Y:S01]  /*b130*/  I2F R18, R18 ;  /* 0x0000001200127306 */ /* 0x000ee20000201400 */
[C---:B------:R-:W-:Y:S02]  /*b140*/  ISETP.GE.AND P1, PT, R137.reuse, R204, PT ;  /* 0x000000cc8900720c */ /* 0x040fe40003f26270 */
[C---:B------:R-:W-:Y:S02]  /*b150*/  ISETP.LT.OR P6, PT, R137.reuse, R208, P6 ;  /* 0x000000d08900720c */ /* 0x040fe400037c1670 */
[----:B------:R-:W-:-:S03]  /*b160*/  ISETP.LT.OR P1, PT, R137, R205, P1 ;  /* 0x000000cd8900720c */ /* 0x000fc60000f21670 */
[----:B------:R-:W5:Y:S01]  /*b170*/  I2F R132, R136 ;  /* 0x0000008800847306 */ /* 0x000f620000201400 */
[----:B----4-:R-:W-:Y:S01]  /*b180*/  FFMA.FTZ R134, R145, -UR19, R134 ;  /* 0x8000001391867c23 */ /* 0x010fe20008010086 */
[----:B------:R-:W-:Y:S01]  /*b190*/  FSEL R138, R17, -INF , !P0 ;  /* 0xff800000118a7808 */ /* 0x000fe20004000000 */
[----:B------:R-:W-:Y:S01]  /*b1a0*/  IMAD.IADD R17, R206, 0x1, -R19 ;  /* 0x00000001ce117824 */ /* 0x000fe200078e0a13 */
[C---:B--2---:R-:W-:Y:S01]  /*b1b0*/  HMMA.16816.F32 R32, R8.reuse, R12, R32 ;  /* 0x0000000c0820723c */ /* 0x044fe20000001820 */
[C---:B------:R-:W-:Y:S02]  /*b1c0*/  ISETP.GE.AND P0, PT, R19.reuse, R207, PT ;  /* 0x000000cf1300720c */ /* 0x040fe40003f06270 */
[----:B------:R-:W-:Y:S01]  /*b1d0*/  FSEL R137, R134, -INF , !P5 ;  /* 0xff80000086897808 */ /* 0x000fe20006800000 */
[----:B---3--:R-:W-:Y:S01]  /*b1e0*/  FFMA.FTZ R18, R18, -UR19, R133 ;  /* 0x8000001312127c23 */ /* 0x008fe20008010085 */
[----:B------:R-:W-:Y:S02]  /*b1f0*/  ISETP.GE.AND P5, PT, R19, R204, PT ;  /* 0x000000cc1300720c */ /* 0x000fe40003fa6270 */
[----:B------:R-:W-:Y:S01]  /*b200*/  IMAD.IADD R13, R209, 0x1, -R19 ;  /* 0x00000001d10d7824 */ /* 0x000fe200078e0a13 */
[----:B------:R-:W-:Y:S01]  /*b210*/  IADD3 R12, R3, 0x21, RZ ;  /* 0x00000021030c7810 */ /* 0x000fe20007ffe0ff */
[----:B------:R-:W-:Y:S01]  /*b220*/  HMMA.16816.F32 R28, R8, R14, R28 ;  /* 0x0000000e081c723c */ /* 0x000fe2000000181c */
[----:B------:R-:W-:-:S02]  /*b230*/  ISETP.LT.OR P0, PT, R19, R208, P0 ;  /* 0x000000d01300720c */ /* 0x000fc40000701670 */
[----:B------:R-:W-:Y:S01]  /*b240*/  IABS R13, R13 ;  /* 0x0000000d000d7213 */ /* 0x000fe20000000000 */
[----:B-----5:R-:W-:Y:S01]  /*b250*/  FFMA.FTZ R135, R132, -UR19, R135 ;  /* 0x8000001384877c23 */ /* 0x020fe20008010087 */
[----:B------:R-:W-:Y:S01]  /*b260*/  FSEL R136, R18, -INF , !P6 ;  /* 0xff80000012887808 */ /* 0x000fe20007000000 */
[--C-:B------:R-:W-:Y:S01]  /*b270*/  IMAD.IADD R132, R206, 0x1, -R12.reuse ;  /* 0x00000001ce847824 */ /* 0x100fe200078e0a0c */
[C---:B------:R-:W-:Y:S01]  /*b280*/  ISETP.GE.AND P6, PT, R12.reuse, R207, PT ;  /* 0x000000cf0c00720c */ /* 0x040fe20003fc6270 */
[C---:B-1----:R-:W-:Y:S01]  /*b290*/  HMMA.16816.F32 R164, R24.reuse, R4, R164 ;  /* 0x0000000418a4723c */ /* 0x042fe200000018a4 */
[----:B------:R-:W1:Y:S01]  /*b2a0*/  I2F R13, R13 ;  /* 0x0000000d000d7306 */ /* 0x000e620000201400 */
[----:B------:R-:W-:Y:S02]  /*b2b0*/  FSEL R221, R135, -INF , !P1 ;  /* 0xff80000087dd7808 */ /* 0x000fe40004800000 */
[C---:B------:R-:W-:Y:S02]  /*b2c0*/  ISETP.GE.AND P1, PT, R12.reuse, R204, PT ;  /* 0x000000cc0c00720c */ /* 0x040fe40003f26270 */
[-C--:B------:R-:W-:Y:S01]  /*b2d0*/  ISETP.LT.OR P5, PT, R19, R205.reuse, P5 ;  /* 0x000000cd1300720c */ /* 0x080fe20002fa1670 */
[----:B------:R-:W-:Y:S01]  /*b2e0*/  IMAD.IADD R19, R209, 0x1, -R12 ;  /* 0x00000001d1137824 */ /* 0x000fe200078e0a0c */
[C---:B------:R-:W-:Y:S01]  /*b2f0*/  ISETP.LT.OR P6, PT, R12.reuse, R208, P6 ;  /* 0x000000d00c00720c */ /* 0x040fe200037c1670 */
[----:B------:R-:W-:Y:S01]  /*b300*/  HMMA.16816.F32 R160, R24, R6, R160 ;  /* 0x0000000618a0723c */ /* 0x000fe200000018a0 */
[----:B------:R-:W-:-:S02]  /*b310*/  ISETP.LT.OR P1, PT, R12, R205, P1 ;  /* 0x000000cd0c00720c */ /* 0x000fc40000f21670 */
[----:B------:R-:W-:Y:S02]  /*b320*/  IABS R17, R17 ;  /* 0x0000001100117213 */ /* 0x000fe40000000000 */
[----:B------:R-:W-:Y:S02]  /*b330*/  IADD3 R4, R3, 0x28, RZ ;  /* 0x0000002803047810 */ /* 0x000fe40007ffe0ff */
[----:B------:R-:W2:Y:S01]  /*b340*/  I2F R5, R17 ;  /* 0x0000001100057306 */ /* 0x000ea20000201400 */
[----:B-1----:R-:W-:Y:S01]  /*b350*/  FFMA.FTZ R168, R13, -UR19, R32 ;  /* 0x800000130da87c23 */ /* 0x002fe20008010020 */
[----:B------:R-:W-:Y:S01]  /*b360*/  IADD3 R32, R3, 0x29, RZ ;  /* 0x0000002903207810 */ /* 0x000fe20007ffe0ff */
[----:B------:R-:W1:Y:S01]  /*b370*/  LDSM.16.M88.4 R12, [R180+0x5800] ;  /* 0x00580000b40c783b */ /* 0x000e620000000200 */
[----:B------:R-:W-:Y:S01]  /*b380*/  IABS R19, R19 ;  /* 0x0000001300137213 */ /* 0x000fe20000000000 */
[----:B------:R-:W-:-:S04]  /*b390*/  DEPBAR.LE SB0, 0x0 ;  /* 0x000080000000791a */ /* 0x000fc80000000000 */
[----:B------:R-:W-:Y:S01]  /*b3a0*/  IMAD.IADD R133, R209, 0x1, -R32 ;  /* 0x00000001d1857824 */ /* 0x000fe200078e0a20 */
[----:B------:R-:W-:Y:S02]  /*b3b0*/  FSEL R168, R168, -INF , !P0 ;  /* 0xff800000a8a87808 */ /* 0x000fe40004000000 */
[----:B------:R-:W-:Y:S02]  /*b3c0*/  IABS R18, R132 ;  /* 0x0000008400127213 */ /* 0x000fe40000000000 */
[C---:B------:R-:W-:Y:S01]  /*b3d0*/  ISETP.GE.AND P0, PT, R4.reuse, R207, PT ;  /* 0x000000cf0400720c */ /* 0x040fe20003f06270 */
[----:B------:R3:W4:Y:S01]  /*b3e0*/  I2F R132, R19 ;  /* 0x0000001300847306 */ /* 0x0007220000201400 */
[----:B--2---:R-:W-:Y:S01]  /*b3f0*/  FFMA.FTZ R5, R5, -UR19, R34 ;  /* 0x8000001305057c23 */ /* 0x004fe20008010022 */
[----:B------:R-:W-:Y:S01]  /*b400*/  IADD3 R6, R3, 0x31, RZ ;  /* 0x0000003103067810 */ /* 0x000fe20007ffe0ff */
[----:B------:R-:W-:Y:S01]  /*b410*/  IMAD.IADD R17, R209, 0x1, -R4 ;  /* 0x00000001d1117824 */ /* 0x000fe200078e0a04 */
[----:B------:R-:W-:-:S02]  /*b420*/  ISETP.LT.OR P0, PT, R4, R208, P0 ;  /* 0x000000d00400720c */ /* 0x000fc40000701670 */
[----:B------:R-:W-:Y:S01]  /*b430*/  FSEL R169, R5, -INF , !P5 ;  /* 0xff80000005a97808 */ /* 0x000fe20006800000 */
[----:B------:R-:W-:Y:S01]  /*b440*/  IMAD.IADD R25, R209, 0x1, -R6 ;  /* 0x00000001d1197824 */ /* 0x000fe200078e0a06 */
[C---:B------:R-:W-:Y:S01]  /*b450*/  ISETP.GE.AND P5, PT, R4.reuse, R204, PT ;  /* 0x000000cc0400720c */ /* 0x040fe20003fa6270 */
[----:B------:R-:W2:Y:S01]  /*b460*/  I2F R18, R18 ;  /* 0x0000001200127306 */ /* 0x000ea20000201400 */
[----:B------:R-:W-:Y:S02]  /*b470*/  IABS R5, R133 ;  /* 0x0000008500057213 */ /* 0x000fe40000000000 */
[----:B------:R-:W-:Y:S01]  /*b480*/  IABS R17, R17 ;  /* 0x0000001100117213 */ /* 0x000fe20000000000 */
[----:B------:R-:W-:Y:S01]  /*b490*/  BAR.SYNC.DEFER_BLOCKING 0x0 ;  /* 0x0000000000007b1d */ /* 0x000fe20000010000 */
[----:B------:R-:W-:Y:S01]  /*b4a0*/  ISETP.LT.OR P5, PT, R4, R205, P5 ;  /* 0x000000cd0400720c */ /* 0x000fe20002fa1670 */
[----:B---3--:R-:W-:Y:S02]  /*b4b0*/  IMAD.IADD R19, R206, 0x1, -R4 ;  /* 0x00000001ce137824 */ /* 0x008fe400078e0a04 */
[----:B------:R-:W-:Y:S01]  /*b4c0*/  IMAD.MOV.U32 R4, RZ, RZ, R5 ;  /* 0x000000ffff047224 */ /* 0x000fe200078e0005 */
[----:B------:R-:W-:Y:S01]  /*b4d0*/  IADD3 R5, R3, 0x30, RZ ;  /* 0x0000003003057810 */ /* 0x000fe20007ffe0ff */
[----:B----4-:R-:W-:Y:S01]  /*b4e0*/  FFMA.FTZ R132, R132, -UR19, R33 ;  /* 0x8000001384847c23 */ /* 0x010fe20008010021 */
[----:B------:R-:W-:-:S02]  /*b4f0*/  IABS R34, R19 ;  /* 0x0000001300227213 */ /* 0x000fc40000000000 */
[----:B------:R-:W3:Y:S01]  /*b500*/  I2F R19, R17 ;  /* 0x0000001100137306 */ /* 0x000ee20000201400 */
[--C-:B------:R-:W-:Y:S01]  /*b510*/  IMAD.IADD R7, R209, 0x1, -R5.reuse ;  /* 0x00000001d1077824 */ /* 0x100fe200078e0a05 */
[----:B------:R-:W-:Y:S01]  /*b520*/  FSEL R212, R132, -INF , !P6 ;  /* 0xff80000084d47808 */ /* 0x000fe20007000000 */
[----:B------:R-:W-:Y:S01]  /*b530*/  IMAD.IADD R24, R206, 0x1, -R5 ;  /* 0x00000001ce187824 */ /* 0x000fe200078e0a05 */
[----:B------:R-:W-:Y:S01]  /*b540*/  ISETP.GE.AND P6, PT, R32, R207, PT ;  /* 0x000000cf2000720c */ /* 0x000fe20003fc6270 */
[----:B-1----:R-:W-:Y:S01]  /*b550*/  HMMA.16816.F32 R164, R8, R12, R164 ;  /* 0x0000000c08a4723c */ /* 0x002fe200000018a4 */
[----:B------:R-:W-:Y:S01]  /*b560*/  IABS R7, R7 ;  /* 0x0000000700077213 */ /* 0x000fe20000000000 */
[----:B--2---:R-:W-:Y:S01]  /*b570*/  FFMA.FTZ R35, R18, -UR19, R35 ;  /* 0x8000001312237c23 */ /* 0x004fe20008010023 */
[----:B------:R-:W1:Y:S01]  /*b580*/  I2F R17, R34 ;  /* 0x0000002200117306 */ /* 0x000e620000201400 */
[----:B------:R-:W-:Y:S02]  /*b590*/  IABS R24, R24 ;  /* 0x0000001800187213 */ /* 0x000fe40000000000 */
[----:B------:R-:W-:-:S02]  /*b5a0*/  ISETP.LT.OR P6, PT, R32, R208, P6 ;  /* 0x000000d02000720c */ /* 0x000fc400037c1670 */
[C---:B------:R-:W-:Y:S01]  /*b5b0*/  IADD3 R12, R3.reuse, 0x38, RZ ;  /* 0x00000038030c7810 */ /* 0x040fe20007ffe0ff */
[----:B------:R-:W-:Y:S01]  /*b5c0*/  HMMA.16816.F32 R160, R8, R14, R160 ;  /* 0x0000000e08a0723c */ /* 0x000fe200000018a0 */
[----:B------:R-:W-:Y:S01]  /*b5d0*/  IADD3 R3, R3, 0x39, RZ ;  /* 0x0000003903037810 */ /* 0x000fe20007ffe0ff */
[----:B------:R-:W2:Y:S01]  /*b5e0*/  I2F R7, R7 ;  /* 0x0000000700077306 */ /* 0x000ea20000201400 */
[----:B---3--:R-:W-:Y:S01]  /*b5f0*/  FFMA.FTZ R19, R19, -UR19, R28 ;  /* 0x8000001313137c23 */ /* 0x008fe2000801001c */
[----:B------:R-:W-:Y:S01]  /*b600*/  FSEL R215, R35, -INF , !P1 ;  /* 0xff80000023d77808 */ /* 0x000fe20004800000 */
[----:B------:R-:W-:Y:S01]  /*b610*/  IMAD.MOV.U32 R13, RZ, RZ, R24 ;  /* 0x000000ffff0d7224 */ /* 0x000fe200078e0018 */
[----:B------:R-:W-:Y:S01]  /*b620*/  IABS R24, R25 ;  /* 0x0000001900187213 */ /* 0x000fe20000000000 */
[----:B------:R-:W-:Y:S01]  /*b630*/  IMAD.IADD R9, R209, 0x1, -R3 ;  /* 0x00000001d1097824 */ /* 0x000fe200078e0a03 */
[----:B------:R-:W-:Y:S01]  /*b640*/  FSEL R170, R19, -INF , !P0 ;  /* 0xff80000013aa7808 */ /* 0x000fe20004000000 */
[C---:B------:R-:W-:Y:S01]  /*b650*/  IMAD.IADD R19, R206.reuse, 0x1, -R6 ;  /* 0x00000001ce137824 */ /* 0x040fe200078e0a06 */
[----:B------:R-:W3:Y:S01]  /*b660*/  I2F R4, R4 ;  /* 0x0000000400047306 */ /* 0x000ee20000201400 */
[----:B-1----:R-:W-:Y:S01]  /*b670*/  FFMA.FTZ R17, R17, -UR19, R30 ;  /* 0x8000001311117c23 */ /* 0x002fe2000801001e */
[----:B------:R-:W-:Y:S01]  /*b680*/  ISETP.GE.AND P0, PT, R5, R207, PT ;  /* 0x000000cf0500720c */ /* 0x000fe20003f06270 */
[----:B------:R-:W-:Y:S01]  /*b690*/  IMAD.IADD R34, R206, 0x1, -R32 ;  /* 0x00000001ce227824 */ /* 0x000fe200078e0a20 */
[----:B------:R-:W-:-:S02]  /*b6a0*/  IABS R19, R19 ;  /* 0x0000001300137213 */ /* 0x000fc40000000000 */
[----:B------:R-:W-:Y:S01]  /*b6b0*/  FSEL R171, R17, -INF , !P5 ;  /* 0xff80000011ab7808 */ /* 0x000fe20006800000 */
[----:B------:R-:W-:Y:S01]  /*b6c0*/  IMAD.IADD R17, R209, 0x1, -R12 ;  /* 0x00000001d1117824 */ /* 0x000fe200078e0a0c */
[----:B------:R-:W-:Y:S01]  /*b6d0*/  ISETP.GE.AND P5, PT, R5, R204, PT ;  /* 0x000000cc0500720c */ /* 0x000fe20003fa6270 */
[----:B--2---:R-:W-:Y:S01]  /*b6e0*/  FFMA.FTZ R158, R7, -UR19, R164 ;  /* 0x80000013079e7c23 */ /* 0x004fe200080100a4 */
[----:B------:R-:W-:Y:S01]  /*b6f0*/  IABS R33, R34 ;  /* 0x0000002200217213 */ /* 0x000fe20000000000 */
[----:B------:R-:W-:Y:S01]  /*b700*/  IMAD.IADD R7, R206, 0x1, -R12 ;  /* 0x00000001ce077824 */ /* 0x000fe200078e0a0c */
[C---:B------:R-:W-:Y:S01]  /*b710*/  ISETP.LT.OR P0, PT, R5.reuse, R208, P0 ;  /* 0x000000d00500720c */ /* 0x040fe20000701670 */
[----:B------:R-:W1:Y:S01]  /*b720*/  I2F R13, R13 ;  /* 0x0000000d000d7306 */ /* 0x000e620000201400 */
[----:B------:R-:W-:Y:S01]  /*b730*/  ISETP.LT.OR P5, PT, R5, R205, P5 ;  /* 0x000000cd0500720c */ /* 0x000fe20002fa1670 */
[----:B------:R-:W-:Y:S01]  /*b740*/  IMAD.MOV.U32 R5, RZ, RZ, R19 ;  /* 0x000000ffff057224 */ /* 0x000fe200078e0013 */
[----:B------:R-:W-:Y:S01]  /*b750*/  IABS R17, R17 ;  /* 0x0000001100117213 */ /* 0x000fe20000000000 */
[----:B---3--:R-:W-:Y:S01]  /*b760*/  FFMA.FTZ R29, R4, -UR19, R29 ;  /* 0x80000013041d7c23 */ /* 0x008fe2000801001d */
[----:B------:R-:W-:-:S02]  /*b770*/  IABS R8, R7 ;  /* 0x0000000700087213 */ /* 0x000fc40000000000 */
[----:B------:R-:W-:Y:S01]  /*b780*/  ISETP.GE.AND P1, PT, R32, R204, PT ;  /* 0x000000cc2000720c */ /* 0x000fe20003f26270 */
[----:B------:R-:W2:Y:S01]  /*b790*/  I2F R18, R33 ;  /* 0x0000002100127306 */ /* 0x000ea20000201400 */
[----:B------:R-:W-:Y:S02]  /*b7a0*/  FSEL R158, R158, -INF , !P0 ;  /* 0xff8000009e9e7808 */ /* 0x000fe40004000000 */
[----:B------:R-:W-:Y:S02]  /*b7b0*/  ISETP.GE.AND P0, PT, R12, R207, PT ;  /* 0x000000cf0c00720c */ /* 0x000fe40003f06270 */
[----:B------:R-:W-:Y:S02]  /*b7c0*/  ISETP.LT.OR P1, PT, R32, R205, P1 ;  /* 0x000000cd2000720c */ /* 0x000fe40000f21670 */
[----:B------:R-:W-:Y:S01]  /*b7d0*/  ISETP.LT.OR P0, PT, R12, R208, P0 ;  /* 0x000000d00c00720c */ /* 0x000fe20000701670 */
[----:B------:R3:W4:Y:S01]  /*b7e0*/  I2F R4, R5 ;  /* 0x0000000500047306 */ /* 0x0007220000201400 */
[----:B------:R-:W-:Y:S01]  /*b7f0*/  FSEL R214, R29, -INF , !P6 ;  /* 0xff8000001dd67808 */ /* 0x000fe20007000000 */
[----:B-1----:R-:W-:Y:S01]  /*b800*/  FFMA.FTZ R13, R13, -UR19, R166 ;  /* 0x800000130d0d7c23 */ /* 0x002fe200080100a6 */
[----:B------:R-:W-:-:S04]  /*b810*/  ISETP.GE.AND P6, PT, R6, R207, PT ;  /* 0x000000cf0600720c */ /* 0x000fc80003fc6270 */
[----:B------:R-:W-:Y:S01]  /*b820*/  ISETP.LT.OR P6, PT, R6, R208, P6 ;  /* 0x000000d00600720c */ /* 0x000fe200037c1670 */
[----:B------:R-:W1:Y:S01]  /*b830*/  I2F R7, R17 ;  /* 0x0000001100077306 */ /* 0x000e620000201400 */
[----:B--2---:R-:W-:Y:S01]  /*b840*/  FFMA.FTZ R18, R18, -UR19, R31 ;  /* 0x8000001312127c23 */ /* 0x004fe2000801001f */
[----:B------:R-:W-:Y:S02]  /*b850*/  FSEL R155, R13, -INF , !P5 ;  /* 0xff8000000d9b7808 */ /* 0x000fe40006800000 */
[-C--:B------:R-:W-:Y:S02]  /*b860*/  ISETP.GE.AND P5, PT, R12, R204.reuse, PT ;  /* 0x000000cc0c00720c */ /* 0x080fe40003fa6270 */
[----:B------:R-:W-:Y:S01]  /*b870*/  FSEL R219, R18, -INF , !P1 ;  /* 0xff80000012db7808 */ /* 0x000fe20004800000 */
[----:B---3--:R-:W-:Y:S01]  /*b880*/  IMAD.MOV.U32 R5, RZ, RZ, R8 ;  /* 0x000000ffff057224 */ /* 0x008fe200078e0008 */
[----:B------:R-:W-:Y:S01]  /*b890*/  IABS R8, R9 ;  /* 0x0000000900087213 */ /* 0x000fe20000000000 */
[----:B------:R-:W2:Y:S01]  /*b8a0*/  I2F R24, R24 ;  /* 0x0000001800187306 */ /* 0x000ea20000201400 */
[----:B------:R-:W-:Y:S01]  /*b8b0*/  IMAD.IADD R9, R206, 0x1, -R3 ;  /* 0x00000001ce097824 */ /* 0x000fe200078e0a03 */
[----:B------:R-:W-:Y:S01]  /*b8c0*/  ISETP.GE.AND P1, PT, R6, R204, PT ;  /* 0x000000cc0600720c */ /* 0x000fe20003f26270 */
[----:B----4-:R-:W-:Y:S01]  /*b8d0*/  FFMA.FTZ R147, R4, -UR19, R167 ;  /* 0x8000001304937c23 */ /* 0x010fe200080100a7 */
[----:B------:R-:W-:-:S02]  /*b8e0*/  ISETP.LT.OR P5, PT, R12, R205, P5 ;  /* 0x000000cd0c00720c */ /* 0x000fc40002fa1670 */
[----:B------:R-:W-:Y:S01]  /*b8f0*/  IABS R9, R9 ;  /* 0x0000000900097213 */ /* 0x000fe20000000000 */
[----:B-1----:R-:W-:Y:S01]  /*b900*/  FFMA.FTZ R7, R7, -UR19, R160 ;  /* 0x8000001307077c23 */ /* 0x002fe200080100a0 */
[----:B------:R-:W1:Y:S01]  /*b910*/  I2F R5, R5 ;  /* 0x0000000500057306 */ /* 0x000e620000201400 */
[----:B------:R-:W-:-:S03]  /*b920*/  ISETP.LT.OR P1, PT, R6, R205, P1 ;  /* 0x000000cd0600720c */ /* 0x000fc60000f21670 */
[----:B------:R-:W-:Y:S02]  /*b930*/  FSEL R146, R7, -INF , !P0 ;  /* 0xff80000007927808 */ /* 0x000fe40004000000 */
[----:B------:R-:W-:Y:S02]  /*b940*/  PLOP3.LUT P0, PT, PT, PT, UP0, 0x80, 0x0 ;  /* 0x000000000000781c */ /* 0x000fe40003f0f008 */
[----:B------:R-:W3:Y:S01]  /*b950*/  I2F R8, R8 ;  /* 0x0000000800087306 */ /* 0x000ee20000201400 */
[----:B--2---:R-:W-:Y:S01]  /*b960*/  FFMA.FTZ R24, R24, -UR19, R165 ;  /* 0x8000001318187c23 */ /* 0x004fe200080100a5 */
[----:B------:R-:W-:Y:S02]  /*b970*/  FSEL R147, R147, -INF , !P1 ;  /* 0xff80000093937808 */ /* 0x000fe40004800000 */
[----:B------:R-:W-:Y:S02]  /*b980*/  ISETP.GE.AND P1, PT, R3, R204, PT ;  /* 0x000000cc0300720c */ /* 0x000fe40003f26270 */
[----:B------:R-:W-:-:S02]  /*b990*/  FSEL R156, R24, -INF , !P6 ;  /* 0xff800000189c7808 */ /* 0x000fc40007000000 */
[----:B------:R-:W2:Y:S01]  /*b9a0*/  I2F R4, R9 ;  /* 0x0000000900047306 */ /* 0x000ea20000201400 */
[----:B------:R-:W-:Y:S01]  /*b9b0*/  ISETP.GE.AND P6, PT, R3, R207, PT ;  /* 0x000000cf0300720c */ /* 0x000fe20003fc6270 */
[----:B-1----:R-:W-:Y:S01]  /*b9c0*/  FFMA.FTZ R5, R5, -UR19, R162 ;  /* 0x8000001305057c23 */ /* 0x002fe200080100a2 */
[C---:B------:R-:W-:Y:S02]  /*b9d0*/  ISETP.LT.OR P1, PT, R3.reuse, R205, P1 ;  /* 0x000000cd0300720c */ /* 0x040fe40000f21670 */
[----:B------:R-:W-:Y:S02]  /*b9e0*/  ISETP.LT.OR P6, PT, R3, R208, P6 ;  /* 0x000000d00300720c */ /* 0x000fe400037c1670 */
[----:B------:R-:W-:Y:S01]  /*b9f0*/  FSEL R145, R5, -INF , !P5 ;  /* 0xff80000005917808 */ /* 0x000fe20006800000 */
[----:B---3--:R-:W-:-:S05]  /*ba00*/  FFMA.FTZ R8, R8, -UR19, R161 ;  /* 0x8000001308087c23 */ /* 0x008fca00080100a1 */
[----:B------:R-:W-:Y:S01]  /*ba10*/  FSEL R144, R8, -INF , !P6 ;  /* 0xff80000008907808 */ /* 0x000fe20007000000 */
[----:B--2---:R-:W-:-:S05]  /*ba20*/  FFMA.FTZ R4, R4, -UR19, R163 ;  /* 0x8000001304047c23 */ /* 0x004fca00080100a3 */
        /* <DEDUP_REMOVED lines=15> */
[C---:B------:R-:W-:Y:S02]  /*bb20*/  @!P4 LEA R6, P5, R5.reuse, c[0x0][0x168], 0x1 ;  /* 0x00005a000506ca11 */ /* 0x040fe400078a08ff */
[C---:B------:R-:W-:Y:S02]  /*bb30*/  @!P2 LEA R10, P1, R5.reuse, c[0x0][0x168], 0x1 ;  /* 0x00005a00050aaa11 */ /* 0x040fe400078208ff */
[----:B------:R-:W-:Y:S02]  /*bb40*/  LEA.HI.X R4, R4, R203, R3, 0x6, P0 ;  /* 0x000000cb04047211 */ /* 0x000fe400000f3403 */
[C---:B------:R-:W-:Y:S02]  /*bb50*/  @!P3 LEA R12, P0, R5.reuse, c[0x0][0x168], 0x1 ;  /* 0x00005a00050cba11 */ /* 0x040fe400078008ff */
[C---:B------:R-:W-:Y:S02]  /*bb60*/  IADD3 R3, P6, R5.reuse, UR9, RZ ;  /* 0x0000000905037c10 */ /* 0x040fe4000ffde0ff */
[----:B------:R-:W-:-:S02]  /*bb70*/  @!P4 LEA.HI.X R7, R5, c[0x0][0x16c], R4, 0x1, P5 ;  /* 0x00005b000507ca11 */ /* 0x000fc400028f0c04 */
        /* <DEDUP_REMOVED lines=39> */
.L_x_436:
[----:B------:R-:W-:Y:S05]  /*bdf0*/  BSYNC B0 ;  /* 0x0000000000007941 */ /* 0x000fea0003800000 */
.L_x_435:
[----:B------:R-:W0:Y:S02]  /*be00*/  LDGDEPBAR ;  /* 0x00000000000079af */ /* 0x000e240000000000 */
.L_x_434:
[----:B------:R-:W-:Y:S01]  /*be10*/  FMNMX.FTZ R3, R2, R148, !PT ;  /* 0x0000009402037209 */ /* 0x000fe20007810000 */
        /* <DEDUP_REMOVED lines=42> */
[----:B-1----:R-:W-:-:S04]  /*c0c0*/  FMNMX.FTZ R132, R5, R132, !PT ;  /* 0x0000008405847209 */ /* 0x002fc80007810000 */
[C---:B------:R-:W-:Y:S01]  /*c0d0*/  FSETP.NEU.FTZ.AND P1, PT, R132.reuse, -INF , PT ;  /* 0xff8000008400780b */ /* 0x040fe20003f3d000 */
[----:B------:R-:W-:Y:S01]  /*c0e0*/  FMUL.FTZ R157, R132, c[0x0][0x23c] ;  /* 0x00008f00849d7a20 */ /* 0x000fe20000410000 */
[----:B--2---:R-:W-:Y:S02]  /*c0f0*/  FMNMX.FTZ R3, R4, R3, !PT ;  /* 0x0000000304037209 */ /* 0x004fe40007810000 */
[----:B------:R-:W-:Y:S02]  /*c100*/  FSEL R5, R132, RZ, P1 ;  /* 0x000000ff84057208 */ /* 0x000fe40000800000 */
[C---:B------:R-:W-:Y:S01]  /*c110*/  FSETP.NEU.FTZ.AND P0, PT, R3.reuse, -INF , PT ;  /* 0xff8000000300780b */ /* 0x040fe20003f1d000 */
[----:B------:R-:W-:Y:S01]  /*c120*/  FMUL.FTZ R154, R3, c[0x0][0x23c] ;  /* 0x00008f00039a7a20 */ /* 0x000fe20000410000 */
[----:B------:R-:W-:Y:S01]  /*c130*/  FSEL R157, R157, RZ, P1 ;  /* 0x000000ff9d9d7208 */ /* 0x000fe20000800000 */
[----:B------:R-:W-:Y:S01]  /*c140*/  FADD.FTZ R4, R2, -R5 ;  /* 0x8000000502047221 */ /* 0x000fe20000010000 */
[----:B------:R-:W-:-:S02]  /*c150*/  FSEL R5, R3, RZ, P0 ;  /* 0x000000ff03057208 */ /* 0x000fc40000000000 */
[----:B------:R-:W-:Y:S01]  /*c160*/  FSEL R154, R154, RZ, P0 ;  /* 0x000000ff9a9a7208 */ /* 0x000fe20000000000 */
[----:B------:R-:W-:Y:S02]  /*c170*/  FFMA.FTZ R151, R148, c[0x0][0x23c], -R157 ;  /* 0x00008f0094977a23 */ /* 0x000fe4000001089d */
[----:B------:R-:W-:Y:S02]  /*c180*/  FADD.FTZ R5, R0, -R5 ;  /* 0x8000000500057221 */ /* 0x000fe40000010000 */
[--C-:B------:R-:W-:Y:S02]  /*c190*/  FFMA.FTZ R149, R152, c[0x0][0x23c], -R157.reuse ;  /* 0x00008f0098957a23 */ /* 0x100fe4000001089d */
[--C-:B------:R-:W-:Y:S01]  /*c1a0*/  FFMA.FTZ R150, R150, c[0x0][0x23c], -R157.reuse ;  /* 0x00008f0096967a23 */ /* 0x100fe2000001089d */
[----:B------:R-:W-:Y:S01]  /*c1b0*/  MUFU.EX2 R151, R151 ;  /* 0x0000009700977308 */ /* 0x000fe20000000800 */
[----:B------:R-:W-:Y:S02]  /*c1c0*/  FFMA.FTZ R148, R16, c[0x0][0x23c], -R157 ;  /* 0x00008f0010947a23 */ /* 0x000fe4000001089d */
[--C-:B------:R-:W-:Y:S01]  /*c1d0*/  FFMA.FTZ R135, R159, c[0x0][0x23c], -R154.reuse ;  /* 0x00008f009f877a23 */ /* 0x100fe2000001089a */
[----:B------:R-:W1:Y:S01]  /*c1e0*/  LDSM.16.MT88.4 R16, [R188+0x12000] ;  /* 0x01200000bc10783b */ /* 0x000e620000004200 */
[----:B------:R-:W-:-:S02]  /*c1f0*/  FFMA.FTZ R134, R223, c[0x0][0x23c], -R154 ;  /* 0x00008f00df867a23 */ /* 0x000fc4000001089a */
[--C-:B------:R-:W-:Y:S01]  /*c200*/  FFMA.FTZ R133, R225, c[0x0][0x23c], -R154.reuse ;  /* 0x00008f00e1857a23 */ /* 0x100fe2000001089a */
[----:B------:R-:W2:Y:S01]  /*c210*/  MUFU.EX2 R150, R150 ;  /* 0x0000009600967308 */ /* 0x000ea20000000800 */
[----:B------:R-:W-:Y:S02]  /*c220*/  FFMA.FTZ R2, R143, c[0x0][0x23c], -R154 ;  /* 0x00008f008f027a23 */ /* 0x000fe4000001089a */
[----:B------:R-:W-:Y:S02]  /*c230*/  FMUL.FTZ R152, R4, c[0x0][0x23c] ;  /* 0x00008f0004987a20 */ /* 0x000fe40000410000 */
[----:B------:R-:W-:Y:S02]  /*c240*/  FMUL.FTZ R0, R5, c[0x0][0x23c] ;  /* 0x00008f0005007a20 */ /* 0x000fe40000410000 */
[--C-:B------:R-:W-:Y:S01]  /*c250*/  FFMA.FTZ R159, R142, c[0x0][0x23c], -R157.reuse ;  /* 0x00008f008e9f7a23 */ /* 0x100fe2000001089d */
[----:B------:R-:W-:Y:S01]  /*c260*/  MUFU.EX2 R149, R149 ;  /* 0x0000009500957308 */ /* 0x000fe20000000800 */
[----:B------:R-:W-:-:S02]  /*c270*/  FFMA.FTZ R160, R140, c[0x0][0x23c], -R157 ;  /* 0x00008f008ca07a23 */ /* 0x000fc4000001089d */
[--C-:B------:R-:W-:Y:S02]  /*c280*/  FFMA.FTZ R161, R138, c[0x0][0x23c], -R157.reuse ;  /* 0x00008f008aa17a23 */ /* 0x100fe4000001089d */
[--C-:B------:R-:W-:Y:S02]  /*c290*/  FFMA.FTZ R162, R136, c[0x0][0x23c], -R157.reuse ;  /* 0x00008f0088a27a23 */ /* 0x100fe4000001089d */
[--C-:B------:R-:W-:Y:S01]  /*c2a0*/  FFMA.FTZ R163, R141, c[0x0][0x23c], -R154.reuse ;  /* 0x00008f008da37a23 */ /* 0x100fe2000001089a */
[----:B------:R-:W3:Y:S01]  /*c2b0*/  MUFU.EX2 R148, R148 ;  /* 0x0000009400947308 */ /* 0x000ee20000000800 */
[----:B--2---:R-:W-:Y:S01]  /*c2c0*/  F2FP.PACK_AB R4, R150, R151 ;  /* 0x000000979604723e */ /* 0x004fe200000000ff */
[--C-:B------:R-:W-:Y:S01]  /*c2d0*/  FFMA.FTZ R164, R139, c[0x0][0x23c], -R154.reuse ;  /* 0x00008f008ba47a23 */ /* 0x100fe2000001089a */
[----:B------:R-:W-:Y:S01]  /*c2e0*/  LDSM.16.MT88.4 R140, [R186+0x12800] ;  /* 0x01280000ba8c783b */ /* 0x000fe20000004200 */
[--C-:B------:R-:W-:Y:S02]  /*c2f0*/  FFMA.FTZ R165, R137, c[0x0][0x23c], -R154.reuse ;  /* 0x00008f0089a57a23 */ /* 0x100fe4000001089a */
[----:B------:R-:W-:Y:S01]  /*c300*/  FFMA.FTZ R166, R221, c[0x0][0x23c], -R154 ;  /* 0x00008f00dda67a23 */ /* 0x000fe2000001089a */
[----:B------:R-:W-:Y:S01]  /*c310*/  LDSM.16.MT88.4 R136, [R185+0x12800] ;  /* 0x01280000b988783b */ /* 0x000fe20000004200 */
[----:B------:R-:W-:Y:S01]  /*c320*/  MUFU.EX2 R135, R135 ;  /* 0x0000008700877308 */ /* 0x000fe20000000800 */
[----:B------:R-:W-:-:S02]  /*c330*/  FFMA.FTZ R167, R168, c[0x0][0x23c], -R157 ;  /* 0x00008f00a8a77a23 */ /* 0x000fc4000001089d */
[--C-:B------:R-:W-:Y:S02]  /*c340*/  FFMA.FTZ R168, R212, c[0x0][0x23c], -R157.reuse ;  /* 0x00008f00d4a87a23 */ /* 0x100fe4000001089d */
[--C-:B------:R-:W-:Y:S02]  /*c350*/  FFMA.FTZ R221, R214, c[0x0][0x23c], -R157.reuse ;  /* 0x00008f00d6dd7a23 */ /* 0x100fe4000001089d */
[----:B------:R-:W-:Y:S01]  /*c360*/  FFMA.FTZ R170, R170, c[0x0][0x23c], -R157 ;  /* 0x00008f00aaaa7a23 */ /* 0x000fe2000001089d */
[----:B------:R-:W2:Y:S01]  /*c370*/  MUFU.EX2 R134, R134 ;  /* 0x0000008600867308 */ /* 0x000ea20000000800 */
[----:B---3--:R-:W-:Y:S01]  /*c380*/  F2FP.PACK_AB R6, R148, R149 ;  /* 0x000000959406723e */ /* 0x008fe200000000ff */
        /* <DEDUP_REMOVED lines=8> */
[----:B------:R-:W3:Y:S01]  /*c410*/  MUFU.EX2 R2, R2 ;  /* 0x0000000200027308 */ /* 0x000ee20000000800 */
[----:B--2---:R-:W-:Y:S01]  /*c420*/  F2FP.PACK_AB R5, R134, R135 ;  /* 0x000000878605723e */ /* 0x004fe200000000ff */
[----:B------:R-:W-:-:S02]  /*c430*/  FFMA.FTZ R157, R144, c[0x0][0x23c], -R157 ;  /* 0x00008f00909d7a23 */ /* 0x000fc4000001089d */
[--C-:B------:R-:W-:Y:S02]  /*c440*/  FFMA.FTZ R155, R155, c[0x0][0x23c], -R154.reuse ;  /* 0x00008f009b9b7a23 */ /* 0x100fe4000001089a */
[--C-:B------:R-:W-:Y:S02]  /*c450*/  FFMA.FTZ R216, R147, c[0x0][0x23c], -R154.reuse ;  /* 0x00008f0093d87a23 */ /* 0x100fe4000001089a */
[----:B------:R-:W2:Y:S01]  /*c460*/  MUFU.EX2 R152, R152 ;  /* 0x0000009800987308 */ /* 0x000ea20000000800 */
[--C-:B------:R-:W-:Y:S02]  /*c470*/  FFMA.FTZ R218, R145, c[0x0][0x23c], -R154.reuse ;  /* 0x00008f0091da7a23 */ /* 0x100fe4000001089a */
[----:B------:R-:W-:Y:S01]  /*c480*/  FFMA.FTZ R153, R153, c[0x0][0x23c], -R154 ;  /* 0x00008f0099997a23 */ /* 0x000fe2000001089a */
[----:B------:R-:W-:Y:S04]  /*c490*/  LDSM.16.MT88.4 R144, [R186+0x13800] ;  /* 0x01380000ba90783b */ /* 0x000fe80000004200 */
        /* <DEDUP_REMOVED lines=62> */
[----:B------:R-:W2:Y:S01]  /*c880*/  MUFU.EX2 R168, R168 ;  /* 0x000000a800a87308 */ /* 0x000ea20000000800 */
[----:B------:R-:W-:Y:S02]  /*c890*/  FMUL.FTZ R103, R103, R0 ;  /* 0x0000000067677220 */ /* 0x000fe40000410000 */
        /* <DEDUP_REMOVED lines=8> */
[----:B------:R-:W-:Y:S01]  /*c920*/  FMUL.FTZ R49, R49, R152 ;  /* 0x0000009831317220 */ /* 0x000fe20000410000 */
        /* <DEDUP_REMOVED lines=163> */
[C---:B--2---:R-:W-:Y:S08]  /*d360*/  HMMA.16816.F32 R60, R4.reuse, R12, R60 ;  /* 0x0000000c043c723c */ /* 0x044ff0000000183c */
        /* <DEDUP_REMOVED lines=22> */
[C---:B--2---:R-:W-:Y:S08]  /*d4d0*/  HMMA.16816.F32 R84, R4.reuse, R16, R84 ;  /* 0x000000100454723c */ /* 0x044ff00000001854 */
        /* <DEDUP_REMOVED lines=12> */
[----:B----4-:R-:W-:Y:S01]  /*d5a0*/  HMMA.16816.F32 R128, R4, R8, R128 ;  /* 0x000000080480723c */ /* 0x010fe20000001880 */
[----:B------:R-:W-:Y:S02]  /*d5b0*/  FADD.FTZ R217, R157, R156 ;  /* 0x0000009c9dd97221 */ /* 0x000fe40000010000 */
[----:B------:R-:W-:-:S05]  /*d5c0*/  FADD.FTZ R213, R153, R218 ;  /* 0x000000da99d57221 */ /* 0x000fca0000010000 */
        /* <DEDUP_REMOVED lines=20> */
[C---:B----4-:R-:W-:Y:S08]  /*d710*/  HMMA.16816.F32 R76, R4.reuse, R8, R76 ;  /* 0x00000008044c723c */ /* 0x050ff0000000184c */
[C---:B------:R-:W-:Y:S08]  /*d720*/  HMMA.16816.F32 R80, R4.reuse, R10, R80 ;  /* 0x0000000a0450723c */ /* 0x040ff00000001850 */
[C---:B---3--:R-:W-:Y:S08]  /*d730*/  HMMA.16816.F32 R84, R4.reuse, R28, R84 ;  /* 0x0000001c0454723c */ /* 0x048ff00000001854 */
[C---:B------:R-:W-:Y:S08]  /*d740*/  HMMA.16816.F32 R88, R4.reuse, R30, R88 ;  /* 0x0000001e0458723c */ /* 0x040ff00000001858 */
[C---:B-1----:R-:W-:Y:S08]  /*d750*/  HMMA.16816.F32 R92, R4.reuse, R12, R92 ;  /* 0x0000000c045c723c */ /* 0x042ff0000000185c */
[----:B------:R-:W-:Y:S08]  /*d760*/  HMMA.16816.F32 R96, R4, R14, R96 ;  /* 0x0000000e0460723c */ /* 0x000ff00000001860 */
.L_x_430:
[----:B------:R-:W-:-:S06]  /*d770*/  UISETP.GT.AND UP0, UPT, UR22, UR7, UPT ;  /* 0x000000071600728c */ /* 0x000fcc000bf04270 */
[----:B------:R-:W-:-:S13]  /*d780*/  PLOP3.LUT P0, PT, PT, PT, UP0, 0x80, 0x0 ;  /* 0x000000000000781c */ /* 0x000fda0003f0f008 */
        /* <DEDUP_REMOVED lines=9> */
.L_x_440:
[----:B------:R1:W-:Y:S01]  /*d820*/  @P4 STS.128 [R199+0xc000], RZ ;  /* 0x00c000ffc7004388 */ /* 0x0003e20000000c00 */
        /* <DEDUP_REMOVED lines=11> */
[C---:B------:R-:W-:Y:S02]  /*d8e0*/  @!P4 LEA R146, P1, R134.reuse, c[0x0][0x168], 0x1 ;  /* 0x00005a008692ca11 */ /* 0x040fe400078208ff */
[----:B------:R-:W-:Y:S02]  /*d8f0*/  @!P2 LEA R140, P5, R134, c[0x0][0x168], 0x1 ;  /* 0x00005a00868caa11 */ /* 0x000fe400078a08ff */
[----:B------:R-:W-:Y:S02]  /*d900*/  LEA.HI.X R133, R136, R203, R133, 0x6, P0 ;  /* 0x000000cb88857211 */ /* 0x000fe400000f3485 */
[C---:B------:R-:W-:Y:S02]  /*d910*/  @!P3 LEA R142, P0, R134.reuse, c[0x0][0x168], 0x1 ;  /* 0x00005a00868eba11 */ /* 0x040fe400078008ff */
[C-C-:B------:R-:W-:Y:S02]  /*d920*/  @!P4 LEA.HI.X R147, R134.reuse, c[0x0][0x16c], R133.reuse, 0x1, P1 ;  /* 0x00005b008693ca11 */ /* 0x140fe400008f0c85 */
[C-C-:B------:R-:W-:Y:S02]  /*d930*/  @!P3 LEA.HI.X R143, R134.reuse, c[0x0][0x16c], R133.reuse, 0x1, P0 ;  /* 0x00005b00868fba11 */ /* 0x140fe400000f0c85 */
[C---:B------:R-:W-:Y:S01]  /*d940*/  @!P2 LEA.HI.X R141, R134.reuse, c[0x0][0x16c], R133, 0x1, P5 ;  /* 0x00005b00868daa11 */ /* 0x040fe200028f0c85 */
[----:B------:R-:W-:Y:S01]  /*d950*/  @!PT LDS RZ, [RZ] ;  /* 0x00000000fffff984 */ /* 0x000fe20000000800 */
[----:B------:R-:W-:Y:S01]  /*d960*/  @!PT LDS RZ, [RZ] ;  /* 0x00000000fffff984 */ /* 0x000fe20000000800 */
[----:B------:R-:W-:Y:S01]  /*d970*/  @!PT LDS RZ, [RZ] ;  /* 0x00000000fffff984 */ /* 0x000fe20000000800 */
[----:B------:R1:W-:Y:S01]  /*d980*/  @!P4 LDGSTS.E.BYPASS.LTC128B.128 [R199+0xc000], [R146.64] ;  /* 0x0c00000092c7cfae */ /* 0x0003e2000b901d4e */
[----:B------:R-:W-:Y:S03]  /*d990*/  IADD3 R132, P6, R134, UR9, RZ ;  /* 0x0000000986847c10 */ /* 0x000fe6000ffde0ff */
[----:B------:R1:W-:Y:S01]  /*d9a0*/  @P3 STS.128 [R199+0xe000], RZ ;  /* 0x00e000ffc7003388 */ /* 0x0003e20000000c00 */
[C---:B------:R-:W-:Y:S02]  /*d9b0*/  @!P3 LEA R138, P1, R132.reuse, c[0x0][0x168], 0x1 ;  /* 0x00005a00848aba11 */ /* 0x040fe400078208ff */
[C---:B------:R-:W-:Y:S01]  /*d9c0*/  @!P2 LEA R136, P0, R132.reuse, c[0x0][0x168], 0x1 ;  /* 0x00005a008488aa11 */ /* 0x040fe200078008ff */
[----:B------:R-:W-:Y:S01]  /*d9d0*/  @!PT LDS RZ, [RZ] ;  /* 0x00000000fffff984 */ /* 0x000fe20000000800 */
[----:B------:R-:W-:Y:S01]  /*d9e0*/  @!PT LDS RZ, [RZ] ;  /* 0x00000000fffff984 */ /* 0x000fe20000000800 */
[----:B------:R-:W-:Y:S01]  /*d9f0*/  @!PT LDS RZ, [RZ] ;  /* 0x00000000fffff984 */ /* 0x000fe20000000800 */
[----:B------:R1:W-:Y:S01]  /*da00*/  @!P3 LDGSTS.E.BYPASS.LTC128B.128 [R199+0xe000], [R142.64+0x80] ;  /* 0x0e0000808ec7bfae */ /* 0x0003e2000b901d4e */
[----:B------:R-:W-:Y:S02]  /*da10*/  IADD3.X R3, R133, UR8, RZ, P6, !PT ;  /* 0x0000000885037c10 */ /* 0x000fe4000b7fe4ff */
[C---:B------:R-:W-:Y:S01]  /*da20*/  @!P4 LEA R144, P6, R132.reuse, c[0x0][0x168], 0x1 ;  /* 0x00005a008490ca11 */ /* 0x040fe200078c08ff */
[----:B------:R1:W-:Y:S01]  /*da30*/  @P2 STS.128 [R199+0x10000], RZ ;  /* 0x010000ffc7002388 */ /* 0x0003e20000000c00 */
[C-C-:B------:R-:W-:Y:S02]  /*da40*/  @!P3 LEA.HI.X R139, R132.reuse, c[0x0][0x16c], R3.reuse, 0x1, P1 ;  /* 0x00005b00848bba11 */ /* 0x140fe400008f0c03 */
[C-C-:B------:R-:W-:Y:S01]  /*da50*/  @!P4 LEA.HI.X R145, R132.reuse, c[0x0][0x16c], R3.reuse, 0x1, P6 ;  /* 0x00005b008491ca11 */ /* 0x140fe200030f0c03 */
[----:B------:R-:W-:Y:S01]  /*da60*/  @!PT LDS RZ, [RZ] ;  /* 0x00000000fffff984 */ /* 0x000fe20000000800 */
[----:B------:R-:W-:Y:S01]  /*da70*/  @!PT LDS RZ, [RZ] ;  /* 0x00000000fffff984 */ /* 0x000fe20000000800 */
[----:B------:R-:W-:Y:S01]  /*da80*/  @!PT LDS RZ, [RZ] ;  /* 0x00000000fffff984 */ /* 0x000fe20000000800 */
[----:B------:R1:W-:Y:S01]  /*da90*/  @!P2 LDGSTS.E.BYPASS.LTC128B.128 [R199+0x10000], [R140.64+0x100] ;  /* 0x100001008cc7afae */ /* 0x0003e2000b901d4e */
[----:B------:R-:W-:Y:S03]  /*daa0*/  @!P2 LEA.HI.X R137, R132, c[0x0][0x16c], R3, 0x1, P0 ;  /* 0x00005b008489aa11 */ /* 0x000fe600000f0c03 */
        /* <DEDUP_REMOVED lines=17> */
.L_x_438:
[----:B------:R-:W-:Y:S04]  /*dbc0*/  DEPBAR.LE SB0, 0x0 ;  /* 0x000080000000791a */ /* 0x000fe80000000000 */
[----:B------:R-:W-:Y:S01]  /*dbd0*/  BAR.SYNC.DEFER_BLOCKING 0x0 ;  /* 0x0000000000007b1d */ /* 0x000fe20000010000 */
[----:B------:R-:W-:Y:S04]  /*dbe0*/  UIADD3 UR13, UR22, -0x1, URZ ;  /* 0xffffffff160d7890 */ /* 0x000fe8000fffe03f */
[----:B------:R-:W-:Y:S02]  /*dbf0*/  USHF.R.S32.HI UR5, URZ, 0x1f, UR13 ;  /* 0x0000001f3f057899 */ /* 0x000fe4000801140d */
[----:B------:R-:W-:Y:S01]  /*dc00*/  UIMAD UR4, UR17, UR13, URZ ;  /* 0x0000000d110472a4 */ /* 0x000fe2000f8e023f */
[----:B------:R-:W-:Y:S01]  /*dc10*/  IMAD.WIDE.U32 R226, R195, UR13, R214 ;  /* 0x0000000dc3e27c25 */ /* 0x000fe2000f8e00d6 */
[----:B------:R-:W-:Y:S02]  /*dc20*/  UISETP.GT.AND UP0, UPT, UR13, UR7, UPT ;  /* 0x000000070d00728c */ /* 0x000fe4000bf04270 */
[----:B------:R-:W-:Y:S02]  /*dc30*/  UIMAD UR4, UR5, UR16, UR4 ;  /* 0x00000010050472a4 */ /* 0x000fe4000f8e0204 */
[C---:B------:R-:W-:Y:S02]  /*dc40*/  @!P4 LEA R230, P1, R226.reuse, c[0x0][0x170], 0x1 ;  /* 0x00005c00e2e6ca11 */ /* 0x040fe400078208ff */
[C---:B------:R-:W-:Y:S02]  /*dc50*/  @!P3 LEA R224, P0, R226.reuse, c[0x0][0x170], 0x1 ;  /* 0x00005c00e2e0ba11 */ /* 0x040fe400078008ff */
[----:B------:R-:W-:Y:S02]  /*dc60*/  IADD3 R216, R227, UR4, RZ ;  /* 0x00000004e3d87c10 */ /* 0x000fe4000fffe0ff */
[C---:B------:R-:W-:Y:S02]  /*dc70*/  @!P2 LEA R222, P5, R226.reuse, c[0x0][0x170], 0x1 ;  /* 0x00005c00e2deaa11 */ /* 0x040fe400078a08ff */
[C-C-:B------:R-:W-:Y:S02]  /*dc80*/  @!P4 LEA.HI.X R231, R226.reuse, c[0x0][0x174], R216.reuse, 0x1, P1 ;  /* 0x00005d00e2e7ca11 */ /* 0x140fe400008f0cd8 */
[C-C-:B------:R-:W-:Y:S01]  /*dc90*/  @!P3 LEA.HI.X R225, R226.reuse, c[0x0][0x174], R216.reuse, 0x1, P0 ;  /* 0x00005d00e2e1ba11 */ /* 0x140fe200000f0cd8 */
[----:B------:R-:W-:Y:S01]  /*dca0*/  @P4 STS.128 [R199+0x12000], RZ ;  /* 0x012000ffc7004388 */ /* 0x000fe20000000c00 */
[C---:B------:R-:W-:Y:S02]  /*dcb0*/  @!P2 LEA.HI.X R223, R226.reuse, c[0x0][0x174], R216, 0x1, P5 ;  /* 0x00005d00e2dfaa11 */ /* 0x040fe400028f0cd8 */
[----:B------:R-:W-:Y:S01]  /*dcc0*/  IADD3 R212, P6, R226, UR18, RZ ;  /* 0x00000012e2d47c10 */ /* 0x000fe2000ffde0ff */
[----:B------:R-:W-:Y:S01]  /*dcd0*/  @!PT LDS RZ, [RZ] ;  /* 0x00000000fffff984 */ /* 0x000fe20000000800 */
[----:B------:R-:W-:Y:S01]  /*dce0*/  @!PT LDS RZ, [RZ] ;  /* 0x00000000fffff984 */ /* 0x000fe20000000800 */
[----:B------:R-:W-:Y:S01]  /*dcf0*/  @!PT LDS RZ, [RZ] ;  /* 0x00000000fffff984 */ /* 0x000fe20000000800 */
[----:B------:R1:W-:Y:S03]  /*dd00*/  @!P4 LDGSTS.E.BYPASS.LTC128B.128 [R199+0x12000], [R230.64] ;  /* 0x12000000e6c7cfae */ /* 0x0003e6000b901d4e */
        /* <DEDUP_REMOVED lines=11> */
[C---:B------:R-:W-:Y:S03]  /*ddc0*/  @!P2 LEA R218, P0, R212.reuse, c[0x0][0x170], 0x1 ;  /* 0x00005c00d4daaa11 */ /* 0x040fe600078008ff */
[----:B------:R-:W-:Y:S01]  /*ddd0*/  @!PT LDS RZ, [RZ] ;  /* 0x00000000fffff984 */ /* 0x000fe20000000800 */
[----:B------:R-:W-:Y:S01]  /*dde0*/  @!PT LDS RZ, [RZ] ;  /* 0x00000000fffff984 */ /* 0x000fe20000000800 */
[----:B------:R-:W-:Y:S01]  /*ddf0*/  @!PT LDS RZ, [RZ] ;  /* 0x00000000fffff984 */ /* 0x000fe20000000800 */
[----:B------:R1:W-:Y:S01]  /*de00*/  @!P2 LDGSTS.E.BYPASS.LTC128B.128 [R199+0x16000], [R222.64+0x100] ;  /* 0x16000100dec7afae */ /* 0x0003e2000b901d4e */
[----:B------:R-:W-:Y:S02]  /*de10*/  @!P2 LEA.HI.X R219, R212, c[0x0][0x174], R3, 0x1, P0 ;  /* 0x00005d00d4dbaa11 */ /* 0x000fe400000f0c03 */
[----:B------:R-:W-:Y:S01]  /*de20*/  PLOP3.LUT P0, PT, PT, PT, UP0, 0x80, 0x0 ;  /* 0x000000000000781c */ /* 0x000fe20003f0f008 */
        /* <DEDUP_REMOVED lines=175> */
.L_x_439:
[----:B------:R-:W-:Y:S01]  /*e920*/  IMAD.U32 R3, RZ, RZ, UR13 ;  /* 0x0000000dff037e24 */ /* 0x000fe2000f8e00ff */
[----:B------:R-:W-:Y:S02]  /*e930*/  UISETP.GT.AND UP0, UPT, UR13, UR7, UPT ;  /* 0x000000070d00728c */ /* 0x000fe4000bf04270 */
[----:B------:R-:W-:Y:S01]  /*e940*/  UMOV UR22, UR13 ;  /* 0x0000000d00167c82 */ /* 0x000fe20008000000 */
[----:B------:R-:W-:Y:S05]  /*e950*/  IMAD R132, R3, 0x40, R198 ;  /* 0x0000004003847824 */ /* 0x000fea00078e02c6 */
[C---:B------:R-:W-:Y:S02]  /*e960*/  IADD3 R3, R209.reuse, -R132, RZ ;  /* 0x80000084d1037210 */ /* 0x040fe40007ffe0ff */
[----:B-1----:R-:W-:Y:S02]  /*e970*/  IADD3 R142, R132, 0x1, RZ ;  /* 0x00000001848e7810 */ /* 0x002fe40007ffe0ff */
[----:B------:R-:W-:Y:S01]  /*e980*/  IABS R153, R3 ;  /* 0x0000000300997213 */ /* 0x000fe20000000000 */
[----:B------:R-:W-:Y:S01]  /*e990*/  IMAD.IADD R3, R206, 0x1, -R132 ;  /* 0x00000001ce037824 */ /* 0x000fe200078e0a84 */
[C---:B------:R-:W-:Y:S02]  /*e9a0*/  IADD3 R151, R132.reuse, 0x8, RZ ;  /* 0x0000000884977810 */ /* 0x040fe40007ffe0ff */
[C---:B------:R-:W-:Y:S02]  /*e9b0*/  IADD3 R150, R132.reuse, 0x9, RZ ;  /* 0x0000000984967810 */ /* 0x040fe40007ffe0ff */
[----:B------:R-:W-:Y:S01]  /*e9c0*/  IABS R147, R3 ;  /* 0x0000000300937213 */ /* 0x000fe20000000000 */
[----:B------:R-:W-:Y:S01]  /*e9d0*/  I2F R153, R153 ;  /* 0x0000009900997306 */ /* 0x000fe20000201400 */
[C---:B------:R-:W-:Y:S02]  /*e9e0*/  IADD3 R3, R209.reuse, -R142, RZ ;  /* 0x8000008ed1037210 */ /* 0x040fe40007ffe0ff */
[C---:B------:R-:W-:Y:S02]  /*e9f0*/  IADD3 R148, R132.reuse, 0x10, RZ ;  /* 0x0000001084947810 */ /* 0x040fe40007ffe0ff */
[----:B------:R-:W-:Y:S01]  /*ea00*/  IABS R138, R3 ;  /* 0x00000003008a7213 */ /* 0x000fe20000000000 */
[C---:B------:R-:W-:Y:S01]  /*ea10*/  IMAD.IADD R3, R209.reuse, 0x1, -R151 ;  /* 0x00000001d1037824 */ /* 0x040fe200078e0a97 */
[C---:B------:R-:W-:Y:S02]  /*ea20*/  IADD3 R143, R132.reuse, 0x11, RZ ;  /* 0x00000011848f7810 */ /* 0x040fe40007ffe0ff */
[C---:B------:R-:W-:Y:S01]  /*ea30*/  IADD3 R141, R132.reuse, 0x18, RZ ;  /* 0x00000018848d7810 */ /* 0x040fe20007ffe0ff */
[----:B------:R-:W-:Y:S01]  /*ea40*/  I2F R147, R147 ;  /* 0x0000009300937306 */ /* 0x000fe20000201400 */
[----:B------:R-:W-:Y:S02]  /*ea50*/  IABS R145, R3 ;  /* 0x0000000300917213 */ /* 0x000fe40000000000 */
[C---:B------:R-:W-:Y:S02]  /*ea60*/  IADD3 R3, R209.reuse, -R150, RZ ;  /* 0x80000096d1037210 */ /* 0x040fe40007ffe0ff */
[C---:B------:R-:W-:Y:S02]  /*ea70*/  IADD3 R139, R132.reuse, 0x19, RZ ;  /* 0x00000019848b7810 */ /* 0x040fe40007ffe0ff */
[----:B------:R-:W-:Y:S01]  /*ea80*/  IABS R136, R3 ;  /* 0x0000000300887213 */ /* 0x000fe20000000000 */
[C---:B------:R-:W-:Y:S01]  /*ea90*/  IMAD.IADD R3, R209.reuse, 0x1, -R148 ;  /* 0x00000001d1037824 */ /* 0x040fe200078e0a94 */
[----:B------:R-:W-:Y:S01]  /*eaa0*/  ISETP.GE.AND P6, PT, R132, R205, PT ;  /* 0x000000cd8400720c */ /* 0x000fe20003fc6270 */
[----:B------:R-:W-:Y:S01]  /*eab0*/  I2F R138, R138 ;  /* 0x0000008a008a7306 */ /* 0x000fe20000201400 */
[-C--:B------:R-:W-:Y:S02]  /*eac0*/  ISETP.GE.AND P5, PT, R142, R208.reuse, PT ;  /* 0x000000d08e00720c */ /* 0x080fe40003fa6270 */
[----:B------:R-:W-:Y:S02]  /*ead0*/  IABS R135, R3 ;  /* 0x0000000300877213 */ /* 0x000fe40000000000 */
[C---:B------:R-:W-:Y:S02]  /*eae0*/  IADD3 R3, R209.reuse, -R143, RZ ;  /* 0x8000008fd1037210 */ /* 0x040fe40007ffe0ff */
[C---:B------:R-:W-:Y:S02]  /*eaf0*/  ISETP.GE.AND P1, PT, R132.reuse, R208, PT ;  /* 0x000000d08400720c */ /* 0x040fe40003f26270 */
[----:B------:R-:W-:Y:S01]  /*eb00*/  IABS R134, R3 ;  /* 0x0000000300867213 */ /* 0x000fe20000000000 */
[C---:B------:R-:W-:Y:S01]  /*eb10*/  IMAD.IADD R3, R209.reuse, 0x1, -R141 ;  /* 0x00000001d1037824 */ /* 0x040fe200078e0a8d */
[----:B------:R-:W-:Y:S01]  /*eb20*/  I2F R136, R136 ;  /* 0x0000008800887306 */ /* 0x000fe20000201400 */
[C---:B------:R-:W-:Y:S02]  /*eb30*/  IADD3 R144, R132.reuse, 0x28, RZ ;  /* 0x0000002884907810 */ /* 0x040fe40007ffe0ff */
[----:B------:R-:W-:Y:S02]  /*eb40*/  ISETP.GE.OR P6, PT, R132, R204, !P6 ;  /* 0x000000cc8400720c */ /* 0x000fe400077c6670 */
[----:B------:R-:W-:Y:S02]  /*eb50*/  IABS R133, R3 ;  /* 0x0000000300857213 */ /* 0x000fe40000000000 */
[----:B------:R-:W-:Y:S02]  /*eb60*/  IADD3 R3, R206, -R142, RZ ;  /* 0x8000008ece037210 */ /* 0x000fe40007ffe0ff */
[----:B------:R-:W-:Y:S01]  /*eb70*/  ISETP.GE.OR P5, PT, R142, R207, !P5 ;  /* 0x000000cf8e00720c */ /* 0x000fe20006fa6670 */
[----:B------:R-:W-:Y:S01]  /*eb80*/  I2F R145, R145 ;  /* 0x0000009100917306 */ /* 0x000fe20000201400 */
[----:B------:R-:W-:Y:S01]  /*eb90*/  IABS R140, R3 ;  /* 0x00000003008c7213 */ /* 0x000fe20000000000 */
[C---:B------:R-:W-:Y:S01]  /*eba0*/  IMAD.IADD R3, R209.reuse, 0x1, -R139 ;  /* 0x00000001d1037824 */ /* 0x040fe200078e0a8b */
[----:B------:R-:W-:Y:S02]  /*ebb0*/  ISETP.GE.OR P1, PT, R132, R207, !P1 ;  /* 0x000000cf8400720c */ /* 0x000fe40004f26670 */
[----:B------:R-:W-:Y:S02]  /*ebc0*/  ISETP.GE.AND P0, PT, R142, R205, PT ;  /* 0x000000cd8e00720c */ /* 0x000fe40003f06270 */
[----:B------:R-:W-:Y:S02]  /*ebd0*/  IABS R146, R3 ;  /* 0x0000000300927213 */ /* 0x000fe40000000000 */
[----:B------:R-:W-:Y:S01]  /*ebe0*/  IADD3 R3, R206, -R151, RZ ;  /* 0x80000097ce037210 */ /* 0x000fe20007ffe0ff */
[----:B------:R-:W-:Y:S01]  /*ebf0*/  I2F R133, R133 ;  /* 0x0000008500857306 */ /* 0x000fe20000201400 */
[----:B------:R-:W-:Y:S02]  /*ec00*/  ISETP.GE.OR P0, PT, R142, R204, !P0 ;  /* 0x000000cc8e00720c */ /* 0x000fe40004706670 */
[----:B------:R-:W-:Y:S02]  /*ec10*/  IABS R149, R3 ;  /* 0x0000000300957213 */ /* 0x000fe40000000000 */
[----:B------:R-:W-:Y:S05]  /*ec20*/  IADD3 R3, R132, 0x20, RZ ;  /* 0x0000002084037810 */ /* 0x000fea0007ffe0ff */
[----:B------:R-:W-:Y:S01]  /*ec30*/  IMAD.IADD R137, R209, 0x1, -R3 ;  /* 0x00000001d1897824 */ /* 0x000fe200078e0a03 */
[----:B------:R-:W-:Y:S04]  /*ec40*/  I2F R135, R135 ;  /* 0x0000008700877306 */ /* 0x000fe80000201400 */
[----:B------:R-:W-:Y:S06]  /*ec50*/  IABS R137, R137 ;  /* 0x0000008900897213 */ /* 0x000fec0000000000 */
[----:B------:R-:W-:Y:S10]  /*ec60*/  I2F R134, R134 ;  /* 0x0000008600867306 */ /* 0x000ff40000201400 */
[----:B------:R-:W-:Y:S10]  /*ec70*/  I2F R140, R140 ;  /* 0x0000008c008c7306 */ /* 0x000ff40000201400 */
[----:B------:R-:W-:Y:S10]  /*ec80*/  I2F R146, R146 ;  /* 0x0000009200927306 */ /* 0x000ff40000201400 */
[----:B------:R-:W1:Y:S02]  /*ec90*/  I2F R149, R149 ;  /* 0x0000009500957306 */ /* 0x000e640000201400 */
[----:B-1----:R-:W-:Y:S02]  /*eca0*/  FFMA.FTZ R10, R149, -UR19, R10 ;  /* 0x80000013950a7c23 */ /* 0x002fe4000801000a */
[----:B------:R-:W-:Y:S01]  /*ecb0*/  FFMA.FTZ R5, R138, -UR19, R5 ;  /* 0x800000138a057c23 */ /* 0x000fe20008010005 */
[----:B------:R-:W-:Y:S01]  /*ecc0*/  IADD3 R138, R206, -R150, RZ ;  /* 0x80000096ce8a7210 */ /* 0x000fe20007ffe0ff */
[----:B------:R-:W-:Y:S01]  /*ecd0*/  FFMA.FTZ R9, R136, -UR19, R9 ;  /* 0x8000001388097c23 */ /* 0x000fe20008010009 */
[----:B------:R-:W-:Y:S01]  /*ece0*/  IADD3 R136, R206, -R148, RZ ;  /* 0x80000094ce887210 */ /* 0x000fe20007ffe0ff */
[----:B------:R-:W-:Y:S01]  /*ecf0*/  FFMA.FTZ R4, R153, -UR19, R4 ;  /* 0x8000001399047c23 */ /* 0x000fe20008010004 */
[----:B------:R-:W-:Y:S01]  /*ed00*/  IABS R138, R138 ;  /* 0x0000008a008a7213 */ /* 0x000fe20000000000 */
[----:B------:R-:W1:Y:S01]  /*ed10*/  I2F R153, R137 ;  /* 0x0000008900997306 */ /* 0x000e620000201400 */
[----:B------:R-:W-:Y:S01]  /*ed20*/  IABS R136, R136 ;  /* 0x0000008800887213 */ /* 0x000fe20000000000 */
[----:B------:R-:W-:Y:S02]  /*ed30*/  FFMA.FTZ R6, R147, -UR19, R6 ;  /* 0x8000001393067c23 */ /* 0x000fe40008010006 */
[----:B------:R-:W-:Y:S01]  /*ed40*/  FFMA.FTZ R8, R145, -UR19, R8 ;  /* 0x8000001391087c23 */ /* 0x000fe20008010008 */
[----:B------:R-:W-:Y:S01]  /*ed50*/  IADD3 R145, R132, 0x21, RZ ;  /* 0x0000002184917810 */ /* 0x000fe20007ffe0ff */
[----:B------:R-:W-:Y:S02]  /*ed60*/  FFMA.FTZ R16, R133, -UR19, R16 ;  /* 0x8000001385107c23 */ /* 0x000fe40008010010 */
[----:B------:R-:W-:Y:S01]  /*ed70*/  FFMA.FTZ R12, R135, -UR19, R12 ;  /* 0x80000013870c7c23 */ /* 0x000fe2000801000c */
[----:B------:R-:W-:Y:S01]  /*ed80*/  FSEL R135, R6, -INF , !P6 ;  /* 0xff80000006877808 */ /* 0x000fe20007000000 */
[----:B------:R-:W2:Y:S01]  /*ed90*/  I2F R152, R138 ;  /* 0x0000008a00987306 */ /* 0x000ea20000201400 */
[----:B------:R-:W-:Y:S01]  /*eda0*/  IMAD.IADD R133, R209, 0x1, -R145 ;  /* 0x00000001d1857824 */ /* 0x000fe200078e0a91 */
[-C--:B------:R-:W-:Y:S01]  /*edb0*/  ISETP.GE.AND P6, PT, R150, R208.reuse, PT ;  /* 0x000000d09600720c */ /* 0x080fe20003fc6270 */
[----:B------:R-:W-:Y:S01]  /*edc0*/  FFMA.FTZ R13, R134, -UR19, R13 ;  /* 0x80000013860d7c23 */ /* 0x000fe2000801000d */
[----:B------:R-:W-:Y:S01]  /*edd0*/  FSEL R134, R5, -INF , !P5 ;  /* 0xff80000005867808 */ /* 0x000fe20006800000 */
[----:B------:R-:W-:Y:S01]  /*ede0*/  IMAD.IADD R5, R209, 0x1, -R144 ;  /* 0x00000001d1057824 */ /* 0x000fe200078e0a90 */
[----:B------:R-:W-:Y:S01]  /*edf0*/  ISETP.GE.OR P6, PT, R150, R207, !P6 ;  /* 0x000000cf9600720c */ /* 0x000fe200077c6670 */
[----:B------:R-:W-:Y:S01]  /*ee00*/  FFMA.FTZ R7, R140, -UR19, R7 ;  /* 0x800000138c077c23 */ /* 0x000fe20008010007 */
[-C--:B------:R-:W-:Y:S01]  /*ee10*/  ISETP.GE.AND P5, PT, R148, R208.reuse, PT ;  /* 0x000000d09400720c */ /* 0x080fe20003fa6270 */
[----:B------:R-:W-:Y:S01]  /*ee20*/  FFMA.FTZ R17, R146, -UR19, R17 ;  /* 0x8000001392117c23 */ /* 0x000fe20008010011 */
[----:B------:R3:W4:Y:S01]  /*ee30*/  I2F R147, R136 ;  /* 0x0000008800937306 */ /* 0x0007220000201400 */
[----:B------:R-:W-:Y:S02]  /*ee40*/  IABS R5, R5 ;  /* 0x0000000500057213 */ /* 0x000fe40000000000 */
[----:B------:R-:W-:Y:S01]  /*ee50*/  ISETP.GE.OR P5, PT, R148, R207, !P5 ;  /* 0x000000cf9400720c */ /* 0x000fe20006fa6670 */
[----:B-1----:R-:W-:Y:S01]  /*ee60*/  FFMA.FTZ R20, R153, -UR19, R20 ;  /* 0x8000001399147c23 */ /* 0x002fe20008010014 */
[----:B------:R-:W-:Y:S02]  /*ee70*/  FSEL R137, R4, -INF , !P1 ;  /* 0xff80000004897808 */ /* 0x000fe40004800000 */
[CC--:B------:R-:W-:Y:S02]  /*ee80*/  ISETP.GE.AND P1, PT, R151.reuse, R208.reuse, PT ;  /* 0x000000d09700720c */ /* 0x0c0fe40003f26270 */
[----:B------:R-:W-:Y:S02]  /*ee90*/  IADD3 R6, R206, -R141, RZ ;  /* 0x8000008dce067210 */ /* 0x000fe40007ffe0ff */
[C---:B------:R-:W-:Y:S02]  /*eea0*/  ISETP.GE.OR P1, PT, R151.reuse, R207, !P1 ;  /* 0x000000cf9700720c */ /* 0x040fe40004f26670 */
[----:B------:R-:W-:Y:S01]  /*eeb0*/  FSEL R162, R12, -INF , !P5 ;  /* 0xff8000000ca27808 */ /* 0x000fe20006800000 */
[----:B--2---:R-:W-:Y:S01]  /*eec0*/  FFMA.FTZ R11, R152, -UR19, R11 ;  /* 0x80000013980b7c23 */ /* 0x004fe2000801000b */
[----:B------:R-:W-:Y:S02]  /*eed0*/  IABS R138, R133 ;  /* 0x00000085008a7213 */ /* 0x000fe40000000000 */
[----:B------:R-:W-:Y:S02]  /*eee0*/  IADD3 R133, R132, 0x29, RZ ;  /* 0x0000002984857810 */ /* 0x000fe40007ffe0ff */
[----:B------:R-:W1:Y:S01]  /*eef0*/  I2F R4, R138 ;  /* 0x0000008a00047306 */ /* 0x000e620000201400 */
[----:B------:R-:W-:Y:S02]  /*ef00*/  ISETP.GE.AND P5, PT, R151, R205, PT ;  /* 0x000000cd9700720c */ /* 0x000fe40003fa6270 */
[----:B------:R-:W-:Y:S02]  /*ef10*/  FSEL R7, R7, -INF , !P0 ;  /* 0xff80000007077808 */ /* 0x000fe40004000000 */
[----:B---3--:R-:W-:Y:S01]  /*ef20*/  FSEL R136, R9, -INF , !P6 ;  /* 0xff80000009887808 */ /* 0x008fe20007000000 */
[----:B----4-:R-:W-:Y:S01]  /*ef30*/  FFMA.FTZ R14, R147, -UR19, R14 ;  /* 0x80000013930e7c23 */ /* 0x010fe2000801000e */
[-C--:B------:R-:W-:Y:S02]  /*ef40*/  ISETP.GE.AND P6, PT, R141, R208.reuse, PT ;  /* 0x000000d08d00720c */ /* 0x080fe40003fc6270 */
[----:B------:R-:W-:Y:S01]  /*ef50*/  ISETP.GE.AND P0, PT, R139, R208, PT ;  /* 0x000000d08b00720c */ /* 0x000fe20003f06270 */
[----:B------:R2:W3:Y:S01]  /*ef60*/  I2F R9, R5 ;  /* 0x0000000500097306 */ /* 0x0004e20000201400 */
[-C--:B------:R-:W-:Y:S02]  /*ef70*/  ISETP.GE.OR P6, PT, R141, R207.reuse, !P6 ;  /* 0x000000cf8d00720c */ /* 0x080fe400077c6670 */
[-C--:B------:R-:W-:Y:S02]  /*ef80*/  ISETP.GE.OR P5, PT, R151, R204.reuse, !P5 ;  /* 0x000000cc9700720c */ /* 0x080fe40006fa6670 */
[----:B------:R-:W-:Y:S02]  /*ef90*/  FSEL R142, R16, -INF , !P6 ;  /* 0xff800000108e7808 */ /* 0x000fe40007000000 */
[----:B------:R-:W-:Y:S02]  /*efa0*/  ISETP.GE.OR P0, PT, R139, R207, !P0 ;  /* 0x000000cf8b00720c */ /* 0x000fe40004706670 */
[C---:B------:R-:W-:Y:S02]  /*efb0*/  ISETP.GE.AND P6, PT, R148.reuse, R205, PT ;  /* 0x000000cd9400720c */ /* 0x040fe40003fc6270 */
[----:B------:R-:W-:Y:S02]  /*efc0*/  FSEL R140, R17, -INF , !P0 ;  /* 0xff800000118c7808 */ /* 0x000fe40004000000 */
[----:B------:R-:W-:Y:S01]  /*efd0*/  ISETP.GE.OR P6, PT, R148, R204, !P6 ;  /* 0x000000cc9400720c */ /* 0x000fe200077c6670 */
[----:B-1----:R-:W-:Y:S01]  /*efe0*/  FFMA.FTZ R21, R4, -UR19, R21 ;  /* 0x8000001304157c23 */ /* 0x002fe20008010015 */
[----:B------:R-:W-:Y:S02]  /*eff0*/  FSEL R138, R8, -INF , !P1 ;  /* 0xff800000088a7808 */ /* 0x000fe40004800000 */
[----:B------:R-:W-:Y:S02]  /*f000*/  IADD3 R8, R206, -R143, RZ ;  /* 0x8000008fce087210 */ /* 0x000fe40007ffe0ff */
[C---:B------:R-:W-:Y:S02]  /*f010*/  ISETP.GE.AND P1, PT, R143.reuse, R208, PT ;  /* 0x000000d08f00720c */ /* 0x040fe40003f26270 */
[----:B------:R-:W-:Y:S02]  /*f020*/  IABS R8, R8 ;  /* 0x0000000800087213 */ /* 0x000fe40000000000 */
[----:B------:R-:W-:Y:S01]  /*f030*/  ISETP.GE.OR P1, PT, R143, R207, !P1 ;  /* 0x000000cf8f00720c */ /* 0x000fe20004f26670 */
[----:B--2---:R-:W-:Y:S01]  /*f040*/  IMAD.IADD R5, R209, 0x1, -R133 ;  /* 0x00000001d1057824 */ /* 0x004fe200078e0a85 */
[----:B------:R-:W-:Y:S01]  /*f050*/  IADD3 R4, R132, 0x31, RZ ;  /* 0x0000003184047810 */ /* 0x000fe20007ffe0ff */
[----:B---3--:R-:W-:Y:S01]  /*f060*/  FFMA.FTZ R24, R9, -UR19, R24 ;  /* 0x8000001309187c23 */ /* 0x008fe20008010018 */
[----:B------:R-:W1:Y:S01]  /*f070*/  I2F R8, R8 ;  /* 0x0000000800087306 */ /* 0x000e620000201400 */
[----:B------:R-:W-:Y:S01]  /*f080*/  FSEL R160, R13, -INF , !P1 ;  /* 0xff8000000da07808 */ /* 0x000fe20004800000 */
[----:B------:R-:W-:Y:S01]  /*f090*/  IMAD.IADD R9, R206, 0x1, -R3 ;  /* 0x00000001ce097824 */ /* 0x000fe200078e0a03 */
[----:B------:R-:W-:Y:S02]  /*f0a0*/  IABS R5, R5 ;  /* 0x0000000500057213 */ /* 0x000fe40000000000 */
[----:B------:R-:W-:Y:S02]  /*f0b0*/  IABS R13, R6 ;  /* 0x00000006000d7213 */ /* 0x000fe40000000000 */
[----:B------:R-:W-:Y:S02]  /*f0c0*/  IADD3 R6, R132, 0x30, RZ ;  /* 0x0000003084067810 */ /* 0x000fe40007ffe0ff */
[----:B------:R-:W-:Y:S01]  /*f0d0*/  FSEL R165, R14, -INF , !P6 ;  /* 0xff8000000ea57808 */ /* 0x000fe20007000000 */
[----:B------:R-:W2:Y:S01]  /*f0e0*/  I2F R12, R5 ;  /* 0x00000005000c7306 */ /* 0x000ea20000201400 */
[-C--:B------:R-:W-:Y:S01]  /*f0f0*/  ISETP.GE.AND P0, PT, R3, R208.reuse, PT ;  /* 0x000000d00300720c */ /* 0x080fe20003f06270 */
[----:B------:R-:W-:Y:S01]  /*f100*/  IMAD.IADD R16, R209, 0x1, -R6 ;  /* 0x00000001d1107824 */ /* 0x000fe200078e0a06 */
[----:B------:R-:W-:Y:S02]  /*f110*/  IABS R9, R9 ;  /* 0x0000000900097213 */ /* 0x000fe40000000000 */
[----:B------:R-:W-:Y:S02]  /*f120*/  ISETP.GE.OR P0, PT, R3, R207, !P0 ;  /* 0x000000cf0300720c */ /* 0x000fe40004706670 */
[----:B------:R-:W-:Y:S02]  /*f130*/  ISETP.GE.AND P6, PT, R144, R208, PT ;  /* 0x000000d09000720c */ /* 0x000fe40003fc6270 */
[----:B------:R-:W-:Y:S01]  /*f140*/  FSEL R158, R20, -INF , !P0 ;  /* 0xff800000149e7808 */ /* 0x000fe20004000000 */
[----:B------:R-:W3:Y:S01]  /*f150*/  I2F R13, R13 ;  /* 0x0000000d000d7306 */ /* 0x000ee20000201400 */
[C---:B------:R-:W-:Y:S02]  /*f160*/  ISETP.GE.AND P0, PT, R143.reuse, R205, PT ;  /* 0x000000cd8f00720c */ /* 0x040fe40003f06270 */
[----:B------:R-:W-:Y:S01]  /*f170*/  ISETP.GE.OR P6, PT, R144, R207, !P6 ;  /* 0x000000cf9000720c */ /* 0x000fe200077c6670 */
[----:B-1----:R-:W-:Y:S01]  /*f180*/  FFMA.FTZ R15, R8, -UR19, R15 ;  /* 0x80000013080f7c23 */ /* 0x002fe2000801000f */
[C---:B------:R-:W-:Y:S02]  /*f190*/  IADD3 R8, R132.reuse, 0x38, RZ ;  /* 0x0000003884087810 */ /* 0x040fe40007ffe0ff */
[----:B------:R-:W-:Y:S02]  /*f1a0*/  IADD3 R132, R132, 0x39, RZ ;  /* 0x0000003984847810 */ /* 0x000fe40007ffe0ff */
[----:B------:R-:W-:Y:S01]  /*f1b0*/  ISETP.GE.OR P0, PT, R143, R204, !P0 ;  /* 0x000000cc8f00720c */ /* 0x000fe20004706670 */
[----:B------:R-:W1:Y:S01]  /*f1c0*/  I2F R9, R9 ;  /* 0x0000000900097306 */ /* 0x000e620000201400 */
[----:B------:R-:W-:Y:S02]  /*f1d0*/  IADD3 R14, R209, -R132, RZ ;  /* 0x80000084d10e7210 */ /* 0x000fe40007ffe0ff */
[----:B------:R-:W-:Y:S01]  /*f1e0*/  FSEL R163, R15, -INF , !P0 ;  /* 0xff8000000fa37808 */ /* 0x000fe20004000000 */
[----:B--2---:R-:W-:Y:S01]  /*f1f0*/  FFMA.FTZ R25, R12, -UR19, R25 ;  /* 0x800000130c197c23 */ /* 0x004fe20008010019 */
[C---:B------:R-:W-:Y:S02]  /*f200*/  IADD3 R12, R209.reuse, -R8, RZ ;  /* 0x80000008d10c7210 */ /* 0x040fe40007ffe0ff */
[----:B------:R-:W-:Y:S02]  /*f210*/  IABS R5, R16 ;  /* 0x0000001000057213 */ /* 0x000fe40000000000 */
[----:B------:R-:W-:Y:S02]  /*f220*/  IADD3 R16, R209, -R4, RZ ;  /* 0x80000004d1107210 */ /* 0x000fe40007ffe0ff */
[----:B------:R-:W-:Y:S02]  /*f230*/  MOV R17, R5 ;  /* 0x0000000500117202 */ /* 0x000fe40000000f00 */
[----:B------:R-:W-:Y:S01]  /*f240*/  FSEL R5, R10, -INF , !P5 ;  /* 0xff8000000a057808 */ /* 0x000fe20006800000 */
[----:B---3--:R-:W-:Y:S01]  /*f250*/  FFMA.FTZ R18, R13, -UR19, R18 ;  /* 0x800000130d127c23 */ /* 0x008fe20008010012 */
[----:B------:R-:W-:Y:S01]  /*f260*/  IABS R13, R12 ;  /* 0x0000000c000d7213 */ /* 0x000fe20000000000 */
[C---:B------:R-:W-:Y:S01]  /*f270*/  IMAD.IADD R12, R206.reuse, 0x1, -R145 ;  /* 0x00000001ce0c7824 */ /* 0x040fe200078e0a91 */
[----:B------:R-:W-:Y:S01]  /*f280*/  IABS R16, R16 ;  /* 0x0000001000107213 */ /* 0x000fe20000000000 */
[C---:B------:R-:W-:Y:S01]  /*f290*/  IMAD.IADD R10, R206.reuse, 0x1, -R139 ;  /* 0x00000001ce0a7824 */ /* 0x040fe200078e0a8b */
[----:B------:R-:W-:Y:S01]  /*f2a0*/  IABS R14, R14 ;  /* 0x0000000e000e7213 */ /* 0x000fe20000000000 */
[----:B------:R-:W2:Y:S01]  /*f2b0*/  I2F R17, R17 ;  /* 0x0000001100117306 */ /* 0x000ea20000201400 */
[----:B------:R-:W-:Y:S02]  /*f2c0*/  IABS R12, R12 ;  /* 0x0000000c000c7213 */ /* 0x000fe40000000000 */
[----:B------:R-:W-:Y:S01]  /*f2d0*/  IABS R10, R10 ;  /* 0x0000000a000a7213 */ /* 0x000fe20000000000 */
[----:B-1----:R-:W-:Y:S01]  /*f2e0*/  FFMA.FTZ R22, R9, -UR19, R22 ;  /* 0x8000001309167c23 */ /* 0x002fe20008010016 */
[----:B------:R-:W-:Y:S01]  /*f2f0*/  ISETP.GE.AND P5, PT, R145, R208, PT ;  /* 0x000000d09100720c */ /* 0x000fe20003fa6270 */
[C---:B------:R-:W-:Y:S01]  /*f300*/  IMAD.IADD R9, R206.reuse, 0x1, -R6 ;  /* 0x00000001ce097824 */ /* 0x040fe200078e0a06 */
[----:B------:R-:W-:Y:S02]  /*f310*/  IADD3 R15, R206, -R4, RZ ;  /* 0x80000004ce0f7210 */ /* 0x000fe40007ffe0ff */
[----:B------:R-:W-:Y:S01]  /*f320*/  FSEL R156, R24, -INF , !P6 ;  /* 0xff800000189c7808 */ /* 0x000fe20007000000 */
[----:B------:R-:W1:Y:S01]  /*f330*/  I2F R13, R13 ;  /* 0x0000000d000d7306 */ /* 0x000e620000201400 */
[----:B------:R-:W-:Y:S02]  /*f340*/  ISETP.GE.AND P6, PT, R133, R208, PT ;  /* 0x000000d08500720c */ /* 0x000fe40003fc6270 */
[C---:B------:R-:W-:Y:S02]  /*f350*/  ISETP.GE.AND P1, PT, R150.reuse, R205, PT ;  /* 0x000000cd9600720c */ /* 0x040fe40003f26270 */
[----:B------:R-:W-:Y:S02]  /*f360*/  ISETP.GE.OR P5, PT, R145, R207, !P5 ;  /* 0x000000cf9100720c */ /* 0x000fe40006fa6670 */
[----:B------:R-:W-:Y:S02]  /*f370*/  IABS R15, R15 ;  /* 0x0000000f000f7213 */ /* 0x000fe40000000000 */
[----:B------:R-:W-:Y:S01]  /*f380*/  ISETP.GE.OR P6, PT, R133, R207, !P6 ;  /* 0x000000cf8500720c */ /* 0x000fe200077c6670 */
[----:B------:R-:W3:Y:S01]  /*f390*/  I2F R12, R12 ;  /* 0x0000000c000c7306 */ /* 0x000ee20000201400 */
[----:B------:R-:W-:Y:S02]  /*f3a0*/  FSEL R154, R21, -INF , !P5 ;  /* 0xff800000159a7808 */ /* 0x000fe40006800000 */
[----:B------:R-:W-:Y:S01]  /*f3b0*/  ISETP.GE.OR P1, PT, R150, R204, !P1 ;  /* 0x000000cc9600720c */ /* 0x000fe20004f26670 */
[----:B--2---:R-:W-:Y:S01]  /*f3c0*/  FFMA.FTZ R28, R17, -UR19, R28 ;  /* 0x80000013111c7c23 */ /* 0x004fe2000801001c */
[-C--:B------:R-:W-:Y:S02]  /*f3d0*/  ISETP.GE.AND P5, PT, R139, R205.reuse, PT ;  /* 0x000000cd8b00720c */ /* 0x080fe40003fa6270 */
[----:B------:R-:W-:Y:S02]  /*f3e0*/  FSEL R152, R25, -INF , !P6 ;  /* 0xff80000019987808 */ /* 0x000fe40007000000 */
[-C--:B------:R-:W-:Y:S01]  /*f3f0*/  ISETP.GE.AND P6, PT, R3, R205.reuse, PT ;  /* 0x000000cd0300720c */ /* 0x080fe20003fc6270 */
[----:B------:R-:W2:Y:S01]  /*f400*/  I2F R10, R10 ;  /* 0x0000000a000a7306 */ /* 0x000ea20000201400 */
[----:B------:R-:W-:Y:S02]  /*f410*/  FSEL R11, R11, -INF , !P1 ;  /* 0xff8000000b0b7808 */ /* 0x000fe40004800000 */
[----:B------:R-:W-:Y:S01]  /*f420*/  ISETP.GE.AND P1, PT, R141, R205, PT ;  /* 0x000000cd8d00720c */ /* 0x000fe20003f26270 */
[----:B-1----:R-:W-:Y:S01]  /*f430*/  FFMA.FTZ R32, R13, -UR19, R32 ;  /* 0x800000130d207c23 */ /* 0x002fe20008010020 */
[----:B------:R-:W-:Y:S02]  /*f440*/  FMNMX.FTZ R13, R137, R2, !PT ;  /* 0x00000002890d7209 */ /* 0x000fe40007810000 */
[-C--:B------:R-:W-:Y:S02]  /*f450*/  ISETP.GE.OR P5, PT, R139, R204.reuse, !P5 ;  /* 0x000000cc8b00720c */ /* 0x080fe40006fa6670 */
[----:B------:R-:W-:Y:S01]  /*f460*/  FMNMX.FTZ R13, R134, R13, !PT ;  /* 0x0000000d860d7209 */ /* 0x000fe20007810000 */
[----:B------:R-:W1:Y:S01]  /*f470*/  I2F R16, R16 ;  /* 0x0000001000107306 */ /* 0x000e620000201400 */
[-C--:B------:R-:W-:Y:S01]  /*f480*/  ISETP.GE.OR P6, PT, R3, R204.reuse, !P6 ;  /* 0x000000cc0300720c */ /* 0x080fe200077c6670 */
[----:B------:R-:W-:Y:S01]  /*f490*/  IMAD.IADD R3, R206, 0x1, -R144 ;  /* 0x00000001ce037824 */ /* 0x000fe200078e0a90 */
[----:B------:R-:W-:Y:S01]  /*f4a0*/  FMNMX.FTZ R13, R138, R13, !PT ;  /* 0x0000000d8a0d7209 */ /* 0x000fe20007810000 */
[----:B---3--:R-:W-:Y:S01]  /*f4b0*/  FFMA.FTZ R23, R12, -UR19, R23 ;  /* 0x800000130c177c23 */ /* 0x008fe20008010017 */
[----:B------:R-:W-:Y:S02]  /*f4c0*/  ISETP.GE.OR P1, PT, R141, R204, !P1 ;  /* 0x000000cc8d00720c */ /* 0x000fe40004f26670 */
[----:B------:R-:W-:Y:S02]  /*f4d0*/  FMNMX.FTZ R13, R136, R13, !PT ;  /* 0x0000000d880d7209 */ /* 0x000fe40007810000 */
[----:B------:R-:W-:Y:S01]  /*f4e0*/  IABS R3, R3 ;  /* 0x0000000300037213 */ /* 0x000fe20000000000 */
[----:B------:R-:W3:Y:S01]  /*f4f0*/  I2F R14, R14 ;  /* 0x0000000e000e7306 */ /* 0x000ee20000201400 */
[----:B------:R-:W-:Y:S02]  /*f500*/  FMNMX.FTZ R13, R162, R13, !PT ;  /* 0x0000000da20d7209 */ /* 0x000fe40007810000 */
[----:B------:R-:W-:Y:S01]  /*f510*/  IABS R9, R9 ;  /* 0x0000000900097213 */ /* 0x000fe20000000000 */
[----:B--2---:R-:W-:Y:S01]  /*f520*/  FFMA.FTZ R19, R10, -UR19, R19 ;  /* 0x800000130a137c23 */ /* 0x004fe20008010013 */
[----:B------:R-:W-:Y:S02]  /*f530*/  FMNMX.FTZ R13, R160, R13, !PT ;  /* 0x0000000da00d7209 */ /* 0x000fe40007810000 */
[----:B------:R-:W-:Y:S02]  /*f540*/  IADD3 R10, R206, -R133, RZ ;  /* 0x80000085ce0a7210 */ /* 0x000fe40007ffe0ff */
[----:B------:R-:W-:Y:S01]  /*f550*/  FSEL R141, R19, -INF , !P5 ;  /* 0xff800000138d7808 */ /* 0x000fe20006800000 */
[----:B------:R-:W2:Y:S01]  /*f560*/  I2F R12, R15 ;  /* 0x0000000f000c7306 */ /* 0x000ea20000201400 */
[-C--:B------:R-:W-:Y:S02]  /*f570*/  ISETP.GE.AND P5, PT, R4, R208.reuse, PT ;  /* 0x000000d00400720c */ /* 0x080fe40003fa6270 */
[----:B------:R-:W-:Y:S01]  /*f580*/  FMNMX.FTZ R17, R142, R13, !PT ;  /* 0x0000000d8e117209 */ /* 0x000fe20007810000 */
[----:B-1----:R-:W-:Y:S01]  /*f590*/  FFMA.FTZ R29, R16, -UR19, R29 ;  /* 0x80000013101d7c23 */ /* 0x002fe2000801001d */
[----:B------:R-:W-:Y:S01]  /*f5a0*/  ISETP.GE.OR P5, PT, R4, R207, !P5 ;  /* 0x000000cf0400720c */ /* 0x000fe20006fa6670 */
[----:B------:R-:W-:Y:S01]  /*f5b0*/  IMAD.IADD R13, R206, 0x1, -R8 ;  /* 0x00000001ce0d7824 */ /* 0x000fe200078e0a08 */
[----:B------:R-:W-:Y:S02]  /*f5c0*/  FMNMX.FTZ R17, R140, R17, !PT ;  /* 0x000000118c117209 */ /* 0x000fe40007810000 */
[----:B------:R-:W-:Y:S01]  /*f5d0*/  FSEL R150, R29, -INF , !P5 ;  /* 0xff8000001d967808 */ /* 0x000fe20006800000 */
[----:B------:R-:W1:Y:S01]  /*f5e0*/  I2F R3, R3 ;  /* 0x0000000300037306 */ /* 0x000e620000201400 */
[----:B------:R-:W-:Y:S02]  /*f5f0*/  ISETP.GE.AND P5, PT, R8, R208, PT ;  /* 0x000000d00800720c */ /* 0x000fe40003fa6270 */
[----:B------:R-:W-:Y:S01]  /*f600*/  IABS R10, R10 ;  /* 0x0000000a000a7213 */ /* 0x000fe20000000000 */
[----:B---3--:R-:W-:Y:S01]  /*f610*/  FFMA.FTZ R33, R14, -UR19, R33 ;  /* 0x800000130e217c23 */ /* 0x008fe20008010021 */
[----:B------:R-:W-:Y:S02]  /*f620*/  FMNMX.FTZ R14, R135, R0, !PT ;  /* 0x00000000870e7209 */ /* 0x000fe40007810000 */
[----:B------:R-:W-:Y:S02]  /*f630*/  FMNMX.FTZ R17, R158, R17, !PT ;  /* 0x000000119e117209 */ /* 0x000fe40007810000 */
[----:B------:R-:W-:Y:S01]  /*f640*/  FMNMX.FTZ R14, R7, R14, !PT ;  /* 0x0000000e070e7209 */ /* 0x000fe20007810000 */
[----:B------:R-:W3:Y:S01]  /*f650*/  I2F R10, R10 ;  /* 0x0000000a000a7306 */ /* 0x000ee20000201400 */
[----:B------:R-:W-:Y:S02]  /*f660*/  ISETP.GE.OR P5, PT, R8, R207, !P5 ;  /* 0x000000cf0800720c */ /* 0x000fe40006fa6670 */
[----:B------:R-:W-:Y:S01]  /*f670*/  FMNMX.FTZ R14, R5, R14, !PT ;  /* 0x0000000e050e7209 */ /* 0x000fe20007810000 */
[----:B--2---:R-:W-:Y:S01]  /*f680*/  FFMA.FTZ R31, R12, -UR19, R31 ;  /* 0x800000130c1f7c23 */ /* 0x004fe2000801001f */
[----:B------:R-:W-:Y:S02]  /*f690*/  FMNMX.FTZ R17, R154, R17, !PT ;  /* 0x000000119a117209 */ /* 0x000fe40007810000 */
[----:B------:R-:W-:Y:S02]  /*f6a0*/  ISETP.GE.AND P0, PT, R6, R208, PT ;  /* 0x000000d00600720c */ /* 0x000fe40003f06270 */
[----:B------:R-:W-:Y:S01]  /*f6b0*/  FMNMX.FTZ R14, R11, R14, !PT ;  /* 0x0000000e0b0e7209 */ /* 0x000fe20007810000 */
[----:B------:R-:W2:Y:S01]  /*f6c0*/  I2F R9, R9 ;  /* 0x0000000900097306 */ /* 0x000ea20000201400 */
[----:B------:R-:W-:Y:S02]  /*f6d0*/  FSEL R148, R32, -INF , !P5 ;  /* 0xff80000020947808 */ /* 0x000fe40006800000 */
[----:B------:R-:W-:Y:S01]  /*f6e0*/  ISETP.GE.AND P5, PT, R6, R205, PT ;  /* 0x000000cd0600720c */ /* 0x000fe20003fa6270 */
[----:B-1----:R-:W-:Y:S01]  /*f6f0*/  FFMA.FTZ R26, R3, -UR19, R26 ;  /* 0x80000013031a7c23 */ /* 0x002fe2000801001a */
[----:B------:R-:W-:Y:S02]  /*f700*/  FSEL R143, R18, -INF , !P1 ;  /* 0xff800000128f7808 */ /* 0x000fe40004800000 */
[----:B------:R-:W-:Y:S02]  /*f710*/  FMNMX.FTZ R15, R156, R17, !PT ;  /* 0x000000119c0f7209 */ /* 0x000fe40007810000 */
[----:B------:R-:W-:Y:S02]  /*f720*/  ISETP.GE.AND P1, PT, R145, R205, PT ;  /* 0x000000cd9100720c */ /* 0x000fe40003f26270 */
[----:B------:R-:W-:Y:S02]  /*f730*/  ISETP.GE.OR P0, PT, R6, R207, !P0 ;  /* 0x000000cf0600720c */ /* 0x000fe40004706670 */
[----:B------:R-:W-:Y:S01]  /*f740*/  FMNMX.FTZ R14, R165, R14, !PT ;  /* 0x0000000ea50e7209 */ /* 0x000fe20007810000 */
[----:B---3--:R-:W-:Y:S01]  /*f750*/  FFMA.FTZ R27, R10, -UR19, R27 ;  /* 0x800000130a1b7c23 */ /* 0x008fe2000801001b */
[----:B------:R-:W-:Y:S02]  /*f760*/  ISETP.GE.OR P5, PT, R6, R204, !P5 ;  /* 0x000000cc0600720c */ /* 0x000fe40006fa6670 */
[----:B------:R-:W-:Y:S02]  /*f770*/  IABS R13, R13 ;  /* 0x0000000d000d7213 */ /* 0x000fe40000000000 */
[----:B------:R-:W-:Y:S02]  /*f780*/  IADD3 R6, R206, -R132, RZ ;  /* 0x80000084ce067210 */ /* 0x000fe40007ffe0ff */
[----:B------:R-:W-:Y:S02]  /*f790*/  FSEL R151, R28, -INF , !P0 ;  /* 0xff8000001c977808 */ /* 0x000fe40004000000 */
[----:B------:R-:W-:Y:S01]  /*f7a0*/  FMNMX.FTZ R16, R152, R15, !PT ;  /* 0x0000000f98107209 */ /* 0x000fe20007810000 */
[----:B------:R-:W1:Y:S01]  /*f7b0*/  I2F R13, R13 ;  /* 0x0000000d000d7306 */ /* 0x000e620000201400 */
[----:B------:R-:W-:Y:S01]  /*f7c0*/  ISETP.GE.OR P1, PT, R145, R204, !P1 ;  /* 0x000000cc9100720c */ /* 0x000fe20004f26670 */
[----:B--2---:R-:W-:Y:S01]  /*f7d0*/  FFMA.FTZ R30, R9, -UR19, R30 ;  /* 0x80000013091e7c23 */ /* 0x004fe2000801001e */
[----:B------:R-:W-:Y:S02]  /*f7e0*/  FMNMX.FTZ R14, R163, R14, !PT ;  /* 0x0000000ea30e7209 */ /* 0x000fe40007810000 */
[----:B------:R-:W-:Y:S02]  /*f7f0*/  IABS R6, R6 ;  /* 0x0000000600067213 */ /* 0x000fe40000000000 */
[----:B------:R-:W-:Y:S02]  /*f800*/  FSEL R159, R23, -INF , !P1 ;  /* 0xff800000179f7808 */ /* 0x000fe40004800000 */
[----:B------:R-:W-:Y:S02]  /*f810*/  FMNMX.FTZ R15, R151, R16, !PT ;  /* 0x00000010970f7209 */ /* 0x000fe40007810000 */
[----:B------:R-:W-:Y:S01]  /*f820*/  ISETP.GE.AND P1, PT, R132, R208, PT ;  /* 0x000000d08400720c */ /* 0x000fe20003f26270 */
[----:B------:R-:W2:Y:S01]  /*f830*/  I2F R6, R6 ;  /* 0x0000000600067306 */ /* 0x000ea20000201400 */
[----:B------:R-:W-:Y:S02]  /*f840*/  FMNMX.FTZ R14, R143, R14, !PT ;  /* 0x0000000e8f0e7209 */ /* 0x000fe40007810000 */
[----:B------:R-:W-:Y:S02]  /*f850*/  FMNMX.FTZ R15, R150, R15, !PT ;  /* 0x0000000f960f7209 */ /* 0x000fe40007810000 */
[----:B------:R-:W-:Y:S02]  /*f860*/  ISETP.GE.OR P1, PT, R132, R207, !P1 ;  /* 0x000000cf8400720c */ /* 0x000fe40004f26670 */
[----:B------:R-:W-:Y:S02]  /*f870*/  FSEL R161, R22, -INF , !P6 ;  /* 0xff80000016a17808 */ /* 0x000fe40007000000 */
[----:B------:R-:W-:Y:S01]  /*f880*/  FMNMX.FTZ R14, R141, R14, !PT ;  /* 0x0000000e8d0e7209 */ /* 0x000fe20007810000 */
[----:B------:R-:W-:Y:S01]  /*f890*/  LDSM.16.MT88.4 R20, [R186+0x12000] ;  /* 0x01200000ba14783b */ /* 0x000fe20000004200 */
[----:B------:R-:W-:Y:S01]  /*f8a0*/  ISETP.GE.AND P0, PT, R144, R205, PT ;  /* 0x000000cd9000720c */ /* 0x000fe20003f06270 */
[----:B-1----:R-:W-:Y:S01]  /*f8b0*/  FFMA.FTZ R34, R13, -UR19, R34 ;  /* 0x800000130d227c23 */ /* 0x002fe20008010022 */
[----:B------:R-:W-:Y:S02]  /*f8c0*/  FSEL R146, R33, -INF , !P1 ;  /* 0xff80000021927808 */ /* 0x000fe40004800000 */
[----:B------:R-:W-:Y:S02]  /*f8d0*/  FMNMX.FTZ R15, R148, R15, !PT ;  /* 0x0000000f940f7209 */ /* 0x000fe40007810000 */
[----:B------:R-:W-:Y:S02]  /*f8e0*/  FMNMX.FTZ R14, R161, R14, !PT ;  /* 0x0000000ea10e7209 */ /* 0x000fe40007810000 */
[----:B------:R-:W-:Y:S02]  /*f8f0*/  ISETP.GE.OR P0, PT, R144, R204, !P0 ;  /* 0x000000cc9000720c */ /* 0x000fe40004706670 */
[-C--:B------:R-:W-:Y:S02]  /*f900*/  ISETP.GE.AND P6, PT, R133, R205.reuse, PT ;  /* 0x000000cd8500720c */ /* 0x080fe40003fc6270 */
[----:B------:R-:W-:Y:S01]  /*f910*/  ISETP.GE.AND P1, PT, R4, R205, PT ;  /* 0x000000cd0400720c */ /* 0x000fe20003f26270 */
[----:B--2---:R-:W-:Y:S01]  /*f920*/  FFMA.FTZ R35, R6, -UR19, R35 ;  /* 0x8000001306237c23 */ /* 0x004fe20008010023 */
[----:B------:R-:W-:Y:S02]  /*f930*/  FMNMX.FTZ R3, R146, R15, !PT ;  /* 0x0000000f92037209 */ /* 0x000fe40007810000 */
[----:B------:R-:W-:Y:S02]  /*f940*/  FSEL R157, R26, -INF , !P0 ;  /* 0xff8000001a9d7808 */ /* 0x000fe40004000000 */
[----:B------:R-:W-:Y:S02]  /*f950*/  FMNMX.FTZ R14, R159, R14, !PT ;  /* 0x0000000e9f0e7209 */ /* 0x000fe40007810000 */
[-C--:B------:R-:W-:Y:S02]  /*f960*/  ISETP.GE.OR P6, PT, R133, R204.reuse, !P6 ;  /* 0x000000cc8500720c */ /* 0x080fe400077c6670 */
[----:B------:R-:W-:Y:S02]  /*f970*/  ISETP.GE.OR P1, PT, R4, R204, !P1 ;  /* 0x000000cc0400720c */ /* 0x000fe40004f26670 */
[----:B------:R-:W1:Y:S01]  /*f980*/  SHFL.BFLY PT, R4, R3, 0x2, 0x1f ;  /* 0x0c401f0003047f89 */ /* 0x000e6200000e0000 */
[----:B------:R-:W-:Y:S02]  /*f990*/  FSEL R155, R27, -INF , !P6 ;  /* 0xff8000001b9b7808 */ /* 0x000fe40007000000 */
[----:B------:R-:W-:Y:S02]  /*f9a0*/  FMNMX.FTZ R14, R157, R14, !PT ;  /* 0x0000000e9d0e7209 */ /* 0x000fe40007810000 */
[----:B------:R-:W-:Y:S02]  /*f9b0*/  FSEL R149, R30, -INF , !P5 ;  /* 0xff8000001e957808 */ /* 0x000fe40006800000 */
[----:B------:R-:W-:Y:S02]  /*f9c0*/  FMNMX.FTZ R14, R155, R14, !PT ;  /* 0x0000000e9b0e7209 */ /* 0x000fe40007810000 */
[CC--:B------:R-:W-:Y:S02]  /*f9d0*/  ISETP.GE.AND P0, PT, R8.reuse, R205.reuse, PT ;  /* 0x000000cd0800720c */ /* 0x0c0fe40003f06270 */
[----:B------:R-:W-:Y:S02]  /*f9e0*/  FSEL R147, R31, -INF , !P1 ;  /* 0xff8000001f937808 */ /* 0x000fe40004800000 */
[----:B------:R-:W-:Y:S01]  /*f9f0*/  FMNMX.FTZ R14, R149, R14, !PT ;  /* 0x0000000e950e7209 */ /* 0x000fe20007810000 */
[----:B------:R-:W-:Y:S01]  /*fa00*/  LDSM.16.MT88.4 R28, [R185+0x12000] ;  /* 0x01200000b91c783b */ /* 0x000fe20000004200 */
[----:B------:R-:W-:Y:S02]  /*fa10*/  ISETP.GE.OR P0, PT, R8, R204, !P0 ;  /* 0x000000cc0800720c */ /* 0x000fe40004706670 */
[----:B------:R-:W-:Y:S02]  /*fa20*/  ISETP.GE.AND P5, PT, R132, R205, PT ;  /* 0x000000cd8400720c */ /* 0x000fe40003fa6270 */
[----:B------:R-:W-:Y:S02]  /*fa30*/  FSEL R145, R34, -INF , !P0 ;  /* 0xff80000022917808 */ /* 0x000fe40004000000 */
[----:B------:R-:W-:Y:S02]  /*fa40*/  FMNMX.FTZ R8, R147, R14, !PT ;  /* 0x0000000e93087209 */ /* 0x000fe40007810000 */
[----:B------:R-:W-:Y:S01]  /*fa50*/  ISETP.GE.OR P5, PT, R132, R204, !P5 ;  /* 0x000000cc8400720c */ /* 0x000fe20006fa6670 */
[----:B------:R-:W-:Y:S01]  /*fa60*/  LDSM.16.MT88.4 R12, [R188+0x12000] ;  /* 0x01200000bc0c783b */ /* 0x000fe20000004200 */
[----:B------:R-:W-:Y:S02]  /*fa70*/  FMNMX.FTZ R8, R145, R8, !PT ;  /* 0x0000000891087209 */ /* 0x000fe40007810000 */
[----:B------:R-:W-:Y:S02]  /*fa80*/  FSEL R133, R35, -INF , !P5 ;  /* 0xff80000023857808 */ /* 0x000fe40006800000 */
[----:B-1----:R-:W-:Y:S02]  /*fa90*/  FMNMX.FTZ R9, R3, R4, !PT ;  /* 0x0000000403097209 */ /* 0x002fe40007810000 */
[----:B------:R-:W-:Y:S03]  /*faa0*/  FMNMX.FTZ R6, R133, R8, !PT ;  /* 0x0000000885067209 */ /* 0x000fe60007810000 */
[----:B------:R-:W1:Y:S08]  /*fab0*/  SHFL.BFLY PT, R132, R9, 0x1, 0x1f ;  /* 0x0c201f0009847f89 */ /* 0x000e7000000e0000 */
[----:B------:R-:W2:Y:S01]  /*fac0*/  SHFL.BFLY PT, R3, R6, 0x2, 0x1f ;  /* 0x0c401f0006037f89 */ /* 0x000ea200000e0000 */
[----:B-1----:R-:W-:Y:S04]  /*fad0*/  FMNMX.FTZ R132, R9, R132, !PT ;  /* 0x0000008409847209 */ /* 0x002fe80007810000 */
[C---:B------:R-:W-:Y:S01]  /*fae0*/  FSETP.NEU.FTZ.AND P1, PT, R132.reuse, -INF , PT ;  /* 0xff8000008400780b */ /* 0x040fe20003f3d000 */
[----:B------:R-:W-:Y:S01]  /*faf0*/  FMUL.FTZ R153, R132, c[0x0][0x23c] ;  /* 0x00008f0084997a20 */ /* 0x000fe20000410000 */
[----:B--2---:R-:W-:Y:S04]  /*fb00*/  FMNMX.FTZ R4, R6, R3, !PT ;  /* 0x0000000306047209 */ /* 0x004fe80007810000 */
[----:B------:R-:W-:Y:S01]  /*fb10*/  FSEL R153, R153, RZ, P1 ;  /* 0x000000ff99997208 */ /* 0x000fe20000800000 */
[----:B------:R-:W1:Y:S04]  /*fb20*/  SHFL.BFLY PT, R3, R4, 0x1, 0x1f ;  /* 0x0c201f0004037f89 */ /* 0x000e6800000e0000 */
        /* <DEDUP_REMOVED lines=8> */
[--C-:B------:R-:W-:Y:S02]  /*fbb0*/  FFMA.FTZ R223, R140, c[0x0][0x23c], -R153.reuse ;  /* 0x00008f008cdf7a23 */ /* 0x100fe40000010899 */
[--C-:B------:R-:W-:Y:S01]  /*fbc0*/  FFMA.FTZ R224, R158, c[0x0][0x23c], -R153.reuse ;  /* 0x00008f009ee07a23 */ /* 0x100fe20000010899 */
[----:B------:R-:W2:Y:S01]  /*fbd0*/  MUFU.EX2 R134, R134 ;  /* 0x0000008600867308 */ /* 0x000ea20000000800 */
[--C-:B------:R-:W-:Y:S02]  /*fbe0*/  FFMA.FTZ R229, R154, c[0x0][0x23c], -R153.reuse ;  /* 0x00008f009ae57a23 */ /* 0x100fe40000010899 */
[--C-:B------:R-:W-:Y:S01]  /*fbf0*/  FFMA.FTZ R226, R156, c[0x0][0x23c], -R153.reuse ;  /* 0x00008f009ce27a23 */ /* 0x100fe20000010899 */
[----:B-1----:R-:W-:Y:S01]  /*fc00*/  FMNMX.FTZ R3, R4, R3, !PT ;  /* 0x0000000304037209 */ /* 0x002fe20007810000 */
[--C-:B------:R-:W-:Y:S02]  /*fc10*/  FFMA.FTZ R231, R152, c[0x0][0x23c], -R153.reuse ;  /* 0x00008f0098e77a23 */ /* 0x100fe40000010899 */
[--C-:B------:R-:W-:Y:S01]  /*fc20*/  FFMA.FTZ R232, R151, c[0x0][0x23c], -R153.reuse ;  /* 0x00008f0097e87a23 */ /* 0x100fe20000010899 */
[C---:B------:R-:W-:Y:S01]  /*fc30*/  FSETP.NEU.FTZ.AND P0, PT, R3.reuse, -INF , PT ;  /* 0xff8000000300780b */ /* 0x040fe20003f1d000 */
[----:B------:R-:W-:Y:S01]  /*fc40*/  FMUL.FTZ R144, R3, c[0x0][0x23c] ;  /* 0x00008f0003907a20 */ /* 0x000fe20000410000 */
[----:B------:R-:W-:Y:S01]  /*fc50*/  MUFU.EX2 R212, R212 ;  /* 0x000000d400d47308 */ /* 0x000fe20000000800 */
[--C-:B------:R-:W-:Y:S02]  /*fc60*/  FFMA.FTZ R237, R150, c[0x0][0x23c], -R153.reuse ;  /* 0x00008f0096ed7a23 */ /* 0x100fe40000010899 */
[--C-:B------:R-:W-:Y:S01]  /*fc70*/  FFMA.FTZ R234, R148, c[0x0][0x23c], -R153.reuse ;  /* 0x00008f0094ea7a23 */ /* 0x100fe20000010899 */
[----:B------:R-:W-:Y:S01]  /*fc80*/  FSEL R144, R144, RZ, P0 ;  /* 0x000000ff90907208 */ /* 0x000fe20000000000 */
[----:B------:R-:W-:Y:S04]  /*fc90*/  FFMA.FTZ R153, R146, c[0x0][0x23c], -R153 ;  /* 0x00008f0092997a23 */ /* 0x000fe80000010899 */
[--C-:B------:R-:W-:Y:S01]  /*fca0*/  FFMA.FTZ R168, R5, c[0x0][0x23c], -R144.reuse ;  /* 0x00008f0005a87a23 */ /* 0x100fe20000010890 */
[----:B------:R-:W-:Y:S01]  /*fcb0*/  FSEL R5, R132, RZ, P1 ;  /* 0x000000ff84057208 */ /* 0x000fe20000800000 */
[--C-:B------:R-:W-:Y:S01]  /*fcc0*/  FFMA.FTZ R170, R135, c[0x0][0x23c], -R144.reuse ;  /* 0x00008f0087aa7a23 */ /* 0x100fe20000010890 */
[----:B------:R-:W1:Y:S01]  /*fcd0*/  MUFU.EX2 R171, R171 ;  /* 0x000000ab00ab7308 */ /* 0x000e620000000800 */
[----:B------:R-:W-:Y:S01]  /*fce0*/  FFMA.FTZ R169, R7, c[0x0][0x23c], -R144 ;  /* 0x00008f0007a97a23 */ /* 0x000fe20000010890 */
[----:B--2---:R-:W-:Y:S01]  /*fcf0*/  F2FP.PACK_AB R136, R134, R219 ;  /* 0x000000db8688723e */ /* 0x004fe200000000ff */
        /* <DEDUP_REMOVED lines=8> */
[----:B------:R-:W-:Y:S01]  /*fd80*/  FMUL.FTZ R0, R5, c[0x0][0x23c] ;  /* 0x00008f0005007a20 */ /* 0x000fe20000410000 */
[----:B------:R-:W-:Y:S01]  /*fd90*/  LDSM.16.MT88.4 R164, [R188+0x17800] ;  /* 0x01780000bca4783b */ /* 0x000fe20000004200 */
[--C-:B------:R-:W-:Y:S02]  /*fda0*/  FFMA.FTZ R225, R163, c[0x0][0x23c], -R144.reuse ;  /* 0x00008f00a3e17a23 */ /* 0x100fe40000010890 */
[--C-:B------:R-:W-:Y:S02]  /*fdb0*/  FFMA.FTZ R222, R143, c[0x0][0x23c], -R144.reuse ;  /* 0x00008f008fde7a23 */ /* 0x100fe40000010890 */
[--C-:B------:R-:W-:Y:S01]  /*fdc0*/  FFMA.FTZ R227, R141, c[0x0][0x23c], -R144.reuse ;  /* 0x00008f008de37a23 */ /* 0x100fe20000010890 */
[----:B------:R-:W2:Y:S01]  /*fdd0*/  MUFU.EX2 R169, R169 ;  /* 0x000000a900a97308 */ /* 0x000ea20000000800 */
[--C-:B------:R-:W-:Y:S01]  /*fde0*/  FFMA.FTZ R228, R161, c[0x0][0x23c], -R144.reuse ;  /* 0x00008f00a1e47a23 */ /* 0x100fe20000010890 */
[----:B------:R-:W-:Y:S01]  /*fdf0*/  LDSM.16.MT88.4 R140, [R185+0x14800] ;  /* 0x01480000b98c783b */ /* 0x000fe20000004200 */
[--C-:B------:R-:W-:Y:S01]  /*fe00*/  FFMA.FTZ R233, R159, c[0x0][0x23c], -R144.reuse ;  /* 0x00008f009fe97a23 */ /* 0x100fe20000010890 */
[----:B-1----:R-:W-:Y:S01]  /*fe10*/  F2FP.PACK_AB R138, R171, R212 ;  /* 0x000000d4ab8a723e */ /* 0x002fe200000000ff */
[--C-:B------:R-:W-:Y:S02]  /*fe20*/  FFMA.FTZ R230, R157, c[0x0][0x23c], -R144.reuse ;  /* 0x00008f009de67a23 */ /* 0x100fe40000010890 */
[--C-:B------:R-:W-:Y:S02]  /*fe30*/  FFMA.FTZ R235, R155, c[0x0][0x23c], -R144.reuse ;  /* 0x00008f009beb7a23 */ /* 0x100fe40000010890 */
[--C-:B------:R-:W-:Y:S01]  /*fe40*/  FFMA.FTZ R236, R149, c[0x0][0x23c], -R144.reuse ;  /* 0x00008f0095ec7a23 */ /* 0x100fe20000010890 */
[----:B------:R-:W-:Y:S01]  /*fe50*/  MUFU.EX2 R168, R168 ;  /* 0x000000a800a87308 */ /* 0x000fe20000000800 */
[----:B------:R-:W-:Y:S01]  /*fe60*/  LDSM.16.MT88.4 R148, [R188+0x15800] ;  /* 0x01580000bc94783b */ /* 0x000fe20000004200 */
[--C-:B------:R-:W-:Y:S02]  /*fe70*/  FFMA.FTZ R241, R147, c[0x0][0x23c], -R144.reuse ;  /* 0x00008f0093f17a23 */ /* 0x100fe40000010890 */
[--C-:B------:R-:W-:Y:S02]  /*fe80*/  FFMA.FTZ R238, R145, c[0x0][0x23c], -R144.reuse ;  /* 0x00008f0091ee7a23 */ /* 0x100fe40000010890 */
[----:B------:R-:W-:Y:S03]  /*fe90*/  FFMA.FTZ R144, R133, c[0x0][0x23c], -R144 ;  /* 0x00008f0085907a23 */ /* 0x000fe60000010890 */
[----:B------:R-:W-:Y:S01]  /*fea0*/  LDSM.16.MT88.4 R156, [R185+0x15800] ;  /* 0x01580000b99c783b */ /* 0x000fe20000004200 */
[----:B------:R-:W1:Y:S01]  /*feb0*/  MUFU.EX2 R135, R135 ;  /* 0x0000008700877308 */ /* 0x000e620000000800 */
[----:B--2---:R-:W-:Y:S06]  /*fec0*/  F2FP.PACK_AB R137, R169, R170 ;  /* 0x000000aaa989723e */ /* 0x004fec00000000ff */
[----:B------:R-:W-:Y:S03]  /*fed0*/  LDSM.16.MT88.4 R160, [R184+0x15800] ;  /* 0x01580000b8a0783b */ /* 0x000fe60000004200 */
[----:B------:R-:W2:Y:S10]  /*fee0*/  MUFU.EX2 R2, R2 ;  /* 0x0000000200027308 */ /* 0x000eb40000000800 */
[----:B------:R-:W3:Y:S01]  /*fef0*/  MUFU.EX2 R0, R0 ;  /* 0x0000000000007308 */ /* 0x000ee20000000800 */
[----:B-1----:R-:W-:Y:S09]  /*ff00*/  F2FP.PACK_AB R139, R135, R168 ;  /* 0x000000a8878b723e */ /* 0x002ff200000000ff */
[----:B------:R-:W-:Y:S01]  /*ff10*/  MUFU.EX2 R239, R153 ;  /* 0x0000009900ef7308 */ /* 0x000fe20000000800 */
[C---:B--2---:R-:W-:Y:S02]  /*ff20*/  FMUL.FTZ R4, R2.reuse, R128 ;  /* 0x0000008002047220 */ /* 0x044fe40000410000 */
        /* <DEDUP_REMOVED lines=11> */
[C---:B------:R-:W-:Y:S01]  /*ffe0*/  HMMA.16816.F32 R4, R136.reuse, R12, R4 ;  /* 0x0000000c8804723c */ /* 0x040fe20000001804 */
[----:B------:R-:W-:Y:S02]  /*fff0*/  FMUL.FTZ R17, R2, R117 ;  /* 0x0000007502117220 */ /* 0x000fe40000410000 */
[----:B------:R-:W-:Y:S01]  /*10000*/  LDSM.16.MT88.4 R124, [R188+0x14800] ;  /* 0x01480000bc7c783b */ /* 0x000fe20000004200 */
[C---:B------:R-:W-:Y:S02]  /*10010*/  FMUL.FTZ R18, R0.reuse, R118 ;  /* 0x0000007600127220 */ /* 0x040fe40000410000 */
[----:B------:R-:W-:Y:S02]  /*10020*/  FMUL.FTZ R19, R0, R119 ;  /* 0x0000007700137220 */ /* 0x000fe40000410000 */
[C---:B------:R-:W-:Y:S01]  /*10030*/  HMMA.16816.F32 R8, R136.reuse, R14, R8 ;  /* 0x0000000e8808723c */ /* 0x040fe20000001808 */
[C---:B------:R-:W-:Y:S01]  /*10040*/  FMUL.FTZ R12, R2.reuse, R120 ;  /* 0x00000078020c7220 */ /* 0x040fe20000410000 */
[----:B------:R-:W2:Y:S01]  /*10050*/  MUFU.EX2 R221, R221 ;  /* 0x000000dd00dd7308 */ /* 0x000ea20000000800 */
[----:B------:R-:W-:Y:S01]  /*10060*/  LDSM.16.MT88.4 R116, [R186+0x12800] ;  /* 0x01280000ba74783b */ /* 0x000fe20000004200 */
[C---:B------:R-:W-:Y:S02]  /*10070*/  FMUL.FTZ R13, R2.reuse, R121 ;  /* 0x00000079020d7220 */ /* 0x040fe40000410000 */
[----:B------:R-:W-:Y:S02]  /*10080*/  FMUL.FTZ R24, R2, R108 ;  /* 0x0000006c02187220 */ /* 0x000fe40000410000 */
[C---:B------:R-:W-:Y:S03]  /*10090*/  FMUL.FTZ R14, R0.reuse, R122 ;  /* 0x0000007a000e7220 */ /* 0x040fe60000410000 */
[----:B-1----:R-:W-:Y:S01]  /*100a0*/  LDSM.16.MT88.4 R144, [R184+0x13800] ;  /* 0x01380000b890783b */ /* 0x002fe20000004200 */
[----:B------:R-:W-:Y:S01]  /*100b0*/  FMUL.FTZ R15, R0, R123 ;  /* 0x0000007b000f7220 */ /* 0x000fe20000410000 */
[----:B------:R-:W-:Y:S01]  /*100c0*/  MUFU.EX2 R218, R218 ;  /* 0x000000da00da7308 */ /* 0x000fe20000000800 */
[----:B------:R-:W-:Y:S02]  /*100d0*/  FMUL.FTZ R25, R2, R109 ;  /* 0x0000006d02197220 */ /* 0x000fe40000410000 */
[C---:B------:R-:W-:Y:S02]  /*100e0*/  FMUL.FTZ R26, R0.reuse, R110 ;  /* 0x0000006e001a7220 */ /* 0x040fe40000410000 */
[----:B------:R-:W-:Y:S01]  /*100f0*/  FMUL.FTZ R27, R0, R111 ;  /* 0x0000006f001b7220 */ /* 0x000fe20000410000 */
[C---:B------:R-:W-:Y:S01]  /*10100*/  HMMA.16816.F32 R12, R136.reuse, R20, R12 ;  /* 0x00000014880c723c */ /* 0x040fe2000000180c */
[----:B------:R-:W1:Y:S01]  /*10110*/  LDSM.16.MT88.4 R120, [R184+0x12000] ;  /* 0x01200000b878783b */ /* 0x000e620000004200 */
[C---:B------:R-:W-:Y:S02]  /*10120*/  FMUL.FTZ R32, R2.reuse, R100 ;  /* 0x0000006402207220 */ /* 0x040fe40000410000 */
[----:B------:R-:W-:Y:S01]  /*10130*/  FMUL.FTZ R33, R2, R101 ;  /* 0x0000006502217220 */ /* 0x000fe20000410000 */
[----:B------:R-:W-:Y:S01]  /*10140*/  MUFU.EX2 R223, R223 ;  /* 0x000000df00df7308 */ /* 0x000fe20000000800 */
[----:B------:R-:W-:Y:S02]  /*10150*/  FMUL.FTZ R34, R0, R102 ;  /* 0x0000006600227220 */ /* 0x000fe40000410000 */
[C---:B------:R-:W-:Y:S01]  /*10160*/  HMMA.16816.F32 R16, R136.reuse, R22, R16 ;  /* 0x000000168810723c */ /* 0x040fe20000001810 */
[C---:B------:R-:W-:Y:S01]  /*10170*/  FMUL.FTZ R20, R2.reuse, R112 ;  /* 0x0000007002147220 */ /* 0x040fe20000410000 */
[----:B------:R-:W-:Y:S02]  /*10180*/  LDSM.16.MT88.4 R108, [R184+0x14000] ;  /* 0x01400000b86c783b */ /* 0x000fe40000004200 */
[----:B------:R-:W-:Y:S02]  /*10190*/  FMUL.FTZ R21, R2, R113 ;  /* 0x0000007102157220 */ /* 0x000fe40000410000 */
[C---:B------:R-:W-:Y:S01]  /*101a0*/  FMUL.FTZ R35, R0.reuse, R103 ;  /* 0x0000006700237220 */ /* 0x040fe20000410000 */
[----:B------:R-:W-:Y:S01]  /*101b0*/  MUFU.EX2 R220, R220 ;  /* 0x000000dc00dc7308 */ /* 0x000fe20000000800 */
[C---:B------:R-:W-:Y:S02]  /*101c0*/  FMUL.FTZ R22, R0.reuse, R114 ;  /* 0x0000007200167220 */ /* 0x040fe40000410000 */
[----:B------:R-:W-:Y:S02]  /*101d0*/  LDSM.16.MT88.4 R100, [R185+0x14000] ;  /* 0x01400000b964783b */ /* 0x000fe40000004200 */
[----:B------:R-:W-:Y:S02]  /*101e0*/  FMUL.FTZ R23, R0, R115 ;  /* 0x0000007300177220 */ /* 0x000fe40000410000 */
[C---:B------:R-:W-:Y:S02]  /*101f0*/  FMUL.FTZ R36, R2.reuse, R36 ;  /* 0x0000002402247220 */ /* 0x040fe40000410000 */
[----:B------:R-:W-:Y:S01]  /*10200*/  FMUL.FTZ R37, R2, R37 ;  /* 0x0000002502257220 */ /* 0x000fe20000410000 */
[----:B------:R-:W3:Y:S01]  /*10210*/  MUFU.EX2 R225, R225 ;  /* 0x000000e100e17308 */ /* 0x000ee20000000800 */
[----:B------:R-:W4:Y:S01]  /*10220*/  LDSM.16.MT88.4 R112, [R188+0x14000] ;  /* 0x01400000bc70783b */ /* 0x000f220000004200 */
[C---:B------:R-:W-:Y:S01]  /*10230*/  HMMA.16816.F32 R20, R136.reuse, R28, R20 ;  /* 0x0000001c8814723c */ /* 0x040fe20000001814 */
[C---:B------:R-:W-:Y:S02]  /*10240*/  FMUL.FTZ R38, R0.reuse, R38 ;  /* 0x0000002600267220 */ /* 0x040fe40000410000 */
[----:B------:R-:W-:Y:S02]  /*10250*/  FMUL.FTZ R39, R0, R39 ;  /* 0x0000002700277220 */ /* 0x000fe40000410000 */
[C---:B------:R-:W-:Y:S02]  /*10260*/  FMUL.FTZ R40, R2.reuse, R40 ;  /* 0x0000002802287220 */ /* 0x040fe40000410000 */
[----:B------:R-:W-:Y:S01]  /*10270*/  LDSM.16.MT88.4 R152, [R186+0x15800] ;  /* 0x01580000ba98783b */ /* 0x000fe20000004200 */
[C---:B------:R-:W-:Y:S01]  /*10280*/  HMMA.16816.F32 R24, R136.reuse, R30, R24 ;  /* 0x0000001e8818723c */ /* 0x040fe20000001818 */
[C---:B------:R-:W-:Y:S01]  /*10290*/  FMUL.FTZ R28, R2.reuse, R104 ;  /* 0x00000068021c7220 */ /* 0x040fe20000410000 */
[----:B------:R-:W-:Y:S02]  /*102a0*/  MUFU.EX2 R222, R222 ;  /* 0x000000de00de7308 */ /* 0x000fe40000000800 */
[C---:B------:R-:W-:Y:S02]  /*102b0*/  FMUL.FTZ R29, R2.reuse, R105 ;  /* 0x00000069021d7220 */ /* 0x040fe40000410000 */
[----:B------:R-:W-:Y:S02]  /*102c0*/  FMUL.FTZ R41, R2, R41 ;  /* 0x0000002902297220 */ /* 0x000fe40000410000 */
[C---:B------:R-:W-:Y:S04]  /*102d0*/  FMUL.FTZ R30, R0.reuse, R106 ;  /* 0x0000006a001e7220 */ /* 0x040fe80000410000 */
[C---:B------:R-:W-:Y:S01]  /*102e0*/  FMUL.FTZ R31, R0.reuse, R107 ;  /* 0x0000006b001f7220 */ /* 0x040fe20000410000 */
[----:B------:R-:W5:Y:S01]  /*102f0*/  MUFU.EX2 R227, R227 ;  /* 0x000000e300e37308 */ /* 0x000f620000000800 */
[----:B------:R-:W2:Y:S01]  /*10300*/  LDSM.16.MT88.4 R104, [R186+0x14000] ;  /* 0x01400000ba68783b */ /* 0x000ea20000004200 */
[C---:B------:R-:W-:Y:S02]  /*10310*/  FMUL.FTZ R42, R0.reuse, R42 ;  /* 0x0000002a002a7220 */ /* 0x040fe40000410000 */
[----:B------:R-:W-:Y:S02]  /*10320*/  FMUL.FTZ R43, R0, R43 ;  /* 0x0000002b002b7220 */ /* 0x000fe40000410000 */
[C---:B-1----:R-:W-:Y:S01]  /*10330*/  HMMA.16816.F32 R28, R136.reuse, R120, R28 ;  /* 0x00000078881c723c */ /* 0x042fe2000000181c */
[C---:B------:R-:W-:Y:S02]  /*10340*/  FMUL.FTZ R44, R2.reuse, R44 ;  /* 0x0000002c022c7220 */ /* 0x040fe40000410000 */
        /* <DEDUP_REMOVED lines=9> */
[C---:B----4-:R-:W-:Y:S01]  /*103e0*/  HMMA.16816.F32 R36, R136.reuse, R112, R36 ;  /* 0x000000708824723c */ /* 0x050fe20000001824 */
[C---:B------:R-:W-:Y:S03]  /*103f0*/  FMUL.FTZ R50, R0.reuse, R50 ;  /* 0x0000003200327220 */ /* 0x040fe60000410000 */
[----:B------:R-:W-:Y:S02]  /*10400*/  FMUL.FTZ R51, R0, R51 ;  /* 0x0000003300337220 */ /* 0x000fe40000410000 */
[C---:B------:R-:W-:Y:S02]  /*10410*/  FMUL.FTZ R52, R2.reuse, R52 ;  /* 0x0000003402347220 */ /* 0x040fe40000410000 */
[C---:B------:R-:W-:Y:S01]  /*10420*/  HMMA.16816.F32 R40, R136.reuse, R114, R40 ;  /* 0x000000728828723c */ /* 0x040fe20000001828 */
[----:B------:R-:W-:Y:S01]  /*10430*/  LDSM.16.MT88.4 R112, [R188+0x12800] ;  /* 0x01280000bc70783b */ /* 0x000fe20000004200 */
        /* <DEDUP_REMOVED lines=8> */
[C---:B------:R-:W-:Y:S02]  /*104c0*/  FMUL.FTZ R58, R0.reuse, R58 ;  /* 0x0000003a003a7220 */ /* 0x040fe40000410000 */
[----:B------:R-:W-:Y:S01]  /*104d0*/  FMUL.FTZ R59, R0, R59 ;  /* 0x0000003b003b7220 */ /* 0x000fe20000410000 */
[C---:B------:R-:W-:Y:S01]  /*104e0*/  HMMA.16816.F32 R48, R136.reuse, R106, R48 ;  /* 0x0000006a8830723c */ /* 0x040fe20000001830 */
[----:B------:R-:W4:Y:S01]  /*104f0*/  LDSM.16.MT88.4 R104, [R188+0x16000] ;  /* 0x01600000bc68783b */ /* 0x000f220000004200 */
[C---:B------:R-:W-:Y:S02]  /*10500*/  FMUL.FTZ R60, R2.reuse, R60 ;  /* 0x0000003c023c7220 */ /* 0x040fe40000410000 */
[----:B------:R-:W-:Y:S01]  /*10510*/  MUFU.EX2 R228, R228 ;  /* 0x000000e400e47308 */ /* 0x000fe20000000800 */
[----:B------:R-:W-:Y:S03]  /*10520*/  FMUL.FTZ R61, R2, R61 ;  /* 0x0000003d023d7220 */ /* 0x000fe60000410000 */
[C---:B------:R-:W-:Y:S01]  /*10530*/  HMMA.16816.F32 R52, R136.reuse, R100, R52 ;  /* 0x000000648834723c */ /* 0x040fe20000001834 */
[C---:B------:R-:W-:Y:S03]  /*10540*/  FMUL.FTZ R62, R0.reuse, R62 ;  /* 0x0000003e003e7220 */ /* 0x040fe60000410000 */
[----:B------:R-:W-:Y:S02]  /*10550*/  FMUL.FTZ R63, R0, R63 ;  /* 0x0000003f003f7220 */ /* 0x000fe40000410000 */
[C---:B------:R-:W-:Y:S01]  /*10560*/  FMUL.FTZ R64, R2.reuse, R64 ;  /* 0x0000004002407220 */ /* 0x040fe20000410000 */
[----:B------:R-:W1:Y:S01]  /*10570*/  MUFU.EX2 R233, R233 ;  /* 0x000000e900e97308 */ /* 0x000e620000000800 */
[C---:B------:R-:W-:Y:S01]  /*10580*/  HMMA.16816.F32 R56, R136.reuse, R102, R56 ;  /* 0x000000668838723c */ /* 0x040fe20000001838 */
[----:B------:R-:W1:Y:S03]  /*10590*/  LDSM.16.MT88.4 R100, [R186+0x16000] ;  /* 0x01600000ba64783b */ /* 0x000e660000004200 */
[----:B------:R-:W-:Y:S02]  /*105a0*/  FMUL.FTZ R65, R2, R65 ;  /* 0x0000004102417220 */ /* 0x000fe40000410000 */
[C---:B------:R-:W-:Y:S02]  /*105b0*/  FMUL.FTZ R66, R0.reuse, R66 ;  /* 0x0000004200427220 */ /* 0x040fe40000410000 */
[C---:B------:R-:W-:Y:S01]  /*105c0*/  HMMA.16816.F32 R60, R136.reuse, R108, R60 ;  /* 0x0000006c883c723c */ /* 0x040fe2000000183c */
[----:B------:R-:W-:Y:S01]  /*105d0*/  FMUL.FTZ R67, R0, R67 ;  /* 0x0000004300437220 */ /* 0x000fe20000410000 */
[----:B------:R-:W-:Y:S02]  /*105e0*/  MUFU.EX2 R230, R230 ;  /* 0x000000e600e67308 */ /* 0x000fe40000000800 */
[C---:B------:R-:W-:Y:S02]  /*105f0*/  FMUL.FTZ R68, R2.reuse, R68 ;  /* 0x0000004402447220 */ /* 0x040fe40000410000 */
[----:B------:R-:W-:Y:S02]  /*10600*/  FMUL.FTZ R69, R2, R69 ;  /* 0x0000004502457220 */ /* 0x000fe40000410000 */
[C---:B------:R-:W-:Y:S01]  /*10610*/  HMMA.16816.F32 R64, R136.reuse, R110, R64 ;  /* 0x0000006e8840723c */ /* 0x040fe20000001840 */
[----:B------:R-:W2:Y:S03]  /*10620*/  LDSM.16.MT88.4 R108, [R185+0x16000] ;  /* 0x01600000b96c783b */ /* 0x000ea60000004200 */
[C---:B------:R-:W-:Y:S01]  /*10630*/  FMUL.FTZ R70, R0.reuse, R70 ;  /* 0x0000004600467220 */ /* 0x040fe20000410000 */
[----:B------:R-:W1:Y:S01]  /*10640*/  MUFU.EX2 R235, R235 ;  /* 0x000000eb00eb7308 */ /* 0x000e620000000800 */
[----:B------:R-:W-:Y:S02]  /*10650*/  FMUL.FTZ R71, R0, R71 ;  /* 0x0000004700477220 */ /* 0x000fe40000410000 */
[C---:B------:R-:W-:Y:S04]  /*10660*/  FMUL.FTZ R72, R2.reuse, R72 ;  /* 0x0000004802487220 */ /* 0x040fe80000410000 */
[----:B------:R-:W-:Y:S01]  /*10670*/  FMUL.FTZ R73, R2, R73 ;  /* 0x0000004902497220 */ /* 0x000fe20000410000 */
[C---:B----4-:R-:W-:Y:S01]  /*10680*/  HMMA.16816.F32 R68, R136.reuse, R104, R68 ;  /* 0x000000688844723c */ /* 0x050fe20000001844 */
[C---:B------:R-:W-:Y:S01]  /*10690*/  FMUL.FTZ R74, R0.reuse, R74 ;  /* 0x0000004a004a7220 */ /* 0x040fe20000410000 */
[----:B------:R-:W-:Y:S01]  /*106a0*/  MUFU.EX2 R232, R232 ;  /* 0x000000e800e87308 */ /* 0x000fe20000000800 */
[----:B------:R-:W-:Y:S02]  /*106b0*/  FMUL.FTZ R75, R0, R75 ;  /* 0x0000004b004b7220 */ /* 0x000fe40000410000 */
[C---:B------:R-:W-:Y:S02]  /*106c0*/  FMUL.FTZ R76, R2.reuse, R76 ;  /* 0x0000004c024c7220 */ /* 0x040fe40000410000 */
[----:B------:R-:W-:Y:S02]  /*106d0*/  FMUL.FTZ R77, R2, R77 ;  /* 0x0000004d024d7220 */ /* 0x000fe40000410000 */
[C---:B------:R-:W-:Y:S01]  /*106e0*/  FMUL.FTZ R78, R0.reuse, R78 ;  /* 0x0000004e004e7220 */ /* 0x040fe20000410000 */
[C---:B------:R-:W-:Y:S01]  /*106f0*/  HMMA.16816.F32 R72, R136.reuse, R106, R72 ;  /* 0x0000006a8848723c */ /* 0x040fe20000001848 */
[----:B------:R-:W4:Y:S01]  /*10700*/  LDSM.16.MT88.4 R104, [R184+0x16000] ;  /* 0x01600000b868783b */ /* 0x000f220000004200 */
[----:B------:R-:W-:Y:S01]  /*10710*/  FMUL.FTZ R79, R0, R79 ;  /* 0x0000004f004f7220 */ /* 0x000fe20000410000 */
[----:B------:R-:W2:Y:S01]  /*10720*/  MUFU.EX2 R237, R237 ;  /* 0x000000ed00ed7308 */ /* 0x000ea20000000800 */
[C---:B------:R-:W-:Y:S02]  /*10730*/  FMUL.FTZ R80, R2.reuse, R80 ;  /* 0x0000005002507220 */ /* 0x040fe40000410000 */
[----:B------:R-:W-:Y:S02]  /*10740*/  FMUL.FTZ R81, R2, R81 ;  /* 0x0000005102517220 */ /* 0x000fe40000410000 */
[C---:B------:R-:W-:Y:S01]  /*10750*/  FMUL.FTZ R82, R0.reuse, R82 ;  /* 0x0000005200527220 */ /* 0x040fe20000410000 */
[C---:B-1----:R-:W-:Y:S03]  /*10760*/  HMMA.16816.F32 R76, R136.reuse, R100, R76 ;  /* 0x00000064884c723c */ /* 0x042fe6000000184c */
[----:B------:R-:W-:Y:S01]  /*10770*/  FMUL.FTZ R83, R0, R83 ;  /* 0x0000005300537220 */ /* 0x000fe20000410000 */
[----:B------:R-:W-:Y:S01]  /*10780*/  MUFU.EX2 R234, R234 ;  /* 0x000000ea00ea7308 */ /* 0x000fe20000000800 */
[C---:B------:R-:W-:Y:S02]  /*10790*/  FMUL.FTZ R84, R2.reuse, R84 ;  /* 0x0000005402547220 */ /* 0x040fe40000410000 */
[----:B------:R-:W-:Y:S01]  /*107a0*/  FMUL.FTZ R85, R2, R85 ;  /* 0x0000005502557220 */ /* 0x000fe20000410000 */
[----:B------:R-:W-:Y:S01]  /*107b0*/  F2FP.PACK_AB R100, R221, R216 ;  /* 0x000000d8dd64723e */ /* 0x000fe200000000ff */
[C---:B------:R-:W-:Y:S01]  /*107c0*/  FMUL.FTZ R86, R0.reuse, R86 ;  /* 0x0000005600567220 */ /* 0x040fe20000410000 */
[C---:B------:R-:W-:Y:S02]  /*107d0*/  HMMA.16816.F32 R80, R136.reuse, R102, R80 ;  /* 0x000000668850723c */ /* 0x040fe40000001850 */
[----:B------:R-:W-:Y:S01]  /*107e0*/  FMUL.FTZ R87, R0, R87 ;  /* 0x0000005700577220 */ /* 0x000fe20000410000 */
[----:B---3--:R-:W-:Y:S01]  /*107f0*/  F2FP.PACK_AB R101, R225, R220 ;  /* 0x000000dce165723e */ /* 0x008fe200000000ff */
[C---:B------:R-:W-:Y:S01]  /*10800*/  FMUL.FTZ R88, R2.reuse, R88 ;  /* 0x0000005802587220 */ /* 0x040fe20000410000 */
[----:B------:R-:W-:Y:S01]  /*10810*/  MUFU.EX2 R236, R236 ;  /* 0x000000ec00ec7308 */ /* 0x000fe20000000800 */
[----:B------:R-:W-:Y:S01]  /*10820*/  FMUL.FTZ R89, R2, R89 ;  /* 0x0000005902597220 */ /* 0x000fe20000410000 */
[----:B------:R-:W-:Y:S01]  /*10830*/  F2FP.PACK_AB R102, R223, R218 ;  /* 0x000000dadf66723e */ /* 0x000fe200000000ff */
[C---:B------:R-:W-:Y:S01]  /*10840*/  FMUL.FTZ R90, R0.reuse, R90 ;  /* 0x0000005a005a7220 */ /* 0x040fe20000410000 */
[C---:B--2---:R-:W-:Y:S03]  /*10850*/  HMMA.16816.F32 R84, R136.reuse, R108, R84 ;  /* 0x0000006c8854723c */ /* 0x044fe60000001854 */
[----:B------:R-:W-:Y:S01]  /*10860*/  FMUL.FTZ R91, R0, R91 ;  /* 0x0000005b005b7220 */ /* 0x000fe20000410000 */
[----:B-----5:R-:W-:Y:S01]  /*10870*/  F2FP.PACK_AB R103, R227, R222 ;  /* 0x000000dee367723e */ /* 0x020fe200000000ff */
[C---:B------:R-:W-:Y:S01]  /*10880*/  FMUL.FTZ R92, R2.reuse, R92 ;  /* 0x0000005c025c7220 */ /* 0x040fe20000410000 */
[----:B------:R-:W1:Y:S01]  /*10890*/  MUFU.EX2 R241, R241 ;  /* 0x000000f100f17308 */ /* 0x000e620000000800 */
[----:B------:R-:W-:Y:S02]  /*108a0*/  FMUL.FTZ R93, R2, R93 ;  /* 0x0000005d025d7220 */ /* 0x000fe40000410000 */
[C---:B------:R-:W-:Y:S01]  /*108b0*/  FMUL.FTZ R94, R0.reuse, R94 ;  /* 0x0000005e005e7220 */ /* 0x040fe20000410000 */
[C---:B------:R-:W-:Y:S01]  /*108c0*/  HMMA.16816.F32 R88, R136.reuse, R110, R88 ;  /* 0x0000006e8858723c */ /* 0x040fe20000001858 */
[----:B------:R-:W2:Y:S01]  /*108d0*/  LDSM.16.MT88.4 R108, [R185+0x12800] ;  /* 0x01280000b96c783b */ /* 0x000ea20000004200 */
[----:B------:R-:W-:Y:S02]  /*108e0*/  FMUL.FTZ R95, R0, R95 ;  /* 0x0000005f005f7220 */ /* 0x000fe40000410000 */
[C---:B------:R-:W-:Y:S02]  /*108f0*/  FMUL.FTZ R96, R2.reuse, R96 ;  /* 0x0000006002607220 */ /* 0x040fe40000410000 */
[----:B------:R-:W-:Y:S01]  /*10900*/  FMUL.FTZ R97, R2, R97 ;  /* 0x0000006102617220 */ /* 0x000fe20000410000 */
[----:B------:R-:W3:Y:S01]  /*10910*/  MUFU.EX2 R238, R238 ;  /* 0x000000ee00ee7308 */ /* 0x000ee20000000800 */
[C---:B------:R-:W-:Y:S01]  /*10920*/  FMUL.FTZ R98, R0.reuse, R98 ;  /* 0x0000006200627220 */ /* 0x040fe20000410000 */
[C---:B----4-:R-:W-:Y:S03]  /*10930*/  HMMA.16816.F32 R92, R136.reuse, R104, R92 ;  /* 0x00000068885c723c */ /* 0x050fe6000000185c */
[----:B------:R-:W-:Y:S02]  /*10940*/  FMUL.FTZ R99, R0, R99 ;  /* 0x0000006300637220 */ /* 0x000fe40000410000 */
[----:B------:R-:W-:Y:S01]  /*10950*/  FFMA.FTZ R219, R2, R217, R219 ;  /* 0x000000d902db7223 */ /* 0x000fe200000100db */
[----:B------:R-:W-:Y:S01]  /*10960*/  MOV R2, R132 ;  /* 0x0000008400027202 */ /* 0x000fe20000000f00 */
[----:B------:R-:W-:Y:S02]  /*10970*/  FFMA.FTZ R170, R0, R213, R170 ;  /* 0x000000d500aa7223 */ /* 0x000fe400000100aa */
[----:B------:R-:W-:Y:S01]  /*10980*/  FADD.FTZ R219, R134, R219 ;  /* 0x000000db86db7221 */ /* 0x000fe20000010000 */
[----:B------:R-:W-:Y:S01]  /*10990*/  HMMA.16816.F32 R96, R136, R106, R96 ;  /* 0x0000006a8860723c */ /* 0x000fe20000001860 */
[----:B------:R-:W4:Y:S01]  /*109a0*/  LDSM.16.MT88.4 R104, [R184+0x14800] ;  /* 0x01480000b868783b */ /* 0x000f220000004200 */
[----:B------:R-:W-:Y:S02]  /*109b0*/  FADD.FTZ R169, R169, R170 ;  /* 0x000000aaa9a97221 */ /* 0x000fe40000010000 */
[----:B------:R-:W-:Y:S02]  /*109c0*/  FADD.FTZ R212, R212, R219 ;  /* 0x000000dbd4d47221 */ /* 0x000fe40000010000 */
[----:B------:R-:W-:Y:S02]  /*109d0*/  FADD.FTZ R168, R168, R169 ;  /* 0x000000a9a8a87221 */ /* 0x000fe40000010000 */
[C---:B------:R-:W-:Y:S01]  /*109e0*/  HMMA.16816.F32 R4, R100.reuse, R112, R4 ;  /* 0x000000706404723c */ /* 0x040fe20000001804 */
[----:B------:R-:W-:Y:S03]  /*109f0*/  LDSM.16.MT88.4 R136, [R185+0x15000] ;  /* 0x01500000b988783b */ /* 0x000fe60000004200 */
[----:B------:R-:W-:Y:S02]  /*10a00*/  FADD.FTZ R171, R171, R212 ;  /* 0x000000d4abab7221 */ /* 0x000fe40000010000 */
[----:B------:R-:W-:Y:S02]  /*10a10*/  FADD.FTZ R135, R135, R168 ;  /* 0x000000a887877221 */ /* 0x000fe40000010000 */
[C---:B------:R-:W-:Y:S01]  /*10a20*/  HMMA.16816.F32 R8, R100.reuse, R114, R8 ;  /* 0x000000726408723c */ /* 0x040fe20000001808 */
[----:B------:R-:W-:Y:S03]  /*10a30*/  LDSM.16.MT88.4 R112, [R186+0x16800] ;  /* 0x01680000ba70783b */ /* 0x000fe60000004200 */
[----:B------:R-:W-:Y:S02]  /*10a40*/  FADD.FTZ R216, R216, R171 ;  /* 0x000000abd8d87221 */ /* 0x000fe40000010000 */
[----:B------:R-:W-:Y:S02]  /*10a50*/  FADD.FTZ R220, R220, R135 ;  /* 0x00000087dcdc7221 */ /* 0x000fe40000010000 */
[C---:B------:R-:W-:Y:S01]  /*10a60*/  HMMA.16816.F32 R12, R100.reuse, R116, R12 ;  /* 0x00000074640c723c */ /* 0x040fe2000000180c */
[----:B------:R-:W-:Y:S03]  /*10a70*/  FADD.FTZ R221, R221, R216 ;  /* 0x000000d8dddd7221 */ /* 0x000fe60000010000 */
[----:B------:R-:W-:Y:S02]  /*10a80*/  FADD.FTZ R225, R225, R220 ;  /* 0x000000dce1e17221 */ /* 0x000fe40000010000 */
[----:B------:R-:W-:Y:S02]  /*10a90*/  FADD.FTZ R218, R218, R221 ;  /* 0x000000dddada7221 */ /* 0x000fe40000010000 */
[C---:B------:R-:W-:Y:S01]  /*10aa0*/  HMMA.16816.F32 R16, R100.reuse, R118, R16 ;  /* 0x000000766410723c */ /* 0x040fe20000001810 */
[----:B------:R-:W-:Y:S03]  /*10ab0*/  LDSM.16.MT88.4 R116, [R185+0x16800] ;  /* 0x01680000b974783b */ /* 0x000fe60000004200 */
[----:B------:R-:W-:Y:S02]  /*10ac0*/  FADD.FTZ R222, R222, R225 ;  /* 0x000000e1dede7221 */ /* 0x000fe40000010000 */
[----:B------:R-:W-:Y:S02]  /*10ad0*/  FADD.FTZ R223, R223, R218 ;  /* 0x000000dadfdf7221 */ /* 0x000fe40000010000 */
[C---:B--2---:R-:W-:Y:S01]  /*10ae0*/  HMMA.16816.F32 R20, R100.reuse, R108, R20 ;  /* 0x0000006c6414723c */ /* 0x044fe20000001814 */
[----:B------:R-:W-:Y:S03]  /*10af0*/  FADD.FTZ R227, R227, R222 ;  /* 0x000000dee3e37221 */ /* 0x000fe60000010000 */
[----:B------:R-:W-:Y:S04]  /*10b00*/  IMAD.MOV.U32 R0, RZ, RZ, R3 ;  /* 0x000000ffff007224 */ /* 0x000fe800078e0003 */
        /* <DEDUP_REMOVED lines=16> */
[----:B------:R-:W4:Y:S07]  /*10c10*/  LDSM.16.MT88.4 R104, [R184+0x16800] ;  /* 0x01680000b868783b */ /* 0x000f2e0000004200 */
        /* <DEDUP_REMOVED lines=8> */
[----:B------:R-:W1:Y:S07]  /*10ca0*/  LDSM.16.MT88.4 R116, [R188+0x15000] ;  /* 0x01500000bc74783b */ /* 0x000e6e0000004200 */
[C---:B----4-:R-:W-:Y:S08]  /*10cb0*/  HMMA.16816.F32 R92, R100.reuse, R104, R92 ;  /* 0x00000068645c723c */ /* 0x050ff0000000185c */
[----:B------:R-:W-:Y:S01]  /*10cc0*/  HMMA.16816.F32 R96, R100, R106, R96 ;  /* 0x0000006a6460723c */ /* 0x000fe20000001860 */
[----:B------:R-:W4:Y:S06]  /*10cd0*/  LDSM.16.MT88.4 R104, [R184+0x15000] ;  /* 0x01500000b868783b */ /* 0x000f2c0000004200 */
        /* <DEDUP_REMOVED lines=9> */
[C---:B--2---:R-:W-:Y:S01]  /*10d70*/  HMMA.16816.F32 R4, R100.reuse, R108, R4 ;  /* 0x0000006c6404723c */ /* 0x044fe20000001804 */
[----:B------:R-:W-:Y:S02]  /*10d80*/  FADD.FTZ R230, R230, R233 ;  /* 0x000000e9e6e67221 */ /* 0x000fe40000010000 */
[----:B------:R-:W-:Y:S02]  /*10d90*/  FADD.FTZ R231, R231, R226 ;  /* 0x000000e2e7e77221 */ /* 0x000fe40000010000 */
[----:B------:R-:W-:Y:S03]  /*10da0*/  FADD.FTZ R235, R235, R230 ;  /* 0x000000e6ebeb7221 */ /* 0x000fe60000010000 */
[C---:B------:R-:W-:Y:S01]  /*10db0*/  HMMA.16816.F32 R8, R100.reuse, R110, R8 ;  /* 0x0000006e6408723c */ /* 0x040fe20000001808 */
[----:B------:R-:W2:Y:S07]  /*10dc0*/  LDSM.16.MT88.4 R108, [R188+0x17000] ;  /* 0x01700000bc6c783b */ /* 0x000eae0000004200 */
        /* <DEDUP_REMOVED lines=15> */
[C---:B------:R-:W-:Y:S01]  /*10ec0*/  HMMA.16816.F32 R56, R100.reuse, R138, R56 ;  /* 0x0000008a6438723c */ /* 0x040fe20000001838 */
[----:B------:R-:W-:Y:S03]  /*10ed0*/  F2FP.PACK_AB R137, R241, R236 ;  /* 0x000000ecf189723e */ /* 0x000fe600000000ff */
[----:B------:R-:W-:Y:S02]  /*10ee0*/  FADD.FTZ R232, R232, R231 ;  /* 0x000000e7e8e87221 */ /* 0x000fe40000010000 */
[----:B------:R-:W-:Y:S01]  /*10ef0*/  FADD.FTZ R236, R236, R235 ;  /* 0x000000ebecec7221 */ /* 0x000fe20000010000 */
[----:B------:R-:W-:Y:S01]  /*10f00*/  F2FP.PACK_AB R138, R239, R234 ;  /* 0x000000eaef8a723e */ /* 0x000fe200000000ff */
[C---:B----4-:R-:W-:Y:S01]  /*10f10*/  HMMA.16816.F32 R60, R100.reuse, R104, R60 ;  /* 0x00000068643c723c */ /* 0x050fe2000000183c */
[----:B---3--:R-:W-:Y:S03]  /*10f20*/  F2FP.PACK_AB R139, R133, R238 ;  /* 0x000000ee858b723e */ /* 0x008fe600000000ff */
[----:B------:R-:W-:Y:S02]  /*10f30*/  FADD.FTZ R237, R237, R232 ;  /* 0x000000e8eded7221 */ /* 0x000fe40000010000 */
[----:B------:R-:W-:Y:S02]  /*10f40*/  FADD.FTZ R241, R241, R236 ;  /* 0x000000ecf1f17221 */ /* 0x000fe40000010000 */
[C---:B------:R-:W-:Y:S01]  /*10f50*/  HMMA.16816.F32 R64, R100.reuse, R106, R64 ;  /* 0x0000006a6440723c */ /* 0x040fe20000001840 */
[----:B------:R-:W3:Y:S03]  /*10f60*/  LDSM.16.MT88.4 R104, [R184+0x17000] ;  /* 0x01700000b868783b */ /* 0x000ee60000004200 */
[----:B------:R-:W-:Y:S02]  /*10f70*/  FADD.FTZ R234, R234, R237 ;  /* 0x000000edeaea7221 */ /* 0x000fe40000010000 */
[----:B------:R-:W-:Y:S02]  /*10f80*/  FADD.FTZ R238, R238, R241 ;  /* 0x000000f1eeee7221 */ /* 0x000fe40000010000 */
[C---:B--2---:R-:W-:Y:S01]  /*10f90*/  HMMA.16816.F32 R68, R100.reuse, R108, R68 ;  /* 0x0000006c6444723c */ /* 0x044fe20000001844 */
[----:B------:R-:W-:Y:S03]  /*10fa0*/  FADD.FTZ R217, R239, R234 ;  /* 0x000000eaefd97221 */ /* 0x000fe60000010000 */
[----:B------:R-:W-:Y:S04]  /*10fb0*/  FADD.FTZ R213, R133, R238 ;  /* 0x000000ee85d57221 */ /* 0x000fe80000010000 */
[C---:B------:R-:W-:Y:S01]  /*10fc0*/  HMMA.16816.F32 R72, R100.reuse, R110, R72 ;  /* 0x0000006e6448723c */ /* 0x040fe20000001848 */
[----:B------:R-:W2:Y:S07]  /*10fd0*/  LDSM.16.MT88.4 R108, [R186+0x13800] ;  /* 0x01380000ba6c783b */ /* 0x000eae0000004200 */
[C---:B-----5:R-:W-:Y:S08]  /*10fe0*/  HMMA.16816.F32 R76, R100.reuse, R112, R76 ;  /* 0x00000070644c723c */ /* 0x060ff0000000184c */
[C---:B------:R-:W-:Y:S08]  /*10ff0*/  HMMA.16816.F32 R80, R100.reuse, R114, R80 ;  /* 0x000000726450723c */ /* 0x040ff00000001850 */
[C---:B-1----:R-:W-:Y:S08]  /*11000*/  HMMA.16816.F32 R84, R100.reuse, R116, R84 ;  /* 0x000000746454723c */ /* 0x042ff00000001854 */
[C---:B------:R-:W-:Y:S08]  /*11010*/  HMMA.16816.F32 R88, R100.reuse, R118, R88 ;  /* 0x000000766458723c */ /* 0x040ff00000001858 */
[C---:B---3--:R-:W-:Y:S08]  /*11020*/  HMMA.16816.F32 R92, R100.reuse, R104, R92 ;  /* 0x00000068645c723c */ /* 0x048ff0000000185c */
        /* <DEDUP_REMOVED lines=29> */
.L_x_437:
        /* <DEDUP_REMOVED lines=16> */
[----:B------:R-:W-:Y:S01]  /*11300*/  @UP1 ULDC UR17, c[0x0][0x210] ;  /* 0x0000840000111ab9 */ /* 0x000fe20000000800 */
        /* <DEDUP_REMOVED lines=8> */
[----:B------:R-:W-:-:S02]  /*11390*/  @UP1 UIMAD UR17, UR17, UR9, URZ ;  /* 0x00000009111112a4 */ /* 0x000fc4000f8e023f */
[----:B------:R-:W-:Y:S02]  /*113a0*/  ULDC.U8 UR4, c[0x0][0x328] ;  /* 0x0000ca0000047ab9 */ /* 0x000fe40000000000 */
[----:B------:R-:W-:Y:S02]  /*113b0*/  UISETP.NE.AND UP3, UPT, UR4, URZ, UPT ;  /* 0x0000003f0400728c */ /* 0x000fe4000bf65270 */
[----:B------:R-:W-:Y:S02]  /*113c0*/  @!UP4 UIMAD UR18, UR7, UR5, UR18 ;  /* 0x000000050712c2a4 */ /* 0x000fe4000f8e0212 */
[----:B------:R-:W-:Y:S01]  /*113d0*/  UISETP.NE.OR UP2, UPT, UR13, URZ, !UP3 ;  /* 0x0000003f0d00728c */ /* 0x000fe2000df45670 */
[----:B------:R-:W3:Y:S01]  /*113e0*/  S2UR UR13, SR_CTAID.X ;  /* 0x00000000000d79c3 */ /* 0x000ee20000002500 */
[----:B------:R-:W-:Y:S02]  /*113f0*/  ULDC UR5, c[0x0][0x234] ;  /* 0x00008d0000057ab9 */ /* 0x000fe40000000800 */
[----:B------:R-:W-:-:S02]  /*11400*/  UISETP.NE.OR UP0, UPT, UR10, -0x1, UP2 ;  /* 0xffffffff0a00788c */ /* 0x000fc40009705670 */
[----:B------:R-:W-:Y:S02]  /*11410*/  @!UP1 USEL UR17, UR9, UR5, !UP3 ;  /* 0x0000000509119287 */ /* 0x000fe4000d800000 */
[----:B------:R-:W-:Y:S02]  /*11420*/  ULDC UR4, c[0x0][0x1c0] ;  /* 0x0000700000047ab9 */ /* 0x000fe40000000800 */
[----:B------:R-:W-:Y:S01]  /*11430*/  @UP1 UMOV UR19, 0x1 ;  /* 0x0000000100131882 */ /* 0x000fe20000000000 */
        /* <DEDUP_REMOVED lines=23> */
[----:B------:R-:W1:Y:S01]  /*115b0*/  @P4 MUFU.LG2 R2, R2 ;  /* 0x0000000200024308 */ /* 0x000e620000000c00 */
[C---:B------:R-:W-:Y:S01]  /*115c0*/  FMUL.FTZ R129, R4.reuse, R129 ;  /* 0x0000008104817220 */ /* 0x040fe20000410000 */
[----:B------:R-:W-:Y:S01]  /*115d0*/  @!UP4 UMOV UR20, UR22 ;  /* 0x000000160014cc82 */ /* 0x000fe20008000000 */
[C---:B------:R-:W-:Y:S02]  /*115e0*/  FMUL.FTZ R124, R4.reuse, R124 ;  /* 0x0000007c047c7220 */ /* 0x040fe40000410000 */
[C---:B------:R-:W-:Y:S01]  /*115f0*/  FMUL.FTZ R125, R4.reuse, R125 ;  /* 0x0000007d047d7220 */ /* 0x040fe20000410000 */
[----:B------:R-:W-:Y:S01]  /*11600*/  F2FP.PACK_AB R128, R129, R128 ;  /* 0x000000808180723e */ /* 0x000fe200000000ff */
[C---:B------:R-:W-:Y:S01]  /*11610*/  FMUL.FTZ R120, R4.reuse, R120 ;  /* 0x0000007804787220 */ /* 0x040fe20000410000 */
[----:B------:R-:W3:Y:S01]  /*11620*/  @P3 MUFU.LG2 R0, R0 ;  /* 0x0000000000003308 */ /* 0x000ee20000000c00 */
        /* <DEDUP_REMOVED lines=65> */
[----:B------:R-:W4:Y:S01]  /*11a40*/  S2R R4, SR_TID.X ;  /* 0x0000000000047919 */ /* 0x000f220000002100 */
        /* <DEDUP_REMOVED lines=17> */
[----:B----4-:R-:W-:Y:S01]  /*11b60*/  SHF.R.S32.HI R7, RZ, 0x1f, R4 ;  /* 0x0000001fff077819 */ /* 0x010fe20000011404 */
[----:B------:R-:W-:Y:S01]  /*11b70*/  FMUL.FTZ R107, R5, R107 ;  /* 0x0000006b056b7220 */ /* 0x000fe20000410000 */
[----:B------:R-:W-:Y:S01]  /*11b80*/  F2FP.PACK_AB R114, R115, R114 ;  /* 0x000000727372723e */ /* 0x000fe200000000ff */
[----:B------:R-:W-:Y:S01]  /*11b90*/  FMUL.FTZ R106, R5, R106 ;  /* 0x0000006a056a7220 */ /* 0x000fe20000410000 */
[----:B------:R-:W-:Y:S01]  /*11ba0*/  LEA.HI R6, R7, R4, RZ, 0x2 ;  /* 0x0000000407067211 */ /* 0x000fe200078f10ff */
[----:B------:R-:W-:Y:S01]  /*11bb0*/  FMUL.FTZ R103, R5, R103 ;  /* 0x0000006705677220 */ /* 0x000fe20000410000 */
[----:B------:R-:W-:Y:S01]  /*11bc0*/  F2FP.PACK_AB R110, R111, R110 ;  /* 0x0000006e6f6e723e */ /* 0x000fe200000000ff */
        /* <DEDUP_REMOVED lines=16> */
[C---:B------:R-:W-:Y:S01]  /*11cd0*/  FMUL.FTZ R50, R5.reuse, R50 ;  /* 0x0000003205327220 */ /* 0x040fe20000410000 */
[----:B------:R-:W-:Y:S01]  /*11ce0*/  LOP3.LUT R9, R6, 0x3ffffffc, RZ, 0xc0, !PT ;  /* 0x3ffffffc06097812 */ /* 0x000fe200078ec0ff */
[C---:B------:R-:W-:Y:S01]  /*11cf0*/  FMUL.FTZ R55, R5.reuse, R55 ;  /* 0x0000003705377220 */ /* 0x040fe20000410000 */
[----:B------:R-:W-:Y:S01]  /*11d00*/  SHF.L.U32 R10, R8, 0x6, RZ ;  /* 0x00000006080a7819 */ /* 0x000fe200000006ff */
[----:B------:R-:W-:Y:S01]  /*11d10*/  FMUL.FTZ R54, R5, R54 ;  /* 0x0000003605367220 */ /* 0x000fe20000410000 */
[----:B------:R-:W-:Y:S01]  /*11d20*/  IADD3 R9, -R9, R4, RZ ;  /* 0x0000000409097210 */ /* 0x000fe20007ffe1ff */
[C---:B------:R-:W-:Y:S01]  /*11d30*/  FMUL.FTZ R59, R5.reuse, R59 ;  /* 0x0000003b053b7220 */ /* 0x040fe20000410000 */
[----:B------:R-:W-:Y:S01]  /*11d40*/  LOP3.LUT R10, R10, 0x1c0, RZ, 0xc0, !PT ;  /* 0x000001c00a0a7812 */ /* 0x000fe200078ec0ff */
[C---:B------:R-:W-:Y:S01]  /*11d50*/  FMUL.FTZ R58, R5.reuse, R58 ;  /* 0x0000003a053a7220 */ /* 0x040fe20000410000 */
[----:B------:R-:W-:Y:S01]  /*11d60*/  LOP3.LUT R11, R8, 0x1, RZ, 0xc0, !PT ;  /* 0x00000001080b7812 */ /* 0x000fe200078ec0ff */
[C---:B------:R-:W-:Y:S01]  /*11d70*/  FMUL.FTZ R63, R5.reuse, R63 ;  /* 0x0000003f053f7220 */ /* 0x040fe20000410000 */
[----:B------:R-:W-:Y:S01]  /*11d80*/  LEA.HI R10, R10, R10, RZ, 0x1d ;  /* 0x0000000a0a0a7211 */ /* 0x000fe200078fe8ff */
[----:B------:R-:W-:Y:S01]  /*11d90*/  FMUL.FTZ R62, R5, R62 ;  /* 0x0000003e053e7220 */ /* 0x000fe20000410000 */
[----:B------:R-:W-:Y:S01]  /*11da0*/  ISETP.NE.U32.AND P0, PT, R11, 0x1, PT ;  /* 0x000000010b00780c */ /* 0x000fe20003f05070 */
[----:B------:R-:W-:Y:S01]  /*11db0*/  FMUL.FTZ R67, R5, R67 ;  /* 0x0000004305437220 */ /* 0x000fe20000410000 */
[----:B------:R-:W-:Y:S01]  /*11dc0*/  F2FP.PACK_AB R42, R43, R42 ;  /* 0x0000002a2b2a723e */ /* 0x000fe200000000ff */
[C---:B------:R-:W-:Y:S01]  /*11dd0*/  FMUL.FTZ R66, R5.reuse, R66 ;  /* 0x0000004205427220 */ /* 0x040fe20000410000 */
[----:B------:R-:W-:Y:S01]  /*11de0*/  R2P PR, R8, 0x6 ;  /* 0x0000000608007804 */ /* 0x000fe20000000000 */
[C---:B------:R-:W-:Y:S01]  /*11df0*/  FMUL.FTZ R71, R5.reuse, R71 ;  /* 0x0000004705477220 */ /* 0x040fe20000410000 */
[----:B------:R-:W-:Y:S01]  /*11e00*/  MOV R8, 0x20 ;  /* 0x0000002000087802 */ /* 0x000fe20000000f00 */
[----:B------:R-:W-:Y:S01]  /*11e10*/  FMUL.FTZ R70, R5, R70 ;  /* 0x0000004605467220 */ /* 0x000fe20000410000 */
[----:B------:R-:W-:Y:S01]  /*11e20*/  F2FP.PACK_AB R46, R47, R46 ;  /* 0x0000002e2f2e723e */ /* 0x000fe200000000ff */
        /* <DEDUP_REMOVED lines=24> */
[----:B------:R-:W-:-:S02]  /*11fb0*/  FMUL.FTZ R99, R5, R99 ;  /* 0x0000006305637220 */ /* 0x000fc40000410000 */
[----:B------:R-:W-:Y:S01]  /*11fc0*/  FMUL.FTZ R98, R5, R98 ;  /* 0x0000006205627220 */ /* 0x000fe20000410000 */
[----:B------:R-:W-:Y:S01]  /*11fd0*/  LEA.HI R5, R7, R4, RZ, 0x5 ;  /* 0x0000000407057211 */ /* 0x000fe200078f28ff */
[----:B-1----:R-:W-:Y:S01]  /*11fe0*/  @P4 FMUL.FTZ R61, R2, 0.69314718246459960938 ;  /* 0x3f317218023d4820 */ /* 0x002fe20000410000 */
[----:B------:R-:W-:Y:S01]  /*11ff0*/  F2FP.PACK_AB R94, R95, R94 ;  /* 0x0000005e5f5e723e */ /* 0x000fe200000000ff */
[----:B---3--:R-:W-:Y:S01]  /*12000*/  @P3 FMUL.FTZ R0, R0, 0.69314718246459960938 ;  /* 0x3f31721800003820 */ /* 0x008fe20000410000 */
[----:B------:R-:W-:Y:S02]  /*12010*/  SHF.R.S32.HI R6, RZ, 0x5, R5 ;  /* 0x00000005ff067819 */ /* 0x000fe40000011405 */
[----:B------:R-:W-:Y:S02]  /*12020*/  F2FP.PACK_AB R98, R99, R98 ;  /* 0x000000626362723e */ /* 0x000fe400000000ff */
[----:B------:R-:W-:Y:S02]  /*12030*/  LEA R9, R6, R9, 0x9 ;  /* 0x0000000906097211 */ /* 0x000fe400078e48ff */
[----:B------:R-:W-:-:S02]  /*12040*/  SHF.R.S32.HI R59, RZ, 0x1f, R6 ;  /* 0x0000001fff3b7819 */ /* 0x000fc40000011406 */
[----:B------:R-:W-:Y:S02]  /*12050*/  LEA R9, R9, R10, 0x1 ;  /* 0x0000000a09097211 */ /* 0x000fe400078e08ff */
[----:B------:R-:W-:Y:S02]  /*12060*/  MOV R10, 0x40 ;  /* 0x00000040000a7802 */ /* 0x000fe40000000f00 */
[----:B------:R-:W-:Y:S02]  /*12070*/  SHF.L.U32 R9, R9, 0x1, RZ ;  /* 0x0000000109097819 */ /* 0x000fe400000006ff */
[----:B------:R-:W-:Y:S02]  /*12080*/  SEL R10, R10, 0xffffffc0, !P2 ;  /* 0xffffffc00a0a7807 */ /* 0x000fe40005000000 */
[C---:B------:R-:W-:Y:S01]  /*12090*/  IADD3 R11, R9.reuse, -0x10, RZ ;  /* 0xfffffff0090b7810 */ /* 0x040fe20007ffe0ff */
[----:B------:R-:W-:Y:S01]  /*120a0*/  STS [R9], R128 ;  /* 0x0000008009007388 */ /* 0x000fe20000000800 */
[----:B------:R-:W-:-:S02]  /*120b0*/  @P0 IADD3 R11, R9, 0x10, RZ ;  /* 0x00000010090b0810 */ /* 0x000fc40007ffe0ff */
[C---:B------:R-:W-:Y:S01]  /*120c0*/  IADD3 R13, R9.reuse, R8, RZ ;  /* 0x00000008090d7210 */ /* 0x040fe20007ffe0ff */
[----:B------:R-:W-:Y:S01]  /*120d0*/  STS [R9+0x400], R130 ;  /* 0x0004008209007388 */ /* 0x000fe20000000800 */
[-C--:B------:R-:W-:Y:S02]  /*120e0*/  IADD3 R15, R8, R11.reuse, RZ ;  /* 0x0000000b080f7210 */ /* 0x080fe40007ffe0ff */
[-C--:B------:R-:W-:Y:S01]  /*120f0*/  IADD3 R17, R9, R10.reuse, RZ ;  /* 0x0000000a09117210 */ /* 0x080fe20007ffe0ff */
[----:B------:R-:W-:Y:S01]  /*12100*/  STS [R11], R124 ;  /* 0x0000007c0b007388 */ /* 0x000fe20000000800 */
[----:B------:R-:W-:Y:S02]  /*12110*/  IADD3 R19, R10, R11, RZ ;  /* 0x0000000b0a137210 */ /* 0x000fe40007ffe0ff */
[-C--:B------:R-:W-:Y:S01]  /*12120*/  IADD3 R21, R13, R10.reuse, RZ ;  /* 0x0000000a0d157210 */ /* 0x080fe20007ffe0ff */
[----:B------:R-:W-:Y:S01]  /*12130*/  STS [R11+0x400], R126 ;  /* 0x0004007e0b007388 */ /* 0x000fe20000000800 */
[----:B------:R-:W-:-:S02]  /*12140*/  IADD3 R23, R15, R10, RZ ;  /* 0x0000000a0f177210 */ /* 0x000fc40007ffe0ff */
[----:B------:R-:W-:Y:S01]  /*12150*/  LEA.HI R59, R59, R6, RZ, 0x3 ;  /* 0x000000063b3b7211 */ /* 0x000fe200078f18ff */
[----:B------:R-:W-:Y:S03]  /*12160*/  STS [R13], R120 ;  /* 0x000000780d007388 */ /* 0x000fe60000000800 */
[----:B------:R-:W-:Y:S01]  /*12170*/  LOP3.LUT R59, R59, 0xffffff8, RZ, 0xc0, !PT ;  /* 0x0ffffff83b3b7812 */ /* 0x000fe200078ec0ff */
[----:B------:R-:W-:Y:S03]  /*12180*/  STS [R13+0x400], R122 ;  /* 0x0004007a0d007388 */ /* 0x000fe60000000800 */
[----:B------:R-:W-:Y:S01]  /*12190*/  IADD3 R6, R6, -R59, RZ ;  /* 0x8000003b06067210 */ /* 0x000fe20007ffe0ff */
[----:B------:R-:W-:Y:S01]  /*121a0*/  STS [R15], R116 ;  /* 0x000000740f007388 */ /* 0x000fe20000000800 */
[----:B------:R-:W-:Y:S01]  /*121b0*/  MOV R59, 0x7f800000 ;  /* 0x7f800000003b7802 */ /* 0x000fe20000000f00 */
[----:B------:R-:W-:-:S02]  /*121c0*/  @P3 FFMA.FTZ R59, R3, c[0x0][0x238], R0 ;  /* 0x00008e00033b3a23 */ /* 0x000fc40000010000 */
        /* <DEDUP_REMOVED lines=33> */
[----:B-1----:R-:W-:-:S03]  /*123e0*/  LOP3.LUT R9, R5, 0xffffffe0, RZ, 0xc0, !PT ;  /* 0xffffffe005097812 */ /* 0x002fc600078ec0ff */
[----:B------:R2:W-:Y:S01]  /*123f0*/  STS [R17+0x8000], R84 ;  /* 0x0080005411007388 */ /* 0x0005e20000000800 */
[----:B------:R-:W-:-:S03]  /*12400*/  IADD3 R58, -R9, R4, RZ ;  /* 0x00000004093a7210 */ /* 0x000fc60007ffe1ff */
[----:B------:R2:W-:Y:S01]  /*12410*/  STS [R17+0x8400], R86 ;  /* 0x0084005611007388 */ /* 0x0005e20000000800 */
[----:B------:R-:W-:-:S03]  /*12420*/  LOP3.LUT P0, RZ, R58, 0x3, RZ, 0xc0, !PT ;  /* 0x000000033aff7812 */ /* 0x000fc6000780c0ff */
[----:B------:R2:W-:Y:S04]  /*12430*/  STS [R19+0x8000], R88 ;  /* 0x0080005813007388 */ /* 0x0005e80000000800 */
[----:B------:R2:W-:Y:S04]  /*12440*/  STS [R19+0x8400], R90 ;  /* 0x0084005a13007388 */ /* 0x0005e80000000800 */
[----:B------:R2:W-:Y:S04]  /*12450*/  STS [R21+0x8000], R92 ;  /* 0x0080005c15007388 */ /* 0x0005e80000000800 */
[----:B------:R2:W-:Y:S04]  /*12460*/  STS [R21+0x8400], R94 ;  /* 0x0084005e15007388 */ /* 0x0005e80000000800 */
[----:B------:R2:W-:Y:S04]  /*12470*/  STS [R23+0x8000], R96 ;  /* 0x0080006017007388 */ /* 0x0005e80000000800 */
[----:B------:R2:W-:Y:S04]  /*12480*/  STS [R23+0x8400], R98 ;  /* 0x0084006217007388 */ /* 0x0005e80000000800 */
[----:B------:R-:W-:Y:S06]  /*12490*/  BAR.SYNC.DEFER_BLOCKING 0x0 ;  /* 0x0000000000007b1d */ /* 0x000fec0000010000 */
[----:B------:R-:W1:Y:S04]  /*124a0*/  S2R R56, SR_TID.X ;  /* 0x0000000000387919 */ /* 0x000e680000002100 */
[----:B------:R2:W3:Y:S04]  /*124b0*/  LDS.128 R48, [R199] ;  /* 0x00000000c7307984 */ /* 0x0004e80000000c00 */
[----:B------:R2:W4:Y:S01]  /*124c0*/  LDS.128 R44, [R199+0x1000] ;  /* 0x00100000c72c7984 */ /* 0x0005220000000c00 */
[----:B-1----:R-:W-:-:S03]  /*124d0*/  SHF.R.S32.HI R57, RZ, 0x1f, R56 ;  /* 0x0000001fff397819 */ /* 0x002fc60000011438 */
[----:B------:R2:W1:Y:S01]  /*124e0*/  LDS.128 R40, [R199+0x2000] ;  /* 0x00200000c7287984 */ /* 0x0004620000000c00 */
[----:B------:R-:W-:-:S03]  /*124f0*/  LEA.HI R5, R57, R56, RZ, 0x5 ;  /* 0x0000003839057211 */ /* 0x000fc600078f28ff */
[----:B------:R2:W1:Y:S01]  /*12500*/  LDS.128 R36, [R199+0x3000] ;  /* 0x00300000c7247984 */ /* 0x0004620000000c00 */
[----:B------:R-:W-:-:S03]  /*12510*/  LOP3.LUT R5, R5, 0xffffffe0, RZ, 0xc0, !PT ;  /* 0xffffffe005057812 */ /* 0x000fc600078ec0ff */
[----:B------:R2:W1:Y:S01]  /*12520*/  LDS.128 R32, [R199+0x4000] ;  /* 0x00400000c7207984 */ /* 0x0004620000000c00 */
[----:B------:R-:W-:-:S03]  /*12530*/  IADD3 R5, -R5, R56, RZ ;  /* 0x0000003805057210 */ /* 0x000fc60007ffe1ff */
[----:B------:R2:W1:Y:S01]  /*12540*/  LDS.128 R28, [R199+0x5000] ;  /* 0x00500000c71c7984 */ /* 0x0004620000000c00 */
[----:B------:R-:W-:-:S03]  /*12550*/  SHF.R.S32.HI R58, RZ, 0x1f, R5 ;  /* 0x0000001fff3a7819 */ /* 0x000fc60000011405 */
[----:B------:R2:W1:Y:S01]  /*12560*/  LDS.128 R24, [R199+0x6000] ;  /* 0x00600000c7187984 */ /* 0x0004620000000c00 */
[----:B------:R-:W-:-:S03]  /*12570*/  LEA.HI R5, R58, R5, RZ, 0x2 ;  /* 0x000000053a057211 */ /* 0x000fc600078f10ff */
[----:B------:R2:W1:Y:S01]  /*12580*/  LDS.128 R20, [R199+0x7000] ;  /* 0x00700000c7147984 */ /* 0x0004620000000c00 */
[----:B------:R-:W-:Y:S01]  /*12590*/  MOV R58, 0x7f800000 ;  /* 0x7f800000003a7802 */ /* 0x000fe20000000f00 */
[----:B------:R-:W-:Y:S01]  /*125a0*/  @P4 FFMA.FTZ R58, R132, c[0x0][0x238], R61 ;  /* 0x00008e00843a4a23 */ /* 0x000fe2000001003d */
[----:B------:R-:W-:Y:S01]  /*125b0*/  SHF.R.S32.HI R5, RZ, 0x2, R5 ;  /* 0x00000002ff057819 */ /* 0x000fe20000011405 */
[----:B------:R2:W1:Y:S03]  /*125c0*/  LDS.128 R16, [R199+0x8000] ;  /* 0x00800000c7107984 */ /* 0x0004660000000c00 */
[----:B------:R-:W-:Y:S01]  /*125d0*/  LEA R5, R6, R5, 0x4 ;  /* 0x0000000506057211 */ /* 0x000fe200078e20ff */
[----:B------:R2:W1:Y:S04]  /*125e0*/  LDS.128 R12, [R199+0x9000] ;  /* 0x00900000c70c7984 */ /* 0x0004680000000c00 */
[----:B------:R2:W1:Y:S04]  /*125f0*/  LDS.128 R8, [R199+0xa000] ;  /* 0x00a00000c7087984 */ /* 0x0004680000000c00 */
[----:B------:R2:W1:Y:S01]  /*12600*/  LDS.128 R52, [R199+0xb000] ;  /* 0x00b00000c7347984 */ /* 0x0004620000000c00 */
[----:B------:R-:W-:Y:S05]  /*12610*/  @P0 BRA `(.L_x_442) ;  /* 0x0000010000000947 */ /* 0x000fea0003800000 */
[----:B---34-:R-:W-:Y:S01]  /*12620*/  UIMAD UR7, UR13, -0x80, UR12 ;  /* 0xffffff800d0778a4 */ /* 0x018fe2000f8e020c */
        /* <DEDUP_REMOVED lines=15> */
.L_x_442:
[----:B---34-:R-:W-:Y:S05]  /*12720*/  BSYNC B0 ;  /* 0x0000000000007941 */ /* 0x018fea0003800000 */
.L_x_441:
[----:B------:R-:W3:Y:S01]  /*12730*/  S2R R0, SR_CTAID.Z ;  /* 0x0000000000007919 */ /* 0x000ee20000002700 */
[----:B------:R-:W-:Y:S01]  /*12740*/  LEA.HI R3, R7, R4, RZ, 0x3 ;  /* 0x0000000407037211 */ /* 0x000fe200078f18ff */
[----:B------:R-:W-:Y:S01]  /*12750*/  UIMAD UR12, UR13, -0x80, UR12 ;  /* 0xffffff800d0c78a4 */ /* 0x000fe2000f8e020c */
[----:B------:R-:W-:Y:S01]  /*12760*/  SHF.R.S32.HI R2, RZ, 0x1f, R210 ;  /* 0x0000001fff027819 */ /* 0x000fe200000114d2 */
[----:B------:R-:W-:Y:S01]  /*12770*/  USHF.R.S32.HI UR7, URZ, 0x1f, UR16 ;  /* 0x0000001f3f077899 */ /* 0x000fe20008011410 */
[----:B------:R-:W-:Y:S01]  /*12780*/  IADD3 R4, P0, R210, UR20, RZ ;  /* 0x00000014d2047c10 */ /* 0x000fe2000ff1e0ff */
[----:B------:R-:W-:Y:S01]  /*12790*/  ULDC.64 UR4, c[0x0][0x1f0] ;  /* 0x00007c0000047ab9 */ /* 0x000fe20000000a00 */
[----:B------:R-:W-:Y:S01]  /*127a0*/  SHF.R.S32.HI R3, RZ, 0x3, R3 ;  /* 0x00000003ff037819 */ /* 0x000fe20000011403 */
[----:B------:R-:W-:Y:S01]  /*127b0*/  UIMAD UR4, UR7, UR4, URZ ;  /* 0x00000004070472a4 */ /* 0x000fe2000f8e023f */
[----:B------:R-:W-:Y:S01]  /*127c0*/  IADD3.X R5, R2, UR8, RZ, P0, !PT ;  /* 0x0000000802057c10 */ /* 0x000fe200087fe4ff */
[----:B------:R-:W-:Y:S01]  /*127d0*/  IMAD.U32 R2, RZ, RZ, UR11 ;  /* 0x0000000bff027e24 */ /* 0x000fe2000f8e00ff */
[----:B------:R-:W-:Y:S01]  /*127e0*/  ISETP.GE.AND P0, PT, R3, UR12, PT ;  /* 0x0000000c03007c0c */ /* 0x000fe2000bf06270 */
[----:B------:R-:W-:Y:S01]  /*127f0*/  UIMAD UR4, UR16, UR5, UR4 ;  /* 0x00000005100472a4 */ /* 0x000fe2000f8e0204 */
[----:B------:R-:W-:Y:S01]  /*12800*/  LEA.HI R56, R57, R56, RZ, 0x3 ;  /* 0x0000003839387211 */ /* 0x000fe200078f18ff */
[----:B------:R-:W-:Y:S03]  /*12810*/  BSSY B0, `(.L_x_443) ;  /* 0x0000014000007945 */ /* 0x000fe60003800000 */
[----:B------:R-:W-:-:S04]  /*12820*/  SHF.R.S32.HI R56, RZ, 0x3, R56 ;  /* 0x00000003ff387819 */ /* 0x000fc80000011438 */
[----:B------:R-:W-:Y:S01]  /*12830*/  SHF.R.S32.HI R57, RZ, 0x1f, R56 ;  /* 0x0000001fff397819 */ /* 0x000fe20000011438 */
[----:B---3--:R-:W-:-:S04]  /*12840*/  IMAD.WIDE.U32 R4, R0, c[0x0][0x1f0], R4 ;  /* 0x00007c0000047a25 */ /* 0x008fc800078e0004 */
[----:B------:R-:W-:Y:S01]  /*12850*/  IMAD.WIDE R6, R2, 0x80, R56 ;  /* 0x0000008002067825 */ /* 0x000fe200078e0238 */
[----:B------:R-:W-:Y:S01]  /*12860*/  IADD3 R59, R5, UR4, RZ ;  /* 0x00000004053b7c10 */ /* 0x000fe2000fffe0ff */
        /* <DEDUP_REMOVED lines=12> */
[----:B-1----:R3:W-:Y:S04]  /*12930*/  @!P1 STG.E.128 [R60.64+0x80], R32 ;  /* 0x000080203c009986 */ /* 0x0027e8000c101d0e */
[----:B------:R3:W-:Y:S02]  /*12940*/  @!P0 STG.E.128 [R60.64+0x100], R16 ;  /* 0x000100103c008986 */ /* 0x0007e4000c101d0e */
.L_x_444:
[----:B------:R-:W-:Y:S05]  /*12950*/  BSYNC B0 ;  /* 0x0000000000007941 */ /* 0x000fea0003800000 */
.L_x_443:
[----:B------:R-:W-:Y:S01]  /*12960*/  IADD3 R0, R56, 0x20, RZ ;  /* 0x0000002038007810 */ /* 0x000fe20007ffe0ff */
[----:B------:R-:W-:Y:S03]  /*12970*/  BSSY B0, `(.L_x_445) ;  /* 0x0000013000007945 */ /* 0x000fe60003800000 */
[----:B------:R-:W-:-:S13]  /*12980*/  ISETP.GE.AND P0, PT, R0, UR6, PT ;  /* 0x0000000600007c0c */ /* 0x000fda000bf06270 */
[----:B------:R-:W-:Y:S05]  /*12990*/  @P0 BRA `(.L_x_446) ;  /* 0x0000010000000947 */ /* 0x000fea0003800000 */
[----:B------:R-:W-:Y:S01]  /*129a0*/  IADD3 R2, P0, R6, 0x20, RZ ;  /* 0x0000002006027810 */ /* 0x000fe20007f1e0ff */
[----:B-1-3--:R-:W-:Y:S01]  /*129b0*/  IMAD.MOV.U32 R16, RZ, RZ, R4 ;  /* 0x000000ffff107224 */ /* 0x00afe200078e0004 */
[----:B--2---:R-:W-:Y:S02]  /*129c0*/  MOV R17, R59 ;  /* 0x0000003b00117202 */ /* 0x004fe40000000f00 */
        /* <DEDUP_REMOVED lines=13> */
.L_x_446:
[----:B------:R-:W-:Y:S05]  /*12aa0*/  BSYNC B0 ;  /* 0x0000000000007941 */ /* 0x000fea0003800000 */
.L_x_445:
[----:B------:R-:W-:Y:S01]  /*12ab0*/  IADD3 R0, R56, 0x40, RZ ;  /* 0x0000004038007810 */ /* 0x000fe20007ffe0ff */
[----:B------:R-:W-:Y:S03]  /*12ac0*/  BSSY B0, `(.L_x_447) ;  /* 0x0000013000007945 */ /* 0x000fe60003800000 */
[----:B------:R-:W-:-:S13]  /*12ad0*/  ISETP.GE.AND P0, PT, R0, UR6, PT ;  /* 0x0000000600007c0c */ /* 0x000fda000bf06270 */
[----:B------:R-:W-:Y:S05]  /*12ae0*/  @P0 BRA `(.L_x_448) ;  /* 0x0000010000000947 */ /* 0x000fea0003800000 */
[----:B-1----:R-:W-:Y:S01]  /*12af0*/  IADD3 R2, P0, R6, 0x40, RZ ;  /* 0x0000004006027810 */ /* 0x002fe20007f1e0ff */
[----:B------:R-:W-:Y:S01]  /*12b00*/  IMAD.MOV.U32 R12, RZ, RZ, R4 ;  /* 0x000000ffff0c7224 */ /* 0x000fe200078e0004 */
        /* <DEDUP_REMOVED lines=14> */
.L_x_448:
[----:B------:R-:W-:Y:S05]  /*12bf0*/  BSYNC B0 ;  /* 0x0000000000007941 */ /* 0x000fea0003800000 */
.L_x_447:
[----:B------:R-:W-:-:S04]  /*12c00*/  IADD3 R56, R56, 0x60, RZ ;  /* 0x0000006038387810 */ /* 0x000fc80007ffe0ff */
[----:B------:R-:W-:-:S13]  /*12c10*/  ISETP.GE.AND P0, PT, R56, UR6, PT ;  /* 0x0000000638007c0c */ /* 0x000fda000bf06270 */
        /* <DEDUP_REMOVED lines=18> */
.L_x_449:
        /* <DEDUP_REMOVED lines=12> */
.L_x_1284:


//--------------------- .text._ZN5flash16flash_fwd_kernelI23Flash_fwd_kernel_traitsILi192ELi128ELi64ELi8ELb0ELb0EN7cutlass6half_tE19Flash_kernel_traitsILi192ELi128ELi64ELi8ES3_EELb0ELb0ELb1ELb1ELb0ELb0ELb1ELb0EEEvNS_16Flash_fwd_paramsE --------------------------
	.section	.text._ZN5flash16flash_fwd_kernelI23Flash_fwd_kernel_traitsILi192ELi128ELi64ELi8ELb0ELb0EN7cutlass6half_tE19Flash_kernel_traitsILi192ELi128ELi64ELi8ES3_EELb0ELb0ELb1ELb1ELb0ELb0ELb1ELb0EEEvNS_16Flash_fwd_paramsE,"ax",@progbits
	.sectioninfo	@"SHI_REGISTERS=255"
	.align	128
        .global         _ZN5flash16flash_fwd_kernelI23Flash_fwd_kernel_traitsILi192ELi128ELi64ELi8ELb0ELb0EN7cutlass6half_tE19Flash_kernel_traitsILi192ELi128ELi64ELi8ES3_EELb0ELb0ELb1ELb1ELb0ELb0ELb1ELb0EEEvNS_16Flash_fwd_paramsE
        .type           _ZN5flash16flash_fwd_kernelI23Flash_fwd_kernel_traitsILi192ELi128ELi64ELi8ELb0ELb0EN7cutlass6half_tE19Flash_kernel_traitsILi192ELi128ELi64ELi8ES3_EELb0ELb0ELb1ELb1ELb0ELb0ELb1ELb0EEEvNS_16Flash_fwd_paramsE,@function
        .size           _ZN5flash16flash_fwd_kernelI23Flash_fwd_kernel_traitsILi192ELi128ELi64ELi8ELb0ELb0EN7cutlass6half_tE19Flash_kernel_traitsILi192ELi128ELi64ELi8ES3_EELb0ELb0ELb1ELb1ELb0ELb0ELb1ELb0EEEvNS_16Flash_fwd_paramsE,(.L_x_1285 - _ZN5flash16flash_fwd_kernelI23Flash_fwd_kernel_traitsILi192ELi128ELi64ELi8ELb0ELb0EN7cutlass6half_tE19Flash_kernel_traitsILi192ELi128ELi64ELi8ES3_EELb0ELb0ELb1ELb1ELb0ELb0ELb1ELb0EEEvNS_16Flash_fwd_paramsE)
        .other          _ZN5flash16flash_fwd_kernelI23Flash_fwd_kernel_traitsILi192ELi128ELi64ELi8ELb0ELb0EN7cutlass6half_tE19Flash_kernel_traitsILi192ELi128ELi64ELi8ES3_EELb0ELb0ELb1ELb1ELb0ELb0ELb1ELb0EEEvNS_16Flash_fwd_paramsE,@"STO_CUDA_ENTRY STV_DEFAULT"
_ZN5flash16flash_fwd_kernelI23Flash_fwd_kernel_traitsILi192ELi128ELi64ELi8ELb0ELb0EN7cutlass6half_tE19Flash_kernel_traitsILi192ELi128ELi64ELi8ES3_EELb0ELb0ELb1ELb1ELb0ELb0ELb1ELb0EEEvNS_16Flash_fwd_paramsE:
.text._ZN5flash16flash_fwd_kernelI23Flash_fwd_kernel_traitsILi192ELi128ELi64ELi8ELb0ELb0EN7cutlass6half_tE19Flash_kernel_traitsILi192ELi128ELi64ELi8ES3_EELb0ELb0ELb1ELb1ELb0ELb0ELb1ELb0EEEvNS_16Flash_fwd_paramsE:
        /* <DEDUP_REMOVED lines=55> */
.L_x_450:
[----:B------:R-:W-:Y:S02]  /*0370*/  ULDC UR6, c[0x0][0x218] ;  /* 0x0000860000067ab9 */ /* 0x000fe40000000800 */
.L_x_451:
        /* <DEDUP_REMOVED lines=122> */
.L_x_454:
[----:B------:R-:W-:Y:S05]  /*0b20*/  BSYNC B0 ;  /* 0x0000000000007941 */ /* 0x000fea0003800000 */
.L_x_453:
        /* <DEDUP_REMOVED lines=20> */
.L_x_456:
[----:B------:R-:W-:Y:S05]  /*0c70*/  BSYNC B0 ;  /* 0x0000000000007941 */ /* 0x000fea0003800000 */
.L_x_455:
        /* <DEDUP_REMOVED lines=20> */
.L_x_458:
[----:B------:R-:W-:Y:S05]  /*0dc0*/  BSYNC B0 ;  /* 0x0000000000007941 */ /* 0x000fea0003800000 */
.L_x_457:
        /* <DEDUP_REMOVED lines=19> */
.L_x_460:
[----:B------:R-:W-:Y:S05]  /*0f00*/  BSYNC B0 ;  /* 0x0000000000007941 */ /* 0x000fea0003800000 */
.L_x_459:
        /* <DEDUP_REMOVED lines=35> */
.L_x_452:
        /* <DEDUP_REMOVED lines=32> */
.L_x_461:
        /* <DEDUP_REMOVED lines=44> */
.L_x_462:
        /* <DEDUP_REMOVED lines=111> */
.L_x_464:
[----:B------:R-:W-:Y:S05]  /*1cf0*/  BSYNC B0 ;  /* 0x0000000000007941 */ /* 0x000fea0003800000 */
.L_x_463:
        /* <DEDUP_REMOVED lines=37> */
.L_x_466:
[----:B------:R-:W-:Y:S05]  /*1f50*/  BSYNC B0 ;  /* 0x0000000000007941 */ /* 0x000fea0003800000 */
.L_x_465:
        /* <DEDUP_REMOVED lines=37> */
.L_x_468:
[----:B------:R-:W-:Y:S05]  /*21b0*/  BSYNC B0 ;  /* 0x0000000000007941 */ /* 0x000fea0003800000 */
.L_x_467:
        /* <DEDUP_REMOVED lines=40> */
.L_x_470:
[----:B------:R-:W-:Y:S05]  /*2440*/  BSYNC B0 ;  /* 0x0000000000007941 */ /* 0x000fea0003800000 */
.L_x_469:
        /* <DEDUP_REMOVED lines=37> */
.L_x_472:
[----:B------:R-:W-:Y:S05]  /*26a0*/  BSYNC B0 ;  /* 0x0000000000007941 */ /* 0x000fea0003800000 */
.L_x_471:
        /* <DEDUP_REMOVED lines=34> */
.L_x_474:
[----:B------:R-:W-:Y:S05]  /*28d0*/  BSYNC B0 ;  /* 0x0000000000007941 */ /* 0x000fea0003800000 */
.L_x_473:
        /* <DEDUP_REMOVED lines=70> */
.L_x_476:
[----:B--2---:R-:W-:Y:S05]  /*2d40*/  BSYNC B0 ;  /* 0x0000000000007941 */ /* 0x004fea0003800000 */
.L_x_475:
        /* <DEDUP_REMOVED lines=36> */
.L_x_478:
[----:B------:R-:W-:Y:S05]  /*2f90*/  BSYNC B0 ;  /* 0x0000000000007941 */ /* 0x000fea0003800000 */
.L_x_477:
        /* <DEDUP_REMOVED lines=19> */
[----:B------:R-:W-:Y:S02]  /*30d0*/  IMAD R201, R201, 0x200, R6 ;  /* 0x00000200c9c97824 */ /* 0x000fe400078e0206 */
[----:B------:R-:W-:Y:S01]  /*30e0*/  IMAD.IADD R4, R4, 0x1, R77 ;  /* 0x0000000104047824 */ /* 0x000fe200078e024d */
[----:B------:R-:W-:Y:S01]  /*30f0*/  LDSM.16.M88.4 R64, [R197] ;  /* 0x00000000c540783b */ /* 0x000fe20000000200 */
[----:B------:R-:W-:-:S03]  /*3100*/  IMAD.SHL.U32 R201, R201, 0x2, RZ ;  /* 0x00000002c9c97824 */ /* 0x000fc600078e00ff */
[----:B------:R-:W-:Y:S02]  /*3110*/  IADD3 R217, R4, UR4, RZ ;  /* 0x0000000404d97c10 */ /* 0x000fe4000fffe0ff */
[----:B------:R-:W3:Y:S01]  /*3120*/  LDSM.16.M88.4 R40, [R201+0xc000] ;  /* 0x00c00000c928783b */ /* 0x000ee20000000200 */
[C---:B------:R-:W-:Y:S02]  /*3130*/  IADD3 R2, R201.reuse, 0xc000, RZ ;  /* 0x0000c000c9027810 */ /* 0x040fe40007ffe0ff */
[----:B------:R-:W-:Y:S01]  /*3140*/  IADD3 R199, R201, 0xc020, RZ ;  /* 0x0000c020c9c77810 */ /* 0x000fe20007ffe0ff */
[----:B------:R-:W4:Y:S01]  /*3150*/  LDSM.16.M88.4 R32, [R201+0xc800] ;  /* 0x00c80000c920783b */ /* 0x000f220000000200 */
[----:B------:R-:W-:Y:S01]  /*3160*/  @P1 IADD3 R199, R2, -0x20, RZ ;  /* 0xffffffe002c71810 */ /* 0x000fe20007ffe0ff */
[----:B------:R-:W-:Y:S01]  /*3170*/  IMAD.MOV.U32 R2, RZ, RZ, 0x40 ;  /* 0x00000040ff027424 */ /* 0x000fe200078e00ff */
[----:B------:R-:W-:Y:S01]  /*3180*/  IADD3 R107, R4, 0x8, RZ ;  /* 0x00000008046b7810 */ /* 0x000fe20007ffe0ff */
[----:B------:R-:W5:Y:S01]  /*3190*/  LDSM.16.M88.4 R24, [R201+0xd000] ;  /* 0x00d00000c918783b */ /* 0x000f620000000200 */
[----:B------:R-:W-:-:S02]  /*31a0*/  IADD3 R216, R217, -c[0x0][0x2e4], RZ ;  /* 0x8000b900d9d87a10 */ /* 0x000fc40007ffe0ff */
[----:B------:R-:W-:Y:S01]  /*31b0*/  SEL R2, R2, 0xffffffc0, !P2 ;  /* 0xffffffc002027807 */ /* 0x000fe20005000000 */
[----:B------:R-:W1:Y:S01]  /*31c0*/  LDSM.16.M88.4 R48, [R201+0xd800] ;  /* 0x00d80000c930783b */ /* 0x000e620000000200 */
[----:B------:R-:W-:Y:S01]  /*31d0*/  IADD3 R214, R107, UR4, RZ ;  /* 0x000000046bd67c10 */ /* 0x000fe2000fffe0ff */
[----:B------:R-:W-:Y:S01]  /*31e0*/  ULDC UR4, c[0x0][0x2e8] ;  /* 0x0000ba0000047ab9 */ /* 0x000fe20000000800 */
[----:B------:R-:W-:Y:S01]  /*31f0*/  IMNMX R216, RZ, R216, !PT ;  /* 0x000000d8ffd87217 */ /* 0x000fe20007800200 */
[----:B------:R-:W2:Y:S01]  /*3200*/  LDSM.16.M88.4 R20, [R199] ;  /* 0x00000000c714783b */ /* 0x000ea20000000200 */
[----:B------:R-:W-:Y:S01]  /*3210*/  IMAD.IADD R195, R201, 0x1, R2 ;  /* 0x00000001c9c37824 */ /* 0x000fe200078e0202 */
[----:B------:R-:W-:Y:S01]  /*3220*/  UIADD3 UR4, UR5, UR4, URZ ;  /* 0x0000000405047290 */ /* 0x000fe2000fffe03f */
[----:B------:R-:W-:Y:S01]  /*3230*/  IMAD.IADD R188, R2, 0x1, R199 ;  /* 0x0000000102bc7824 */ /* 0x000fe200078e02c7 */
[----:B-1----:R-:W1:Y:S01]  /*3240*/  LDSM.16.M88.4 R12, [R199+0x800] ;  /* 0x00080000c70c783b */ /* 0x002e620000000200 */
[----:B------:R-:W-:-:S02]  /*3250*/  IADD3 R213, R214, -c[0x0][0x2e4], RZ ;  /* 0x8000b900d6d57a10 */ /* 0x000fc40007ffe0ff */
[----:B------:R-:W-:Y:S01]  /*3260*/  IADD3 R191, R199, 0x800, RZ ;  /* 0x00000800c7bf7810 */ /* 0x000fe20007ffe0ff */
[----:B------:R-:W1:Y:S01]  /*3270*/  LDSM.16.M88.4 R16, [R199+0x1000] ;  /* 0x00100000c710783b */ /* 0x000e620000000200 */
[----:B------:R-:W-:Y:S02]  /*3280*/  IADD3 R215, R4, UR4, RZ ;  /* 0x0000000404d77c10 */ /* 0x000fe4000fffe0ff */
[----:B------:R-:W-:Y:S01]  /*3290*/  IADD3 R212, R107, UR4, RZ ;  /* 0x000000046bd47c10 */ /* 0x000fe2000fffe0ff */
[----:B------:R-:W1:Y:S01]  /*32a0*/  LDSM.16.M88.4 R56, [R199+0x1800] ;  /* 0x00180000c738783b */ /* 0x000e620000000200 */
[----:B------:R-:W-:Y:S02]  /*32b0*/  IMNMX R215, R215, UR21, PT ;  /* 0x00000015d7d77c17 */ /* 0x000fe4000b800200 */
[----:B------:R-:W-:Y:S01]  /*32c0*/  IMNMX R212, R212, UR21, PT ;  /* 0x00000015d4d47c17 */ /* 0x000fe2000b800200 */
[----:B------:R-:W-:Y:S01]  /*32d0*/  LDSM.16.M88.4 R60, [R188] ;  /* 0x00000000bc3c783b */ /* 0x000fe20000000200 */
[----:B------:R-:W-:-:S02]  /*32e0*/  IMNMX R213, RZ, R213, !PT ;  /* 0x000000d5ffd57217 */ /* 0x000fc40007800200 */
[C---:B------:R-:W-:Y:S01]  /*32f0*/  IADD3 R190, R199.reuse, 0x1000, RZ ;  /* 0x00001000c7be7810 */ /* 0x040fe20007ffe0ff */
[----:B------:R-:W-:Y:S01]  /*3300*/  LDSM.16.M88.4 R72, [R195+0xd800] ;  /* 0x00d80000c348783b */ /* 0x000fe20000000200 */
[C---:B------:R-:W-:Y:S02]  /*3310*/  IADD3 R189, R199.reuse, 0x1800, RZ ;  /* 0x00001800c7bd7810 */ /* 0x040fe40007ffe0ff */
[C---:B------:R-:W-:Y:S01]  /*3320*/  IADD3 R187, R199.reuse, 0x2000, RZ ;  /* 0x00002000c7bb7810 */ /* 0x040fe20007ffe0ff */
[----:B---3--:R-:W-:Y:S01]  /*3330*/  HMMA.16816.F32 R44, R68, R40, RZ ;  /* 0x00000028442c723c */ /* 0x008fe200000018ff */
[C---:B------:R-:W-:Y:S02]  /*3340*/  IADD3 R186, R199.reuse, 0x2800, RZ ;  /* 0x00002800c7ba7810 */ /* 0x040fe40007ffe0ff */
[C---:B------:R-:W-:Y:S02]  /*3350*/  IADD3 R185, R199.reuse, 0x3000, RZ ;  /* 0x00003000c7b97810 */ /* 0x040fe40007ffe0ff */
[----:B------:R-:W-:-:S02]  /*3360*/  IADD3 R184, R199, 0x3800, RZ ;  /* 0x00003800c7b87810 */ /* 0x000fc40007ffe0ff */
[C---:B------:R-:W-:Y:S01]  /*3370*/  IADD3 R183, R199.reuse, 0x4000, RZ ;  /* 0x00004000c7b77810 */ /* 0x040fe20007ffe0ff */
[----:B----4-:R-:W-:Y:S01]  /*3380*/  HMMA.16816.F32 R36, R68, R32, RZ ;  /* 0x000000204424723c */ /* 0x010fe200000018ff */
[C---:B------:R-:W-:Y:S02]  /*3390*/  IADD3 R182, R199.reuse, 0x4800, RZ ;  /* 0x00004800c7b67810 */ /* 0x040fe40007ffe0ff */
[C---:B------:R-:W-:Y:S02]  /*33a0*/  IADD3 R181, R199.reuse, 0x5000, RZ ;  /* 0x00005000c7b57810 */ /* 0x040fe40007ffe0ff */
[----:B------:R-:W-:-:S03]  /*33b0*/  IADD3 R180, R199, 0x5800, RZ ;  /* 0x00005800c7b47810 */ /* 0x000fc60007ffe0ff */
[C---:B------:R-:W-:Y:S08]  /*33c0*/  HMMA.16816.F32 R40, R68.reuse, R42, RZ ;  /* 0x0000002a4428723c */ /* 0x040ff000000018ff */
[C---:B------:R-:W-:Y:S08]  /*33d0*/  HMMA.16816.F32 R32, R68.reuse, R34, RZ ;  /* 0x000000224420723c */ /* 0x040ff000000018ff */
[C---:B-----5:R-:W-:Y:S08]  /*33e0*/  HMMA.16816.F32 R28, R68.reuse, R24, RZ ;  /* 0x00000018441c723c */ /* 0x060ff000000018ff */
[C---:B------:R-:W-:Y:S08]  /*33f0*/  HMMA.16816.F32 R24, R68.reuse, R26, RZ ;  /* 0x0000001a4418723c */ /* 0x040ff000000018ff */
[C---:B------:R-:W-:Y:S08]  /*3400*/  HMMA.16816.F32 R8, R68.reuse, R48, RZ ;  /* 0x000000304408723c */ /* 0x040ff000000018ff */
[----:B------:R-:W-:Y:S01]  /*3410*/  HMMA.16816.F32 R68, R68, R50, RZ ;  /* 0x000000324444723c */ /* 0x000fe200000018ff */
[----:B------:R-:W-:Y:S07]  /*3420*/  LDSM.16.M88.4 R48, [R195+0xc000] ;  /* 0x00c00000c330783b */ /* 0x000fee0000000200 */
[C---:B--2---:R-:W-:Y:S08]  /*3430*/  HMMA.16816.F32 R44, R52.reuse, R20, R44 ;  /* 0x00000014342c723c */ /* 0x044ff0000000182c */
[C---:B------:R-:W-:Y:S01]  /*3440*/  HMMA.16816.F32 R40, R52.reuse, R22, R40 ;  /* 0x000000163428723c */ /* 0x040fe20000001828 */
[----:B------:R-:W-:Y:S07]  /*3450*/  LDSM.16.M88.4 R20, [R195+0xc800] ;  /* 0x00c80000c314783b */ /* 0x000fee0000000200 */
[C---:B-1----:R-:W-:Y:S08]  /*3460*/  HMMA.16816.F32 R36, R52.reuse, R12, R36 ;  /* 0x0000000c3424723c */ /* 0x042ff00000001824 */
[C---:B------:R-:W-:Y:S01]  /*3470*/  HMMA.16816.F32 R32, R52.reuse, R14, R32 ;  /* 0x0000000e3420723c */ /* 0x040fe20000001820 */
[----:B------:R-:W1:Y:S07]  /*3480*/  LDSM.16.M88.4 R12, [R198] ;  /* 0x00000000c60c783b */ /* 0x000e6e0000000200 */
[C---:B------:R-:W-:Y:S08]  /*3490*/  HMMA.16816.F32 R28, R52.reuse, R16, R28 ;  /* 0x00000010341c723c */ /* 0x040ff0000000181c */
[C---:B------:R-:W-:Y:S01]  /*34a0*/  HMMA.16816.F32 R24, R52.reuse, R18, R24 ;  /* 0x000000123418723c */ /* 0x040fe20000001818 */
[----:B------:R-:W2:Y:S07]  /*34b0*/  LDSM.16.M88.4 R16, [R195+0xd000] ;  /* 0x00d00000c310783b */ /* 0x000eae0000000200 */
[C---:B------:R-:W-:Y:S08]  /*34c0*/  HMMA.16816.F32 R8, R52.reuse, R56, R8 ;  /* 0x000000383408723c */ /* 0x040ff00000001808 */
        /* <DEDUP_REMOVED lines=9> */
[C---:B--2---:R-:W-:Y:S08]  /*3560*/  HMMA.16816.F32 R28, R12.reuse, R16, R28 ;  /* 0x000000100c1c723c */ /* 0x044ff0000000181c */
[----:B------:R-:W-:Y:S01]  /*3570*/  HMMA.16816.F32 R24, R12, R18, R24 ;  /* 0x000000120c18723c */ /* 0x000fe20000001818 */
[----:B------:R-:W1:Y:S07]  /*3580*/  LDSM.16.M88.4 R16, [R201+0xe000] ;  /* 0x00e00000c910783b */ /* 0x000e6e0000000200 */
[C---:B---3--:R-:W-:Y:S08]  /*3590*/  HMMA.16816.F32 R36, R64.reuse, R56, R36 ;  /* 0x000000384024723c */ /* 0x048ff00000001824 */
[C---:B------:R-:W-:Y:S01]  /*35a0*/  HMMA.16816.F32 R32, R64.reuse, R58, R32 ;  /* 0x0000003a4020723c */ /* 0x040fe20000001820 */
[----:B------:R-:W2:Y:S07]  /*35b0*/  LDSM.16.M88.4 R56, [R201+0xf000] ;  /* 0x00f00000c938783b */ /* 0x000eae0000000200 */
[C---:B------:R-:W-:Y:S08]  /*35c0*/  HMMA.16816.F32 R44, R64.reuse, R60, R44 ;  /* 0x0000003c402c723c */ /* 0x040ff0000000182c */
[----:B------:R-:W-:Y:S01]  /*35d0*/  HMMA.16816.F32 R40, R64, R62, R40 ;  /* 0x0000003e4028723c */ /* 0x000fe20000001828 */
[----:B------:R-:W-:Y:S07]  /*35e0*/  LDSM.16.M88.4 R60, [R200+0x4000] ;  /* 0x00400000c83c783b */ /* 0x000fee0000000200 */
[C---:B------:R-:W-:Y:S08]  /*35f0*/  HMMA.16816.F32 R8, R12.reuse, R72, R8 ;  /* 0x000000480c08723c */ /* 0x040ff00000001808 */
[----:B------:R-:W-:Y:S01]  /*3600*/  HMMA.16816.F32 R68, R12, R74, R68 ;  /* 0x0000004a0c44723c */ /* 0x000fe20000001844 */
[----:B------:R-:W3:Y:S04]  /*3610*/  LDSM.16.M88.4 R12, [R201+0xe800] ;  /* 0x00e80000c90c783b */ /* 0x000ee80000000200 */
[----:B------:R-:W-:Y:S03]  /*3620*/  LDSM.16.M88.4 R72, [R199+0x3800] ;  /* 0x00380000c748783b */ /* 0x000fe60000000200 */
[C---:B----4-:R-:W-:Y:S08]  /*3630*/  HMMA.16816.F32 R28, R64.reuse, R52, R28 ;  /* 0x00000034401c723c */ /* 0x050ff0000000181c */
[----:B------:R-:W-:Y:S01]  /*3640*/  HMMA.16816.F32 R24, R64, R54, R24 ;  /* 0x000000364018723c */ /* 0x000fe20000001818 */
[----:B------:R-:W4:Y:S07]  /*3650*/  LDSM.16.M88.4 R52, [R201+0xf800] ;  /* 0x00f80000c934783b */ /* 0x000f2e0000000200 */
[C---:B-1----:R-:W-:Y:S08]  /*3660*/  HMMA.16816.F32 R44, R20.reuse, R16, R44 ;  /* 0x00000010142c723c */ /* 0x042ff0000000182c */
[----:B------:R-:W-:Y:S01]  /*3670*/  HMMA.16816.F32 R40, R20, R18, R40 ;  /* 0x000000121428723c */ /* 0x000fe20000001828 */
        /* <DEDUP_REMOVED lines=14> */
[----:B------:R-:W-:Y:S03]  /*3760*/  LDSM.16.M88.4 R52, [R197+0x4000] ;  /* 0x00400000c534783b */ /* 0x000fe60000000200 */
[C---:B-1----:R-:W-:Y:S08]  /*3770*/  HMMA.16816.F32 R28, R60.reuse, R16, R28 ;  /* 0x000000103c1c723c */ /* 0x042ff0000000181c */
[C---:B------:R-:W-:Y:S01]  /*3780*/  HMMA.16816.F32 R56, R60.reuse, R18, R56 ;  /* 0x000000123c38723c */ /* 0x040fe20000001838 */
[----:B------:R-:W1:Y:S07]  /*3790*/  LDSM.16.M88.4 R16, [R195+0xf000] ;  /* 0x00f00000c310783b */ /* 0x000e6e0000000200 */
[C---:B-----5:R-:W-:Y:S07]  /*37a0*/  HMMA.16816.F32 R44, R60.reuse, R48, R44 ;  /* 0x000000303c2c723c */ /* 0x060fee000000182c */
[----:B------:R-:W-:Y:S01]  /*37b0*/  IMAD.U32 R49, RZ, RZ, UR22 ;  /* 0x00000016ff317e24 */ /* 0x000fe2000f8e00ff */
[----:B------:R-:W-:Y:S03]  /*37c0*/  HMMA.16816.F32 R36, R60, R64, R36 ;  /* 0x000000403c24723c */ /* 0x000fe60000001824 */
[----:B------:R-:W-:-:S05]  /*37d0*/  IMAD R2, R49, 0x40, R206 ;  /* 0x0000004031027824 */ /* 0x000fca00078e02ce */
[C---:B------:R-:W-:Y:S01]  /*37e0*/  HMMA.16816.F32 R40, R60.reuse, R50, R40 ;  /* 0x000000323c28723c */ /* 0x040fe20000001828 */
[C---:B------:R-:W-:Y:S01]  /*37f0*/  IADD3 R6, R2.reuse, 0x1, RZ ;  /* 0x0000000102067810 */ /* 0x040fe20007ffe0ff */
[----:B------:R-:W4:Y:S01]  /*3800*/  LDSM.16.M88.4 R48, [R195+0xf800] ;  /* 0x00f80000c330783b */ /* 0x000f220000000200 */
[C---:B------:R-:W-:Y:S02]  /*3810*/  IADD3 R76, R2.reuse, 0x8, RZ ;  /* 0x00000008024c7810 */ /* 0x040fe40007ffe0ff */
[C---:B------:R-:W-:Y:S02]  /*3820*/  IADD3 R78, R2.reuse, 0x9, RZ ;  /* 0x00000009024e7810 */ /* 0x040fe40007ffe0ff */
[C---:B------:R-:W-:Y:S01]  /*3830*/  IADD3 R80, R2.reuse, 0x10, RZ ;  /* 0x0000001002507810 */ /* 0x040fe20007ffe0ff */
[----:B------:R-:W-:Y:S01]  /*3840*/  HMMA.16816.F32 R32, R60, R66, R32 ;  /* 0x000000423c20723c */ /* 0x000fe20000001820 */
[C---:B------:R-:W-:Y:S01]  /*3850*/  IADD3 R84, R2.reuse, 0x18, RZ ;  /* 0x0000001802547810 */ /* 0x040fe20007ffe0ff */
[----:B------:R-:W-:Y:S01]  /*3860*/  LDSM.16.M88.4 R64, [R199+0x4800] ;  /* 0x00480000c740783b */ /* 0x000fe20000000200 */
[----:B------:R-:W-:-:S02]  /*3870*/  IADD3 R86, R2, 0x19, RZ ;  /* 0x0000001902567810 */ /* 0x000fc40007ffe0ff */
[----:B------:R-:W-:Y:S01]  /*3880*/  IADD3 R88, R2, 0x20, RZ ;  /* 0x0000002002587810 */ /* 0x000fe20007ffe0ff */
[----:B------:R-:W-:Y:S01]  /*3890*/  IMAD.IADD R112, R214, 0x1, -R84 ;  /* 0x00000001d6707824 */ /* 0x000fe200078e0a54 */
[C---:B------:R-:W-:Y:S01]  /*38a0*/  IADD3 R90, R2.reuse, 0x21, RZ ;  /* 0x00000021025a7810 */ /* 0x040fe20007ffe0ff */
[C---:B--2---:R-:W-:Y:S01]  /*38b0*/  HMMA.16816.F32 R44, R12.reuse, R24, R44 ;  /* 0x000000180c2c723c */ /* 0x044fe2000000182c */
[C---:B------:R-:W-:Y:S02]  /*38c0*/  IADD3 R94, R2.reuse, 0x29, RZ ;  /* 0x00000029025e7810 */ /* 0x040fe40007ffe0ff */
[C---:B------:R-:W-:Y:S02]  /*38d0*/  IADD3 R82, R2.reuse, 0x11, RZ ;  /* 0x0000001102527810 */ /* 0x040fe40007ffe0ff */
[C---:B------:R-:W-:Y:S02]  /*38e0*/  IADD3 R92, R2.reuse, 0x28, RZ ;  /* 0x00000028025c7810 */ /* 0x040fe40007ffe0ff */
[----:B------:R-:W-:Y:S01]  /*38f0*/  IMAD.IADD R24, R217, 0x1, -R2 ;  /* 0x00000001d9187824 */ /* 0x000fe200078e0a02 */
[----:B---3--:R-:W-:Y:S01]  /*3900*/  HMMA.16816.F32 R36, R12, R20, R36 ;  /* 0x000000140c24723c */ /* 0x008fe20000001824 */
[----:B------:R-:W-:Y:S01]  /*3910*/  IADD3 R96, R2, 0x30, RZ ;  /* 0x0000003002607810 */ /* 0x000fe20007ffe0ff */
[----:B------:R-:W-:Y:S01]  /*3920*/  IMAD.IADD R113, R214, 0x1, -R82 ;  /* 0x00000001d6717824 */ /* 0x000fe200078e0a52 */
[----:B------:R-:W-:-:S02]  /*3930*/  IADD3 R98, R2, 0x31, RZ ;  /* 0x0000003102627810 */ /* 0x000fc40007ffe0ff */
[----:B------:R-:W-:Y:S02]  /*3940*/  IABS R24, R24 ;  /* 0x0000001800187213 */ /* 0x000fe40000000000 */
[C---:B------:R-:W-:Y:S01]  /*3950*/  IMAD.IADD R20, R217.reuse, 0x1, -R6 ;  /* 0x00000001d9147824 */ /* 0x040fe200078e0a06 */
[C---:B------:R-:W-:Y:S01]  /*3960*/  HMMA.16816.F32 R40, R12.reuse, R26, R40 ;  /* 0x0000001a0c28723c */ /* 0x040fe20000001828 */
[C---:B------:R-:W-:Y:S01]  /*3970*/  IMAD.IADD R21, R217.reuse, 0x1, -R76 ;  /* 0x00000001d9157824 */ /* 0x040fe200078e0a4c */
[C---:B------:R-:W-:Y:S01]  /*3980*/  IADD3 R102, R2.reuse, 0x39, RZ ;  /* 0x0000003902667810 */ /* 0x040fe20007ffe0ff */
[----:B------:R-:W-:Y:S01]  /*3990*/  IMAD.MOV.U32 R77, RZ, RZ, R24 ;  /* 0x000000ffff4d7224 */ /* 0x000fe200078e0018 */
[----:B------:R-:W-:Y:S01]  /*39a0*/  IABS R20, R20 ;  /* 0x0000001400147213 */ /* 0x000fe20000000000 */
[----:B------:R-:W2:Y:S01]  /*39b0*/  LDSM.16.M88.4 R24, [R188+0x2000] ;  /* 0x00200000bc18783b */ /* 0x000ea20000000200 */
[----:B------:R-:W-:Y:S01]  /*39c0*/  IADD3 R100, R2, 0x38, RZ ;  /* 0x0000003802647810 */ /* 0x000fe20007ffe0ff */
[----:B------:R-:W-:Y:S01]  /*39d0*/  IMAD.IADD R119, R214, 0x1, -R98 ;  /* 0x00000001d6777824 */ /* 0x000fe200078e0a62 */
[C---:B-1----:R-:W-:Y:S01]  /*39e0*/  HMMA.16816.F32 R28, R12.reuse, R16, R28 ;  /* 0x000000100c1c723c */ /* 0x042fe2000000181c */
[----:B------:R-:W-:Y:S01]  /*39f0*/  IMAD.MOV.U32 R79, RZ, RZ, R20 ;  /* 0x000000ffff4f7224 */ /* 0x000fe200078e0014 */
[----:B------:R-:W-:Y:S01]  /*3a00*/  IABS R20, R21 ;  /* 0x0000001500147213 */ /* 0x000fe20000000000 */
[----:B------:R-:W-:Y:S01]  /*3a10*/  I2F R77, R77 ;  /* 0x0000004d004d7306 */ /* 0x000fe20000201400 */
[----:B------:R-:W-:Y:S01]  /*3a20*/  IABS R113, R113 ;  /* 0x0000007100717213 */ /* 0x000fe20000000000 */
[C---:B------:R-:W-:Y:S01]  /*3a30*/  IMAD.IADD R103, R217.reuse, 0x1, -R100 ;  /* 0x00000001d9677824 */ /* 0x040fe200078e0a64 */
[C---:B------:R-:W-:Y:S01]  /*3a40*/  ISETP.GE.AND P6, PT, R6.reuse, R215, PT ;  /* 0x000000d70600720c */ /* 0x040fe20003fc6270 */
[C---:B------:R-:W-:Y:S01]  /*3a50*/  IMAD.IADD R16, R217.reuse, 0x1, -R78 ;  /* 0x00000001d9107824 */ /* 0x040fe200078e0a4e */
[----:B------:R-:W-:Y:S01]  /*3a60*/  HMMA.16816.F32 R32, R12, R22, R32 ;  /* 0x000000160c20723c */ /* 0x000fe20000001820 */
[----:B------:R-:W-:Y:S01]  /*3a70*/  IMAD.MOV.U32 R81, RZ, RZ, R20 ;  /* 0x000000ffff517224 */ /* 0x000fe200078e0014 */
[----:B------:R-:W-:Y:S01]  /*3a80*/  ISETP.GE.AND P2, PT, R6, R212, PT ;  /* 0x000000d40600720c */ /* 0x000fe20003f46270 */
[----:B------:R-:W1:Y:S01]  /*3a90*/  LDSM.16.M88.4 R20, [R188+0x2800] ;  /* 0x00280000bc14783b */ /* 0x000e620000000200 */
[----:B------:R-:W-:Y:S01]  /*3aa0*/  IABS R16, R16 ;  /* 0x0000001000107213 */ /* 0x000fe20000000000 */
[----:B------:R-:W-:Y:S01]  /*3ab0*/  IMAD.IADD R17, R217, 0x1, -R80 ;  /* 0x00000001d9117824 */ /* 0x000fe200078e0a50 */
[----:B------:R-:W-:Y:S01]  /*3ac0*/  ISETP.GE.AND P0, PT, R76, R212, PT ;  /* 0x000000d44c00720c */ /* 0x000fe20003f06270 */
[----:B------:R-:W-:Y:S01]  /*3ad0*/  I2F R81, R81 ;  /* 0x0000005100517306 */ /* 0x000fe20000201400 */
[----:B------:R-:W-:Y:S01]  /*3ae0*/  HMMA.16816.F32 R8, R60, R72, R8 ;  /* 0x000000483c08723c */ /* 0x000fe20000001808 */
[----:B------:R-:W-:Y:S01]  /*3af0*/  IMAD.MOV.U32 R83, RZ, RZ, R16 ;  /* 0x000000ffff537224 */ /* 0x000fe200078e0010 */
[----:B------:R-:W-:-:S02]  /*3b00*/  IABS R16, R17 ;  /* 0x0000001100107213 */ /* 0x000fc40000000000 */
[C---:B------:R-:W-:Y:S02]  /*3b10*/  ISETP.GE.AND P4, PT, R2.reuse, R215, PT ;  /* 0x000000d70200720c */ /* 0x040fe40003f86270 */
[----:B------:R-:W-:Y:S01]  /*3b20*/  ISETP.GE.AND P5, PT, R2, R212, PT ;  /* 0x000000d40200720c */ /* 0x000fe20003fa6270 */
[----:B------:R-:W-:Y:S01]  /*3b30*/  IMAD.MOV.U32 R85, RZ, RZ, R16 ;  /* 0x000000ffff557224 */ /* 0x000fe200078e0010 */
[----:B------:R-:W-:Y:S01]  /*3b40*/  HMMA.16816.F32 R68, R60, R74, R68 ;  /* 0x0000004a3c44723c */ /* 0x000fe20000001844 */
[CC--:B------:R-:W-:Y:S01]  /*3b50*/  ISETP.LT.OR P6, PT, R6.reuse, R216.reuse, P6 ;  /* 0x000000d80600720c */ /* 0x0c0fe200037c1670 */
[----:B------:R-:W-:Y:S01]  /*3b60*/  I2F R79, R79 ;  /* 0x0000004f004f7306 */ /* 0x000fe20000201400 */
[-C--:B------:R-:W-:Y:S02]  /*3b70*/  ISETP.LT.OR P2, PT, R6, R213.reuse, P2 ;  /* 0x000000d50600720c */ /* 0x080fe40001741670 */
[----:B------:R-:W-:Y:S02]  /*3b80*/  ISETP.LT.OR P0, PT, R76, R213, P0 ;  /* 0x000000d54c00720c */ /* 0x000fe40000701670 */
[----:B------:R-:W-:Y:S01]  /*3b90*/  IMAD.IADD R60, R217, 0x1, -R102 ;  /* 0x00000001d93c7824 */ /* 0x000fe200078e0a66 */
[----:B------:R-:W-:Y:S01]  /*3ba0*/  HMMA.16816.F32 R56, R12, R18, R56 ;  /* 0x000000120c38723c */ /* 0x000fe20000001838 */
[----:B------:R-:W3:Y:S01]  /*3bb0*/  LDSM.16.M88.4 R16, [R188+0x3000] ;  /* 0x00300000bc10783b */ /* 0x000ee20000000200 */
[----:B------:R-:W-:Y:S01]  /*3bc0*/  I2F R83, R83 ;  /* 0x0000005300537306 */ /* 0x000fe20000201400 */
[----:B------:R-:W-:-:S02]  /*3bd0*/  ISETP.LT.OR P4, PT, R2, R216, P4 ;  /* 0x000000d80200720c */ /* 0x000fc40002781670 */
[----:B------:R-:W-:Y:S02]  /*3be0*/  IABS R60, R60 ;  /* 0x0000003c003c7213 */ /* 0x000fe40000000000 */
[----:B------:R-:W-:Y:S01]  /*3bf0*/  ISETP.LT.OR P5, PT, R2, R213, P5 ;  /* 0x000000d50200720c */ /* 0x000fe20002fa1670 */
[C---:B----4-:R-:W-:Y:S01]  /*3c00*/  HMMA.16816.F32 R8, R12.reuse, R48, R8 ;  /* 0x000000300c08723c */ /* 0x050fe20000001808 */
[----:B------:R-:W-:Y:S01]  /*3c10*/  IABS R112, R112 ;  /* 0x0000007000707213 */ /* 0x000fe20000000000 */
[----:B------:R4:W-:Y:S01]  /*3c20*/  I2F R105, R60 ;  /* 0x0000003c00697306 */ /* 0x0009e20000201400 */
[-C--:B------:R-:W-:Y:S02]  /*3c30*/  ISETP.GE.AND P1, PT, R76, R215.reuse, PT ;  /* 0x000000d74c00720c */ /* 0x080fe40003f26270 */
[----:B------:R-:W-:Y:S02]  /*3c40*/  ISETP.GE.AND P3, PT, R78, R215, PT ;  /* 0x000000d74e00720c */ /* 0x000fe40003f66270 */
[----:B------:R-:W-:Y:S01]  /*3c50*/  IMAD.IADD R48, R217, 0x1, -R82 ;  /* 0x00000001d9307824 */ /* 0x000fe200078e0a52 */
[----:B------:R-:W-:Y:S01]  /*3c60*/  HMMA.16816.F32 R68, R12, R50, R68 ;  /* 0x000000320c44723c */ /* 0x000fe20000001844 */
[-C--:B------:R-:W-:Y:S01]  /*3c70*/  ISETP.LT.OR P1, PT, R76, R216.reuse, P1 ;  /* 0x000000d84c00720c */ /* 0x080fe20000f21670 */
[----:B------:R-:W-:Y:S01]  /*3c80*/  I2F R85, R85 ;  /* 0x0000005500557306 */ /* 0x000fe20000201400 */
[----:B------:R-:W-:-:S02]  /*3c90*/  ISETP.LT.OR P3, PT, R78, R216, P3 ;  /* 0x000000d84e00720c */ /* 0x000fc40001f61670 */
[----:B------:R-:W-:Y:S02]  /*3ca0*/  IABS R48, R48 ;  /* 0x0000003000307213 */ /* 0x000fe40000000000 */
[C---:B------:R-:W-:Y:S01]  /*3cb0*/  IMAD.IADD R12, R217.reuse, 0x1, -R84 ;  /* 0x00000001d90c7824 */ /* 0x040fe200078e0a54 */
[C---:B--2---:R-:W-:Y:S01]  /*3cc0*/  HMMA.16816.F32 R44, R52.reuse, R24, R44 ;  /* 0x00000018342c723c */ /* 0x044fe2000000182c */
[----:B------:R-:W-:Y:S01]  /*3cd0*/  IABS R103, R103 ;  /* 0x0000006700677213 */ /* 0x000fe20000000000 */
[----:B------:R2:W-:Y:S01]  /*3ce0*/  I2F R87, R48 ;  /* 0x0000003000577306 */ /* 0x0005e20000201400 */
[----:B----4-:R-:W-:Y:S01]  /*3cf0*/  IMAD.IADD R60, R214, 0x1, -R78 ;  /* 0x00000001d63c7824 */ /* 0x010fe200078e0a4e */
[----:B------:R-:W-:Y:S02]  /*3d00*/  IABS R12, R12 ;  /* 0x0000000c000c7213 */ /* 0x000fe40000000000 */
[----:B------:R-:W-:Y:S01]  /*3d10*/  IABS R119, R119 ;  /* 0x0000007700777213 */ /* 0x000fe20000000000 */
[C---:B------:R-:W-:Y:S01]  /*3d20*/  IMAD.IADD R24, R217.reuse, 0x1, -R86 ;  /* 0x00000001d9187824 */ /* 0x040fe200078e0a56 */
[C---:B-1----:R-:W-:Y:S01]  /*3d30*/  HMMA.16816.F32 R36, R52.reuse, R20, R36 ;  /* 0x000000143424723c */ /* 0x042fe20000001824 */
[----:B------:R-:W-:Y:S01]  /*3d40*/  IMAD.MOV.U32 R89, RZ, RZ, R12 ;  /* 0x000000ffff597224 */ /* 0x000fe200078e000c */
[----:B------:R-:W-:Y:S01]  /*3d50*/  IABS R60, R60 ;  /* 0x0000003c003c7213 */ /* 0x000fe20000000000 */
[----:B------:R-:W1:Y:S01]  /*3d60*/  LDSM.16.M88.4 R12, [R188+0x3800] ;  /* 0x00380000bc0c783b */ /* 0x000e620000000200 */
[----:B------:R-:W-:Y:S01]  /*3d70*/  IABS R24, R24 ;  /* 0x0000001800187213 */ /* 0x000fe20000000000 */
[C---:B------:R-:W-:Y:S01]  /*3d80*/  IMAD.IADD R25, R217.reuse, 0x1, -R88 ;  /* 0x00000001d9197824 */ /* 0x040fe200078e0a58 */
[----:B------:R-:W-:Y:S01]  /*3d90*/  I2F R113, R113 ;  /* 0x0000007100717306 */ /* 0x000fe20000201400 */
[C---:B------:R-:W-:Y:S01]  /*3da0*/  IMAD.IADD R20, R217.reuse, 0x1, -R90 ;  /* 0x00000001d9147824 */ /* 0x040fe200078e0a5a */
[C---:B------:R-:W-:Y:S01]  /*3db0*/  HMMA.16816.F32 R40, R52.reuse, R26, R40 ;  /* 0x0000001a3428723c */ /* 0x040fe20000001828 */
[----:B------:R-:W-:Y:S01]  /*3dc0*/  IMAD.MOV.U32 R91, RZ, RZ, R24 ;  /* 0x000000ffff5b7224 */ /* 0x000fe200078e0018 */
[----:B------:R-:W-:Y:S01]  /*3dd0*/  IABS R24, R25 ;  /* 0x0000001900187213 */ /* 0x000fe20000000000 */
[C---:B--2---:R-:W-:Y:S01]  /*3de0*/  IMAD.IADD R48, R217.reuse, 0x1, -R92 ;  /* 0x00000001d9307824 */ /* 0x044fe200078e0a5c */
[----:B------:R-:W-:Y:S01]  /*3df0*/  IABS R20, R20 ;  /* 0x0000001400147213 */ /* 0x000fe20000000000 */
[----:B------:R-:W-:Y:S01]  /*3e00*/  IMAD.MOV.U32 R110, RZ, RZ, R60 ;  /* 0x000000ffff6e7224 */ /* 0x000fe200078e003c */
[----:B------:R2:W-:Y:S01]  /*3e10*/  I2F R93, R24 ;  /* 0x00000018005d7306 */ /* 0x0005e20000201400 */
[----:B------:R-:W-:Y:S01]  /*3e20*/  LDSM.16.M88.4 R60, [R201+0x11800] ;  /* 0x01180000c93c783b */ /* 0x000fe20000000200 */
[C---:B------:R-:W-:Y:S01]  /*3e30*/  HMMA.16816.F32 R32, R52.reuse, R22, R32 ;  /* 0x000000163420723c */ /* 0x040fe20000001820 */
[----:B------:R-:W-:Y:S01]  /*3e40*/  IMAD.MOV.U32 R95, RZ, RZ, R20 ;  /* 0x000000ffff5f7224 */ /* 0x000fe200078e0014 */
[----:B------:R-:W-:Y:S01]  /*3e50*/  IABS R48, R48 ;  /* 0x0000003000307213 */ /* 0x000fe20000000000 */
[----:B------:R-:W-:Y:S03]  /*3e60*/  LDSM.16.M88.4 R20, [R201+0x10000] ;  /* 0x01000000c914783b */ /* 0x000fe60000000200 */
[----:B------:R-:W-:Y:S01]  /*3e70*/  I2F R89, R89 ;  /* 0x0000005900597306 */ /* 0x000fe20000201400 */
[----:B------:R-:W-:Y:S01]  /*3e80*/  IMAD.MOV.U32 R97, RZ, RZ, R48 ;  /* 0x000000ffff617224 */ /* 0x000fe200078e0030 */
[C---:B---3--:R-:W-:Y:S01]  /*3e90*/  HMMA.16816.F32 R28, R52.reuse, R16, R28 ;  /* 0x00000010341c723c */ /* 0x048fe2000000181c */
[C---:B------:R-:W-:Y:S01]  /*3ea0*/  IMAD.IADD R48, R217.reuse, 0x1, -R96 ;  /* 0x00000001d9307824 */ /* 0x040fe200078e0a60 */
[----:B--2---:R-:W2:Y:S05]  /*3eb0*/  LDSM.16.M88.4 R24, [R202+0x8000] ;  /* 0x00800000ca18783b */ /* 0x004eaa0000000200 */
[----:B------:R-:W-:Y:S01]  /*3ec0*/  IMAD.IADD R16, R217, 0x1, -R94 ;  /* 0x00000001d9107824 */ /* 0x000fe200078e0a5e */
[----:B------:R-:W-:Y:S01]  /*3ed0*/  HMMA.16816.F32 R56, R52, R18, R56 ;  /* 0x000000123438723c */ /* 0x000fe20000001838 */
[----:B------:R-:W-:Y:S01]  /*3ee0*/  IABS R48, R48 ;  /* 0x0000003000307213 */ /* 0x000fe20000000000 */
[----:B------:R-:W-:Y:S02]  /*3ef0*/  I2F R110, R110 ;  /* 0x0000006e006e7306 */ /* 0x000fe40000201400 */
[----:B------:R-:W-:-:S05]  /*3f00*/  IABS R16, R16 ;  /* 0x0000001000107213 */ /* 0x000fca0000000000 */
[----:B------:R-:W-:Y:S01]  /*3f10*/  IMAD.MOV.U32 R99, RZ, RZ, R16 ;  /* 0x000000ffff637224 */ /* 0x000fe200078e0010 */
[----:B------:R3:W-:Y:S01]  /*3f20*/  I2F R101, R48 ;  /* 0x0000003000657306 */ /* 0x0007e20000201400 */
[----:B------:R-:W4:Y:S01]  /*3f30*/  LDSM.16.M88.4 R16, [R201+0x10800] ;  /* 0x01080000c910783b */ /* 0x000f220000000200 */
[C---:B-1----:R-:W-:Y:S06]  /*3f40*/  HMMA.16816.F32 R8, R52.reuse, R12, R8 ;  /* 0x0000000c3408723c */ /* 0x042fec0000001808 */
[----:B------:R-:W-:Y:S01]  /*3f50*/  I2F R95, R95 ;  /* 0x0000005f005f7306 */ /* 0x000fe20000201400 */
[----:B------:R-:W-:Y:S01]  /*3f60*/  IMAD.IADD R12, R217, 0x1, -R98 ;  /* 0x00000001d90c7824 */ /* 0x000fe200078e0a62 */
[----:B------:R-:W-:Y:S01]  /*3f70*/  HMMA.16816.F32 R68, R52, R14, R68 ;  /* 0x0000000e3444723c */ /* 0x000fe20000001844 */
[----:B------:R-:W1:Y:S03]  /*3f80*/  LDSM.16.M88.4 R52, [R201+0x11000] ;  /* 0x01100000c934783b */ /* 0x000e660000000200 */
[----:B------:R-:W-:Y:S01]  /*3f90*/  IABS R12, R12 ;  /* 0x0000000c000c7213 */ /* 0x000fe20000000000 */
[----:B---3--:R-:W3:Y:S01]  /*3fa0*/  LDSM.16.M88.4 R48, [R200+0x8000] ;  /* 0x00800000c830783b */ /* 0x008ee20000000200 */
[----:B------:R-:W-:Y:S08]  /*3fb0*/  I2F R91, R91 ;  /* 0x0000005b005b7306 */ /* 0x000ff00000201400 */
[----:B------:R5:W-:Y:S01]  /*3fc0*/  I2F R104, R12 ;  /* 0x0000000c00687306 */ /* 0x000be20000201400 */
[C---:B--2---:R-:W-:Y:S07]  /*3fd0*/  HMMA.16816.F32 R44, R24.reuse, R20, R44 ;  /* 0x00000014182c723c */ /* 0x044fee000000182c */
[----:B------:R-:W-:Y:S01]  /*3fe0*/  I2F R112, R112 ;  /* 0x0000007000707306 */ /* 0x000fe20000201400 */
[C---:B------:R-:W-:Y:S01]  /*3ff0*/  IMAD.IADD R20, R214.reuse, 0x1, -R2 ;  /* 0x00000001d6147824 */ /* 0x040fe200078e0a02 */
[----:B------:R-:W-:Y:S01]  /*4000*/  HMMA.16816.F32 R40, R24, R22, R40 ;  /* 0x000000161828723c */ /* 0x000fe20000001828 */
[----:B------:R-:W-:-:S03]  /*4010*/  IMAD.IADD R21, R214, 0x1, -R6 ;  /* 0x00000001d6157824 */ /* 0x000fc600078e0a06 */
[----:B------:R-:W-:Y:S01]  /*4020*/  IABS R20, R20 ;  /* 0x0000001400147213 */ /* 0x000fe20000000000 */
[----:B-----5:R-:W2:Y:S01]  /*4030*/  LDSM.16.M88.4 R12, [R199+0x4000] ;  /* 0x00400000c70c783b */ /* 0x020ea20000000200 */
[----:B------:R-:W-:Y:S02]  /*4040*/  I2F R97, R97 ;  /* 0x0000006100617306 */ /* 0x000fe40000201400 */
[----:B----4-:R-:W-:Y:S01]  /*4050*/  HMMA.16816.F32 R36, R24, R16, R36 ;  /* 0x000000101824723c */ /* 0x010fe20000001824 */
[----:B------:R-:W-:Y:S01]  /*4060*/  IMAD.MOV.U32 R106, RZ, RZ, R20 ;  /* 0x000000ffff6a7224 */ /* 0x000fe200078e0014 */
[----:B------:R-:W-:-:S04]  /*4070*/  IABS R20, R21 ;  /* 0x0000001500147213 */ /* 0x000fc80000000000 */
[----:B------:R-:W-:Y:S01]  /*4080*/  I2F R99, R99 ;  /* 0x0000006300637306 */ /* 0x000fe20000201400 */
[----:B------:R-:W-:Y:S01]  /*4090*/  IMAD.IADD R16, R214, 0x1, -R76 ;  /* 0x00000001d6107824 */ /* 0x000fe200078e0a4c */
[----:B------:R-:W-:Y:S01]  /*40a0*/  HMMA.16816.F32 R32, R24, R18, R32 ;  /* 0x000000121820723c */ /* 0x000fe20000001820 */
[----:B------:R-:W-:-:S03]  /*40b0*/  IMAD.MOV.U32 R108, RZ, RZ, R20 ;  /* 0x000000ffff6c7224 */ /* 0x000fc600078e0014 */
[----:B------:R-:W-:Y:S02]  /*40c0*/  IABS R20, R16 ;  /* 0x0000001000147213 */ /* 0x000fe40000000000 */
[----:B------:R-:W-:Y:S01]  /*40d0*/  LDSM.16.M88.4 R16, [R198+0x8000] ;  /* 0x00800000c610783b */ /* 0x000fe20000000200 */
[----:B------:R-:W-:Y:S01]  /*40e0*/  I2F R106, R106 ;  /* 0x0000006a006a7306 */ /* 0x000fe20000201400 */
[C---:B-1----:R-:W-:Y:S01]  /*40f0*/  HMMA.16816.F32 R28, R24.reuse, R52, R28 ;  /* 0x00000034181c723c */ /* 0x042fe2000000181c */
[----:B------:R-:W-:Y:S02]  /*4100*/  IMAD.MOV.U32 R109, RZ, RZ, R20 ;  /* 0x000000ffff6d7224 */ /* 0x000fe400078e0014 */
[----:B------:R-:W1:Y:S04]  /*4110*/  LDSM.16.M88.4 R20, [R195+0x10000] ;  /* 0x01000000c314783b */ /* 0x000e680000000200 */
[----:B------:R-:W-:Y:S01]  /*4120*/  IMAD.IADD R52, R214, 0x1, -R80 ;  /* 0x00000001d6347824 */ /* 0x000fe200078e0a50 */
[----:B------:R-:W-:Y:S01]  /*4130*/  HMMA.16816.F32 R72, R24, R54, R56 ;  /* 0x000000361848723c */ /* 0x000fe20000001838 */
[----:B------:R-:W-:Y:S01]  /*4140*/  LDSM.16.M88.4 R56, [R188+0x4000] ;  /* 0x00400000bc38783b */ /* 0x000fe20000000200 */
[----:B------:R-:W-:Y:S02]  /*4150*/  I2F R109, R109 ;  /* 0x0000006d006d7306 */ /* 0x000fe40000201400 */
[----:B------:R-:W-:-:S04]  /*4160*/  IABS R52, R52 ;  /* 0x0000003400347213 */ /* 0x000fc80000000000 */
[C---:B---3--:R-:W-:Y:S02]  /*4170*/  HMMA.16816.F32 R36, R48.reuse, R64, R36 ;  /* 0x000000403024723c */ /* 0x048fe40000001824 */
[----:B------:R3:W-:Y:S06]  /*4180*/  I2F R111, R52 ;  /* 0x00000034006f7306 */ /* 0x0007ec0000201400 */
[C---:B--2---:R-:W-:Y:S02]  /*4190*/  HMMA.16816.F32 R44, R48.reuse, R12, R44 ;  /* 0x0000000c302c723c */ /* 0x044fe4000000182c */
[----:B------:R-:W-:Y:S05]  /*41a0*/  I2F R108, R108 ;  /* 0x0000006c006c7306 */ /* 0x000fea0000201400 */
[C---:B------:R-:W-:Y:S01]  /*41b0*/  IMAD.IADD R12, R214.reuse, 0x1, -R86 ;  /* 0x00000001d60c7824 */ /* 0x040fe200078e0a56 */
[----:B------:R-:W-:Y:S01]  /*41c0*/  HMMA.16816.F32 R40, R48, R14, R40 ;  /* 0x0000000e3028723c */ /* 0x000fe20000001828 */
[----:B------:R-:W-:Y:S01]  /*41d0*/  IMAD.IADD R13, R214, 0x1, -R88 ;  /* 0x00000001d60d7824 */ /* 0x000fe200078e0a58 */
[----:B---3--:R-:W2:Y:S01]  /*41e0*/  LDSM.16.M88.4 R52, [R197+0x8000] ;  /* 0x00800000c534783b */ /* 0x008ea20000000200 */
[----:B------:R-:W-:Y:S01]  /*41f0*/  I2F R103, R103 ;  /* 0x0000006700677306 */ /* 0x000fe20000201400 */
[----:B------:R-:W-:-:S04]  /*4200*/  IABS R12, R12 ;  /* 0x0000000c000c7213 */ /* 0x000fc80000000000 */
[----:B------:R-:W-:Y:S01]  /*4210*/  HMMA.16816.F32 R32, R48, R66, R32 ;  /* 0x000000423020723c */ /* 0x000fe20000001820 */
[----:B------:R-:W-:Y:S01]  /*4220*/  IMAD.MOV.U32 R114, RZ, RZ, R12 ;  /* 0x000000ffff727224 */ /* 0x000fe200078e000c */
[----:B------:R-:W-:Y:S01]  /*4230*/  IABS R12, R13 ;  /* 0x0000000d000c7213 */ /* 0x000fe20000000000 */
[----:B------:R-:W-:Y:S05]  /*4240*/  I2F R119, R119 ;  /* 0x0000007700777306 */ /* 0x000fea0000201400 */
[C---:B-1----:R-:W-:Y:S03]  /*4250*/  HMMA.16816.F32 R44, R16.reuse, R20, R44 ;  /* 0x00000014102c723c */ /* 0x042fe6000000182c */
[----:B------:R1:W-:Y:S04]  /*4260*/  I2F R115, R12 ;  /* 0x0000000c00737306 */ /* 0x0003e80000201400 */
[C---:B------:R-:W-:Y:S01]  /*4270*/  IMAD.IADD R20, R214.reuse, 0x1, -R90 ;  /* 0x00000001d6147824 */ /* 0x040fe200078e0a5a */
[----:B------:R-:W-:Y:S01]  /*4280*/  HMMA.16816.F32 R40, R16, R22, R40 ;  /* 0x000000161028723c */ /* 0x000fe20000001828 */
[----:B------:R-:W-:-:S02]  /*4290*/  IMAD.IADD R21, R214, 0x1, -R92 ;  /* 0x00000001d6157824 */ /* 0x000fc400078e0a5c */
[----:B------:R-:W-:Y:S01]  /*42a0*/  I2F R114, R114 ;  /* 0x0000007200727306 */ /* 0x000fe20000201400 */
[----:B------:R-:W-:-:S04]  /*42b0*/  IABS R20, R20 ;  /* 0x0000001400147213 */ /* 0x000fc80000000000 */
[----:B------:R-:W-:Y:S01]  /*42c0*/  HMMA.16816.F32 R68, R24, R62, R68 ;  /* 0x0000003e1844723c */ /* 0x000fe20000001844 */
[----:B------:R-:W-:Y:S01]  /*42d0*/  IMAD.MOV.U32 R116, RZ, RZ, R20 ;  /* 0x000000ffff747224 */ /* 0x000fe200078e0014 */
[----:B------:R-:W-:Y:S01]  /*42e0*/  IABS R20, R21 ;  /* 0x0000001500147213 */ /* 0x000fe20000000000 */
[----:B------:R-:W-:-:S04]  /*42f0*/  IMAD.IADD R21, R214, 0x1, -R94 ;  /* 0x00000001d6157824 */ /* 0x000fc800078e0a5e */
[----:B------:R-:W-:Y:S01]  /*4300*/  IMAD.MOV.U32 R64, RZ, RZ, R20 ;  /* 0x000000ffff407224 */ /* 0x000fe200078e0014 */
[----:B------:R-:W-:Y:S01]  /*4310*/  IABS R20, R21 ;  /* 0x0000001500147213 */ /* 0x000fe20000000000 */
[----:B-1----:R-:W-:Y:S01]  /*4320*/  HMMA.16816.F32 R12, R24, R60, R8 ;  /* 0x0000003c180c723c */ /* 0x002fe20000001808 */
[----:B------:R-:W1:Y:S01]  /*4330*/  LDSM.16.M88.4 R8, [R195+0x10800] ;  /* 0x01080000c308783b */ /* 0x000e620000000200 */
[----:B------:R-:W-:Y:S03]  /*4340*/  I2F R116, R116 ;  /* 0x0000007400747306 */ /* 0x000fe60000201400 */
[----:B------:R-:W3:Y:S02]  /*4350*/  LDSM.16.M88.4 R24, [R188+0x4800] ;  /* 0x00480000bc18783b */ /* 0x000ee40000000200 */
[----:B------:R-:W-:Y:S01]  /*4360*/  IMAD.IADD R60, R214, 0x1, -R96 ;  /* 0x00000001d63c7824 */ /* 0x000fe200078e0a60 */
[----:B--2---:R-:W-:Y:S02]  /*4370*/  HMMA.16816.F32 R44, R52, R56, R44 ;  /* 0x00000038342c723c */ /* 0x004fe4000000182c */
[----:B------:R2:W-:Y:S02]  /*4380*/  I2F R65, R20 ;  /* 0x0000001400417306 */ /* 0x0005e40000201400 */
[----:B------:R-:W-:-:S03]  /*4390*/  IABS R60, R60 ;  /* 0x0000003c003c7213 */ /* 0x000fc60000000000 */
[C---:B------:R-:W-:Y:S01]  /*43a0*/  IMAD.IADD R56, R214.reuse, 0x1, -R100 ;  /* 0x00000001d6387824 */ /* 0x040fe200078e0a64 */
[----:B------:R-:W-:Y:S01]  /*43b0*/  HMMA.16816.F32 R40, R52, R58, R40 ;  /* 0x0000003a3428723c */ /* 0x000fe20000001828 */
[----:B------:R-:W-:Y:S01]  /*43c0*/  IMAD.IADD R57, R214, 0x1, -R102 ;  /* 0x00000001d6397824 */ /* 0x000fe200078e0a66 */
[----:B------:R4:W-:Y:S02]  /*43d0*/  I2F R117, R60 ;  /* 0x0000003c00757306 */ /* 0x0009e40000201400 */
[----:B------:R-:W-:-:S05]  /*43e0*/  IABS R56, R56 ;  /* 0x0000003800387213 */ /* 0x000fca0000000000 */
[----:B------:R-:W-:Y:S01]  /*43f0*/  IMAD.MOV.U32 R118, RZ, RZ, R56 ;  /* 0x000000ffff767224 */ /* 0x000fe200078e0038 */
[----:B--2---:R-:W2:Y:S01]  /*4400*/  LDSM.16.M88.4 R20, [R199+0x5000] ;  /* 0x00500000c714783b */ /* 0x004ea20000000200 */
[----:B------:R-:W-:Y:S01]  /*4410*/  IABS R56, R57 ;  /* 0x0000003900387213 */ /* 0x000fe20000000000 */
[----:B------:R-:W-:Y:S04]  /*4420*/  I2F R64, R64 ;  /* 0x0000004000407306 */ /* 0x000fe80000201400 */
[----:B------:R-:W-:Y:S01]  /*4430*/  FMUL.FTZ R66, R45, c[0x0][0x2ec] ;  /* 0x0000bb002d427a20 */ /* 0x000fe20000410000 */
[----:B----4-:R-:W-:Y:S01]  /*4440*/  LDSM.16.M88.4 R60, [R195+0x11000] ;  /* 0x01100000c33c783b */ /* 0x010fe20000000200 */
[----:B------:R-:W-:Y:S02]  /*4450*/  FMUL.FTZ R44, R44, c[0x0][0x2ec] ;  /* 0x0000bb002c2c7a20 */ /* 0x000fe40000410000 */
[----:B------:R4:W-:Y:S01]  /*4460*/  I2F R120, R56 ;  /* 0x0000003800787306 */ /* 0x0009e20000201400 */
[----:B------:R-:W-:-:S02]  /*4470*/  FMUL.FTZ R45, R46, c[0x0][0x2ec] ;  /* 0x0000bb002e2d7a20 */ /* 0x000fc40000410000 */
[----:B------:R-:W-:Y:S01]  /*4480*/  FMUL.FTZ R47, R47, c[0x0][0x2ec] ;  /* 0x0000bb002f2f7a20 */ /* 0x000fe20000410000 */
[C---:B-1----:R-:W-:Y:S01]  /*4490*/  HMMA.16816.F32 R36, R16.reuse, R8, R36 ;  /* 0x000000081024723c */ /* 0x042fe20000001824 */
[----:B------:R-:W-:Y:S02]  /*44a0*/  FMUL.FTZ R42, R42, c[0x0][0x2ec] ;  /* 0x0000bb002a2a7a20 */ /* 0x000fe40000410000 */
[----:B------:R-:W-:Y:S01]  /*44b0*/  FMUL.FTZ R40, R40, c[0x0][0x2ec] ;  /* 0x0000bb0028287a20 */ /* 0x000fe20000410000 */
[----:B------:R-:W-:Y:S01]  /*44c0*/  MUFU.TANH R44, R44 ;  /* 0x0000002c002c7308 */ /* 0x000fe20000002400 */
[----:B------:R-:W-:Y:S02]  /*44d0*/  FMUL.FTZ R46, R41, c[0x0][0x2ec] ;  /* 0x0000bb00292e7a20 */ /* 0x000fe40000410000 */
[----:B------:R-:W-:Y:S01]  /*44e0*/  FMUL.FTZ R41, R43, c[0x0][0x2ec] ;  /* 0x0000bb002b297a20 */ /* 0x000fe20000410000 */
[----:B------:R-:W-:Y:S01]  /*44f0*/  HMMA.16816.F32 R32, R16, R10, R32 ;  /* 0x0000000a1020723c */ /* 0x000fe20000001820 */
[----:B------:R-:W-:Y:S03]  /*4500*/  LDSM.16.M88.4 R8, [R188+0x5000] ;  /* 0x00500000bc08783b */ /* 0x000fe60000000200 */
[----:B------:R-:W1:Y:S01]  /*4510*/  MUFU.TANH R42, R42 ;  /* 0x0000002a002a7308 */ /* 0x000e620000002400 */
[----:B----4-:R-:W4:Y:S07]  /*4520*/  LDSM.16.M88.4 R56, [R199+0x5800] ;  /* 0x00580000c738783b */ /* 0x010f2e0000000200 */
[----:B------:R-:W-:Y:S04]  /*4530*/  MUFU.TANH R45, R45 ;  /* 0x0000002d002d7308 */ /* 0x000fe80000002400 */
[----:B---3--:R-:W-:Y:S04]  /*4540*/  HMMA.16816.F32 R36, R52, R24, R36 ;  /* 0x000000183424723c */ /* 0x008fe80000001824 */
[----:B------:R-:W3:Y:S01]  /*4550*/  MUFU.TANH R47, R47 ;  /* 0x0000002f002f7308 */ /* 0x000ee20000002400 */
[----:B-1----:R-:W-:-:S03]  /*4560*/  FFMA.FTZ R6, R109, -UR19, R42 ;  /* 0x800000136d067c23 */ /* 0x002fc6000801002a */
[----:B--2---:R-:W-:Y:S02]  /*4570*/  HMMA.16816.F32 R28, R48, R20, R28 ;  /* 0x00000014301c723c */ /* 0x004fe4000000181c */
[----:B------:R-:W-:Y:S02]  /*4580*/  FSEL R6, R6, -INF , !P0 ;  /* 0xff80000006067808 */ /* 0x000fe40004000000 */
[----:B------:R-:W1:Y:S01]  /*4590*/  MUFU.TANH R40, R40 ;  /* 0x0000002800287308 */ /* 0x000e620000002400 */
[----:B------:R-:W-:-:S03]  /*45a0*/  ISETP.GE.AND P0, PT, R84, R215, PT ;  /* 0x000000d75400720c */ /* 0x000fc60003f06270 */
[----:B------:R-:W-:Y:S01]  /*45b0*/  HMMA.16816.F32 R72, R48, R22, R72 ;  /* 0x000000163048723c */ /* 0x000fe20000001848 */
[----:B------:R-:W2:Y:S01]  /*45c0*/  LDSM.16.M88.4 R20, [R195+0x11800] ;  /* 0x01180000c314783b */ /* 0x000ea20000000200 */
[----:B------:R-:W-:Y:S02]  /*45d0*/  ISETP.LT.OR P0, PT, R84, R216, P0 ;  /* 0x000000d85400720c */ /* 0x000fe40000701670 */
[----:B------:R-:W5:Y:S01]  /*45e0*/  MUFU.TANH R66, R66 ;  /* 0x0000004200427308 */ /* 0x000f620000002400 */
[----:B---3--:R-:W-:-:S03]  /*45f0*/  FFMA.FTZ R4, R108, -UR19, R47 ;  /* 0x800000136c047c23 */ /* 0x008fc6000801002f */
[----:B------:R-:W-:Y:S01]  /*4600*/  HMMA.16816.F32 R32, R52, R26, R32 ;  /* 0x0000001a3420723c */ /* 0x000fe20000001820 */
[----:B------:R-:W3:Y:S01]  /*4610*/  LDSM.16.M88.4 R24, [R188+0x5800] ;  /* 0x00580000bc18783b */ /* 0x000ee20000000200 */
[----:B------:R-:W-:Y:S01]  /*4620*/  FMUL.FTZ R36, R36, c[0x0][0x2ec] ;  /* 0x0000bb0024247a20 */ /* 0x000fe20000410000 */
[----:B------:R-:W-:Y:S01]  /*4630*/  FSEL R4, R4, -INF , !P2 ;  /* 0xff80000004047808 */ /* 0x000fe20005000000 */
[----:B------:R-:W-:Y:S01]  /*4640*/  FMUL.FTZ R38, R38, c[0x0][0x2ec] ;  /* 0x0000bb0026267a20 */ /* 0x000fe20000410000 */
[----:B------:R-:W-:Y:S01]  /*4650*/  MUFU.TANH R46, R46 ;  /* 0x0000002e002e7308 */ /* 0x000fe20000002400 */
[----:B------:R-:W-:Y:S01]  /*4660*/  FMUL.FTZ R39, R39, c[0x0][0x2ec] ;  /* 0x0000bb0027277a20 */ /* 0x000fe20000410000 */
[----:B------:R-:W-:Y:S01]  /*4670*/  ISETP.GE.AND P2, PT, R80, R212, PT ;  /* 0x000000d45000720c */ /* 0x000fe20003f46270 */
[----:B----4-:R-:W-:Y:S01]  /*4680*/  HMMA.16816.F32 R12, R48, R56, R12 ;  /* 0x00000038300c723c */ /* 0x010fe2000000180c */
[----:B------:R-:W-:Y:S01]  /*4690*/  FMUL.FTZ R37, R37, c[0x0][0x2ec] ;  /* 0x0000bb0025257a20 */ /* 0x000fe20000410000 */
[----:B------:R-:W-:-:S04]  /*46a0*/  DEPBAR.LE SB0, 0x0 ;  /* 0x000080000000791a */ /* 0x000fc80000000000 */
[----:B------:R-:W-:Y:S01]  /*46b0*/  MUFU.TANH R41, R41 ;  /* 0x0000002900297308 */ /* 0x000fe20000002400 */
[----:B-1----:R-:W-:Y:S01]  /*46c0*/  FFMA.FTZ R81, R81, -UR19, R40 ;  /* 0x8000001351517c23 */ /* 0x002fe20008010028 */
[----:B------:R-:W-:Y:S01]  /*46d0*/  HMMA.16816.F32 R28, R16, R60, R28 ;  /* 0x0000003c101c723c */ /* 0x000fe2000000181c */
[----:B-----5:R-:W-:Y:S01]  /*46e0*/  FFMA.FTZ R66, R79, -UR19, R66 ;  /* 0x800000134f427c23 */ /* 0x020fe20008010042 */
[----:B------:R-:W-:-:S04]  /*46f0*/  ISETP.LT.OR P2, PT, R80, R213, P2 ;  /* 0x000000d55000720c */ /* 0x000fc80001741670 */
[----:B------:R-:W1:Y:S02]  /*4700*/  MUFU.TANH R36, R36 ;  /* 0x0000002400247308 */ /* 0x000e640000002400 */
[----:B------:R-:W-:Y:S01]  /*4710*/  HMMA.16816.F32 R68, R48, R58, R68 ;  /* 0x0000003a3044723c */ /* 0x000fe20000001844 */
[----:B------:R-:W-:Y:S02]  /*4720*/  FMUL.FTZ R32, R32, c[0x0][0x2ec] ;  /* 0x0000bb0020207a20 */ /* 0x000fe40000410000 */
[----:B------:R-:W-:-:S03]  /*4730*/  FMUL.FTZ R35, R35, c[0x0][0x2ec] ;  /* 0x0000bb0023237a20 */ /* 0x000fc60000410000 */
[----:B------:R-:W4:Y:S02]  /*4740*/  MUFU.TANH R38, R38 ;  /* 0x0000002600267308 */ /* 0x000f240000002400 */
[C---:B------:R-:W-:Y:S06]  /*4750*/  HMMA.16816.F32 R72, R16.reuse, R62, R72 ;  /* 0x0000003e1048723c */ /* 0x040fec0000001848 */
[----:B------:R-:W5:Y:S02]  /*4760*/  MUFU.TANH R32, R32 ;  /* 0x0000002000207308 */ /* 0x000f640000002400 */
[----:B--2---:R-:W-:Y:S06]  /*4770*/  HMMA.16816.F32 R12, R16, R20, R12 ;  /* 0x00000014100c723c */ /* 0x004fec000000180c */
[----:B------:R-:W2:Y:S01]  /*4780*/  MUFU.TANH R48, R39 ;  /* 0x0000002700307308 */ /* 0x000ea20000002400 */
[----:B------:R-:W-:Y:S01]  /*4790*/  FFMA.FTZ R21, R77, -UR19, R44 ;  /* 0x800000134d157c23 */ /* 0x000fe2000801002c */
[----:B------:R-:W-:Y:S01]  /*47a0*/  HMMA.16816.F32 R28, R52, R8, R28 ;  /* 0x00000008341c723c */ /* 0x000fe2000000181c */
[----:B------:R-:W-:-:S03]  /*47b0*/  FFMA.FTZ R20, R106, -UR19, R45 ;  /* 0x800000136a147c23 */ /* 0x000fc6000801002d */
[----:B------:R-:W-:Y:S02]  /*47c0*/  FSEL R21, R21, -INF , !P4 ;  /* 0xff80000015157808 */ /* 0x000fe40006000000 */
[----:B------:R-:W-:Y:S01]  /*47d0*/  MUFU.TANH R56, R37 ;  /* 0x0000002500387308 */ /* 0x000fe20000002400 */
[----:B------:R-:W-:Y:S01]  /*47e0*/  FMUL.FTZ R8, R33, c[0x0][0x2ec] ;  /* 0x0000bb0021087a20 */ /* 0x000fe20000410000 */
[----:B------:R-:W-:Y:S01]  /*47f0*/  HMMA.16816.F32 R68, R16, R22, R68 ;  /* 0x000000161044723c */ /* 0x000fe20000001844 */
[----:B------:R-:W-:Y:S01]  /*4800*/  FMUL.FTZ R33, R34, c[0x0][0x2ec] ;  /* 0x0000bb0022217a20 */ /* 0x000fe20000410000 */
[----:B------:R-:W-:Y:S01]  /*4810*/  FSEL R20, R20, -INF , !P5 ;  /* 0xff80000014147808 */ /* 0x000fe20006800000 */
[----:B-1----:R-:W-:Y:S01]  /*4820*/  FFMA.FTZ R9, R85, -UR19, R36 ;  /* 0x8000001355097c23 */ /* 0x002fe20008010024 */
[----:B------:R-:W-:Y:S02]  /*4830*/  ISETP.GE.AND P4, PT, R78, R212, PT ;  /* 0x000000d44e00720c */ /* 0x000fe40003f86270 */
[----:B------:R-:W-:Y:S01]  /*4840*/  MUFU.TANH R8, R8 ;  /* 0x0000000800087308 */ /* 0x000fe20000002400 */
[----:B------:R-:W-:Y:S01]  /*4850*/  ISETP.GE.AND P5, PT, R80, R215, PT ;  /* 0x000000d75000720c */ /* 0x000fe20003fa6270 */
[----:B------:R-:W-:Y:S01]  /*4860*/  HMMA.16816.F32 R72, R52, R10, R72 ;  /* 0x0000000a3448723c */ /* 0x000fe20000001848 */
[----:B----4-:R-:W-:Y:S01]  /*4870*/  FFMA.FTZ R16, R111, -UR19, R38 ;  /* 0x800000136f107c23 */ /* 0x010fe20008010026 */
[----:B------:R-:W-:-:S02]  /*4880*/  ISETP.LT.OR P4, PT, R78, R213, P4 ;  /* 0x000000d54e00720c */ /* 0x000fc40002781670 */
[----:B------:R-:W-:Y:S02]  /*4890*/  ISETP.LT.OR P5, PT, R80, R216, P5 ;  /* 0x000000d85000720c */ /* 0x000fe40002fa1670 */
[----:B------:R-:W-:Y:S01]  /*48a0*/  MUFU.TANH R33, R33 ;  /* 0x0000002100217308 */ /* 0x000fe20000002400 */
[----:B-----5:R-:W-:Y:S01]  /*48b0*/  FFMA.FTZ R11, R89, -UR19, R32 ;  /* 0x80000013590b7c23 */ /* 0x020fe20008010020 */
[C---:B---3--:R-:W-:Y:S01]  /*48c0*/  HMMA.16816.F32 R12, R52.reuse, R24, R12 ;  /* 0x00000018340c723c */ /* 0x048fe2000000180c */
[----:B------:R-:W-:Y:S01]  /*48d0*/  FMUL.FTZ R31, R31, c[0x0][0x2ec] ;  /* 0x0000bb001f1f7a20 */ /* 0x000fe20000410000 */
[----:B------:R-:W-:Y:S01]  /*48e0*/  FSEL R9, R9, -INF , !P5 ;  /* 0xff80000009097808 */ /* 0x000fe20006800000 */
[----:B------:R-:W-:Y:S01]  /*48f0*/  FMUL.FTZ R29, R29, c[0x0][0x2ec] ;  /* 0x0000bb001d1d7a20 */ /* 0x000fe20000410000 */
[----:B------:R-:W-:Y:S01]  /*4900*/  FSEL R11, R11, -INF , !P0 ;  /* 0xff8000000b0b7808 */ /* 0x000fe20004000000 */
[----:B------:R-:W-:Y:S01]  /*4910*/  FMUL.FTZ R2, R30, c[0x0][0x2ec] ;  /* 0x0000bb001e027a20 */ /* 0x000fe20000410000 */
[----:B------:R-:W-:Y:S01]  /*4920*/  MUFU.TANH R35, R35 ;  /* 0x0000002300237308 */ /* 0x000fe20000002400 */
[----:B------:R-:W-:Y:S01]  /*4930*/  FMUL.FTZ R28, R28, c[0x0][0x2ec] ;  /* 0x0000bb001c1c7a20 */ /* 0x000fe20000410000 */
[----:B------:R-:W-:Y:S01]  /*4940*/  HMMA.16816.F32 R68, R52, R26, R68 ;  /* 0x0000001a3444723c */ /* 0x000fe20000001844 */
[-C--:B------:R-:W-:Y:S01]  /*4950*/  ISETP.GE.AND P0, PT, R90, R212.reuse, PT ;  /* 0x000000d45a00720c */ /* 0x080fe20003f06270 */
[----:B------:R-:W-:Y:S01]  /*4960*/  FFMA.FTZ R25, R83, -UR19, R46 ;  /* 0x8000001353197c23 */ /* 0x000fe2000801002e */
[----:B------:R-:W-:Y:S01]  /*4970*/  FSEL R16, R16, -INF , !P2 ;  /* 0xff80000010107808 */ /* 0x000fe20005000000 */
[----:B--2---:R-:W-:Y:S01]  /*4980*/  FFMA.FTZ R10, R113, -UR19, R48 ;  /* 0x80000013710a7c23 */ /* 0x004fe20008010030 */
[----:B------:R-:W-:Y:S01]  /*4990*/  ISETP.LT.OR P0, PT, R90, R213, P0 ;  /* 0x000000d55a00720c */ /* 0x000fe20000701670 */
[----:B------:R-:W1:Y:S01]  /*49a0*/  MUFU.TANH R31, R31 ;  /* 0x0000001f001f7308 */ /* 0x000e620000002400 */
[----:B------:R-:W-:Y:S01]  /*49b0*/  FSEL R25, R25, -INF , !P3 ;  /* 0xff80000019197808 */ /* 0x000fe20005800000 */
[----:B------:R-:W-:Y:S01]  /*49c0*/  FMUL.FTZ R19, R74, c[0x0][0x2ec] ;  /* 0x0000bb004a137a20 */ /* 0x000fe20000410000 */
[-C--:B------:R-:W-:Y:S01]  /*49d0*/  ISETP.GE.AND P3, PT, R84, R212.reuse, PT ;  /* 0x000000d45400720c */ /* 0x080fe20003f66270 */
[----:B------:R-:W-:Y:S01]  /*49e0*/  FMUL.FTZ R42, R72, c[0x0][0x2ec] ;  /* 0x0000bb00482a7a20 */ /* 0x000fe20000410000 */
[----:B------:R-:W-:Y:S01]  /*49f0*/  ISETP.GE.AND P5, PT, R86, R212, PT ;  /* 0x000000d45600720c */ /* 0x000fe20003fa6270 */
[----:B------:R-:W-:Y:S01]  /*4a00*/  FMUL.FTZ R24, R73, c[0x0][0x2ec] ;  /* 0x0000bb0049187a20 */ /* 0x000fe20000410000 */
[----:B------:R-:W-:Y:S01]  /*4a10*/  ISETP.GE.AND P2, PT, R88, R215, PT ;  /* 0x000000d75800720c */ /* 0x000fe20003f46270 */
[----:B------:R2:W3:Y:S01]  /*4a20*/  MUFU.TANH R30, R29 ;  /* 0x0000001d001e7308 */ /* 0x0004e20000002400 */
[----:B------:R-:W-:Y:S01]  /*4a30*/  FMUL.FTZ R18, R75, c[0x0][0x2ec] ;  /* 0x0000bb004b127a20 */ /* 0x000fe20000410000 */
[-C--:B------:R-:W-:Y:S01]  /*4a40*/  ISETP.LT.OR P3, PT, R84, R213.reuse, P3 ;  /* 0x000000d55400720c */ /* 0x080fe20001f61670 */
[----:B------:R-:W-:Y:S01]  /*4a50*/  FMUL.FTZ R26, R14, c[0x0][0x2ec] ;  /* 0x0000bb000e1a7a20 */ /* 0x000fe20000410000 */
[----:B------:R-:W-:Y:S01]  /*4a60*/  ISETP.LT.OR P5, PT, R86, R213, P5 ;  /* 0x000000d55600720c */ /* 0x000fe20002fa1670 */
[----:B------:R-:W-:Y:S01]  /*4a70*/  FMUL.FTZ R12, R12, c[0x0][0x2ec] ;  /* 0x0000bb000c0c7a20 */ /* 0x000fe20000410000 */
[----:B------:R-:W-:Y:S01]  /*4a80*/  ISETP.LT.OR P2, PT, R88, R216, P2 ;  /* 0x000000d85800720c */ /* 0x000fe20001741670 */
[----:B------:R-:W-:Y:S01]  /*4a90*/  FMUL.FTZ R14, R15, c[0x0][0x2ec] ;  /* 0x0000bb000f0e7a20 */ /* 0x000fe20000410000 */
[----:B------:R4:W5:Y:S01]  /*4aa0*/  MUFU.TANH R34, R28 ;  /* 0x0000001c00227308 */ /* 0x0009620000002400 */
[----:B-1----:R-:W-:-:S02]  /*4ab0*/  FFMA.FTZ R31, R116, -UR19, R31 ;  /* 0x80000013741f7c23 */ /* 0x002fc4000801001f */
[----:B------:R-:W-:Y:S02]  /*4ac0*/  FMUL.FTZ R32, R69, c[0x0][0x2ec] ;  /* 0x0000bb0045207a20 */ /* 0x000fe40000410000 */
[----:B------:R-:W-:Y:S01]  /*4ad0*/  FMUL.FTZ R71, R71, c[0x0][0x2ec] ;  /* 0x0000bb0047477a20 */ /* 0x000fe20000410000 */
[----:B------:R-:W-:Y:S01]  /*4ae0*/  FSEL R174, R31, -INF , !P0 ;  /* 0xff8000001fae7808 */ /* 0x000fe20004000000 */
[----:B------:R-:W-:Y:S01]  /*4af0*/  FMUL.FTZ R23, R13, c[0x0][0x2ec] ;  /* 0x0000bb000d177a20 */ /* 0x000fe20000410000 */
[----:B------:R1:W1:Y:S01]  /*4b00*/  MUFU.TANH R40, R2 ;  /* 0x0000000200287308 */ /* 0x0002620000002400 */
[----:B--2---:R-:W-:Y:S01]  /*4b10*/  FSEL R29, R81, -INF , !P1 ;  /* 0xff800000511d7808 */ /* 0x004fe20004800000 */
[----:B---3--:R-:W-:Y:S01]  /*4b20*/  FFMA.FTZ R95, R95, -UR19, R30 ;  /* 0x800000135f5f7c23 */ /* 0x008fe2000801001e */
[-C--:B------:R-:W-:Y:S01]  /*4b30*/  ISETP.GE.AND P1, PT, R82, R212.reuse, PT ;  /* 0x000000d45200720c */ /* 0x080fe20003f26270 */
[----:B------:R-:W-:Y:S01]  /*4b40*/  FMUL.FTZ R30, R68, c[0x0][0x2ec] ;  /* 0x0000bb00441e7a20 */ /* 0x000fe20000410000 */
[-C--:B------:R-:W-:Y:S01]  /*4b50*/  ISETP.GE.AND P0, PT, R96, R212.reuse, PT ;  /* 0x000000d46000720c */ /* 0x080fe20003f06270 */
[----:B------:R-:W-:Y:S01]  /*4b60*/  FMUL.FTZ R70, R70, c[0x0][0x2ec] ;  /* 0x0000bb0046467a20 */ /* 0x000fe20000410000 */
[----:B------:R-:W-:Y:S01]  /*4b70*/  ISETP.LT.OR P1, PT, R82, R213, P1 ;  /* 0x000000d55200720c */ /* 0x000fe20000f21670 */
[----:B------:R-:W2:Y:S01]  /*4b80*/  MUFU.TANH R19, R19 ;  /* 0x0000001300137308 */ /* 0x000ea20000002400 */
[----:B----4-:R-:W-:Y:S01]  /*4b90*/  FSEL R28, R66, -INF , !P6 ;  /* 0xff800000421c7808 */ /* 0x010fe20007000000 */
[----:B------:R-:W-:Y:S01]  /*4ba0*/  FFMA.FTZ R13, R91, -UR19, R8 ;  /* 0x800000135b0d7c23 */ /* 0x000fe20008010008 */
[----:B------:R-:W-:Y:S01]  /*4bb0*/  FSEL R10, R10, -INF , !P1 ;  /* 0xff8000000a0a7808 */ /* 0x000fe20004800000 */
[----:B------:R-:W-:Y:S01]  /*4bc0*/  FFMA.FTZ R17, R87, -UR19, R56 ;  /* 0x8000001357117c23 */ /* 0x000fe20008010038 */
[----:B------:R-:W-:Y:S01]  /*4bd0*/  ISETP.GE.AND P6, PT, R82, R215, PT ;  /* 0x000000d75200720c */ /* 0x000fe20003fc6270 */
[----:B------:R-:W-:Y:S01]  /*4be0*/  FFMA.FTZ R33, R112, -UR19, R33 ;  /* 0x8000001370217c23 */ /* 0x000fe20008010021 */
[----:B------:R-:W-:Y:S01]  /*4bf0*/  ISETP.GE.AND P1, PT, R88, R212, PT ;  /* 0x000000d45800720c */ /* 0x000fe20003f26270 */
[----:B------:R-:W3:Y:S01]  /*4c00*/  MUFU.TANH R26, R26 ;  /* 0x0000001a001a7308 */ /* 0x000ee20000002400 */
[----:B-1----:R-:W-:Y:S01]  /*4c10*/  FFMA.FTZ R2, R110, -UR19, R41 ;  /* 0x800000136e027c23 */ /* 0x002fe20008010029 */
[----:B------:R-:W-:Y:S01]  /*4c20*/  ISETP.LT.OR P6, PT, R82, R216, P6 ;  /* 0x000000d85200720c */ /* 0x000fe200037c1670 */
[----:B------:R-:W-:Y:S01]  /*4c30*/  FFMA.FTZ R8, R114, -UR19, R35 ;  /* 0x8000001372087c23 */ /* 0x000fe20008010023 */
[----:B------:R-:W-:Y:S01]  /*4c40*/  ISETP.LT.OR P1, PT, R88, R213, P1 ;  /* 0x000000d55800720c */ /* 0x000fe20000f21670 */
[----:B-----5:R-:W-:Y:S01]  /*4c50*/  FFMA.FTZ R34, R93, -UR19, R34 ;  /* 0x800000135d227c23 */ /* 0x020fe20008010022 */
[----:B------:R-:W-:Y:S01]  /*4c60*/  FSEL R2, R2, -INF , !P4 ;  /* 0xff80000002027808 */ /* 0x000fe20006000000 */
[----:B------:R-:W-:Y:S01]  /*4c70*/  FFMA.FTZ R40, R115, -UR19, R40 ;  /* 0x8000001373287c23 */ /* 0x000fe20008010028 */
[----:B------:R-:W1:Y:S01]  /*4c80*/  MUFU.TANH R42, R42 ;  /* 0x0000002a002a7308 */ /* 0x000e620000002400 */
[----:B------:R-:W-:Y:S01]  /*4c90*/  ISETP.GE.AND P4, PT, R86, R215, PT ;  /* 0x000000d75600720c */ /* 0x000fe20003f86270 */
[----:B--2---:R-:W-:Y:S01]  /*4ca0*/  FFMA.FTZ R64, R64, -UR19, R19 ;  /* 0x8000001340407c23 */ /* 0x004fe20008010013 */
[----:B------:R-:W-:-:S02]  /*4cb0*/  ISETP.LT.OR P0, PT, R96, R213, P0 ;  /* 0x000000d56000720c */ /* 0x000fc40000701670 */
[----:B------:R-:W-:Y:S02]  /*4cc0*/  ISETP.LT.OR P4, PT, R86, R216, P4 ;  /* 0x000000d85600720c */ /* 0x000fe40002781670 */
[----:B------:R-:W-:Y:S01]  /*4cd0*/  FSEL R17, R17, -INF , !P6 ;  /* 0xff80000011117808 */ /* 0x000fe20007000000 */
[----:B------:R-:W2:Y:S01]  /*4ce0*/  MUFU.TANH R24, R24 ;  /* 0x0000001800187308 */ /* 0x000ea20000002400 */
[----:B---3--:R-:W-:Y:S01]  /*4cf0*/  FFMA.FTZ R26, R117, -UR19, R26 ;  /* 0x80000013751a7c23 */ /* 0x008fe2000801001a */
[----:B------:R-:W-:Y:S02]  /*4d00*/  FSEL R13, R13, -INF , !P4 ;  /* 0xff8000000d0d7808 */ /* 0x000fe40006000000 */
[----:B------:R-:W-:Y:S02]  /*4d10*/  FSEL R8, R8, -INF , !P5 ;  /* 0xff80000008087808 */ /* 0x000fe40006800000 */
[----:B------:R-:W-:Y:S02]  /*4d20*/  FSEL R169, R34, -INF , !P2 ;  /* 0xff80000022a97808 */ /* 0x000fe40005000000 */
[----:B------:R-:W3:Y:S01]  /*4d30*/  MUFU.TANH R18, R18 ;  /* 0x0000001200127308 */ /* 0x000ee20000002400 */
[----:B------:R-:W-:Y:S01]  /*4d40*/  FSEL R164, R40, -INF , !P1 ;  /* 0xff80000028a47808 */ /* 0x000fe20004800000 */
[----:B-1----:R-:W-:Y:S01]  /*4d50*/  FFMA.FTZ R42, R97, -UR19, R42 ;  /* 0x80000013612a7c23 */ /* 0x002fe2000801002a */
[----:B------:R-:W-:-:S02]  /*4d60*/  ISETP.GE.AND P6, PT, R90, R215, PT ;  /* 0x000000d75a00720c */ /* 0x000fc40003fc6270 */
[-C--:B------:R-:W-:Y:S02]  /*4d70*/  ISETP.GE.AND P4, PT, R94, R215.reuse, PT ;  /* 0x000000d75e00720c */ /* 0x080fe40003f86270 */
[-C--:B------:R-:W-:Y:S01]  /*4d80*/  ISETP.GE.AND P5, PT, R92, R212.reuse, PT ;  /* 0x000000d45c00720c */ /* 0x080fe20003fa6270 */
[----:B------:R1:W4:Y:S01]  /*4d90*/  MUFU.TANH R22, R12 ;  /* 0x0000000c00167308 */ /* 0x0003220000002400 */
[----:B------:R-:W-:Y:S01]  /*4da0*/  ISETP.GE.AND P2, PT, R94, R212, PT ;  /* 0x000000d45e00720c */ /* 0x000fe20003f46270 */
[----:B--2---:R-:W-:Y:S01]  /*4db0*/  FFMA.FTZ R24, R99, -UR19, R24 ;  /* 0x8000001363187c23 */ /* 0x004fe20008010018 */
[----:B------:R-:W-:Y:S02]  /*4dc0*/  ISETP.GE.AND P1, PT, R96, R215, PT ;  /* 0x000000d76000720c */ /* 0x000fe40003f26270 */
[----:B------:R-:W-:Y:S02]  /*4dd0*/  FSEL R166, R26, -INF , !P0 ;  /* 0xff8000001aa67808 */ /* 0x000fe40004000000 */
[----:B------:R-:W-:Y:S01]  /*4de0*/  PLOP3.LUT P0, PT, PT, PT, UP0, 0x80, 0x0 ;  /* 0x000000000000781c */ /* 0x000fe20003f0f008 */
[----:B------:R-:W-:Y:S01]  /*4df0*/  I2F R118, R118 ;  /* 0x0000007600767306 */ /* 0x000fe20000201400 */
[----:B---3--:R-:W-:Y:S01]  /*4e00*/  FFMA.FTZ R18, R65, -UR19, R18 ;  /* 0x8000001341127c23 */ /* 0x008fe20008010012 */
[----:B------:R-:W-:-:S02]  /*4e10*/  ISETP.LT.OR P6, PT, R90, R216, P6 ;  /* 0x000000d85a00720c */ /* 0x000fc400037c1670 */
[----:B------:R-:W-:Y:S02]  /*4e20*/  ISETP.LT.OR P5, PT, R92, R213, P5 ;  /* 0x000000d55c00720c */ /* 0x000fe40002fa1670 */
[-C--:B------:R-:W-:Y:S02]  /*4e30*/  ISETP.LT.OR P4, PT, R94, R216.reuse, P4 ;  /* 0x000000d85e00720c */ /* 0x080fe40002781670 */
[----:B------:R-:W2:Y:S01]  /*4e40*/  MUFU.TANH R15, R23 ;  /* 0x00000017000f7308 */ /* 0x000ea20000002400 */
[----:B-1----:R-:W-:Y:S01]  /*4e50*/  FSEL R12, R33, -INF , !P3 ;  /* 0xff800000210c7808 */ /* 0x002fe20005800000 */
[----:B----4-:R-:W-:Y:S01]  /*4e60*/  FFMA.FTZ R22, R101, -UR19, R22 ;  /* 0x8000001365167c23 */ /* 0x010fe20008010016 */
[----:B------:R-:W-:Y:S02]  /*4e70*/  ISETP.GE.AND P3, PT, R92, R215, PT ;  /* 0x000000d75c00720c */ /* 0x000fe40003f66270 */
[----:B------:R-:W-:Y:S02]  /*4e80*/  ISETP.LT.OR P2, PT, R94, R213, P2 ;  /* 0x000000d55e00720c */ /* 0x000fe40001741670 */
[-C--:B------:R-:W-:Y:S01]  /*4e90*/  ISETP.LT.OR P3, PT, R92, R216.reuse, P3 ;  /* 0x000000d85c00720c */ /* 0x080fe20001f61670 */
[----:B------:R-:W1:Y:S01]  /*4ea0*/  MUFU.TANH R14, R14 ;  /* 0x0000000e000e7308 */ /* 0x000e620000002400 */
[----:B------:R-:W-:-:S02]  /*4eb0*/  ISETP.LT.OR P1, PT, R96, R216, P1 ;  /* 0x000000d86000720c */ /* 0x000fc40000f21670 */
[----:B------:R-:W-:Y:S02]  /*4ec0*/  FSEL R161, R95, -INF , !P6 ;  /* 0xff8000005fa17808 */ /* 0x000fe40007000000 */
[----:B------:R-:W-:Y:S02]  /*4ed0*/  FSEL R167, R42, -INF , !P3 ;  /* 0xff8000002aa77808 */ /* 0x000fe40005800000 */
[----:B------:R-:W-:Y:S01]  /*4ee0*/  FSEL R168, R64, -INF , !P5 ;  /* 0xff80000040a87808 */ /* 0x000fe20006800000 */
[----:B------:R-:W3:Y:S01]  /*4ef0*/  MUFU.TANH R30, R30 ;  /* 0x0000001e001e7308 */ /* 0x000ee20000002400 */
[----:B------:R-:W-:Y:S01]  /*4f00*/  FSEL R163, R24, -INF , !P4 ;  /* 0xff80000018a37808 */ /* 0x000fe20006000000 */
[----:B--2---:R-:W-:Y:S01]  /*4f10*/  FFMA.FTZ R15, R104, -UR19, R15 ;  /* 0x80000013680f7c23 */ /* 0x004fe2000801000f */
[----:B------:R-:W-:Y:S02]  /*4f20*/  FSEL R172, R18, -INF , !P2 ;  /* 0xff80000012ac7808 */ /* 0x000fe40005000000 */
[----:B------:R-:W-:-:S02]  /*4f30*/  FSEL R173, R22, -INF , !P1 ;  /* 0xff80000016ad7808 */ /* 0x000fc40004800000 */
[CC--:B------:R-:W-:Y:S01]  /*4f40*/  ISETP.GE.AND P6, PT, R98.reuse, R215.reuse, PT ;  /* 0x000000d76200720c */ /* 0x0c0fe20003fc6270 */
[----:B------:R-:W2:Y:S01]  /*4f50*/  MUFU.TANH R32, R32 ;  /* 0x0000002000207308 */ /* 0x000ea20000002400 */
[-C--:B------:R-:W-:Y:S01]  /*4f60*/  ISETP.GE.AND P3, PT, R98, R212.reuse, PT ;  /* 0x000000d46200720c */ /* 0x080fe20003f66270 */
[----:B-1----:R-:W-:Y:S01]  /*4f70*/  FFMA.FTZ R14, R119, -UR19, R14 ;  /* 0x80000013770e7c23 */ /* 0x002fe2000801000e */
[-C--:B------:R-:W-:Y:S02]  /*4f80*/  ISETP.GE.AND P5, PT, R100, R215.reuse, PT ;  /* 0x000000d76400720c */ /* 0x080fe40003fa6270 */
[----:B------:R-:W-:Y:S02]  /*4f90*/  ISETP.GE.AND P4, PT, R102, R215, PT ;  /* 0x000000d76600720c */ /* 0x000fe40003f86270 */
[-C--:B------:R-:W-:Y:S01]  /*4fa0*/  ISETP.GE.AND P2, PT, R100, R212.reuse, PT ;  /* 0x000000d46400720c */ /* 0x080fe20003f46270 */
[----:B------:R-:W1:Y:S01]  /*4fb0*/  MUFU.TANH R19, R70 ;  /* 0x0000004600137308 */ /* 0x000e620000002400 */
[----:B------:R-:W-:Y:S01]  /*4fc0*/  ISETP.GE.AND P1, PT, R102, R212, PT ;  /* 0x000000d46600720c */ /* 0x000fe20003f26270 */
[----:B---3--:R-:W-:Y:S01]  /*4fd0*/  FFMA.FTZ R30, R103, -UR19, R30 ;  /* 0x80000013671e7c23 */ /* 0x008fe2000801001e */
[----:B------:R-:W-:-:S02]  /*4fe0*/  ISETP.LT.OR P6, PT, R98, R216, P6 ;  /* 0x000000d86200720c */ /* 0x000fc400037c1670 */
[-C--:B------:R-:W-:Y:S02]  /*4ff0*/  ISETP.LT.OR P3, PT, R98, R213.reuse, P3 ;  /* 0x000000d56200720c */ /* 0x080fe40001f61670 */
[CC--:B------:R-:W-:Y:S01]  /*5000*/  ISETP.LT.OR P5, PT, R100.reuse, R216.reuse, P5 ;  /* 0x000000d86400720c */ /* 0x0c0fe20002fa1670 */
[----:B------:R-:W3:Y:S01]  /*5010*/  MUFU.TANH R71, R71 ;  /* 0x0000004700477308 */ /* 0x000ee20000002400 */
[----:B--2---:R-:W-:Y:S01]  /*5020*/  FFMA.FTZ R32, R105, -UR19, R32 ;  /* 0x8000001369207c23 */ /* 0x004fe20008010020 */
[-C--:B------:R-:W-:Y:S01]  /*5030*/  ISETP.LT.OR P2, PT, R100, R213.reuse, P2 ;  /* 0x000000d56400720c */ /* 0x080fe20001741670 */
[----:B------:R-:W-:Y:S01]  /*5040*/  BAR.SYNC.DEFER_BLOCKING 0x0 ;  /* 0x0000000000007b1d */ /* 0x000fe20000010000 */
[C---:B------:R-:W-:Y:S02]  /*5050*/  ISETP.LT.OR P4, PT, R102.reuse, R216, P4 ;  /* 0x000000d86600720c */ /* 0x040fe40002781670 */
[----:B------:R-:W-:Y:S01]  /*5060*/  ISETP.LT.OR P1, PT, R102, R213, P1 ;  /* 0x000000d56600720c */ /* 0x000fe20000f21670 */
[----:B-1----:R-:W-:Y:S01]  /*5070*/  FFMA.FTZ R118, R118, -UR19, R19 ;  /* 0x8000001376767c23 */ /* 0x002fe20008010013 */
[----:B------:R-:W-:-:S02]  /*5080*/  FSEL R171, R15, -INF , !P6 ;  /* 0xff8000000fab7808 */ /* 0x000fc40007000000 */
[----:B------:R-:W-:Y:S02]  /*5090*/  FSEL R146, R14, -INF , !P3 ;  /* 0xff8000000e927808 */ /* 0x000fe40005800000 */
[----:B------:R-:W-:Y:S02]  /*50a0*/  FSEL R147, R30, -INF , !P5 ;  /* 0xff8000001e937808 */ /* 0x000fe40006800000 */
[----:B------:R-:W-:Y:S01]  /*50b0*/  FSEL R144, R118, -INF , !P2 ;  /* 0xff80000076907808 */ /* 0x000fe20005000000 */
[----:B---3--:R-:W-:Y:S01]  /*50c0*/  FFMA.FTZ R120, R120, -UR19, R71 ;  /* 0x8000001378787c23 */ /* 0x008fe20008010047 */
[----:B------:R-:W-:-:S04]  /*50d0*/  FSEL R145, R32, -INF , !P4 ;  /* 0xff80000020917808 */ /* 0x000fc80006000000 */
        /* <DEDUP_REMOVED lines=57> */
.L_x_481:
[----:B------:R-:W-:Y:S05]  /*5470*/  BSYNC B0 ;  /* 0x0000000000007941 */ /* 0x000fea0003800000 */
.L_x_480:
[----:B------:R-:W0:Y:S02]  /*5480*/  LDGDEPBAR ;  /* 0x00000000000079af */ /* 0x000e240000000000 */
.L_x_479:
        /* <DEDUP_REMOVED lines=76> */
[----:B------:R-:W-:Y:S01]  /*5950*/  FFMA.FTZ R139, R11, c[0x0][0x23c], -R170 ;  /* 0x00008f000b8b7a23 */ /* 0x000fe200000108aa */
[----:B------:R-:W-:Y:S01]  /*5960*/  LDSM.16.MT88.4 R24, [R194+0x14800] ;  /* 0x01480000c218783b */ /* 0x000fe20000004200 */
[--C-:B------:R-:W-:Y:S01]  /*5970*/  FFMA.FTZ R150, R16, c[0x0][0x23c], -R165.reuse ;  /* 0x00008f0010967a23 */ /* 0x100fe200000108a5 */
[----:B------:R-:W-:Y:S01]  /*5980*/  MUFU.EX2 R155, R155 ;  /* 0x0000009b009b7308 */ /* 0x000fe20000000800 */
[--C-:B------:R-:W-:Y:S01]  /*5990*/  FFMA.FTZ R133, R10, c[0x0][0x23c], -R165.reuse ;  /* 0x00008f000a857a23 */ /* 0x100fe200000108a5 */
        /* <DEDUP_REMOVED lines=224> */
[----:B------:R-:W-:Y:S01]  /*67a0*/  ISETP.GE.AND P4, PT, R218, c[0x0][0x220], PT ;  /* 0x00008800da007a0c */ /* 0x000fe20003f86270 */
[----:B------:R-:W-:Y:S01]  /*67b0*/  BAR.SYNC.DEFER_BLOCKING 0x0 ;  /* 0x0000000000007b1d */ /* 0x000fe20000010000 */
[----:B------:R-:W-:Y:S01]  /*67c0*/  ISETP.GE.AND P3, PT, R205, c[0x0][0x220], PT ;  /* 0x00008800cd007a0c */ /* 0x000fe20003f66270 */
[----:B------:R-:W-:Y:S01]  /*67d0*/  USHF.R.S32.HI UR5, URZ, 0x1f, UR22 ;  /* 0x0000001f3f057899 */ /* 0x000fe20008011416 */
[----:B------:R-:W-:Y:S01]  /*67e0*/  ISETP.GE.AND P2, PT, R204, c[0x0][0x220], PT ;  /* 0x00008800cc007a0c */ /* 0x000fe20003f46270 */
[----:B------:R-:W-:Y:S01]  /*67f0*/  UIMAD UR4, UR17, UR22, URZ ;  /* 0x00000016110472a4 */ /* 0x000fe2000f8e023f */
[----:B------:R-:W-:Y:S01]  /*6800*/  IMAD.WIDE.U32 R4, R203, UR22, R136 ;  /* 0x00000016cb047c25 */ /* 0x000fe2000f8e0088 */
[----:B------:R-:W-:Y:S02]  /*6810*/  UISETP.GT.AND UP0, UPT, UR22, UR7, UPT ;  /* 0x000000071600728c */ /* 0x000fe4000bf04270 */
[----:B------:R-:W-:Y:S01]  /*6820*/  UIMAD UR4, UR5, UR16, UR4 ;  /* 0x00000010050472a4 */ /* 0x000fe2000f8e0204 */
[----:B------:R-:W-:-:S03]  /*6830*/  IMAD.U32 R133, RZ, RZ, UR22 ;  /* 0x00000016ff857e24 */ /* 0x000fc6000f8e00ff */
[C---:B------:R-:W-:Y:S02]  /*6840*/  @!P4 LEA R12, P6, R4.reuse, c[0x0][0x170], 0x1 ;  /* 0x00005c00040cca11 */ /* 0x040fe400078c08ff */
[----:B------:R-:W-:Y:S02]  /*6850*/  IADD3 R0, R5, UR4, RZ ;  /* 0x0000000405007c10 */ /* 0x000fe4000fffe0ff */
[C---:B------:R-:W-:Y:S02]  /*6860*/  @!P3 LEA R8, P1, R4.reuse, c[0x0][0x170], 0x1 ;  /* 0x00005c000408ba11 */ /* 0x040fe400078208ff */
[C---:B------:R-:W-:Y:S02]  /*6870*/  @!P2 LEA R6, P0, R4.reuse, c[0x0][0x170], 0x1 ;  /* 0x00005c000406aa11 */ /* 0x040fe400078008ff */
[C---:B------:R-:W-:Y:S02]  /*6880*/  IADD3 R5, P5, R4.reuse, UR18, RZ ;  /* 0x0000001204057c10 */ /* 0x040fe4000ffbe0ff */
[----:B------:R-:W-:-:S02]  /*6890*/  @!P4 LEA.HI.X R13, R4, c[0x0][0x174], R0, 0x1, P6 ;  /* 0x00005d00040dca11 */ /* 0x000fc400030f0c00 */
[C-C-:B------:R-:W-:Y:S01]  /*68a0*/  @!P3 LEA.HI.X R9, R4.reuse, c[0x0][0x174], R0.reuse, 0x1, P1 ;  /* 0x00005d000409ba11 */ /* 0x140fe200008f0c00 */
[----:B------:R-:W-:Y:S01]  /*68b0*/  @P4 STS.128 [R207+0x12000], RZ ;  /* 0x012000ffcf004388 */ /* 0x000fe20000000c00 */
[----:B------:R-:W-:Y:S02]  /*68c0*/  @!P2 LEA.HI.X R7, R4, c[0x0][0x174], R0, 0x1, P0 ;  /* 0x00005d000407aa11 */ /* 0x000fe400000f0c00 */
        /* <DEDUP_REMOVED lines=8> */
[----:B------:R-:W-:-:S02]  /*6950*/  @!P2 LEA R4, P1, R5, c[0x0][0x170], 0x1 ;  /* 0x00005c000504aa11 */ /* 0x000fc400078208ff */
[C-C-:B------:R-:W-:Y:S01]  /*6960*/  @!P4 LEA.HI.X R11, R5.reuse, c[0x0][0x174], R0.reuse, 0x1, P0 ;  /* 0x00005d00050bca11 */ /* 0x140fe200000f0c00 */
[----:B------:R-:W-:Y:S01]  /*6970*/  @!PT LDS RZ, [RZ] ;  /* 0x00000000fffff984 */ /* 0x000fe20000000800 */
[----:B------:R-:W-:Y:S01]  /*6980*/  @!PT LDS RZ, [RZ] ;  /* 0x00000000fffff984 */ /* 0x000fe20000000800 */
[----:B------:R-:W-:Y:S01]  /*6990*/  @!PT LDS RZ, [RZ] ;  /* 0x00000000fffff984 */ /* 0x000fe20000000800 */
[----:B------:R2:W-:Y:S01]  /*69a0*/  @!P3 LDGSTS.E.BYPASS.LTC128B.128 [R207+0x14000], [R8.64+0x80] ;  /* 0x1400008008cfbfae */ /* 0x0005e2000b901d4e */
[C-C-:B------:R-:W-:Y:S02]  /*69b0*/  @!P3 LEA.HI.X R17, R5.reuse, c[0x0][0x174], R0.reuse, 0x1, P5 ;  /* 0x00005d000511ba11 */ /* 0x140fe400028f0c00 */
[----:B------:R-:W-:Y:S01]  /*69c0*/  @!P2 LEA.HI.X R5, R5, c[0x0][0x174], R0, 0x1, P1 ;  /* 0x00005d000505aa11 */ /* 0x000fe200008f0c00 */
[----:B------:R-:W-:Y:S01]  /*69d0*/  @P2 STS.128 [R207+0x16000], RZ ;  /* 0x016000ffcf002388 */ /* 0x000fe20000000c00 */
[----:B------:R-:W-:-:S03]  /*69e0*/  IMAD R0, R133, 0x40, R206 ;  /* 0x0000004085007824 */ /* 0x000fc600078e02ce */
[----:B------:R-:W-:Y:S01]  /*69f0*/  @!PT LDS RZ, [RZ] ;  /* 0x00000000fffff984 */ /* 0x000fe20000000800 */
[----:B------:R-:W-:Y:S01]  /*6a00*/  @!PT LDS RZ, [RZ] ;  /* 0x00000000fffff984 */ /* 0x000fe20000000800 */
[----:B------:R-:W-:Y:S01]  /*6a10*/  @!PT LDS RZ, [RZ] ;  /* 0x00000000fffff984 */ /* 0x000fe20000000800 */
[----:B------:R3:W-:Y:S01]  /*6a20*/  @!P2 LDGSTS.E.BYPASS.LTC128B.128 [R207+0x16000], [R6.64+0x100] ;  /* 0x1600010006cfafae */ /* 0x0007e2000b901d4e */
[C-C-:B------:R-:W-:Y:S01]  /*6a30*/  IMAD.IADD R2, R217.reuse, 0x1, -R0.reuse ;  /* 0x00000001d9027824 */ /* 0x140fe200078e0a00 */
[----:B------:R-:W-:Y:S01]  /*6a40*/  IADD3 R176, R0, 0x18, RZ ;  /* 0x0000001800b07810 */ /* 0x000fe20007ffe0ff */
[----:B------:R-:W-:Y:S01]  /*6a50*/  IMAD.IADD R138, R214, 0x1, -R0 ;  /* 0x00000001d68a7824 */ /* 0x000fe200078e0a00 */
[----:B------:R-:W-:Y:S01]  /*6a60*/  @P4 STS.128 [R207+0x13000], RZ ;  /* 0x013000ffcf004388 */ /* 0x000fe20000000c00 */
[C---:B------:R-:W-:Y:S02]  /*6a70*/  IADD3 R222, R0.reuse, 0x20, RZ ;  /* 0x0000002000de7810 */ /* 0x040fe40007ffe0ff */
[----:B------:R-:W-:Y:S01]  /*6a80*/  IABS R2, R2 ;  /* 0x0000000200027213 */ /* 0x000fe20000000000 */
[----:B------:R-:W-:Y:S01]  /*6a90*/  @!PT LDS RZ, [RZ] ;  /* 0x00000000fffff984 */ /* 0x000fe20000000800 */
[----:B------:R-:W-:Y:S01]  /*6aa0*/  @!PT LDS RZ, [RZ] ;  /* 0x00000000fffff984 */ /* 0x000fe20000000800 */
[----:B------:R-:W-:Y:S01]  /*6ab0*/  @!PT LDS RZ, [RZ] ;  /* 0x00000000fffff984 */ /* 0x000fe20000000800 */
[----:B------:R2:W-:Y:S01]  /*6ac0*/  @!P4 LDGSTS.E.BYPASS.LTC128B.128 [R207+0x13000], [R10.64] ;  /* 0x130000000acfcfae */ /* 0x0005e2000b901d4e */
[C---:B------:R-:W-:Y:S02]  /*6ad0*/  IADD3 R178, R0.reuse, 0x19, RZ ;  /* 0x0000001900b27810 */ /* 0x040fe40007ffe0ff */
[C---:B------:R-:W-:Y:S01]  /*6ae0*/  IADD3 R226, R0.reuse, 0x21, RZ ;  /* 0x0000002100e27810 */ /* 0x040fe20007ffe0ff */
[----:B------:R-:W-:Y:S01]  /*6af0*/  @P3 STS.128 [R207+0x15000], RZ ;  /* 0x015000ffcf003388 */ /* 0x000fe20000000c00 */
[----:B------:R-:W-:Y:S01]  /*6b00*/  IMAD.MOV.U32 R133, RZ, RZ, R2 ;  /* 0x000000ffff857224 */ /* 0x000fe200078e0002 */
[C---:B------:R-:W-:Y:S01]  /*6b10*/  IADD3 R2, R0.reuse, 0x1, RZ ;  /* 0x0000000100027810 */ /* 0x040fe20007ffe0ff */
[C---:B------:R-:W-:Y:S01]  /*6b20*/  IMAD.IADD R179, R217.reuse, 0x1, -R178 ;  /* 0x00000001d9b37824 */ /* 0x040fe200078e0ab2 */
[----:B------:R-:W-:Y:S01]  /*6b30*/  @!PT LDS RZ, [RZ] ;  /* 0x00000000fffff984 */ /* 0x000fe20000000800 */
[----:B------:R-:W-:Y:S01]  /*6b40*/  @!PT LDS RZ, [RZ] ;  /* 0x00000000fffff984 */ /* 0x000fe20000000800 */
[----:B------:R-:W-:Y:S01]  /*6b50*/  @!PT LDS RZ, [RZ] ;  /* 0x00000000fffff984 */ /* 0x000fe20000000800 */
[----:B------:R4:W-:Y:S01]  /*6b60*/  @!P3 LDGSTS.E.BYPASS.LTC128B.128 [R207+0x15000], [R16.64+0x80] ;  /* 0x1500008010cfbfae */ /* 0x0009e2000b901d4e */
[----:B------:R-:W-:Y:S01]  /*6b70*/  IADD3 R229, R0, 0x28, RZ ;  /* 0x0000002800e57810 */ /* 0x000fe20007ffe0ff */
[----:B------:R-:W-:Y:S01]  /*6b80*/  IMAD.IADD R232, R214, 0x1, -R226 ;  /* 0x00000001d6e87824 */ /* 0x000fe200078e0ae2 */
[C---:B------:R-:W-:Y:S01]  /*6b90*/  IADD3 R231, R0.reuse, 0x29, RZ ;  /* 0x0000002900e77810 */ /* 0x040fe20007ffe0ff */
[----:B------:R-:W-:Y:S01]  /*6ba0*/  @P2 STS.128 [R207+0x17000], RZ ;  /* 0x017000ffcf002388 */ /* 0x000fe20000000c00 */
[C---:B------:R-:W-:Y:S01]  /*6bb0*/  IMAD.IADD R139, R217.reuse, 0x1, -R2 ;  /* 0x00000001d98b7824 */ /* 0x040fe200078e0a02 */
[----:B------:R-:W-:Y:S01]  /*6bc0*/  I2F R133, R133 ;  /* 0x0000008500857306 */ /* 0x000fe20000201400 */
[----:B------:R-:W-:Y:S01]  /*6bd0*/  IABS R138, R138 ;  /* 0x0000008a008a7213 */ /* 0x000fe20000000000 */
[----:B------:R-:W-:Y:S01]  /*6be0*/  @!PT LDS RZ, [RZ] ;  /* 0x00000000fffff984 */ /* 0x000fe20000000800 */
[----:B------:R-:W-:Y:S01]  /*6bf0*/  @!PT LDS RZ, [RZ] ;  /* 0x00000000fffff984 */ /* 0x000fe20000000800 */
[----:B------:R-:W-:Y:S01]  /*6c00*/  @!PT LDS RZ, [RZ] ;  /* 0x00000000fffff984 */ /* 0x000fe20000000800 */
[----:B------:R3:W-:Y:S01]  /*6c10*/  @!P2 LDGSTS.E.BYPASS.LTC128B.128 [R207+0x17000], [R4.64+0x100] ;  /* 0x1700010004cfafae */ /* 0x0007e2000b901d4e */
[--C-:B------:R-:W-:Y:S01]  /*6c20*/  IMAD.IADD R235, R217, 0x1, -R231.reuse ;  /* 0x00000001d9eb7824 */ /* 0x100fe200078e0ae7 */
[----:B------:R-:W-:Y:S01]  /*6c30*/  ISETP.GE.AND P0, PT, R0, R215, PT ;  /* 0x000000d70000720c */ /* 0x000fe20003f06270 */
[----:B------:R-:W-:Y:S01]  /*6c40*/  IMAD.IADD R236, R214, 0x1, -R231 ;  /* 0x00000001d6ec7824 */ /* 0x000fe200078e0ae7 */
[----:B------:R-:W-:Y:S01]  /*6c50*/  LDSM.16.M88.4 R160, [R202] ;  /* 0x00000000caa0783b */ /* 0x000fe20000000200 */
[C---:B------:R-:W-:Y:S01]  /*6c60*/  ISETP.GE.AND P5, PT, R0.reuse, R212, PT ;  /* 0x000000d40000720c */ /* 0x040fe20003fa6270 */
[----:B------:R-:W-:Y:S01]  /*6c70*/  I2F R138, R138 ;  /* 0x0000008a008a7306 */ /* 0x000fe20000201400 */
[----:B------:R-:W-:Y:S01]  /*6c80*/  IABS R235, R235 ;  /* 0x000000eb00eb7213 */ /* 0x000fe20000000000 */
[----:B------:R-:W5:Y:S01]  /*6c90*/  LDSM.16.M88.4 R28, [R201+0xc000] ;  /* 0x00c00000c91c783b */ /* 0x000f620000000200 */
[----:B------:R-:W-:Y:S01]  /*6ca0*/  IADD3 R237, R0, 0x39, RZ ;  /* 0x0000003900ed7810 */ /* 0x000fe20007ffe0ff */
[----:B------:R-:W-:Y:S01]  /*6cb0*/  IMAD.IADD R233, R214, 0x1, -R229 ;  /* 0x00000001d6e97824 */ /* 0x000fe200078e0ae5 */
[C---:B------:R-:W-:Y:S01]  /*6cc0*/  ISETP.LT.OR P0, PT, R0.reuse, R216, P0 ;  /* 0x000000d80000720c */ /* 0x040fe20000701670 */
[----:B-1----:R-:W4:Y:S01]  /*6cd0*/  LDSM.16.M88.4 R12, [R201+0xd000] ;  /* 0x00d00000c90c783b */ /* 0x002f220000000200 */
[----:B------:R-:W-:-:S02]  /*6ce0*/  ISETP.LT.OR P5, PT, R0, R213, P5 ;  /* 0x000000d50000720c */ /* 0x000fc40002fa1670 */
[C---:B------:R-:W-:Y:S01]  /*6cf0*/  ISETP.GE.AND P6, PT, R2.reuse, R215, PT ;  /* 0x000000d70200720c */ /* 0x040fe20003fc6270 */
[----:B------:R-:W1:Y:S01]  /*6d00*/  LDSM.16.M88.4 R20, [R201+0xc800] ;  /* 0x00c80000c914783b */ /* 0x000e620000000200 */
[C---:B------:R-:W-:Y:S02]  /*6d10*/  ISETP.GE.AND P1, PT, R2.reuse, R212, PT ;  /* 0x000000d40200720c */ /* 0x040fe40003f26270 */
[C---:B------:R-:W-:Y:S01]  /*6d20*/  ISETP.LT.OR P6, PT, R2.reuse, R216, P6 ;  /* 0x000000d80200720c */ /* 0x040fe200037c1670 */
[----:B------:R-:W1:Y:S01]  /*6d30*/  LDSM.16.M88.4 R144, [R201+0xd800] ;  /* 0x00d80000c990783b */ /* 0x000e620000000200 */
[----:B------:R-:W-:Y:S02]  /*6d40*/  ISETP.LT.OR P1, PT, R2, R213, P1 ;  /* 0x000000d50200720c */ /* 0x000fe40000f21670 */
[----:B------:R-:W-:Y:S01]  /*6d50*/  IABS R179, R179 ;  /* 0x000000b300b37213 */ /* 0x000fe20000000000 */
[----:B------:R-:W-:Y:S01]  /*6d60*/  LDSM.16.M88.4 R172, [R200] ;  /* 0x00000000c8ac783b */ /* 0x000fe20000000200 */
[----:B------:R-:W-:-:S02]  /*6d70*/  IABS R233, R233 ;  /* 0x000000e900e97213 */ /* 0x000fc40000000000 */
[----:B------:R-:W-:Y:S01]  /*6d80*/  IABS R232, R232 ;  /* 0x000000e800e87213 */ /* 0x000fe20000000000 */
[----:B------:R-:W1:Y:S01]  /*6d90*/  LDSM.16.M88.4 R140, [R199] ;  /* 0x00000000c78c783b */ /* 0x000e620000000200 */
[----:B------:R-:W-:Y:S03]  /*6da0*/  I2F R179, R179 ;  /* 0x000000b300b37306 */ /* 0x000fe60000201400 */
[----:B---3--:R-:W3:Y:S04]  /*6db0*/  LDSM.16.M88.4 R4, [R190] ;  /* 0x00000000be04783b */ /* 0x008ee80000000200 */
[----:B--2---:R-:W2:Y:S01]  /*6dc0*/  LDSM.16.M88.4 R8, [R191] ;  /* 0x00000000bf08783b */ /* 0x004ea20000000200 */
[----:B------:R-:W-:Y:S03]  /*6dd0*/  I2F R233, R233 ;  /* 0x000000e900e97306 */ /* 0x000fe60000201400 */
[----:B------:R-:W1:Y:S04]  /*6de0*/  LDSM.16.M88.4 R168, [R189] ;  /* 0x00000000bda8783b */ /* 0x000e680000000200 */
[----:B------:R-:W-:Y:S01]  /*6df0*/  LDSM.16.M88.4 R156, [R198] ;  /* 0x00000000c69c783b */ /* 0x000fe20000000200 */
[----:B------:R-:W-:Y:S01]  /*6e00*/  I2F R232, R232 ;  /* 0x000000e800e87306 */ /* 0x000fe20000201400 */
[C---:B-----5:R-:W-:Y:S02]  /*6e10*/  HMMA.16816.F32 R32, R160.reuse, R28, RZ ;  /* 0x0000001ca020723c */ /* 0x060fe400000018ff */
[----:B------:R-:W5:Y:S04]  /*6e20*/  LDSM.16.M88.4 R152, [R195+0xc000] ;  /* 0x00c00000c398783b */ /* 0x000f680000000200 */
[----:B------:R-:W-:Y:S02]  /*6e30*/  LDSM.16.M88.4 R148, [R195+0xc800] ;  /* 0x00c80000c394783b */ /* 0x000fe40000000200 */
[C---:B----4-:R-:W-:Y:S02]  /*6e40*/  HMMA.16816.F32 R16, R160.reuse, R12, RZ ;  /* 0x0000000ca010723c */ /* 0x050fe400000018ff */
[----:B------:R-:W0:Y:S06]  /*6e50*/  LDGDEPBAR ;  /* 0x00000000000079af */ /* 0x000e2c0000000000 */
[C---:B------:R-:W-:Y:S08]  /*6e60*/  HMMA.16816.F32 R28, R160.reuse, R30, RZ ;  /* 0x0000001ea01c723c */ /* 0x040ff000000018ff */
[C---:B------:R-:W-:Y:S08]  /*6e70*/  HMMA.16816.F32 R12, R160.reuse, R14, RZ ;  /* 0x0000000ea00c723c */ /* 0x040ff000000018ff */
[C---:B-1----:R-:W-:Y:S08]  /*6e80*/  HMMA.16816.F32 R24, R160.reuse, R20, RZ ;  /* 0x00000014a018723c */ /* 0x042ff000000018ff */
[C---:B------:R-:W-:Y:S08]  /*6e90*/  HMMA.16816.F32 R20, R160.reuse, R22, RZ ;  /* 0x00000016a014723c */ /* 0x040ff000000018ff */
[C---:B------:R-:W-:Y:S08]  /*6ea0*/  HMMA.16816.F32 R164, R160.reuse, R144, RZ ;  /* 0x00000090a0a4723c */ /* 0x040ff000000018ff */
[----:B------:R-:W-:Y:S01]  /*6eb0*/  HMMA.16816.F32 R160, R160, R146, RZ ;  /* 0x00000092a0a0723c */ /* 0x000fe200000018ff */
[----:B------:R-:W1:Y:S07]  /*6ec0*/  LDSM.16.M88.4 R144, [R195+0xd000] ;  /* 0x00d00000c390783b */ /* 0x000e6e0000000200 */
[C---:B------:R-:W-:Y:S08]  /*6ed0*/  HMMA.16816.F32 R32, R172.reuse, R140, R32 ;  /* 0x0000008cac20723c */ /* 0x040ff00000001820 */
[C---:B------:R-:W-:Y:S01]  /*6ee0*/  HMMA.16816.F32 R28, R172.reuse, R142, R28 ;  /* 0x0000008eac1c723c */ /* 0x040fe2000000181c */
[----:B------:R-:W4:Y:S07]  /*6ef0*/  LDSM.16.M88.4 R140, [R195+0xd800] ;  /* 0x00d80000c38c783b */ /* 0x000f2e0000000200 */
[C---:B---3--:R-:W-:Y:S08]  /*6f00*/  HMMA.16816.F32 R16, R172.reuse, R4, R16 ;  /* 0x00000004ac10723c */ /* 0x048ff00000001810 */
[C---:B------:R-:W-:Y:S01]  /*6f10*/  HMMA.16816.F32 R12, R172.reuse, R6, R12 ;  /* 0x00000006ac0c723c */ /* 0x040fe2000000180c */
[----:B------:R-:W-:Y:S07]  /*6f20*/  LDSM.16.M88.4 R4, [R188] ;  /* 0x00000000bc04783b */ /* 0x000fee0000000200 */
[C---:B--2---:R-:W-:Y:S08]  /*6f30*/  HMMA.16816.F32 R24, R172.reuse, R8, R24 ;  /* 0x00000008ac18723c */ /* 0x044ff00000001818 */
[C---:B------:R-:W-:Y:S01]  /*6f40*/  HMMA.16816.F32 R20, R172.reuse, R10, R20 ;  /* 0x0000000aac14723c */ /* 0x040fe20000001814 */
[----:B------:R-:W2:Y:S07]  /*6f50*/  LDSM.16.M88.4 R8, [R197] ;  /* 0x00000000c508783b */ /* 0x000eae0000000200 */
[C---:B------:R-:W-:Y:S08]  /*6f60*/  HMMA.16816.F32 R164, R172.reuse, R168, R164 ;  /* 0x000000a8aca4723c */ /* 0x040ff000000018a4 */
[----:B------:R-:W-:Y:S01]  /*6f70*/  HMMA.16816.F32 R168, R172, R170, R160 ;  /* 0x000000aaaca8723c */ /* 0x000fe200000018a0 */
[----:B------:R-:W3:Y:S07]  /*6f80*/  LDSM.16.M88.4 R160, [R188+0x800] ;  /* 0x00080000bca0783b */ /* 0x000eee0000000200 */
        /* <DEDUP_REMOVED lines=11> */
[----:B------:R-:W4:Y:S04]  /*7040*/  LDSM.16.M88.4 R140, [R201+0xe000] ;  /* 0x00e00000c98c783b */ /* 0x000f280000000200 */
[----:B------:R-:W-:Y:S03]  /*7050*/  LDSM.16.M88.4 R156, [R201+0xe800] ;  /* 0x00e80000c99c783b */ /* 0x000fe60000000200 */
[C---:B--2---:R-:W-:Y:S08]  /*7060*/  HMMA.16816.F32 R32, R8.reuse, R4, R32 ;  /* 0x000000040820723c */ /* 0x044ff00000001820 */
[C---:B------:R-:W-:Y:S01]  /*7070*/  HMMA.16816.F32 R28, R8.reuse, R6, R28 ;  /* 0x00000006081c723c */ /* 0x040fe2000000181c */
[----:B------:R-:W2:Y:S07]  /*7080*/  LDSM.16.M88.4 R4, [R201+0xf000] ;  /* 0x00f00000c904783b */ /* 0x000eae0000000200 */
[C---:B---3--:R-:W-:Y:S08]  /*7090*/  HMMA.16816.F32 R24, R8.reuse, R160, R24 ;  /* 0x000000a00818723c */ /* 0x048ff00000001818 */
[C---:B------:R-:W-:Y:S01]  /*70a0*/  HMMA.16816.F32 R20, R8.reuse, R162, R20 ;  /* 0x000000a20814723c */ /* 0x040fe20000001814 */
[----:B------:R-:W3:Y:S07]  /*70b0*/  LDSM.16.M88.4 R160, [R201+0xf800] ;  /* 0x00f80000c9a0783b */ /* 0x000eee0000000200 */
[C---:B-1----:R-:W-:Y:S08]  /*70c0*/  HMMA.16816.F32 R16, R8.reuse, R144, R16 ;  /* 0x000000900810723c */ /* 0x042ff00000001810 */
[C---:B------:R-:W-:Y:S01]  /*70d0*/  HMMA.16816.F32 R12, R8.reuse, R146, R12 ;  /* 0x00000092080c723c */ /* 0x040fe2000000180c */
[----:B------:R-:W-:Y:S07]  /*70e0*/  LDSM.16.M88.4 R144, [R185] ;  /* 0x00000000b990783b */ /* 0x000fee0000000200 */
[C---:B------:R-:W-:Y:S08]  /*70f0*/  HMMA.16816.F32 R164, R8.reuse, R152, R164 ;  /* 0x0000009808a4723c */ /* 0x040ff000000018a4 */
[----:B------:R-:W-:Y:S01]  /*7100*/  HMMA.16816.F32 R168, R8, R154, R168 ;  /* 0x0000009a08a8723c */ /* 0x000fe200000018a8 */
[----:B------:R-:W-:Y:S04]  /*7110*/  LDSM.16.M88.4 R8, [R187] ;  /* 0x00000000bb08783b */ /* 0x000fe80000000200 */
[----:B------:R-:W-:Y:S03]  /*7120*/  LDSM.16.M88.4 R152, [R186] ;  /* 0x00000000ba98783b */ /* 0x000fe60000000200 */
[C---:B----4-:R-:W-:Y:S08]  /*7130*/  HMMA.16816.F32 R32, R148.reuse, R140, R32 ;  /* 0x0000008c9420723c */ /* 0x050ff00000001820 */
[C---:B------:R-:W-:Y:S01]  /*7140*/  HMMA.16816.F32 R28, R148.reuse, R142, R28 ;  /* 0x0000008e941c723c */ /* 0x040fe2000000181c */
[----:B------:R-:W1:Y:S07]  /*7150*/  LDSM.16.M88.4 R140, [R200+0x4000] ;  /* 0x00400000c88c783b */ /* 0x000e6e0000000200 */
[C---:B--2---:R-:W-:Y:S08]  /*7160*/  HMMA.16816.F32 R16, R148.reuse, R4, R16 ;  /* 0x000000049410723c */ /* 0x044ff00000001810 */
[C---:B------:R-:W-:Y:S01]  /*7170*/  HMMA.16816.F32 R12, R148.reuse, R6, R12 ;  /* 0x00000006940c723c */ /* 0x040fe2000000180c */
[----:B------:R-:W2:Y:S07]  /*7180*/  LDSM.16.M88.4 R4, [R184] ;  /* 0x00000000b804783b */ /* 0x000eae0000000200 */
[C---:B---3--:R-:W-:Y:S01]  /*7190*/  HMMA.16816.F32 R172, R148.reuse, R160, R164 ;  /* 0x000000a094ac723c */ /* 0x048fe200000018a4 */
[----:B------:R-:W-:Y:S07]  /*71a0*/  LDSM.16.M88.4 R164, [R198+0x4000] ;  /* 0x00400000c6a4783b */ /* 0x000fee0000000200 */
[C---:B------:R-:W-:Y:S07]  /*71b0*/  HMMA.16816.F32 R168, R148.reuse, R162, R168 ;  /* 0x000000a294a8723c */ /* 0x040fee00000018a8 */
[C---:B------:R-:W-:Y:S01]  /*71c0*/  IADD3 R162, R0.reuse, 0x10, RZ ;  /* 0x0000001000a27810 */ /* 0x040fe20007ffe0ff */
        /* <DEDUP_REMOVED lines=9> */
[----:B------:R-:W2:Y:S07]  /*7260*/  LDSM.16.M88.4 R4, [R195+0xf800] ;  /* 0x00f80000c304783b */ /* 0x000eae0000000200 */
[C---:B------:R-:W-:Y:S08]  /*7270*/  HMMA.16816.F32 R24, R140.reuse, R152, R24 ;  /* 0x000000988c18723c */ /* 0x040ff00000001818 */
[C---:B------:R-:W-:Y:S01]  /*7280*/  HMMA.16816.F32 R20, R140.reuse, R154, R20 ;  /* 0x0000009a8c14723c */ /* 0x040fe20000001814 */
[----:B------:R-:W-:Y:S07]  /*7290*/  LDSM.16.M88.4 R152, [R197+0x4000] ;  /* 0x00400000c598783b */ /* 0x000fee0000000200 */
[C---:B------:R-:W-:Y:S08]  /*72a0*/  HMMA.16816.F32 R16, R140.reuse, R144, R16 ;  /* 0x000000908c10723c */ /* 0x040ff00000001810 */
[----:B------:R-:W-:Y:S01]  /*72b0*/  HMMA.16816.F32 R12, R140, R146, R12 ;  /* 0x000000928c0c723c */ /* 0x000fe2000000180c */
[----:B------:R-:W4:Y:S04]  /*72c0*/  LDSM.16.M88.4 R144, [R188+0x2000] ;  /* 0x00200000bc90783b */ /* 0x000f280000000200 */
[----:B------:R-:W5:Y:S03]  /*72d0*/  LDSM.16.M88.4 R140, [R188+0x2800] ;  /* 0x00280000bc8c783b */ /* 0x000f660000000200 */
[C---:B---3--:R-:W-:Y:S08]  /*72e0*/  HMMA.16816.F32 R32, R164.reuse, R156, R32 ;  /* 0x0000009ca420723c */ /* 0x048ff00000001820 */
[C---:B------:R-:W-:Y:S01]  /*72f0*/  HMMA.16816.F32 R28, R164.reuse, R158, R28 ;  /* 0x0000009ea41c723c */ /* 0x040fe2000000181c */
[----:B------:R-:W-:Y:S07]  /*7300*/  LDSM.16.M88.4 R156, [R188+0x3000] ;  /* 0x00300000bc9c783b */ /* 0x000fee0000000200 */
[C---:B-1----:R-:W-:Y:S08]  /*7310*/  HMMA.16816.F32 R16, R164.reuse, R8, R16 ;  /* 0x00000008a410723c */ /* 0x042ff00000001810 */
[C---:B------:R-:W-:Y:S01]  /*7320*/  HMMA.16816.F32 R12, R164.reuse, R10, R12 ;  /* 0x0000000aa40c723c */ /* 0x040fe2000000180c */
[----:B------:R-:W-:Y:S07]  /*7330*/  LDSM.16.M88.4 R8, [R202+0x8000] ;  /* 0x00800000ca08783b */ /* 0x000fee0000000200 */
[C---:B--2---:R-:W-:Y:S08]  /*7340*/  HMMA.16816.F32 R172, R164.reuse, R4, R172 ;  /* 0x00000004a4ac723c */ /* 0x044ff000000018ac */
[C---:B------:R-:W-:Y:S01]  /*7350*/  HMMA.16816.F32 R168, R164.reuse, R6, R168 ;  /* 0x00000006a4a8723c */ /* 0x040fe200000018a8 */
[----:B------:R-:W1:Y:S07]  /*7360*/  LDSM.16.M88.4 R4, [R201+0x10000] ;  /* 0x01000000c904783b */ /* 0x000e6e0000000200 */
[C---:B------:R-:W-:Y:S08]  /*7370*/  HMMA.16816.F32 R24, R164.reuse, R148, R24 ;  /* 0x00000094a418723c */ /* 0x040ff00000001818 */
[----:B------:R-:W-:Y:S01]  /*7380*/  HMMA.16816.F32 R20, R164, R150, R20 ;  /* 0x00000096a414723c */ /* 0x000fe20000001814 */
[----:B------:R-:W2:Y:S06]  /*7390*/  LDSM.16.M88.4 R148, [R188+0x3800] ;  /* 0x00380000bc94783b */ /* 0x000eac0000000200 */
[----:B------:R-:W-:Y:S01]  /*73a0*/  IADD3 R164, R0, 0x11, RZ ;  /* 0x0000001100a47810 */ /* 0x000fe20007ffe0ff */
[C---:B----4-:R-:W-:Y:S08]  /*73b0*/  HMMA.16816.F32 R32, R152.reuse, R144, R32 ;  /* 0x000000909820723c */ /* 0x050ff00000001820 */
[C---:B------:R-:W-:Y:S01]  /*73c0*/  HMMA.16816.F32 R28, R152.reuse, R146, R28 ;  /* 0x00000092981c723c */ /* 0x040fe2000000181c */
[----:B------:R-:W-:Y:S07]  /*73d0*/  LDSM.16.M88.4 R144, [R201+0x11000] ;  /* 0x01100000c990783b */ /* 0x000fee0000000200 */
[C---:B-----5:R-:W-:Y:S08]  /*73e0*/  HMMA.16816.F32 R24, R152.reuse, R140, R24 ;  /* 0x0000008c9818723c */ /* 0x060ff00000001818 */
[----:B------:R-:W-:Y:S01]  /*73f0*/  HMMA.16816.F32 R20, R152, R142, R20 ;  /* 0x0000008e9814723c */ /* 0x000fe20000001814 */
[----:B------:R-:W3:Y:S07]  /*7400*/  LDSM.16.M88.4 R140, [R201+0x10800] ;  /* 0x01080000c98c783b */ /* 0x000eee0000000200 */
[----:B-1----:R-:W-:Y:S07]  /*7410*/  HMMA.16816.F32 R32, R8, R4, R32 ;  /* 0x000000040820723c */ /* 0x002fee0000001820 */
[----:B------:R-:W-:Y:S01]  /*7420*/  IMAD.IADD R4, R214, 0x1, -R2 ;  /* 0x00000001d6047824 */ /* 0x000fe200078e0a02 */
[C---:B--2---:R-:W-:Y:S08]  /*7430*/  HMMA.16816.F32 R172, R152.reuse, R148, R172 ;  /* 0x0000009498ac723c */ /* 0x044ff000000018ac */
[C---:B------:R-:W-:Y:S01]  /*7440*/  HMMA.16816.F32 R168, R152.reuse, R150, R168 ;  /* 0x0000009698a8723c */ /* 0x040fe200000018a8 */
[----:B------:R-:W1:Y:S07]  /*7450*/  LDSM.16.M88.4 R148, [R201+0x11800] ;  /* 0x01180000c994783b */ /* 0x000e6e0000000200 */
[C---:B------:R-:W-:Y:S07]  /*7460*/  HMMA.16816.F32 R12, R152.reuse, R158, R12 ;  /* 0x0000009e980c723c */ /* 0x040fee000000180c */
[----:B------:R-:W-:Y:S01]  /*7470*/  IABS R158, R4 ;  /* 0x00000004009e7213 */ /* 0x000fe20000000000 */
[----:B------:R-:W-:Y:S01]  /*7480*/  HMMA.16816.F32 R16, R152, R156, R16 ;  /* 0x0000009c9810723c */ /* 0x000fe20000001810 */
[----:B------:R-:W-:Y:S04]  /*7490*/  LDSM.16.M88.4 R152, [R200+0x8000] ;  /* 0x00800000c898783b */ /* 0x000fe80000000200 */
[----:B------:R-:W-:Y:S02]  /*74a0*/  I2F R158, R158 ;  /* 0x0000009e009e7306 */ /* 0x000fe40000201400 */
[----:B------:R-:W-:Y:S01]  /*74b0*/  IABS R156, R139 ;  /* 0x0000008b009c7213 */ /* 0x000fe20000000000 */
[----:B------:R-:W-:Y:S01]  /*74c0*/  HMMA.16816.F32 R28, R8, R6, R28 ;  /* 0x00000006081c723c */ /* 0x000fe2000000181c */
[----:B------:R-:W2:Y:S01]  /*74d0*/  LDSM.16.M88.4 R4, [R183] ;  /* 0x00000000b704783b */ /* 0x000ea20000000200 */
[----:B------:R-:W-:-:S02]  /*74e0*/  IADD3 R139, R0, 0x8, RZ ;  /* 0x00000008008b7810 */ /* 0x000fc40007ffe0ff */
[----:B------:R-:W-:Y:S01]  /*74f0*/  IADD3 R157, R0, 0x9, RZ ;  /* 0x00000009009d7810 */ /* 0x000fe20007ffe0ff */
[----:B------:R-:W-:Y:S02]  /*7500*/  I2F R156, R156 ;  /* 0x0000009c009c7306 */ /* 0x000fe40000201400 */
[----:B------:R-:W-:Y:S01]  /*7510*/  IMAD.IADD R159, R217, 0x1, -R139 ;  /* 0x00000001d99f7824 */ /* 0x000fe200078e0a8b */
[----:B---3--:R-:W-:Y:S04]  /*7520*/  HMMA.16816.F32 R24, R8, R140, R24 ;  /* 0x0000008c0818723c */ /* 0x008fe80000001818 */
[----:B------:R-:W-:-:S03]  /*7530*/  IABS R159, R159 ;  /* 0x0000009f009f7213 */ /* 0x000fc60000000000 */
[----:B------:R-:W-:Y:S01]  /*7540*/  IMAD.IADD R140, R214, 0x1, -R139 ;  /* 0x00000001d68c7824 */ /* 0x000fe200078e0a8b */
[----:B------:R-:W-:Y:S01]  /*7550*/  HMMA.16816.F32 R20, R8, R142, R20 ;  /* 0x0000008e0814723c */ /* 0x000fe20000001814 */
[----:B------:R-:W-:Y:S01]  /*7560*/  IMAD.IADD R141, R217, 0x1, -R157 ;  /* 0x00000001d98d7824 */ /* 0x000fe200078e0a9d */
[----:B------:R-:W-:Y:S02]  /*7570*/  I2F R159, R159 ;  /* 0x0000009f009f7306 */ /* 0x000fe40000201400 */
[----:B------:R-:W-:-:S04]  /*7580*/  IABS R140, R140 ;  /* 0x0000008c008c7213 */ /* 0x000fc80000000000 */
[----:B------:R-:W-:Y:S01]  /*7590*/  HMMA.16816.F32 R16, R8, R144, R16 ;  /* 0x000000900810723c */ /* 0x000fe20000001810 */
[----:B------:R-:W-:Y:S01]  /*75a0*/  IMAD.MOV.U32 R160, RZ, RZ, R140 ;  /* 0x000000ffffa07224 */ /* 0x000fe200078e008c */
[----:B------:R-:W-:-:S05]  /*75b0*/  IABS R140, R141 ;  /* 0x0000008d008c7213 */ /* 0x000fca0000000000 */
[----:B------:R-:W-:Y:S01]  /*75c0*/  IMAD.MOV.U32 R161, RZ, RZ, R140 ;  /* 0x000000ffffa17224 */ /* 0x000fe200078e008c */
[----:B------:R-:W-:Y:S01]  /*75d0*/  HMMA.16816.F32 R12, R8, R146, R12 ;  /* 0x00000092080c723c */ /* 0x000fe2000000180c */
[----:B------:R-:W3:Y:S01]  /*75e0*/  LDSM.16.M88.4 R140, [R182] ;  /* 0x00000000b68c783b */ /* 0x000ee20000000200 */
[----:B------:R-:W-:Y:S01]  /*75f0*/  IMAD.IADD R144, R214, 0x1, -R157 ;  /* 0x00000001d6907824 */ /* 0x000fe200078e0a9d */
[----:B------:R-:W-:Y:S01]  /*7600*/  I2F R160, R160 ;  /* 0x000000a000a07306 */ /* 0x000fe20000201400 */
[----:B------:R-:W-:-:S03]  /*7610*/  IMAD.IADD R145, R217, 0x1, -R162 ;  /* 0x00000001d9917824 */ /* 0x000fc600078e0aa2 */
[----:B------:R-:W-:Y:S01]  /*7620*/  IABS R144, R144 ;  /* 0x0000009000907213 */ /* 0x000fe20000000000 */
[C---:B-1----:R-:W-:Y:S03]  /*7630*/  HMMA.16816.F32 R172, R8.reuse, R148, R172 ;  /* 0x0000009408ac723c */ /* 0x042fe600000018ac */
[----:B------:R-:W-:Y:S01]  /*7640*/  I2F R161, R161 ;  /* 0x000000a100a17306 */ /* 0x000fe20000201400 */
[----:B------:R-:W-:Y:S01]  /*7650*/  IMAD.MOV.U32 R163, RZ, RZ, R144 ;  /* 0x000000ffffa37224 */ /* 0x000fe200078e0090 */
[----:B------:R-:W-:Y:S01]  /*7660*/  IABS R144, R145 ;  /* 0x0000009100907213 */ /* 0x000fe20000000000 */
[C---:B------:R-:W-:Y:S02]  /*7670*/  IMAD.IADD R145, R214.reuse, 0x1, -R162 ;  /* 0x00000001d6917824 */ /* 0x040fe400078e0aa2 */
[----:B------:R-:W-:Y:S01]  /*7680*/  HMMA.16816.F32 R168, R8, R150, R168 ;  /* 0x0000009608a8723c */ /* 0x000fe200000018a8 */
[----:B------:R-:W1:Y:S01]  /*7690*/  LDSM.16.M88.4 R8, [R181] ;  /* 0x00000000b508783b */ /* 0x000e620000000200 */
[----:B------:R-:W-:Y:S01]  /*76a0*/  IMAD.MOV.U32 R165, RZ, RZ, R144 ;  /* 0x000000ffffa57224 */ /* 0x000fe200078e0090 */
[----:B------:R-:W-:Y:S01]  /*76b0*/  IABS R144, R145 ;  /* 0x0000009100907213 */ /* 0x000fe20000000000 */
[----:B------:R-:W-:Y:S01]  /*76c0*/  IMAD.IADD R145, R217, 0x1, -R164 ;  /* 0x00000001d9917824 */ /* 0x000fe200078e0aa4 */
[----:B------:R-:W-:Y:S01]  /*76d0*/  I2F R163, R163 ;  /* 0x000000a300a37306 */ /* 0x000fe20000201400 */
[----:B------:R-:W-:-:S02]  /*76e0*/  IMAD.IADD R148, R214, 0x1, -R178 ;  /* 0x00000001d6947824 */ /* 0x000fc400078e0ab2 */
[C---:B--2---:R-:W-:Y:S01]  /*76f0*/  HMMA.16816.F32 R32, R152.reuse, R4, R32 ;  /* 0x000000049820723c */ /* 0x044fe20000001820 */
[----:B------:R-:W-:Y:S01]  /*7700*/  IMAD.MOV.U32 R166, RZ, RZ, R144 ;  /* 0x000000ffffa67224 */ /* 0x000fe200078e0090 */
[----:B------:R-:W-:Y:S01]  /*7710*/  IABS R144, R145 ;  /* 0x0000009100907213 */ /* 0x000fe20000000000 */
[----:B------:R-:W-:Y:S01]  /*7720*/  IMAD.IADD R145, R217, 0x1, -R176 ;  /* 0x00000001d9917824 */ /* 0x000fe200078e0ab0 */
[----:B------:R-:W-:Y:S01]  /*7730*/  IABS R148, R148 ;  /* 0x0000009400947213 */ /* 0x000fe20000000000 */
[----:B------:R-:W-:Y:S02]  /*7740*/  I2F R165, R165 ;  /* 0x000000a500a57306 */ /* 0x000fe40000201400 */
[----:B------:R-:W-:Y:S01]  /*7750*/  IMAD.IADD R4, R214, 0x1, -R164 ;  /* 0x00000001d6047824 */ /* 0x000fe200078e0aa4 */
[----:B------:R-:W-:Y:S01]  /*7760*/  HMMA.16816.F32 R28, R152, R6, R28 ;  /* 0x00000006981c723c */ /* 0x000fe2000000181c */
[----:B------:R-:W-:Y:S01]  /*7770*/  IABS R145, R145 ;  /* 0x0000009100917213 */ /* 0x000fe20000000000 */
[----:B------:R-:W-:-:S02]  /*7780*/  IMAD.MOV.U32 R223, RZ, RZ, R148 ;  /* 0x000000ffffdf7224 */ /* 0x000fc400078e0094 */
[----:B------:R-:W-:Y:S01]  /*7790*/  IABS R4, R4 ;  /* 0x0000000400047213 */ /* 0x000fe20000000000 */
[----:B------:R2:W-:Y:S01]  /*77a0*/  I2F R167, R144 ;  /* 0x0000009000a77306 */ /* 0x0005e20000201400 */
[----:B------:R-:W-:-:S03]  /*77b0*/  IMAD.IADD R148, R214, 0x1, -R222 ;  /* 0x00000001d6947824 */ /* 0x000fc600078e0ade */
[----:B------:R-:W-:Y:S01]  /*77c0*/  IMAD.MOV.U32 R177, RZ, RZ, R4 ;  /* 0x000000ffffb17224 */ /* 0x000fe200078e0004 */
[C---:B---3--:R-:W-:Y:S01]  /*77d0*/  HMMA.16816.F32 R24, R152.reuse, R140, R24 ;  /* 0x0000008c9818723c */ /* 0x048fe20000001818 */
[----:B------:R-:W3:Y:S01]  /*77e0*/  LDSM.16.M88.4 R4, [R180] ;  /* 0x00000000b404783b */ /* 0x000ee20000000200 */
[----:B------:R-:W-:Y:S01]  /*77f0*/  IABS R148, R148 ;  /* 0x0000009400947213 */ /* 0x000fe20000000000 */
[----:B------:R4:W-:Y:S05]  /*7800*/  I2F R220, R145 ;  /* 0x0000009100dc7306 */ /* 0x0009ea0000201400 */
[C---:B------:R-:W-:Y:S01]  /*7810*/  HMMA.16816.F32 R20, R152.reuse, R142, R20 ;  /* 0x0000008e9814723c */ /* 0x040fe20000001814 */
[----:B------:R-:W-:Y:S01]  /*7820*/  LDSM.16.M88.4 R140, [R195+0x10000] ;  /* 0x01000000c38c783b */ /* 0x000fe20000000200 */
[----:B--2---:R-:W-:Y:S01]  /*7830*/  IMAD.IADD R144, R214, 0x1, -R176 ;  /* 0x00000001d6907824 */ /* 0x004fe200078e0ab0 */
[----:B------:R2:W-:Y:S05]  /*7840*/  I2F R228, R148 ;  /* 0x0000009400e47306 */ /* 0x0005ea0000201400 */
[----:B-1----:R-:W-:Y:S01]  /*7850*/  HMMA.16816.F32 R16, R152, R8, R16 ;  /* 0x000000089810723c */ /* 0x002fe20000001810 */
[----:B------:R-:W-:-:S02]  /*7860*/  IABS R224, R144 ;  /* 0x0000009000e07213 */ /* 0x000fc40000000000 */
[----:B----4-:R-:W1:Y:S01]  /*7870*/  LDSM.16.M88.4 R144, [R198+0x8000] ;  /* 0x00800000c690783b */ /* 0x010e620000000200 */
[----:B------:R-:W-:Y:S03]  /*7880*/  I2F R166, R166 ;  /* 0x000000a600a67306 */ /* 0x000fe60000201400 */
[C---:B------:R-:W-:Y:S01]  /*7890*/  IMAD.IADD R8, R217.reuse, 0x1, -R222 ;  /* 0x00000001d9087824 */ /* 0x040fe200078e0ade */
[C---:B------:R-:W-:Y:S04]  /*78a0*/  HMMA.16816.F32 R12, R152.reuse, R10, R12 ;  /* 0x0000000a980c723c */ /* 0x040fe8000000180c */
[----:B------:R-:W-:Y:S01]  /*78b0*/  IABS R8, R8 ;  /* 0x0000000800087213 */ /* 0x000fe20000000000 */
[C---:B--2---:R-:W-:Y:S01]  /*78c0*/  IMAD.IADD R148, R217.reuse, 0x1, -R229 ;  /* 0x00000001d9947824 */ /* 0x044fe200078e0ae5 */
[----:B------:R-:W-:Y:S03]  /*78d0*/  I2F R224, R224 ;  /* 0x000000e000e07306 */ /* 0x000fe60000201400 */
[----:B------:R-:W-:Y:S01]  /*78e0*/  IMAD.MOV.U32 R227, RZ, RZ, R8 ;  /* 0x000000ffffe37224 */ /* 0x000fe200078e0008 */
[----:B------:R-:W-:Y:S01]  /*78f0*/  IABS R234, R148 ;  /* 0x0000009400ea7213 */ /* 0x000fe20000000000 */
[----:B------:R-:W2:Y:S03]  /*7900*/  LDSM.16.M88.4 R8, [R195+0x10800] ;  /* 0x01080000c308783b */ /* 0x000ea60000000200 */
[----:B------:R-:W-:Y:S01]  /*7910*/  I2F R177, R177 ;  /* 0x000000b100b17306 */ /* 0x000fe20000201400 */
[----:B------:R-:W4:Y:S01]  /*7920*/  LDSM.16.M88.4 R148, [R195+0x11800] ;  /* 0x01180000c394783b */ /* 0x000f220000000200 */
[C---:B---3--:R-:W-:Y:S06]  /*7930*/  HMMA.16816.F32 R172, R152.reuse, R4, R172 ;  /* 0x0000000498ac723c */ /* 0x048fec00000018ac */
[----:B------:R-:W-:Y:S01]  /*7940*/  I2F R227, R227 ;  /* 0x000000e300e37306 */ /* 0x000fe20000201400 */
[----:B------:R-:W-:Y:S01]  /*7950*/  IMAD.IADD R4, R217, 0x1, -R226 ;  /* 0x00000001d9047824 */ /* 0x000fe200078e0ae2 */
[----:B------:R-:W-:Y:S01]  /*7960*/  HMMA.16816.F32 R168, R152, R6, R168 ;  /* 0x0000000698a8723c */ /* 0x000fe200000018a8 */
[----:B------:R-:W-:Y:S03]  /*7970*/  LDSM.16.M88.4 R152, [R197+0x8000] ;  /* 0x00800000c598783b */ /* 0x000fe60000000200 */
[----:B------:R-:W-:-:S02]  /*7980*/  IABS R4, R4 ;  /* 0x0000000400047213 */ /* 0x000fc40000000000 */
[----:B------:R-:W-:Y:S03]  /*7990*/  I2F R234, R234 ;  /* 0x000000ea00ea7306 */ /* 0x000fe60000201400 */
[----:B------:R-:W-:Y:S01]  /*79a0*/  IMAD.MOV.U32 R230, RZ, RZ, R4 ;  /* 0x000000ffffe67224 */ /* 0x000fe200078e0004 */
[C---:B-1----:R-:W-:Y:S01]  /*79b0*/  HMMA.16816.F32 R32, R144.reuse, R140, R32 ;  /* 0x0000008c9020723c */ /* 0x042fe20000001820 */
[----:B------:R-:W1:Y:S03]  /*79c0*/  LDSM.16.M88.4 R4, [R195+0x11000] ;  /* 0x01100000c304783b */ /* 0x000e660000000200 */
[----:B------:R-:W-:Y:S04]  /*79d0*/  I2F R223, R223 ;  /* 0x000000df00df7306 */ /* 0x000fe80000201400 */
[C---:B------:R-:W-:Y:S01]  /*79e0*/  HMMA.16816.F32 R28, R144.reuse, R142, R28 ;  /* 0x0000008e901c723c */ /* 0x040fe2000000181c */
[----:B------:R-:W3:Y:S03]  /*79f0*/  LDSM.16.M88.4 R140, [R188+0x4000] ;  /* 0x00400000bc8c783b */ /* 0x000ee60000000200 */
[----:B------:R-:W-:Y:S04]  /*7a00*/  I2F R230, R230 ;  /* 0x000000e600e67306 */ /* 0x000fe80000201400 */
[C---:B--2---:R-:W-:Y:S07]  /*7a10*/  HMMA.16816.F32 R24, R144.reuse, R8, R24 ;  /* 0x000000089018723c */ /* 0x044fee0000001818 */
[----:B------:R-:W-:Y:S01]  /*7a20*/  IADD3 R8, R0, 0x30, RZ ;  /* 0x0000003000087810 */ /* 0x000fe20007ffe0ff */
[----:B------:R-:W-:Y:S01]  /*7a30*/  HMMA.16816.F32 R20, R144, R10, R20 ;  /* 0x0000000a9014723c */ /* 0x000fe20000001814 */
[----:B------:R-:W-:Y:S01]  /*7a40*/  IMAD.MOV.U32 R9, RZ, RZ, R235 ;  /* 0x000000ffff097224 */ /* 0x000fe200078e00eb */
[----:B------:R-:W-:-:S05]  /*7a50*/  IABS R235, R236 ;  /* 0x000000ec00eb7213 */ /* 0x000fca0000000000 */
[----:B------:R-:W-:Y:S01]  /*7a60*/  IMAD.IADD R11, R217, 0x1, -R8 ;  /* 0x00000001d90b7824 */ /* 0x000fe200078e0a08 */
[----:B----4-:R-:W-:Y:S01]  /*7a70*/  HMMA.16816.F32 R172, R144, R148, R172 ;  /* 0x0000009490ac723c */ /* 0x010fe200000018ac */
[----:B------:R-:W-:Y:S01]  /*7a80*/  IMAD.MOV.U32 R10, RZ, RZ, R235 ;  /* 0x000000ffff0a7224 */ /* 0x000fe200078e00eb */
[----:B------:R-:W-:Y:S02]  /*7a90*/  I2F R9, R9 ;  /* 0x0000000900097306 */ /* 0x000fe40000201400 */
[----:B------:R-:W-:-:S03]  /*7aa0*/  IABS R11, R11 ;  /* 0x0000000b000b7213 */ /* 0x000fc60000000000 */
[C---:B------:R-:W-:Y:S01]  /*7ab0*/  IADD3 R148, R0.reuse, 0x38, RZ ;  /* 0x0000003800947810 */ /* 0x040fe20007ffe0ff */
[C---:B------:R-:W-:Y:S01]  /*7ac0*/  HMMA.16816.F32 R168, R144.reuse, R150, R168 ;  /* 0x0000009690a8723c */ /* 0x040fe200000018a8 */
[----:B------:R-:W-:Y:S01]  /*7ad0*/  IMAD.MOV.U32 R235, RZ, RZ, R11 ;  /* 0x000000ffffeb7224 */ /* 0x000fe200078e000b */
[----:B------:R-:W-:Y:S01]  /*7ae0*/  IADD3 R11, R0, 0x31, RZ ;  /* 0x00000031000b7810 */ /* 0x000fe20007ffe0ff */
[----:B------:R-:W-:Y:S05]  /*7af0*/  I2F R10, R10 ;  /* 0x0000000a000a7306 */ /* 0x000fea0000201400 */
[----:B-1----:R-:W-:Y:S03]  /*7b00*/  HMMA.16816.F32 R16, R144, R4, R16 ;  /* 0x000000049010723c */ /* 0x002fe60000001810 */
[----:B------:R-:W-:Y:S04]  /*7b10*/  I2F R235, R235 ;  /* 0x000000eb00eb7306 */ /* 0x000fe80000201400 */
[----:B------:R-:W-:Y:S01]  /*7b20*/  IMAD.IADD R4, R214, 0x1, -R8 ;  /* 0x00000001d6047824 */ /* 0x000fe200078e0a08 */
[----:B---3--:R-:W-:Y:S01]  /*7b30*/  HMMA.16816.F32 R32, R152, R140, R32 ;  /* 0x0000008c9820723c */ /* 0x008fe20000001820 */
[----:B------:R-:W-:-:S03]  /*7b40*/  IMAD.IADD R5, R217, 0x1, -R11 ;  /* 0x00000001d9057824 */ /* 0x000fc600078e0a0b */
[----:B------:R-:W-:-:S03]  /*7b50*/  IABS R4, R4 ;  /* 0x0000000400047213 */ /* 0x000fc60000000000 */
[----:B------:R-:W-:Y:S01]  /*7b60*/  IMAD.IADD R141, R217, 0x1, -R148 ;  /* 0x00000001d98d7824 */ /* 0x000fe200078e0a94 */
[----:B------:R-:W-:Y:S01]  /*7b70*/  HMMA.16816.F32 R12, R144, R6, R12 ;  /* 0x00000006900c723c */ /* 0x000fe2000000180c */
[----:B------:R-:W-:Y:S01]  /*7b80*/  IMAD.MOV.U32 R236, RZ, RZ, R4 ;  /* 0x000000ffffec7224 */ /* 0x000fe200078e0004 */
[----:B------:R-:W-:Y:S01]  /*7b90*/  IABS R4, R5 ;  /* 0x0000000500047213 */ /* 0x000fe20000000000 */
[----:B------:R-:W-:Y:S01]  /*7ba0*/  IMAD.IADD R5, R214, 0x1, -R11 ;  /* 0x00000001d6057824 */ /* 0x000fe200078e0a0b */
[----:B------:R-:W-:-:S03]  /*7bb0*/  IABS R141, R141 ;  /* 0x0000008d008d7213 */ /* 0x000fc60000000000 */
[----:B------:R-:W-:Y:S01]  /*7bc0*/  IMAD.MOV.U32 R149, RZ, RZ, R4 ;  /* 0x000000ffff957224 */ /* 0x000fe200078e0004 */
[----:B------:R-:W-:Y:S01]  /*7bd0*/  IABS R4, R5 ;  /* 0x0000000500047213 */ /* 0x000fe20000000000 */
[----:B------:R-:W-:Y:S01]  /*7be0*/  HMMA.16816.F32 R28, R152, R142, R28 ;  /* 0x0000008e981c723c */ /* 0x000fe2000000181c */
[----:B------:R-:W-:Y:S01]  /*7bf0*/  I2F R236, R236 ;  /* 0x000000ec00ec7306 */ /* 0x000fe20000201400 */
[----:B------:R-:W-:Y:S02]  /*7c00*/  IMAD.MOV.U32 R238, RZ, RZ, R141 ;  /* 0x000000ffffee7224 */ /* 0x000fe400078e008d */
[----:B------:R-:W-:-:S03]  /*7c10*/  IMAD.IADD R141, R214, 0x1, -R237 ;  /* 0x00000001d68d7824 */ /* 0x000fc600078e0aed */
[----:B------:R-:W-:Y:S02]  /*7c20*/  FMUL.FTZ R32, R32, c[0x0][0x2ec] ;  /* 0x0000bb0020207a20 */ /* 0x000fe40000410000 */
[----:B------:R1:W-:Y:S01]  /*7c30*/  I2F R140, R4 ;  /* 0x00000004008c7306 */ /* 0x0003e20000201400 */
[----:B------:R-:W-:Y:S01]  /*7c40*/  FMUL.FTZ R239, R34, c[0x0][0x2ec] ;  /* 0x0000bb0022ef7a20 */ /* 0x000fe20000410000 */
[----:B------:R-:W-:Y:S01]  /*7c50*/  IABS R141, R141 ;  /* 0x0000008d008d7213 */ /* 0x000fe20000000000 */
[----:B------:R-:W-:Y:S02]  /*7c60*/  FMUL.FTZ R33, R33, c[0x0][0x2ec] ;  /* 0x0000bb0021217a20 */ /* 0x000fe40000410000 */
[----:B------:R-:W-:Y:S02]  /*7c70*/  FMUL.FTZ R35, R35, c[0x0][0x2ec] ;  /* 0x0000bb0023237a20 */ /* 0x000fe40000410000 */
[----:B------:R-:W-:Y:S01]  /*7c80*/  IMAD.IADD R142, R214, 0x1, -R148 ;  /* 0x00000001d68e7824 */ /* 0x000fe200078e0a94 */
[----:B------:R-:W2:Y:S01]  /*7c90*/  MUFU.TANH R240, R32 ;  /* 0x0000002000f07308 */ /* 0x000ea20000002400 */
[----:B------:R-:W-:-:S03]  /*7ca0*/  IMAD.IADD R143, R217, 0x1, -R237 ;  /* 0x00000001d98f7824 */ /* 0x000fc600078e0aed */
[----:B------:R-:W-:Y:S02]  /*7cb0*/  IABS R142, R142 ;  /* 0x0000008e008e7213 */ /* 0x000fe40000000000 */
[----:B------:R-:W-:Y:S01]  /*7cc0*/  IABS R143, R143 ;  /* 0x0000008f008f7213 */ /* 0x000fe20000000000 */
[----:B------:R-:W-:Y:S01]  /*7cd0*/  FMUL.FTZ R28, R28, c[0x0][0x2ec] ;  /* 0x0000bb001c1c7a20 */ /* 0x000fe20000410000 */
[----:B-1----:R-:W1:Y:S01]  /*7ce0*/  LDSM.16.M88.4 R4, [R188+0x4800] ;  /* 0x00480000bc04783b */ /* 0x002e620000000200 */
[----:B------:R-:W-:Y:S01]  /*7cf0*/  MUFU.TANH R239, R239 ;  /* 0x000000ef00ef7308 */ /* 0x000fe20000002400 */
[----:B------:R-:W-:Y:S02]  /*7d00*/  FMUL.FTZ R34, R29, c[0x0][0x2ec] ;  /* 0x0000bb001d227a20 */ /* 0x000fe40000410000 */
[----:B------:R-:W-:Y:S02]  /*7d10*/  FMUL.FTZ R29, R30, c[0x0][0x2ec] ;  /* 0x0000bb001e1d7a20 */ /* 0x000fe40000410000 */
[----:B------:R-:W-:-:S02]  /*7d20*/  FMUL.FTZ R31, R31, c[0x0][0x2ec] ;  /* 0x0000bb001f1f7a20 */ /* 0x000fc40000410000 */
[----:B--2---:R-:W-:Y:S01]  /*7d30*/  FFMA.FTZ R0, R133, -UR19, R240 ;  /* 0x8000001385007c23 */ /* 0x004fe200080100f0 */
[----:B------:R-:W2:Y:S04]  /*7d40*/  MUFU.TANH R246, R28 ;  /* 0x0000001c00f67308 */ /* 0x000ea80000002400 */
[----:B------:R-:W-:Y:S02]  /*7d50*/  FSEL R0, R0, -INF , !P0 ;  /* 0xff80000000007808 */ /* 0x000fe40004000000 */
[C---:B------:R-:W-:Y:S02]  /*7d60*/  ISETP.GE.AND P0, PT, R139.reuse, R215, PT ;  /* 0x000000d78b00720c */ /* 0x040fe40003f06270 */
[----:B------:R-:W3:Y:S02]  /*7d70*/  MUFU.TANH R29, R29 ;  /* 0x0000001d001d7308 */ /* 0x000ee40000002400 */
[----:B------:R-:W-:-:S06]  /*7d80*/  ISETP.LT.OR P0, PT, R139, R216, P0 ;  /* 0x000000d88b00720c */ /* 0x000fcc0000701670 */
[----:B------:R-:W4:Y:S01]  /*7d90*/  MUFU.TANH R33, R33 ;  /* 0x0000002100217308 */ /* 0x000f220000002400 */
[----:B--2---:R-:W-:Y:S02]  /*7da0*/  FFMA.FTZ R159, R159, -UR19, R246 ;  /* 0x800000139f9f7c23 */ /* 0x004fe400080100f6 */
[----:B------:R-:W-:-:S05]  /*7db0*/  FFMA.FTZ R28, R138, -UR19, R239 ;  /* 0x800000138a1c7c23 */ /* 0x000fca00080100ef */
[----:B------:R-:W2:Y:S01]  /*7dc0*/  MUFU.TANH R35, R35 ;  /* 0x0000002300237308 */ /* 0x000ea20000002400 */
[----:B------:R-:W-:Y:S01]  /*7dd0*/  FSEL R28, R28, -INF , !P5 ;  /* 0xff8000001c1c7808 */ /* 0x000fe20006800000 */
[----:B---3--:R-:W-:Y:S01]  /*7de0*/  FFMA.FTZ R29, R160, -UR19, R29 ;  /* 0x80000013a01d7c23 */ /* 0x008fe2000801001d */
[C---:B------:R-:W-:Y:S01]  /*7df0*/  ISETP.GE.AND P5, PT, R139.reuse, R212, PT ;  /* 0x000000d48b00720c */ /* 0x040fe20003fa6270 */
[----:B-1----:R-:W-:Y:S04]  /*7e00*/  HMMA.16816.F32 R24, R152, R4, R24 ;  /* 0x000000049818723c */ /* 0x002fe80000001818 */
[----:B------:R-:W-:Y:S01]  /*7e10*/  MUFU.TANH R34, R34 ;  /* 0x0000002200227308 */ /* 0x000fe20000002400 */
[----:B------:R-:W-:Y:S01]  /*7e20*/  ISETP.LT.OR P5, PT, R139, R213, P5 ;  /* 0x000000d58b00720c */ /* 0x000fe20002fa1670 */
[----:B----4-:R-:W-:-:S03]  /*7e30*/  FFMA.FTZ R30, R156, -UR19, R33 ;  /* 0x800000139c1e7c23 */ /* 0x010fc60008010021 */
[----:B------:R-:W-:Y:S01]  /*7e40*/  FSEL R29, R29, -INF , !P5 ;  /* 0xff8000001d1d7808 */ /* 0x000fe20006800000 */
[----:B------:R-:W-:Y:S01]  /*7e50*/  HMMA.16816.F32 R20, R152, R6, R20 ;  /* 0x000000069814723c */ /* 0x000fe20000001814 */
[----:B------:R-:W1:Y:S01]  /*7e60*/  LDSM.16.M88.4 R4, [R188+0x5000] ;  /* 0x00500000bc04783b */ /* 0x000e620000000200 */
[----:B------:R2:W3:Y:S01]  /*7e70*/  MUFU.TANH R242, R31 ;  /* 0x0000001f00f27308 */ /* 0x0004e20000002400 */
[----:B------:R-:W-:Y:S02]  /*7e80*/  FSEL R30, R30, -INF , !P6 ;  /* 0xff8000001e1e7808 */ /* 0x000fe40007000000 */
[C---:B------:R-:W-:Y:S02]  /*7e90*/  ISETP.GE.AND P5, PT, R162.reuse, R212, PT ;  /* 0x000000d4a200720c */ /* 0x040fe40003fa6270 */
[C---:B------:R-:W-:Y:S02]  /*7ea0*/  ISETP.GE.AND P6, PT, R157.reuse, R215, PT ;  /* 0x000000d79d00720c */ /* 0x040fe40003fc6270 */
[----:B------:R-:W-:Y:S01]  /*7eb0*/  ISETP.LT.OR P5, PT, R162, R213, P5 ;  /* 0x000000d5a200720c */ /* 0x000fe20002fa1670 */
[----:B------:R-:W-:Y:S01]  /*7ec0*/  I2F R238, R238 ;  /* 0x000000ee00ee7306 */ /* 0x000fe20000201400 */
[----:B------:R-:W-:-:S03]  /*7ed0*/  ISETP.LT.OR P6, PT, R157, R216, P6 ;  /* 0x000000d89d00720c */ /* 0x000fc600037c1670 */
[----:B------:R-:W-:Y:S02]  /*7ee0*/  FMUL.FTZ R244, R24, c[0x0][0x2ec] ;  /* 0x0000bb0018f47a20 */ /* 0x000fe40000410000 */
[----:B------:R-:W-:Y:S02]  /*7ef0*/  FMUL.FTZ R32, R27, c[0x0][0x2ec] ;  /* 0x0000bb001b207a20 */ /* 0x000fe40000410000 */
[----:B------:R-:W-:Y:S01]  /*7f00*/  I2F R149, R149 ;  /* 0x0000009500957306 */ /* 0x000fe20000201400 */
[----:B------:R-:W-:Y:S02]  /*7f10*/  FMUL.FTZ R24, R25, c[0x0][0x2ec] ;  /* 0x0000bb0019187a20 */ /* 0x000fe40000410000 */
[----:B------:R-:W-:-:S03]  /*7f20*/  FMUL.FTZ R25, R26, c[0x0][0x2ec] ;  /* 0x0000bb001a197a20 */ /* 0x000fc60000410000 */
[----:B------:R-:W-:Y:S02]  /*7f30*/  FMUL.FTZ R27, R20, c[0x0][0x2ec] ;  /* 0x0000bb00141b7a20 */ /* 0x000fe40000410000 */
[----:B------:R-:W-:Y:S01]  /*7f40*/  FMUL.FTZ R20, R21, c[0x0][0x2ec] ;  /* 0x0000bb0015147a20 */ /* 0x000fe20000410000 */
[----:B------:R-:W4:Y:S01]  /*7f50*/  MUFU.TANH R244, R244 ;  /* 0x000000f400f47308 */ /* 0x000f220000002400 */
[----:B------:R-:W-:Y:S02]  /*7f60*/  FMUL.FTZ R21, R22, c[0x0][0x2ec] ;  /* 0x0000bb0016157a20 */ /* 0x000fe40000410000 */
[----:B--2---:R-:W-:Y:S02]  /*7f70*/  FFMA.FTZ R31, R158, -UR19, R35 ;  /* 0x800000139e1f7c23 */ /* 0x004fe40008010023 */
[----:B------:R-:W-:Y:S02]  /*7f80*/  FMUL.FTZ R2, R23, c[0x0][0x2ec] ;  /* 0x0000bb0017027a20 */ /* 0x000fe40000410000 */
[----:B---3--:R-:W-:Y:S01]  /*7f90*/  FFMA.FTZ R33, R163, -UR19, R242 ;  /* 0x80000013a3217c23 */ /* 0x008fe200080100f2 */
[----:B------:R-:W2:Y:S01]  /*7fa0*/  MUFU.TANH R27, R27 ;  /* 0x0000001b001b7308 */ /* 0x000ea20000002400 */
[----:B------:R-:W-:-:S02]  /*7fb0*/  FSEL R31, R31, -INF , !P1 ;  /* 0xff8000001f1f7808 */ /* 0x000fc40004800000 */
[CC--:B------:R-:W-:Y:S01]  /*7fc0*/  ISETP.GE.AND P1, PT, R157.reuse, R212.reuse, PT ;  /* 0x000000d49d00720c */ /* 0x0c0fe20003f26270 */
[C---:B-1----:R-:W-:Y:S03]  /*7fd0*/  HMMA.16816.F32 R16, R152.reuse, R4, R16 ;  /* 0x000000049810723c */ /* 0x042fe60000001810 */
[-C--:B------:R-:W-:Y:S01]  /*7fe0*/  ISETP.LT.OR P1, PT, R157, R213.reuse, P1 ;  /* 0x000000d59d00720c */ /* 0x080fe20000f21670 */
[----:B------:R-:W1:Y:S01]  /*7ff0*/  MUFU.TANH R25, R25 ;  /* 0x0000001900197308 */ /* 0x000e620000002400 */
[----:B----4-:R-:W-:Y:S02]  /*8000*/  FFMA.FTZ R26, R165, -UR19, R244 ;  /* 0x80000013a51a7c23 */ /* 0x010fe400080100f4 */
[----:B------:R-:W-:Y:S02]  /*8010*/  FSEL R33, R33, -INF , !P1 ;  /* 0xff80000021217808 */ /* 0x000fe40004800000 */
[----:B------:R-:W-:Y:S01]  /*8020*/  ISETP.GE.AND P1, PT, R164, R212, PT ;  /* 0x000000d4a400720c */ /* 0x000fe20003f26270 */
[----:B------:R-:W-:Y:S01]  /*8030*/  HMMA.16816.F32 R12, R152, R6, R12 ;  /* 0x00000006980c723c */ /* 0x000fe2000000180c */
[----:B------:R-:W3:Y:S01]  /*8040*/  LDSM.16.M88.4 R4, [R188+0x5800] ;  /* 0x00580000bc04783b */ /* 0x000ee20000000200 */
[----:B------:R-:W4:Y:S01]  /*8050*/  MUFU.TANH R24, R24 ;  /* 0x0000001800187308 */ /* 0x000f220000002400 */
[----:B--2---:R-:W-:Y:S01]  /*8060*/  FFMA.FTZ R22, R220, -UR19, R27 ;  /* 0x80000013dc167c23 */ /* 0x004fe2000801001b */
[----:B------:R-:W-:Y:S01]  /*8070*/  ISETP.LT.OR P1, PT, R164, R213, P1 ;  /* 0x000000d5a400720c */ /* 0x000fe20000f21670 */
[----:B------:R-:W-:-:S05]  /*8080*/  DEPBAR.LE SB0, 0x0 ;  /* 0x000080000000791a */ /* 0x000fca0000000000 */
[----:B------:R-:W2:Y:S01]  /*8090*/  MUFU.TANH R21, R21 ;  /* 0x0000001500157308 */ /* 0x000ea20000002400 */
[----:B-1----:R-:W-:-:S03]  /*80a0*/  FFMA.FTZ R25, R166, -UR19, R25 ;  /* 0x80000013a6197c23 */ /* 0x002fc60008010019 */
[----:B------:R-:W-:Y:S01]  /*80b0*/  FMUL.FTZ R138, R16, c[0x0][0x2ec] ;  /* 0x0000bb00108a7a20 */ /* 0x000fe20000410000 */
[----:B------:R-:W-:-:S03]  /*80c0*/  FSEL R16, R159, -INF , !P0 ;  /* 0xff8000009f107808 */ /* 0x000fc60004000000 */
[----:B------:R-:W1:Y:S01]  /*80d0*/  MUFU.TANH R32, R32 ;  /* 0x0000002000207308 */ /* 0x000e620000002400 */
[-C--:B------:R-:W-:Y:S01]  /*80e0*/  ISETP.GE.AND P0, PT, R162, R215.reuse, PT ;  /* 0x000000d7a200720c */ /* 0x080fe20003f06270 */
[----:B------:R-:W-:Y:S01]  /*80f0*/  FMUL.FTZ R23, R18, c[0x0][0x2ec] ;  /* 0x0000bb0012177a20 */ /* 0x000fe20000410000 */
[----:B------:R-:W-:Y:S01]  /*8100*/  FSEL R25, R25, -INF , !P5 ;  /* 0xff80000019197808 */ /* 0x000fe20006800000 */
[----:B------:R-:W-:Y:S01]  /*8110*/  FFMA.FTZ R18, R161, -UR19, R34 ;  /* 0x80000013a1127c23 */ /* 0x000fe20008010022 */
[----:B------:R-:W-:Y:S01]  /*8120*/  ISETP.LT.OR P0, PT, R162, R216, P0 ;  /* 0x000000d8a200720c */ /* 0x000fe20000701670 */
[----:B------:R-:W-:Y:S01]  /*8130*/  FMUL.FTZ R12, R12, c[0x0][0x2ec] ;  /* 0x0000bb000c0c7a20 */ /* 0x000fe20000410000 */
[----:B------:R-:W-:Y:S01]  /*8140*/  ISETP.GE.AND P5, PT, R176, R212, PT ;  /* 0x000000d4b000720c */ /* 0x000fe20003fa6270 */
[----:B------:R-:W5:Y:S01]  /*8150*/  MUFU.TANH R138, R138 ;  /* 0x0000008a008a7308 */ /* 0x000f620000002400 */
[----:B------:R-:W-:Y:S01]  /*8160*/  FSEL R26, R26, -INF , !P0 ;  /* 0xff8000001a1a7808 */ /* 0x000fe20004000000 */
[----:B------:R-:W-:Y:S01]  /*8170*/  FMUL.FTZ R17, R17, c[0x0][0x2ec] ;  /* 0x0000bb0011117a20 */ /* 0x000fe20000410000 */
[-C--:B------:R-:W-:Y:S01]  /*8180*/  ISETP.GE.AND P0, PT, R176, R215.reuse, PT ;  /* 0x000000d7b000720c */ /* 0x080fe20003f06270 */
[----:B------:R-:W-:Y:S01]  /*8190*/  FMUL.FTZ R19, R19, c[0x0][0x2ec] ;  /* 0x0000bb0013137a20 */ /* 0x000fe20000410000 */
[----:B------:R-:W-:Y:S01]  /*81a0*/  FSEL R18, R18, -INF , !P6 ;  /* 0xff80000012127808 */ /* 0x000fe20007000000 */
[----:B----4-:R-:W-:Y:S01]  /*81b0*/  FFMA.FTZ R24, R167, -UR19, R24 ;  /* 0x80000013a7187c23 */ /* 0x010fe20008010018 */
[-C--:B------:R-:W-:Y:S01]  /*81c0*/  ISETP.LT.OR P0, PT, R176, R216.reuse, P0 ;  /* 0x000000d8b000720c */ /* 0x080fe20000701670 */
[----:B------:R-:W4:Y:S01]  /*81d0*/  MUFU.TANH R20, R20 ;  /* 0x0000001400147308 */ /* 0x000f220000002400 */
[-C--:B------:R-:W-:Y:S01]  /*81e0*/  ISETP.GE.AND P6, PT, R164, R215.reuse, PT ;  /* 0x000000d7a400720c */ /* 0x080fe20003fc6270 */
[----:B--2---:R-:W-:Y:S01]  /*81f0*/  FFMA.FTZ R21, R224, -UR19, R21 ;  /* 0x80000013e0157c23 */ /* 0x004fe20008010015 */
[----:B------:R-:W-:Y:S01]  /*8200*/  FSEL R22, R22, -INF , !P0 ;  /* 0xff80000016167808 */ /* 0x000fe20004000000 */
[----:B-1----:R-:W-:Y:S01]  /*8210*/  FFMA.FTZ R32, R177, -UR19, R32 ;  /* 0x80000013b1207c23 */ /* 0x002fe20008010020 */
[C---:B------:R-:W-:Y:S01]  /*8220*/  ISETP.GE.AND P0, PT, R222.reuse, R215, PT ;  /* 0x000000d7de00720c */ /* 0x040fe20003f06270 */
[----:B------:R-:W-:Y:S01]  /*8230*/  FMUL.FTZ R15, R15, c[0x0][0x2ec] ;  /* 0x0000bb000f0f7a20 */ /* 0x000fe20000410000 */
[----:B---3--:R-:W-:Y:S01]  /*8240*/  HMMA.16816.F32 R172, R152, R4, R172 ;  /* 0x0000000498ac723c */ /* 0x008fe200000018ac */
[----:B------:R1:W2:Y:S01]  /*8250*/  MUFU.TANH R5, R12 ;  /* 0x0000000c00057308 */ /* 0x0002a20000002400 */
[----:B-----5:R-:W-:Y:S01]  /*8260*/  FFMA.FTZ R138, R227, -UR19, R138 ;  /* 0x80000013e38a7c23 */ /* 0x020fe2000801008a */
[----:B------:R-:W-:-:S02]  /*8270*/  ISETP.LT.OR P0, PT, R222, R216, P0 ;  /* 0x000000d8de00720c */ /* 0x000fc40000701670 */
[----:B------:R-:W-:Y:S02]  /*8280*/  ISETP.LT.OR P5, PT, R176, R213, P5 ;  /* 0x000000d5b000720c */ /* 0x000fe40002fa1670 */
[----:B------:R-:W-:Y:S01]  /*8290*/  ISETP.LT.OR P6, PT, R164, R216, P6 ;  /* 0x000000d8a400720c */ /* 0x000fe200037c1670 */
[----:B------:R-:W-:Y:S01]  /*82a0*/  HMMA.16816.F32 R168, R152, R6, R168 ;  /* 0x0000000698a8723c */ /* 0x000fe200000018a8 */
[----:B------:R-:W3:Y:S01]  /*82b0*/  MUFU.TANH R23, R23 ;  /* 0x0000001700177308 */ /* 0x000ee20000002400 */
[----:B------:R-:W-:Y:S01]  /*82c0*/  FSEL R176, R138, -INF , !P0 ;  /* 0xff8000008ab07808 */ /* 0x000fe20004000000 */
[----:B------:R-:W-:Y:S01]  /*82d0*/  FMUL.FTZ R4, R13, c[0x0][0x2ec] ;  /* 0x0000bb000d047a20 */ /* 0x000fe20000410000 */
[-C--:B------:R-:W-:Y:S01]  /*82e0*/  ISETP.GE.AND P0, PT, R229, R215.reuse, PT ;  /* 0x000000d7e500720c */ /* 0x080fe20003f06270 */
[----:B----4-:R-:W-:Y:S01]  /*82f0*/  FFMA.FTZ R20, R179, -UR19, R20 ;  /* 0x80000013b3147c23 */ /* 0x010fe20008010014 */
[----:B------:R-:W-:Y:S02]  /*8300*/  FSEL R24, R24, -INF , !P6 ;  /* 0xff80000018187808 */ /* 0x000fe40007000000 */
[----:B------:R-:W-:Y:S01]  /*8310*/  FSEL R21, R21, -INF , !P5 ;  /* 0xff80000015157808 */ /* 0x000fe20006800000 */
[----:B------:R-:W4:Y:S01]  /*8320*/  MUFU.TANH R2, R2 ;  /* 0x0000000200027308 */ /* 0x000f220000002400 */
[----:B-1----:R-:W-:Y:S01]  /*8330*/  FMUL.FTZ R12, R14, c[0x0][0x2ec] ;  /* 0x0000bb000e0c7a20 */ /* 0x002fe20000410000 */
[----:B------:R-:W-:Y:S01]  /*8340*/  ISETP.GE.AND P6, PT, R178, R215, PT ;  /* 0x000000d7b200720c */ /* 0x000fe20003fc6270 */
[----:B--2---:R-:W-:Y:S01]  /*8350*/  FFMA.FTZ R5, R234, -UR19, R5 ;  /* 0x80000013ea057c23 */ /* 0x004fe20008010005 */
[----:B------:R-:W-:-:S02]  /*8360*/  ISETP.GE.AND P5, PT, R222, R212, PT ;  /* 0x000000d4de00720c */ /* 0x000fc40003fa6270 */
[----:B------:R-:W-:Y:S01]  /*8370*/  ISETP.LT.OR P0, PT, R229, R216, P0 ;  /* 0x000000d8e500720c */ /* 0x000fe20000701670 */
[----:B------:R-:W-:Y:S01]  /*8380*/  FMUL.FTZ R6, R172, c[0x0][0x2ec] ;  /* 0x0000bb00ac067a20 */ /* 0x000fe20000410000 */
[----:B------:R-:W1:Y:S01]  /*8390*/  MUFU.TANH R17, R17 ;  /* 0x0000001100117308 */ /* 0x000e620000002400 */
[----:B------:R-:W-:Y:S01]  /*83a0*/  FMUL.FTZ R7, R174, c[0x0][0x2ec] ;  /* 0x0000bb00ae077a20 */ /* 0x000fe20000410000 */
[----:B------:R-:W-:Y:S01]  /*83b0*/  FSEL R27, R32, -INF , !P1 ;  /* 0xff800000201b7808 */ /* 0x000fe20004800000 */
[----:B---3--:R-:W-:Y:S01]  /*83c0*/  FFMA.FTZ R177, R228, -UR19, R23 ;  /* 0x80000013e4b17c23 */ /* 0x008fe20008010017 */
[C---:B------:R-:W-:Y:S01]  /*83d0*/  ISETP.GE.AND P1, PT, R178.reuse, R212, PT ;  /* 0x000000d4b200720c */ /* 0x040fe20003f26270 */
[----:B------:R-:W-:Y:S01]  /*83e0*/  FMUL.FTZ R175, R175, c[0x0][0x2ec] ;  /* 0x0000bb00afaf7a20 */ /* 0x000fe20000410000 */
[----:B------:R-:W-:Y:S01]  /*83f0*/  ISETP.LT.OR P6, PT, R178, R216, P6 ;  /* 0x000000d8b200720c */ /* 0x000fe200037c1670 */
[----:B------:R-:W-:Y:S01]  /*8400*/  FMUL.FTZ R169, R169, c[0x0][0x2ec] ;  /* 0x0000bb00a9a97a20 */ /* 0x000fe20000410000 */
[----:B------:R-:W2:Y:S01]  /*8410*/  MUFU.TANH R12, R12 ;  /* 0x0000000c000c7308 */ /* 0x000ea20000002400 */
[-C--:B------:R-:W-:Y:S01]  /*8420*/  ISETP.LT.OR P5, PT, R222, R213.reuse, P5 ;  /* 0x000000d5de00720c */ /* 0x080fe20002fa1670 */
[----:B----4-:R-:W-:Y:S01]  /*8430*/  FFMA.FTZ R2, R223, -UR19, R2 ;  /* 0x80000013df027c23 */ /* 0x010fe20008010002 */
[----:B------:R-:W-:Y:S01]  /*8440*/  FSEL R174, R5, -INF , !P0 ;  /* 0xff80000005ae7808 */ /* 0x000fe20004000000 */
[----:B------:R-:W-:Y:S01]  /*8450*/  FMUL.FTZ R5, R168, c[0x0][0x2ec] ;  /* 0x0000bb00a8057a20 */ /* 0x000fe20000410000 */
[----:B------:R-:W-:Y:S01]  /*8460*/  ISETP.LT.OR P1, PT, R178, R213, P1 ;  /* 0x000000d5b200720c */ /* 0x000fe20000f21670 */
[----:B------:R-:W-:Y:S01]  /*8470*/  FMUL.FTZ R170, R170, c[0x0][0x2ec] ;  /* 0x0000bb00aaaa7a20 */ /* 0x000fe20000410000 */
[----:B------:R-:W-:Y:S01]  /*8480*/  FSEL R20, R20, -INF , !P6 ;  /* 0xff80000014147808 */ /* 0x000fe20007000000 */
[----:B------:R-:W3:Y:S01]  /*8490*/  MUFU.TANH R19, R19 ;  /* 0x0000001300137308 */ /* 0x000ee20000002400 */
[----:B------:R-:W-:Y:S01]  /*84a0*/  FSEL R177, R177, -INF , !P5 ;  /* 0xff800000b1b17808 */ /* 0x000fe20006800000 */
[----:B-1----:R-:W-:Y:S01]  /*84b0*/  FFMA.FTZ R17, R230, -UR19, R17 ;  /* 0x80000013e6117c23 */ /* 0x002fe20008010011 */
[----:B------:R-:W-:Y:S01]  /*84c0*/  ISETP.GE.AND P6, PT, R226, R215, PT ;  /* 0x000000d7e200720c */ /* 0x000fe20003fc6270 */
[----:B------:R-:W-:Y:S01]  /*84d0*/  FMUL.FTZ R171, R171, c[0x0][0x2ec] ;  /* 0x0000bb00abab7a20 */ /* 0x000fe20000410000 */
[----:B------:R-:W-:-:S02]  /*84e0*/  ISETP.GE.AND P5, PT, R229, R212, PT ;  /* 0x000000d4e500720c */ /* 0x000fc40003fa6270 */
[----:B------:R-:W-:Y:S01]  /*84f0*/  FSEL R23, R2, -INF , !P1 ;  /* 0xff80000002177808 */ /* 0x000fe20004800000 */
[----:B------:R-:W1:Y:S01]  /*8500*/  MUFU.TANH R6, R6 ;  /* 0x0000000600067308 */ /* 0x000e620000002400 */
[----:B------:R-:W-:Y:S01]  /*8510*/  FMUL.FTZ R2, R173, c[0x0][0x2ec] ;  /* 0x0000bb00ad027a20 */ /* 0x000fe20000410000 */
[C---:B------:R-:W-:Y:S01]  /*8520*/  ISETP.GE.AND P1, PT, R226.reuse, R212, PT ;  /* 0x000000d4e200720c */ /* 0x040fe20003f26270 */
[----:B--2---:R-:W-:Y:S01]  /*8530*/  FFMA.FTZ R12, R233, -UR19, R12 ;  /* 0x80000013e90c7c23 */ /* 0x004fe2000801000c */
[----:B------:R-:W-:Y:S02]  /*8540*/  ISETP.LT.OR P6, PT, R226, R216, P6 ;  /* 0x000000d8e200720c */ /* 0x000fe400037c1670 */
[----:B------:R-:W-:Y:S02]  /*8550*/  ISETP.LT.OR P5, PT, R229, R213, P5 ;  /* 0x000000d5e500720c */ /* 0x000fe40002fa1670 */
[----:B------:R-:W2:Y:S01]  /*8560*/  MUFU.TANH R4, R4 ;  /* 0x0000000400047308 */ /* 0x000ea20000002400 */
[----:B------:R-:W-:Y:S01]  /*8570*/  ISETP.GE.AND P0, PT, R8, R215, PT ;  /* 0x000000d70800720c */ /* 0x000fe20003f06270 */
[----:B---3--:R-:W-:Y:S01]  /*8580*/  FFMA.FTZ R19, R232, -UR19, R19 ;  /* 0x80000013e8137c23 */ /* 0x008fe20008010013 */
[----:B------:R-:W-:-:S02]  /*8590*/  ISETP.LT.OR P1, PT, R226, R213, P1 ;  /* 0x000000d5e200720c */ /* 0x000fc40000f21670 */
[----:B------:R-:W-:Y:S02]  /*85a0*/  FSEL R178, R17, -INF , !P6 ;  /* 0xff80000011b27808 */ /* 0x000fe40007000000 */
[----:B------:R-:W-:Y:S01]  /*85b0*/  FSEL R167, R12, -INF , !P5 ;  /* 0xff8000000ca77808 */ /* 0x000fe20006800000 */
[----:B------:R-:W3:Y:S01]  /*85c0*/  MUFU.TANH R7, R7 ;  /* 0x0000000700077308 */ /* 0x000ee20000002400 */
[----:B------:R-:W-:Y:S01]  /*85d0*/  ISETP.GE.AND P6, PT, R231, R215, PT ;  /* 0x000000d7e700720c */ /* 0x000fe20003fc6270 */
[----:B-1----:R-:W-:Y:S01]  /*85e0*/  FFMA.FTZ R6, R235, -UR19, R6 ;  /* 0x80000013eb067c23 */ /* 0x002fe20008010006 */
[C---:B------:R-:W-:Y:S02]  /*85f0*/  ISETP.GE.AND P5, PT, R8.reuse, R212, PT ;  /* 0x000000d40800720c */ /* 0x040fe40003fa6270 */
[----:B------:R-:W-:Y:S02]  /*8600*/  ISETP.LT.OR P0, PT, R8, R216, P0 ;  /* 0x000000d80800720c */ /* 0x000fe40000701670 */
[----:B------:R-:W-:Y:S01]  /*8610*/  FSEL R173, R19, -INF , !P1 ;  /* 0xff80000013ad7808 */ /* 0x000fe20004800000 */
[----:B------:R-:W1:Y:S01]  /*8620*/  MUFU.TANH R15, R15 ;  /* 0x0000000f000f7308 */ /* 0x000e620000002400 */
[----:B--2---:R-:W-:Y:S01]  /*8630*/  FFMA.FTZ R4, R9, -UR19, R4 ;  /* 0x8000001309047c23 */ /* 0x004fe20008010004 */
[----:B------:R-:W-:-:S02]  /*8640*/  ISETP.GE.AND P1, PT, R231, R212, PT ;  /* 0x000000d4e700720c */ /* 0x000fc40003f26270 */
[C---:B------:R-:W-:Y:S02]  /*8650*/  ISETP.LT.OR P6, PT, R231.reuse, R216, P6 ;  /* 0x000000d8e700720c */ /* 0x040fe400037c1670 */
[----:B------:R-:W-:Y:S02]  /*8660*/  ISETP.LT.OR P5, PT, R8, R213, P5 ;  /* 0x000000d50800720c */ /* 0x000fe40002fa1670 */
[----:B------:R-:W2:Y:S01]  /*8670*/  MUFU.TANH R5, R5 ;  /* 0x0000000500057308 */ /* 0x000ea20000002400 */
[----:B---3--:R-:W-:Y:S01]  /*8680*/  FFMA.FTZ R7, R236, -UR19, R7 ;  /* 0x80000013ec077c23 */ /* 0x008fe20008010007 */
[----:B------:R-:W-:Y:S02]  /*8690*/  FSEL R160, R6, -INF , !P0 ;  /* 0xff80000006a07808 */ /* 0x000fe40004000000 */
[----:B------:R-:W-:Y:S02]  /*86a0*/  ISETP.GE.AND P0, PT, R148, R215, PT ;  /* 0x000000d79400720c */ /* 0x000fe40003f06270 */
[----:B------:R-:W-:-:S02]  /*86b0*/  ISETP.LT.OR P1, PT, R231, R213, P1 ;  /* 0x000000d5e700720c */ /* 0x000fc40000f21670 */
[----:B------:R-:W3:Y:S01]  /*86c0*/  MUFU.TANH R2, R2 ;  /* 0x0000000200027308 */ /* 0x000ee20000002400 */
[----:B-1----:R-:W-:Y:S01]  /*86d0*/  FFMA.FTZ R10, R10, -UR19, R15 ;  /* 0x800000130a0a7c23 */ /* 0x002fe2000801000f */
[----:B------:R-:W-:Y:S02]  /*86e0*/  FSEL R172, R4, -INF , !P6 ;  /* 0xff80000004ac7808 */ /* 0x000fe40007000000 */
[----:B------:R-:W-:Y:S02]  /*86f0*/  FSEL R155, R7, -INF , !P5 ;  /* 0xff800000079b7808 */ /* 0x000fe40006800000 */
[----:B------:R-:W-:Y:S02]  /*8700*/  ISETP.LT.OR P0, PT, R148, R216, P0 ;  /* 0x000000d89400720c */ /* 0x000fe40000701670 */
[----:B------:R-:W1:Y:S01]  /*8710*/  MUFU.TANH R175, R175 ;  /* 0x000000af00af7308 */ /* 0x000e620000002400 */
[----:B--2---:R-:W-:Y:S01]  /*8720*/  FFMA.FTZ R5, R238, -UR19, R5 ;  /* 0x80000013ee057c23 */ /* 0x004fe20008010005 */
[----:B------:R-:W-:-:S02]  /*8730*/  FSEL R165, R10, -INF , !P1 ;  /* 0xff8000000aa57808 */ /* 0x000fc40004800000 */
[C---:B------:R-:W-:Y:S02]  /*8740*/  ISETP.GE.AND P6, PT, R11.reuse, R215, PT ;  /* 0x000000d70b00720c */ /* 0x040fe40003fc6270 */
[----:B------:R-:W-:Y:S02]  /*8750*/  ISETP.GE.AND P1, PT, R11, R212, PT ;  /* 0x000000d40b00720c */ /* 0x000fe40003f26270 */
[----:B------:R-:W-:Y:S01]  /*8760*/  I2F R142, R142 ;  /* 0x0000008e008e7306 */ /* 0x000fe20000201400 */
[----:B------:R-:W-:Y:S01]  /*8770*/  FSEL R146, R5, -INF , !P0 ;  /* 0xff80000005927808 */ /* 0x000fe20004000000 */
[----:B---3--:R-:W-:Y:S01]  /*8780*/  FFMA.FTZ R2, R149, -UR19, R2 ;  /* 0x8000001395027c23 */ /* 0x008fe20008010002 */
[----:B------:R-:W-:Y:S02]  /*8790*/  PLOP3.LUT P0, PT, PT, PT, UP0, 0x80, 0x0 ;  /* 0x000000000000781c */ /* 0x000fe40003f0f008 */
[C---:B------:R-:W-:Y:S02]  /*87a0*/  ISETP.LT.OR P6, PT, R11.reuse, R216, P6 ;  /* 0x000000d80b00720c */ /* 0x040fe400037c1670 */
[----:B------:R-:W-:Y:S01]  /*87b0*/  ISETP.LT.OR P1, PT, R11, R213, P1 ;  /* 0x000000d50b00720c */ /* 0x000fe20000f21670 */
[----:B------:R-:W-:Y:S01]  /*87c0*/  I2F R143, R143 ;  /* 0x0000008f008f7306 */ /* 0x000fe20000201400 */
[----:B-1----:R-:W-:Y:S01]  /*87d0*/  FFMA.FTZ R140, R140, -UR19, R175 ;  /* 0x800000138c8c7c23 */ /* 0x002fe200080100af */
[----:B------:R-:W-:Y:S01]  /*87e0*/  FSEL R158, R2, -INF , !P6 ;  /* 0xff800000029e7808 */ /* 0x000fe20007000000 */
[----:B------:R-:W-:Y:S01]  /*87f0*/  BAR.SYNC.DEFER_BLOCKING 0x0 ;  /* 0x0000000000007b1d */ /* 0x000fe20000010000 */
[----:B------:R-:W-:-:S02]  /*8800*/  ISETP.GE.AND P5, PT, R148, R212, PT ;  /* 0x000000d49400720c */ /* 0x000fc40003fa6270 */
[----:B------:R-:W-:Y:S02]  /*8810*/  FSEL R147, R140, -INF , !P1 ;  /* 0xff8000008c937808 */ /* 0x000fe40004800000 */
[C---:B------:R-:W-:Y:S01]  /*8820*/  ISETP.GE.AND P6, PT, R237.reuse, R215, PT ;  /* 0x000000d7ed00720c */ /* 0x040fe20003fc6270 */
[----:B------:R-:W-:Y:S01]  /*8830*/  I2F R141, R141 ;  /* 0x0000008d008d7306 */ /* 0x000fe20000201400 */
[C---:B------:R-:W-:Y:S02]  /*8840*/  ISETP.GE.AND P1, PT, R237.reuse, R212, PT ;  /* 0x000000d4ed00720c */ /* 0x040fe40003f26270 */
[-C--:B------:R-:W-:Y:S02]  /*8850*/  ISETP.LT.OR P5, PT, R148, R213.reuse, P5 ;  /* 0x000000d59400720c */ /* 0x080fe40002fa1670 */
[C---:B------:R-:W-:Y:S02]  /*8860*/  ISETP.LT.OR P6, PT, R237.reuse, R216, P6 ;  /* 0x000000d8ed00720c */ /* 0x040fe400037c1670 */
[----:B------:R-:W-:Y:S01]  /*8870*/  ISETP.LT.OR P1, PT, R237, R213, P1 ;  /* 0x000000d5ed00720c */ /* 0x000fe20000f21670 */
[----:B------:R-:W1:Y:S08]  /*8880*/  MUFU.TANH R4, R169 ;  /* 0x000000a900047308 */ /* 0x000e700000002400 */
[----:B------:R-:W2:Y:S08]  /*8890*/  MUFU.TANH R7, R170 ;  /* 0x000000aa00077308 */ /* 0x000eb00000002400 */
[----:B------:R-:W3:Y:S01]  /*88a0*/  MUFU.TANH R6, R171 ;  /* 0x000000ab00067308 */ /* 0x000ee20000002400 */
[----:B-1----:R-:W-:-:S05]  /*88b0*/  FFMA.FTZ R4, R143, -UR19, R4 ;  /* 0x800000138f047c23 */ /* 0x002fca0008010004 */
[----:B------:R-:W-:Y:S01]  /*88c0*/  FSEL R144, R4, -INF , !P6 ;  /* 0xff80000004907808 */ /* 0x000fe20007000000 */
[----:B--2---:R-:W-:-:S05]  /*88d0*/  FFMA.FTZ R7, R142, -UR19, R7 ;  /* 0x800000138e077c23 */ /* 0x004fca0008010007 */
        /* <DEDUP_REMOVED lines=62> */
.L_x_485:
[----:B------:R-:W-:Y:S05]  /*8cc0*/  BSYNC B0 ;  /* 0x0000000000007941 */ /* 0x000fea0003800000 */
.L_x_484:
[----:B------:R-:W0:Y:S02]  /*8cd0*/  LDGDEPBAR ;  /* 0x00000000000079af */ /* 0x000e240000000000 */
.L_x_483:
[----:B--2---:R-:W-:Y:S01]  /*8ce0*/  FMNMX.FTZ R5, R132, R0, !PT ;  /* 0x0000000084057209 */ /* 0x004fe20007810000 */
[----:B-1----:R-:W-:Y:S01]  /*8cf0*/  LDSM.16.MT88.4 R12, [R194+0x12000] ;  /* 0x01200000c20c783b */ /* 0x002fe20000004200 */
        /* <DEDUP_REMOVED lines=34> */
[----:B-1----:R-:W-:-:S03]  /*8f20*/  FMNMX.FTZ R7, R8, R7, !PT ;  /* 0x0000000708077209 */ /* 0x002fc60007810000 */
[----:B------:R-:W-:Y:S01]  /*8f30*/  LDSM.16.MT88.4 R8, [R193+0x12000] ;  /* 0x01200000c108783b */ /* 0x000fe20000004200 */
[----:B--2---:R-:W-:-:S03]  /*8f40*/  FMNMX.FTZ R5, R6, R5, !PT ;  /* 0x0000000506057209 */ /* 0x004fc60007810000 */
[----:B------:R-:W1:Y:S04]  /*8f50*/  SHFL.BFLY PT, R2, R7, 0x1, 0x1f ;  /* 0x0c201f0007027f89 */ /* 0x000e6800000e0000 */
[----:B------:R-:W2:Y:S01]  /*8f60*/  SHFL.BFLY PT, R4, R5, 0x1, 0x1f ;  /* 0x0c201f0005047f89 */ /* 0x000ea200000e0000 */
[----:B-1----:R-:W-:-:S04]  /*8f70*/  FMNMX.FTZ R2, R7, R2, !PT ;  /* 0x0000000207027209 */ /* 0x002fc80007810000 */
[C---:B------:R-:W-:Y:S01]  /*8f80*/  FSETP.NEU.FTZ.AND P5, PT, R2.reuse, -INF , PT ;  /* 0xff8000000200780b */ /* 0x040fe20003fbd000 */
[----:B------:R-:W-:-:S05]  /*8f90*/  FMUL.FTZ R157, R2, c[0x0][0x23c] ;  /* 0x00008f00029d7a20 */ /* 0x000fca0000410000 */
[----:B------:R-:W-:-:S05]  /*8fa0*/  FSEL R157, R157, RZ, P5 ;  /* 0x000000ff9d9d7208 */ /* 0x000fca0002800000 */
[--C-:B------:R-:W-:Y:S01]  /*8fb0*/  FFMA.FTZ R151, R0, c[0x0][0x23c], -R157.reuse ;  /* 0x00008f0000977a23 */ /* 0x100fe2000001089d */
[----:B--2---:R-:W-:Y:S01]  /*8fc0*/  FMNMX.FTZ R0, R5, R4, !PT ;  /* 0x0000000405007209 */ /* 0x004fe20007810000 */
[--C-:B------:R-:W-:Y:S01]  /*8fd0*/  FFMA.FTZ R150, R30, c[0x0][0x23c], -R157.reuse ;  /* 0x00008f001e967a23 */ /* 0x100fe2000001089d */
[----:B------:R-:W-:Y:S01]  /*8fe0*/  FSEL R5, R2, RZ, P5 ;  /* 0x000000ff02057208 */ /* 0x000fe20002800000 */
[----:B------:R-:W-:Y:S01]  /*8ff0*/  FFMA.FTZ R149, R16, c[0x0][0x23c], -R157 ;  /* 0x00008f0010957a23 */ /* 0x000fe2000001089d */
[C---:B------:R-:W-:Y:S01]  /*9000*/  FSETP.NEU.FTZ.AND P1, PT, R0.reuse, -INF , PT ;  /* 0xff8000000000780b */ /* 0x040fe20003f3d000 */
[----:B------:R-:W-:Y:S01]  /*9010*/  FMUL.FTZ R156, R0, c[0x0][0x23c] ;  /* 0x00008f00009c7a20 */ /* 0x000fe20000410000 */
[----:B------:R-:W-:Y:S01]  /*9020*/  MUFU.EX2 R151, R151 ;  /* 0x0000009700977308 */ /* 0x000fe20000000800 */
[----:B------:R-:W-:Y:S01]  /*9030*/  FADD.FTZ R4, R132, -R5 ;  /* 0x8000000584047221 */ /* 0x000fe20000010000 */
[----:B------:R-:W-:Y:S01]  /*9040*/  FSEL R6, R0, RZ, P1 ;  /* 0x000000ff00067208 */ /* 0x000fe20000800000 */
[----:B------:R-:W-:Y:S01]  /*9050*/  FFMA.FTZ R148, R18, c[0x0][0x23c], -R157 ;  /* 0x00008f0012947a23 */ /* 0x000fe2000001089d */
[----:B------:R-:W-:Y:S01]  /*9060*/  FSEL R156, R156, RZ, P1 ;  /* 0x000000ff9c9c7208 */ /* 0x000fe20000800000 */
[----:B------:R-:W-:Y:S01]  /*9070*/  FMUL.FTZ R154, R4, c[0x0][0x23c] ;  /* 0x00008f00049a7a20 */ /* 0x000fe20000410000 */
[----:B------:R-:W1:Y:S01]  /*9080*/  LDSM.16.MT88.4 R16, [R196+0x12000] ;  /* 0x01200000c410783b */ /* 0x000e620000004200 */
[----:B------:R-:W-:Y:S01]  /*9090*/  FADD.FTZ R6, R3, -R6 ;  /* 0x8000000603067221 */ /* 0x000fe20000010000 */
[----:B------:R-:W2:Y:S01]  /*90a0*/  MUFU.EX2 R150, R150 ;  /* 0x0000009600967308 */ /* 0x000ea20000000800 */
[----:B------:R-:W-:-:S02]  /*90b0*/  FFMA.FTZ R139, R28, c[0x0][0x23c], -R156 ;  /* 0x00008f001c8b7a23 */ /* 0x000fc4000001089c */
[--C-:B------:R-:W-:Y:S02]  /*90c0*/  FFMA.FTZ R138, R31, c[0x0][0x23c], -R156.reuse ;  /* 0x00008f001f8a7a23 */ /* 0x100fe4000001089c */
[--C-:B------:R-:W-:Y:S02]  /*90d0*/  FFMA.FTZ R133, R29, c[0x0][0x23c], -R156.reuse ;  /* 0x00008f001d857a23 */ /* 0x100fe4000001089c */
[----:B------:R-:W-:Y:S01]  /*90e0*/  FFMA.FTZ R132, R33, c[0x0][0x23c], -R156 ;  /* 0x00008f0021847a23 */ /* 0x000fe2000001089c */
[----:B------:R-:W-:Y:S01]  /*90f0*/  MUFU.EX2 R149, R149 ;  /* 0x0000009500957308 */ /* 0x000fe20000000800 */
[----:B------:R-:W-:Y:S01]  /*9100*/  FMUL.FTZ R152, R6, c[0x0][0x23c] ;  /* 0x00008f0006987a20 */ /* 0x000fe20000410000 */
[----:B------:R-:W-:Y:S01]  /*9110*/  LDSM.16.MT88.4 R32, [R193+0x12800] ;  /* 0x01280000c120783b */ /* 0x000fe20000004200 */
[--C-:B------:R-:W-:Y:S02]  /*9120*/  FFMA.FTZ R3, R26, c[0x0][0x23c], -R157.reuse ;  /* 0x00008f001a037a23 */ /* 0x100fe4000001089d */
[--C-:B------:R-:W-:Y:S01]  /*9130*/  FFMA.FTZ R162, R24, c[0x0][0x23c], -R157.reuse ;  /* 0x00008f0018a27a23 */ /* 0x100fe2000001089d */
[----:B------:R-:W-:Y:S01]  /*9140*/  LDSM.16.MT88.4 R28, [R192+0x12800] ;  /* 0x01280000c01c783b */ /* 0x000fe20000004200 */
[--C-:B------:R-:W-:Y:S01]  /*9150*/  FFMA.FTZ R159, R22, c[0x0][0x23c], -R157.reuse ;  /* 0x00008f00169f7a23 */ /* 0x100fe2000001089d */
[----:B------:R-:W3:Y:S01]  /*9160*/  MUFU.EX2 R148, R148 ;  /* 0x0000009400947308 */ /* 0x000ee20000000800 */
[----:B--2---:R-:W-:Y:S01]  /*9170*/  F2FP.PACK_AB R4, R150, R151 ;  /* 0x000000979604723e */ /* 0x004fe200000000ff */
[----:B------:R-:W-:-:S02]  /*9180*/  FFMA.FTZ R164, R20, c[0x0][0x23c], -R157 ;  /* 0x00008f0014a47a23 */ /* 0x000fc4000001089d */
[--C-:B------:R-:W-:Y:S02]  /*9190*/  FFMA.FTZ R161, R25, c[0x0][0x23c], -R156.reuse ;  /* 0x00008f0019a17a23 */ /* 0x100fe4000001089c */
[--C-:B------:R-:W-:Y:S02]  /*91a0*/  FFMA.FTZ R166, R27, c[0x0][0x23c], -R156.reuse ;  /* 0x00008f001ba67a23 */ /* 0x100fe4000001089c */
[----:B------:R-:W-:Y:S01]  /*91b0*/  MUFU.EX2 R139, R139 ;  /* 0x0000008b008b7308 */ /* 0x000fe20000000800 */
[--C-:B------:R-:W-:Y:S01]  /*91c0*/  FFMA.FTZ R163, R21, c[0x0][0x23c], -R156.reuse ;  /* 0x00008f0015a37a23 */ /* 0x100fe2000001089c */
[----:B------:R-:W-:Y:S01]  /*91d0*/  LDSM.16.MT88.4 R24, [R196+0x14800] ;  /* 0x01480000c418783b */ /* 0x000fe20000004200 */
[----:B------:R-:W-:Y:S02]  /*91e0*/  FFMA.FTZ R168, R23, c[0x0][0x23c], -R156 ;  /* 0x00008f0017a87a23 */ /* 0x000fe4000001089c */
[--C-:B------:R-:W-:Y:S01]  /*91f0*/  FFMA.FTZ R169, R176, c[0x0][0x23c], -R157.reuse ;  /* 0x00008f00b0a97a23 */ /* 0x100fe2000001089d */
[----:B------:R-:W-:Y:S01]  /*9200*/  LDSM.16.MT88.4 R20, [R194+0x14800] ;  /* 0x01480000c214783b */ /* 0x000fe20000004200 */
        /* <DEDUP_REMOVED lines=18> */
[--C-:B------:R-:W-:Y:S02]  /*9330*/  FFMA.FTZ R175, R145, c[0x0][0x23c], -R156.reuse ;  /* 0x00008f0091af7a23 */ /* 0x100fe4000001089c */
[----:B------:R-:W-:Y:S02]  /*9340*/  FFMA.FTZ R157, R144, c[0x0][0x23c], -R157 ;  /* 0x00008f00909d7a23 */ /* 0x000fe4000001089d */
[----:B------:R-:W-:Y:S01]  /*9350*/  FFMA.FTZ R156, R153, c[0x0][0x23c], -R156 ;  /* 0x00008f00999c7a23 */ /* 0x000fe2000001089c */
[----:B------:R-:W4:Y:S01]  /*9360*/  MUFU.EX2 R152, R152 ;  /* 0x0000009800987308 */ /* 0x000f220000000800 */
[----:B---3--:R-:W-:Y:S01]  /*9370*/  F2FP.PACK_AB R7, R132, R133 ;  /* 0x000000858407723e */ /* 0x008fe200000000ff */
[----:B------:R-:W-:Y:S01]  /*9380*/  LDSM.16.MT88.4 R144, [R194+0x13800] ;  /* 0x01380000c290783b */ /* 0x000fe20000004200 */
[----:B--2---:R-:W-:-:S05]  /*9390*/  FMUL.FTZ R120, R120, R154 ;  /* 0x0000009a78787220 */ /* 0x004fca0000410000 */
        /* <DEDUP_REMOVED lines=214> */
[----:B------:R-:W-:-:S02]  /*a100*/  F2FP.PACK_AB R5, R173, R172 ;  /* 0x000000acad05723e */ /* 0x000fc400000000ff */
        /* <DEDUP_REMOVED lines=132> */
[----:B------:R-:W-:Y:S02]  /*a950*/  @P4 STS.128 [R207+0x13000], RZ ;  /* 0x013000ffcf004388 */ /* 0x000fe40000000c00 */
[--C-:B------:R-:W-:Y:S01]  /*a960*/  IMAD.IADD R132, R217, 0x1, -R3.reuse ;  /* 0x00000001d9847824 */ /* 0x100fe200078e0a03 */
[C---:B------:R-:W-:Y:S01]  /*a970*/  IADD3 R176, R3.reuse, 0x18, RZ ;  /* 0x0000001803b07810 */ /* 0x040fe20007ffe0ff */
[----:B------:R-:W-:Y:S01]  /*a980*/  @!PT LDS RZ, [RZ] ;  /* 0x00000000fffff984 */ /* 0x000fe20000000800 */
[----:B------:R-:W-:Y:S01]  /*a990*/  @!PT LDS RZ, [RZ] ;  /* 0x00000000fffff984 */ /* 0x000fe20000000800 */
[----:B------:R-:W-:Y:S01]  /*a9a0*/  @!PT LDS RZ, [RZ] ;  /* 0x00000000fffff984 */ /* 0x000fe20000000800 */
[----:B------:R3:W-:Y:S01]  /*a9b0*/  @!P4 LDGSTS.E.BYPASS.LTC128B.128 [R207+0x13000], [R16.64] ;  /* 0x1300000010cfcfae */ /* 0x0007e2000b901d4e */
[C---:B------:R-:W-:Y:S01]  /*a9c0*/  IADD3 R222, R3.reuse, 0x20, RZ ;  /* 0x0000002003de7810 */ /* 0x040fe20007ffe0ff */
[C---:B------:R-:W-:Y:S01]  /*a9d0*/  IMAD.IADD R138, R214.reuse, 0x1, -R3 ;  /* 0x00000001d68a7824 */ /* 0x040fe200078e0a03 */
[----:B------:R-:W-:Y:S01]  /*a9e0*/  IABS R132, R132 ;  /* 0x0000008400847213 */ /* 0x000fe20000000000 */
[----:B------:R-:W-:Y:S01]  /*a9f0*/  @P3 STS.128 [R207+0x15000], RZ ;  /* 0x015000ffcf003388 */ /* 0x000fe20000000c00 */
[C---:B------:R-:W-:Y:S02]  /*aa00*/  IADD3 R178, R3.reuse, 0x19, RZ ;  /* 0x0000001903b27810 */ /* 0x040fe40007ffe0ff */
[C---:B------:R-:W-:Y:S01]  /*aa10*/  IADD3 R226, R3.reuse, 0x21, RZ ;  /* 0x0000002103e27810 */ /* 0x040fe20007ffe0ff */
[----:B------:R-:W-:Y:S01]  /*aa20*/  @!PT LDS RZ, [RZ] ;  /* 0x00000000fffff984 */ /* 0x000fe20000000800 */
[----:B------:R-:W-:Y:S01]  /*aa30*/  @!PT LDS RZ, [RZ] ;  /* 0x00000000fffff984 */ /* 0x000fe20000000800 */
[----:B------:R-:W-:Y:S01]  /*aa40*/  @!PT LDS RZ, [RZ] ;  /* 0x00000000fffff984 */ /* 0x000fe20000000800 */
[----:B------:R4:W-:Y:S01]  /*aa50*/  @!P3 LDGSTS.E.BYPASS.LTC128B.128 [R207+0x15000], [R24.64+0x80] ;  /* 0x1500008018cfbfae */ /* 0x0009e2000b901d4e */
[----:B------:R-:W-:Y:S01]  /*aa60*/  IMAD.MOV.U32 R133, RZ, RZ, R132 ;  /* 0x000000ffff857224 */ /* 0x000fe200078e0084 */
[----:B------:R-:W-:Y:S01]  /*aa70*/  IADD3 R132, R3, 0x1, RZ ;  /* 0x0000000103847810 */ /* 0x000fe20007ffe0ff */
[----:B------:R-:W-:Y:S01]  /*aa80*/  IMAD.IADD R179, R217, 0x1, -R178 ;  /* 0x00000001d9b37824 */ /* 0x000fe200078e0ab2 */
[----:B------:R-:W-:Y:S01]  /*aa90*/  @P2 STS.128 [R207+0x17000], RZ ;  /* 0x017000ffcf002388 */ /* 0x000fe20000000c00 */
[C---:B------:R-:W-:Y:S01]  /*aaa0*/  IADD3 R229, R3.reuse, 0x28, RZ ;  /* 0x0000002803e57810 */ /* 0x040fe20007ffe0ff */
[C---:B------:R-:W-:Y:S01]  /*aab0*/  IMAD.IADD R232, R214.reuse, 0x1, -R226 ;  /* 0x00000001d6e87824 */ /* 0x040fe200078e0ae2 */
[----:B------:R-:W-:Y:S01]  /*aac0*/  IADD3 R231, R3, 0x29, RZ ;  /* 0x0000002903e77810 */ /* 0x000fe20007ffe0ff */
[----:B------:R-:W-:Y:S01]  /*aad0*/  @!PT LDS RZ, [RZ] ;  /* 0x00000000fffff984 */ /* 0x000fe20000000800 */
[----:B------:R-:W-:Y:S01]  /*aae0*/  @!PT LDS RZ, [RZ] ;  /* 0x00000000fffff984 */ /* 0x000fe20000000800 */
[----:B------:R-:W-:Y:S01]  /*aaf0*/  @!PT LDS RZ, [RZ] ;  /* 0x00000000fffff984 */ /* 0x000fe20000000800 */
[----:B------:R3:W-:Y:S01]  /*ab00*/  @!P2 LDGSTS.E.BYPASS.LTC128B.128 [R207+0x17000], [R18.64+0x100] ;  /* 0x1700010012cfafae */ /* 0x0007e2000b901d4e */
[C---:B------:R-:W-:Y:S01]  /*ab10*/  IMAD.IADD R139, R217.reuse, 0x1, -R132 ;  /* 0x00000001d98b7824 */ /* 0x040fe200078e0a84 */
[----:B------:R-:W-:Y:S01]  /*ab20*/  I2F R133, R133 ;  /* 0x0000008500857306 */ /* 0x000fe20000201400 */
[----:B------:R-:W-:Y:S01]  /*ab30*/  IABS R138, R138 ;  /* 0x0000008a008a7213 */ /* 0x000fe20000000000 */
[----:B------:R-:W-:Y:S01]  /*ab40*/  LDSM.16.M88.4 R160, [R202] ;  /* 0x00000000caa0783b */ /* 0x000fe20000000200 */
[--C-:B------:R-:W-:Y:S01]  /*ab50*/  IMAD.IADD R235, R217, 0x1, -R231.reuse ;  /* 0x00000001d9eb7824 */ /* 0x100fe200078e0ae7 */
[C---:B------:R-:W-:Y:S01]  /*ab60*/  ISETP.GE.AND P0, PT, R3.reuse, R215, PT ;  /* 0x000000d70300720c */ /* 0x040fe20003f06270 */
[C---:B------:R-:W-:Y:S01]  /*ab70*/  IMAD.IADD R236, R214.reuse, 0x1, -R231 ;  /* 0x00000001d6ec7824 */ /* 0x040fe200078e0ae7 */
[----:B------:R-:W5:Y:S01]  /*ab80*/  LDSM.16.M88.4 R28, [R201+0xc000] ;  /* 0x00c00000c91c783b */ /* 0x000f620000000200 */
[C---:B------:R-:W-:Y:S01]  /*ab90*/  ISETP.GE.AND P5, PT, R3.reuse, R212, PT ;  /* 0x000000d40300720c */ /* 0x040fe20003fa6270 */
[----:B------:R-:W-:Y:S01]  /*aba0*/  I2F R138, R138 ;  /* 0x0000008a008a7306 */ /* 0x000fe20000201400 */
[----:B------:R-:W-:Y:S01]  /*abb0*/  IABS R235, R235 ;  /* 0x000000eb00eb7213 */ /* 0x000fe20000000000 */
[----:B------:R-:W3:Y:S01]  /*abc0*/  LDSM.16.M88.4 R12, [R201+0xd000] ;  /* 0x00d00000c90c783b */ /* 0x000ee20000000200 */
[C---:B------:R-:W-:Y:S01]  /*abd0*/  IADD3 R237, R3.reuse, 0x39, RZ ;  /* 0x0000003903ed7810 */ /* 0x040fe20007ffe0ff */
[----:B------:R-:W-:Y:S01]  /*abe0*/  IMAD.IADD R233, R214, 0x1, -R229 ;  /* 0x00000001d6e97824 */ /* 0x000fe200078e0ae5 */
[C---:B------:R-:W-:Y:S01]  /*abf0*/  ISETP.LT.OR P0, PT, R3.reuse, R216, P0 ;  /* 0x000000d80300720c */ /* 0x040fe20000701670 */
[----:B------:R-:W4:Y:S01]  /*ac00*/  LDSM.16.M88.4 R20, [R201+0xc800] ;  /* 0x00c80000c914783b */ /* 0x000f220000000200 */
[----:B------:R-:W-:-:S02]  /*ac10*/  ISETP.LT.OR P5, PT, R3, R213, P5 ;  /* 0x000000d50300720c */ /* 0x000fc40002fa1670 */
[C---:B------:R-:W-:Y:S01]  /*ac20*/  ISETP.GE.AND P6, PT, R132.reuse, R215, PT ;  /* 0x000000d78400720c */ /* 0x040fe20003fc6270 */
[----:B------:R-:W4:Y:S01]  /*ac30*/  LDSM.16.M88.4 R144, [R201+0xd800] ;  /* 0x00d80000c990783b */ /* 0x000f220000000200 */
[C---:B------:R-:W-:Y:S02]  /*ac40*/  ISETP.GE.AND P1, PT, R132.reuse, R212, PT ;  /* 0x000000d48400720c */ /* 0x040fe40003f26270 */
[C---:B------:R-:W-:Y:S01]  /*ac50*/  ISETP.LT.OR P6, PT, R132.reuse, R216, P6 ;  /* 0x000000d88400720c */ /* 0x040fe200037c1670 */
[----:B------:R-:W-:Y:S01]  /*ac60*/  LDSM.16.M88.4 R172, [R200] ;  /* 0x00000000c8ac783b */ /* 0x000fe20000000200 */
[----:B------:R-:W-:Y:S02]  /*ac70*/  IABS R179, R179 ;  /* 0x000000b300b37213 */ /* 0x000fe40000000000 */
[----:B------:R-:W-:Y:S01]  /*ac80*/  ISETP.LT.OR P1, PT, R132, R213, P1 ;  /* 0x000000d58400720c */ /* 0x000fe20000f21670 */
[----:B------:R-:W4:Y:S01]  /*ac90*/  LDSM.16.M88.4 R140, [R199] ;  /* 0x00000000c78c783b */ /* 0x000f220000000200 */
[----:B------:R-:W-:-:S02]  /*aca0*/  IABS R232, R232 ;  /* 0x000000e800e87213 */ /* 0x000fc40000000000 */
[----:B------:R-:W-:Y:S01]  /*acb0*/  I2F R179, R179 ;  /* 0x000000b300b37306 */ /* 0x000fe20000201400 */
[----:B-1----:R-:W1:Y:S01]  /*acc0*/  LDSM.16.M88.4 R4, [R190] ;  /* 0x00000000be04783b */ /* 0x002e620000000200 */
[----:B------:R-:W-:-:S03]  /*acd0*/  IABS R233, R233 ;  /* 0x000000e900e97213 */ /* 0x000fc60000000000 */
[----:B--2---:R-:W2:Y:S03]  /*ace0*/  LDSM.16.M88.4 R8, [R191] ;  /* 0x00000000bf08783b */ /* 0x004ea60000000200 */
[----:B------:R-:W-:Y:S01]  /*acf0*/  I2F R232, R232 ;  /* 0x000000e800e87306 */ /* 0x000fe20000201400 */
[----:B------:R-:W1:Y:S04]  /*ad00*/  LDSM.16.M88.4 R168, [R189] ;  /* 0x00000000bda8783b */ /* 0x000e680000000200 */
[----:B------:R-:W-:Y:S03]  /*ad10*/  LDSM.16.M88.4 R156, [R198] ;  /* 0x00000000c69c783b */ /* 0x000fe60000000200 */
[----:B------:R-:W-:Y:S01]  /*ad20*/  I2F R233, R233 ;  /* 0x000000e900e97306 */ /* 0x000fe20000201400 */
[C---:B-----5:R-:W-:Y:S01]  /*ad30*/  HMMA.16816.F32 R32, R160.reuse, R28, RZ ;  /* 0x0000001ca020723c */ /* 0x060fe200000018ff */
[----:B------:R-:W5:Y:S04]  /*ad40*/  LDSM.16.M88.4 R152, [R195+0xc000] ;  /* 0x00c00000c398783b */ /* 0x000f680000000200 */
[----:B------:R-:W-:Y:S03]  /*ad50*/  LDSM.16.M88.4 R148, [R195+0xc800] ;  /* 0x00c80000c394783b */ /* 0x000fe60000000200 */
[C---:B---3--:R-:W-:Y:S01]  /*ad60*/  HMMA.16816.F32 R16, R160.reuse, R12, RZ ;  /* 0x0000000ca010723c */ /* 0x048fe200000018ff */
[----:B------:R-:W0:Y:S07]  /*ad70*/  LDGDEPBAR ;  /* 0x00000000000079af */ /* 0x000e2e0000000000 */
[C---:B------:R-:W-:Y:S08]  /*ad80*/  HMMA.16816.F32 R28, R160.reuse, R30, RZ ;  /* 0x0000001ea01c723c */ /* 0x040ff000000018ff */
[C---:B------:R-:W-:Y:S08]  /*ad90*/  HMMA.16816.F32 R12, R160.reuse, R14, RZ ;  /* 0x0000000ea00c723c */ /* 0x040ff000000018ff */
[C---:B----4-:R-:W-:Y:S08]  /*ada0*/  HMMA.16816.F32 R24, R160.reuse, R20, RZ ;  /* 0x00000014a018723c */ /* 0x050ff000000018ff */
[C---:B------:R-:W-:Y:S08]  /*adb0*/  HMMA.16816.F32 R20, R160.reuse, R22, RZ ;  /* 0x00000016a014723c */ /* 0x040ff000000018ff */
[C---:B------:R-:W-:Y:S08]  /*adc0*/  HMMA.16816.F32 R164, R160.reuse, R144, RZ ;  /* 0x00000090a0a4723c */ /* 0x040ff000000018ff */
[----:B------:R-:W-:Y:S01]  /*add0*/  HMMA.16816.F32 R160, R160, R146, RZ ;  /* 0x00000092a0a0723c */ /* 0x000fe200000018ff */
[----:B------:R-:W3:Y:S07]  /*ade0*/  LDSM.16.M88.4 R144, [R195+0xd000] ;  /* 0x00d00000c390783b */ /* 0x000eee0000000200 */
[C---:B------:R-:W-:Y:S08]  /*adf0*/  HMMA.16816.F32 R32, R172.reuse, R140, R32 ;  /* 0x0000008cac20723c */ /* 0x040ff00000001820 */
[C---:B------:R-:W-:Y:S01]  /*ae00*/  HMMA.16816.F32 R28, R172.reuse, R142, R28 ;  /* 0x0000008eac1c723c */ /* 0x040fe2000000181c */
[----:B------:R-:W4:Y:S07]  /*ae10*/  LDSM.16.M88.4 R140, [R195+0xd800] ;  /* 0x00d80000c38c783b */ /* 0x000f2e0000000200 */
[C---:B-1----:R-:W-:Y:S08]  /*ae20*/  HMMA.16816.F32 R16, R172.reuse, R4, R16 ;  /* 0x00000004ac10723c */ /* 0x042ff00000001810 */
[C---:B------:R-:W-:Y:S01]  /*ae30*/  HMMA.16816.F32 R12, R172.reuse, R6, R12 ;  /* 0x00000006ac0c723c */ /* 0x040fe2000000180c */
[----:B------:R-:W-:Y:S07]  /*ae40*/  LDSM.16.M88.4 R4, [R188] ;  /* 0x00000000bc04783b */ /* 0x000fee0000000200 */
[C---:B--2---:R-:W-:Y:S08]  /*ae50*/  HMMA.16816.F32 R24, R172.reuse, R8, R24 ;  /* 0x00000008ac18723c */ /* 0x044ff00000001818 */
[C---:B------:R-:W-:Y:S01]  /*ae60*/  HMMA.16816.F32 R20, R172.reuse, R10, R20 ;  /* 0x0000000aac14723c */ /* 0x040fe20000001814 */
[----:B------:R-:W1:Y:S07]  /*ae70*/  LDSM.16.M88.4 R8, [R197] ;  /* 0x00000000c508783b */ /* 0x000e6e0000000200 */
[C---:B------:R-:W-:Y:S08]  /*ae80*/  HMMA.16816.F32 R164, R172.reuse, R168, R164 ;  /* 0x000000a8aca4723c */ /* 0x040ff000000018a4 */
[----:B------:R-:W-:Y:S01]  /*ae90*/  HMMA.16816.F32 R168, R172, R170, R160 ;  /* 0x000000aaaca8723c */ /* 0x000fe200000018a0 */
[----:B------:R-:W2:Y:S07]  /*aea0*/  LDSM.16.M88.4 R160, [R188+0x800] ;  /* 0x00080000bca0783b */ /* 0x000eae0000000200 */
[C---:B-----5:R-:W-:Y:S08]  /*aeb0*/  HMMA.16816.F32 R32, R156.reuse, R152, R32 ;  /* 0x000000989c20723c */ /* 0x060ff00000001820 */
[C---:B------:R-:W-:Y:S01]  /*aec0*/  HMMA.16816.F32 R28, R156.reuse, R154, R28 ;  /* 0x0000009a9c1c723c */ /* 0x040fe2000000181c */
[----:B------:R-:W-:Y:S07]  /*aed0*/  LDSM.16.M88.4 R152, [R188+0x1800] ;  /* 0x00180000bc98783b */ /* 0x000fee0000000200 */
[C---:B---3--:R-:W-:Y:S08]  /*aee0*/  HMMA.16816.F32 R16, R156.reuse, R144, R16 ;  /* 0x000000909c10723c */ /* 0x048ff00000001810 */
[C---:B------:R-:W-:Y:S01]  /*aef0*/  HMMA.16816.F32 R12, R156.reuse, R146, R12 ;  /* 0x000000929c0c723c */ /* 0x040fe2000000180c */
[----:B------:R-:W3:Y:S07]  /*af00*/  LDSM.16.M88.4 R144, [R188+0x1000] ;  /* 0x00100000bc90783b */ /* 0x000eee0000000200 */
[C---:B------:R-:W-:Y:S08]  /*af10*/  HMMA.16816.F32 R24, R156.reuse, R148, R24 ;  /* 0x000000949c18723c */ /* 0x040ff00000001818 */
[C---:B------:R-:W-:Y:S01]  /*af20*/  HMMA.16816.F32 R20, R156.reuse, R150, R20 ;  /* 0x000000969c14723c */ /* 0x040fe20000001814 */
[----:B------:R-:W-:Y:S07]  /*af30*/  LDSM.16.M88.4 R148, [R202+0x4000] ;  /* 0x00400000ca94783b */ /* 0x000fee0000000200 */
[C---:B----4-:R-:W-:Y:S08]  /*af40*/  HMMA.16816.F32 R164, R156.reuse, R140, R164 ;  /* 0x0000008c9ca4723c */ /* 0x050ff000000018a4 */
[----:B------:R-:W-:Y:S01]  /*af50*/  HMMA.16816.F32 R168, R156, R142, R168 ;  /* 0x0000008e9ca8723c */ /* 0x000fe200000018a8 */
[----:B------:R-:W4:Y:S04]  /*af60*/  LDSM.16.M88.4 R140, [R201+0xe000] ;  /* 0x00e00000c98c783b */ /* 0x000f280000000200 */
[----:B------:R-:W-:Y:S03]  /*af70*/  LDSM.16.M88.4 R156, [R201+0xe800] ;  /* 0x00e80000c99c783b */ /* 0x000fe60000000200 */
[C---:B-1----:R-:W-:Y:S08]  /*af80*/  HMMA.16816.F32 R32, R8.reuse, R4, R32 ;  /* 0x000000040820723c */ /* 0x042ff00000001820 */
[C---:B------:R-:W-:Y:S01]  /*af90*/  HMMA.16816.F32 R28, R8.reuse, R6, R28 ;  /* 0x00000006081c723c */ /* 0x040fe2000000181c */
[----:B------:R-:W1:Y:S07]  /*afa0*/  LDSM.16.M88.4 R4, [R201+0xf000] ;  /* 0x00f00000c904783b */ /* 0x000e6e0000000200 */
[C---:B--2---:R-:W-:Y:S08]  /*afb0*/  HMMA.16816.F32 R24, R8.reuse, R160, R24 ;  /* 0x000000a00818723c */ /* 0x044ff00000001818 */
[C---:B------:R-:W-:Y:S01]  /*afc0*/  HMMA.16816.F32 R20, R8.reuse, R162, R20 ;  /* 0x000000a20814723c */ /* 0x040fe20000001814 */
[----:B------:R-:W2:Y:S07]  /*afd0*/  LDSM.16.M88.4 R160, [R201+0xf800] ;  /* 0x00f80000c9a0783b */ /* 0x000eae0000000200 */
[C---:B---3--:R-:W-:Y:S08]  /*afe0*/  HMMA.16816.F32 R16, R8.reuse, R144, R16 ;  /* 0x000000900810723c */ /* 0x048ff00000001810 */
        /* <DEDUP_REMOVED lines=8> */
[----:B------:R-:W3:Y:S07]  /*b070*/  LDSM.16.M88.4 R140, [R200+0x4000] ;  /* 0x00400000c88c783b */ /* 0x000eee0000000200 */
[C---:B-1----:R-:W-:Y:S08]  /*b080*/  HMMA.16816.F32 R16, R148.reuse, R4, R16 ;  /* 0x000000049410723c */ /* 0x042ff00000001810 */
[C---:B------:R-:W-:Y:S01]  /*b090*/  HMMA.16816.F32 R12, R148.reuse, R6, R12 ;  /* 0x00000006940c723c */ /* 0x040fe2000000180c */
[----:B------:R-:W1:Y:S07]  /*b0a0*/  LDSM.16.M88.4 R4, [R184] ;  /* 0x00000000b804783b */ /* 0x000e6e0000000200 */
[C---:B--2---:R-:W-:Y:S01]  /*b0b0*/  HMMA.16816.F32 R172, R148.reuse, R160, R164 ;  /* 0x000000a094ac723c */ /* 0x044fe200000018a4 */
[----:B------:R-:W-:Y:S07]  /*b0c0*/  LDSM.16.M88.4 R164, [R198+0x4000] ;  /* 0x00400000c6a4783b */ /* 0x000fee0000000200 */
[C---:B------:R-:W-:Y:S07]  /*b0d0*/  HMMA.16816.F32 R168, R148.reuse, R162, R168 ;  /* 0x000000a294a8723c */ /* 0x040fee00000018a8 */
[C---:B------:R-:W-:Y:S01]  /*b0e0*/  IADD3 R162, R3.reuse, 0x10, RZ ;  /* 0x0000001003a27810 */ /* 0x040fe20007ffe0ff */
[C---:B------:R-:W-:Y:S08]  /*b0f0*/  HMMA.16816.F32 R24, R148.reuse, R156, R24 ;  /* 0x0000009c9418723c */ /* 0x040ff00000001818 */
[----:B------:R-:W-:Y:S01]  /*b100*/  HMMA.16816.F32 R20, R148, R158, R20 ;  /* 0x0000009e9414723c */ /* 0x000fe20000001814 */
[----:B------:R-:W2:Y:S04]  /*b110*/  LDSM.16.M88.4 R156, [R195+0xe000] ;  /* 0x00e00000c39c783b */ /* 0x000ea80000000200 */
[----:B------:R-:W-:Y:S03]  /*b120*/  LDSM.16.M88.4 R148, [R195+0xe800] ;  /* 0x00e80000c394783b */ /* 0x000fe60000000200 */
[C---:B---3--:R-:W-:Y:S08]  /*b130*/  HMMA.16816.F32 R32, R140.reuse, R8, R32 ;  /* 0x000000088c20723c */ /* 0x048ff00000001820 */
[C---:B------:R-:W-:Y:S01]  /*b140*/  HMMA.16816.F32 R28, R140.reuse, R10, R28 ;  /* 0x0000000a8c1c723c */ /* 0x040fe2000000181c */
[----:B------:R-:W3:Y:S07]  /*b150*/  LDSM.16.M88.4 R8, [R195+0xf000] ;  /* 0x00f00000c308783b */ /* 0x000eee0000000200 */
[C---:B-1----:R-:W-:Y:S08]  /*b160*/  HMMA.16816.F32 R172, R140.reuse, R4, R172 ;  /* 0x000000048cac723c */ /* 0x042ff000000018ac */
[C---:B------:R-:W-:Y:S01]  /*b170*/  HMMA.16816.F32 R168, R140.reuse, R6, R168 ;  /* 0x000000068ca8723c */ /* 0x040fe200000018a8 */
[----:B------:R-:W1:Y:S07]  /*b180*/  LDSM.16.M88.4 R4, [R195+0xf800] ;  /* 0x00f80000c304783b */ /* 0x000e6e0000000200 */
[C---:B------:R-:W-:Y:S08]  /*b190*/  HMMA.16816.F32 R24, R140.reuse, R152, R24 ;  /* 0x000000988c18723c */ /* 0x040ff00000001818 */
[C---:B------:R-:W-:Y:S01]  /*b1a0*/  HMMA.16816.F32 R20, R140.reuse, R154, R20 ;  /* 0x0000009a8c14723c */ /* 0x040fe20000001814 */
[----:B------:R-:W-:Y:S07]  /*b1b0*/  LDSM.16.M88.4 R152, [R197+0x4000] ;  /* 0x00400000c598783b */ /* 0x000fee0000000200 */
[C---:B------:R-:W-:Y:S08]  /*b1c0*/  HMMA.16816.F32 R16, R140.reuse, R144, R16 ;  /* 0x000000908c10723c */ /* 0x040ff00000001810 */
[----:B------:R-:W-:Y:S01]  /*b1d0*/  HMMA.16816.F32 R12, R140, R146, R12 ;  /* 0x000000928c0c723c */ /* 0x000fe2000000180c */
[----:B------:R-:W4:Y:S04]  /*b1e0*/  LDSM.16.M88.4 R144, [R188+0x2000] ;  /* 0x00200000bc90783b */ /* 0x000f280000000200 */
[----:B------:R-:W5:Y:S03]  /*b1f0*/  LDSM.16.M88.4 R140, [R188+0x2800] ;  /* 0x00280000bc8c783b */ /* 0x000f660000000200 */
[C---:B--2---:R-:W-:Y:S08]  /*b200*/  HMMA.16816.F32 R32, R164.reuse, R156, R32 ;  /* 0x0000009ca420723c */ /* 0x044ff00000001820 */
[C---:B------:R-:W-:Y:S01]  /*b210*/  HMMA.16816.F32 R28, R164.reuse, R158, R28 ;  /* 0x0000009ea41c723c */ /* 0x040fe2000000181c */
[----:B------:R-:W-:Y:S07]  /*b220*/  LDSM.16.M88.4 R156, [R188+0x3000] ;  /* 0x00300000bc9c783b */ /* 0x000fee0000000200 */
[C---:B---3--:R-:W-:Y:S08]  /*b230*/  HMMA.16816.F32 R16, R164.reuse, R8, R16 ;  /* 0x00000008a410723c */ /* 0x048ff00000001810 */
[C---:B------:R-:W-:Y:S01]  /*b240*/  HMMA.16816.F32 R12, R164.reuse, R10, R12 ;  /* 0x0000000aa40c723c */ /* 0x040fe2000000180c */
[----:B------:R-:W-:Y:S07]  /*b250*/  LDSM.16.M88.4 R8, [R202+0x8000] ;  /* 0x00800000ca08783b */ /* 0x000fee0000000200 */
[C---:B-1----:R-:W-:Y:S08]  /*b260*/  HMMA.16816.F32 R172, R164.reuse, R4, R172 ;  /* 0x00000004a4ac723c */ /* 0x042ff000000018ac */
[C---:B------:R-:W-:Y:S01]  /*b270*/  HMMA.16816.F32 R168, R164.reuse, R6, R168 ;  /* 0x00000006a4a8723c */ /* 0x040fe200000018a8 */
[----:B------:R-:W1:Y:S07]  /*b280*/  LDSM.16.M88.4 R4, [R201+0x10000] ;  /* 0x01000000c904783b */ /* 0x000e6e0000000200 */
[C---:B------:R-:W-:Y:S08]  /*b290*/  HMMA.16816.F32 R24, R164.reuse, R148, R24 ;  /* 0x00000094a418723c */ /* 0x040ff00000001818 */
[----:B------:R-:W-:Y:S01]  /*b2a0*/  HMMA.16816.F32 R20, R164, R150, R20 ;  /* 0x00000096a414723c */ /* 0x000fe20000001814 */
[----:B------:R-:W2:Y:S06]  /*b2b0*/  LDSM.16.M88.4 R148, [R188+0x3800] ;  /* 0x00380000bc94783b */ /* 0x000eac0000000200 */
[C---:B------:R-:W-:Y:S01]  /*b2c0*/  IADD3 R164, R3.reuse, 0x11, RZ ;  /* 0x0000001103a47810 */ /* 0x040fe20007ffe0ff */
        /* <DEDUP_REMOVED lines=132> */
[----:B------:R-:W-:Y:S01]  /*bb10*/  IMAD.MOV.U32 R238, RZ, RZ, R141 ;  /* 0x000000ffffee7224 */ /* 0x000fe200078e008d */
[----:B------:R-:W-:Y:S01]  /*bb20*/  I2F R236, R236 ;  /* 0x000000ec00ec7306 */ /* 0x000fe20000201400 */
[----:B------:R-:W-:-:S04]  /*bb30*/  IMAD.IADD R141, R214, 0x1, -R237 ;  /* 0x00000001d68d7824 */ /* 0x000fc800078e0aed */
[----:B------:R-:W-:Y:S01]  /*bb40*/  FMUL.FTZ R32, R32, c[0x0][0x2ec] ;  /* 0x0000bb0020207a20 */ /* 0x000fe20000410000 */
[----:B------:R-:W-:Y:S01]  /*bb50*/  IABS R141, R141 ;  /* 0x0000008d008d7213 */ /* 0x000fe20000000000 */
[----:B------:R-:W-:Y:S01]  /*bb60*/  FMUL.FTZ R34, R34, c[0x0][0x2ec] ;  /* 0x0000bb0022227a20 */ /* 0x000fe20000410000 */
[----:B------:R1:W-:Y:S01]  /*bb70*/  I2F R140, R4 ;  /* 0x00000004008c7306 */ /* 0x0003e20000201400 */
[----:B------:R-:W-:Y:S02]  /*bb80*/  FMUL.FTZ R33, R33, c[0x0][0x2ec] ;  /* 0x0000bb0021217a20 */ /* 0x000fe40000410000 */
[----:B------:R-:W-:Y:S02]  /*bb90*/  FMUL.FTZ R35, R35, c[0x0][0x2ec] ;  /* 0x0000bb0023237a20 */ /* 0x000fe40000410000 */
[----:B------:R-:W-:Y:S02]  /*bba0*/  IMAD.IADD R142, R214, 0x1, -R148 ;  /* 0x00000001d68e7824 */ /* 0x000fe400078e0a94 */
[----:B------:R-:W-:Y:S01]  /*bbb0*/  IMAD.IADD R143, R217, 0x1, -R237 ;  /* 0x00000001d98f7824 */ /* 0x000fe200078e0aed */
[----:B------:R-:W2:Y:S02]  /*bbc0*/  MUFU.TANH R240, R32 ;  /* 0x0000002000f07308 */ /* 0x000ea40000002400 */
[----:B------:R-:W-:-:S02]  /*bbd0*/  IABS R142, R142 ;  /* 0x0000008e008e7213 */ /* 0x000fc40000000000 */
[----:B------:R-:W-:Y:S02]  /*bbe0*/  IABS R143, R143 ;  /* 0x0000008f008f7213 */ /* 0x000fe40000000000 */
[----:B------:R-:W-:Y:S01]  /*bbf0*/  FMUL.FTZ R28, R28, c[0x0][0x2ec] ;  /* 0x0000bb001c1c7a20 */ /* 0x000fe20000410000 */
[----:B-1----:R-:W1:Y:S01]  /*bc00*/  LDSM.16.M88.4 R4, [R188+0x4800] ;  /* 0x00480000bc04783b */ /* 0x002e620000000200 */
[----:B------:R-:W-:Y:S01]  /*bc10*/  MUFU.TANH R239, R34 ;  /* 0x0000002200ef7308 */ /* 0x000fe20000002400 */
[----:B------:R-:W-:Y:S02]  /*bc20*/  FMUL.FTZ R241, R30, c[0x0][0x2ec] ;  /* 0x0000bb001ef17a20 */ /* 0x000fe40000410000 */
[----:B------:R-:W-:Y:S02]  /*bc30*/  FMUL.FTZ R29, R29, c[0x0][0x2ec] ;  /* 0x0000bb001d1d7a20 */ /* 0x000fe40000410000 */
[----:B------:R-:W-:Y:S02]  /*bc40*/  FMUL.FTZ R31, R31, c[0x0][0x2ec] ;  /* 0x0000bb001f1f7a20 */ /* 0x000fe40000410000 */
[----:B--2---:R-:W-:Y:S01]  /*bc50*/  FFMA.FTZ R3, R133, -UR19, R240 ;  /* 0x8000001385037c23 */ /* 0x004fe200080100f0 */
[----:B------:R-:W2:Y:S04]  /*bc60*/  MUFU.TANH R28, R28 ;  /* 0x0000001c001c7308 */ /* 0x000ea80000002400 */
[----:B------:R-:W-:-:S02]  /*bc70*/  FSEL R3, R3, -INF , !P0 ;  /* 0xff80000003037808 */ /* 0x000fc40004000000 */
[C---:B------:R-:W-:Y:S02]  /*bc80*/  ISETP.GE.AND P0, PT, R139.reuse, R215, PT ;  /* 0x000000d78b00720c */ /* 0x040fe40003f06270 */
[----:B------:R-:W-:Y:S02]  /*bc90*/  MUFU.TANH R241, R241 ;  /* 0x000000f100f17308 */ /* 0x000fe40000002400 */
[----:B------:R-:W-:-:S06]  /*bca0*/  ISETP.LT.OR P0, PT, R139, R216, P0 ;  /* 0x000000d88b00720c */ /* 0x000fcc0000701670 */
[----:B------:R-:W3:Y:S01]  /*bcb0*/  MUFU.TANH R33, R33 ;  /* 0x0000002100217308 */ /* 0x000ee20000002400 */
[----:B--2---:R-:W-:-:S07]  /*bcc0*/  FFMA.FTZ R159, R159, -UR19, R28 ;  /* 0x800000139f9f7c23 */ /* 0x004fce000801001c */
[----:B------:R-:W2:Y:S01]  /*bcd0*/  MUFU.TANH R35, R35 ;  /* 0x0000002300237308 */ /* 0x000ea20000002400 */
[----:B-1----:R-:W-:Y:S07]  /*bce0*/  HMMA.16816.F32 R24, R152, R4, R24 ;  /* 0x000000049818723c */ /* 0x002fee0000001818 */
[----:B------:R1:W-:Y:S01]  /*bcf0*/  MUFU.TANH R32, R29 ;  /* 0x0000001d00207308 */ /* 0x0003e20000002400 */
[----:B---3--:R-:W-:-:S05]  /*bd00*/  FFMA.FTZ R33, R156, -UR19, R33 ;  /* 0x800000139c217c23 */ /* 0x008fca0008010021 */
[----:B------:R-:W-:Y:S01]  /*bd10*/  FSEL R28, R33, -INF , !P6 ;  /* 0xff800000211c7808 */ /* 0x000fe20007000000 */
[----:B------:R-:W-:Y:S01]  /*bd20*/  HMMA.16816.F32 R20, R152, R6, R20 ;  /* 0x000000069814723c */ /* 0x000fe20000001814 */
[----:B------:R-:W3:Y:S01]  /*bd30*/  LDSM.16.M88.4 R4, [R188+0x5000] ;  /* 0x00500000bc04783b */ /* 0x000ee20000000200 */
[----:B------:R4:W5:Y:S01]  /*bd40*/  MUFU.TANH R34, R31 ;  /* 0x0000001f00227308 */ /* 0x0009620000002400 */
[----:B--2---:R-:W-:Y:S01]  /*bd50*/  FFMA.FTZ R35, R158, -UR19, R35 ;  /* 0x800000139e237c23 */ /* 0x004fe20008010023 */
[----:B------:R-:W-:-:S04]  /*bd60*/  ISETP.GE.AND P6, PT, R157, R215, PT ;  /* 0x000000d79d00720c */ /* 0x000fc80003fc6270 */
[----:B------:R-:W-:Y:S01]  /*bd70*/  FSEL R33, R35, -INF , !P1 ;  /* 0xff80000023217808 */ /* 0x000fe20004800000 */
[----:B-1----:R-:W-:Y:S01]  /*bd80*/  FFMA.FTZ R29, R138, -UR19, R239 ;  /* 0x800000138a1d7c23 */ /* 0x002fe200080100ef */
[C---:B------:R-:W-:Y:S01]  /*bd90*/  ISETP.GE.AND P1, PT, R157.reuse, R212, PT ;  /* 0x000000d49d00720c */ /* 0x040fe20003f26270 */
[----:B------:R-:W-:Y:S01]  /*bda0*/  I2F R238, R238 ;  /* 0x000000ee00ee7306 */ /* 0x000fe20000201400 */
[----:B------:R-:W-:Y:S02]  /*bdb0*/  ISETP.LT.OR P6, PT, R157, R216, P6 ;  /* 0x000000d89d00720c */ /* 0x000fe400037c1670 */
[----:B------:R-:W-:Y:S01]  /*bdc0*/  FSEL R29, R29, -INF , !P5 ;  /* 0xff8000001d1d7808 */ /* 0x000fe20006800000 */
[----:B------:R-:W-:Y:S01]  /*bdd0*/  FMUL.FTZ R242, R24, c[0x0][0x2ec] ;  /* 0x0000bb0018f27a20 */ /* 0x000fe20000410000 */
[----:B------:R-:W-:Y:S01]  /*bde0*/  ISETP.GE.AND P5, PT, R139, R212, PT ;  /* 0x000000d48b00720c */ /* 0x000fe20003fa6270 */
[----:B------:R-:W-:Y:S01]  /*bdf0*/  FMUL.FTZ R30, R27, c[0x0][0x2ec] ;  /* 0x0000bb001b1e7a20 */ /* 0x000fe20000410000 */
[-C--:B------:R-:W-:Y:S01]  /*be00*/  ISETP.LT.OR P1, PT, R157, R213.reuse, P1 ;  /* 0x000000d59d00720c */ /* 0x080fe20000f21670 */
[----:B------:R-:W-:Y:S01]  /*be10*/  FMUL.FTZ R24, R25, c[0x0][0x2ec] ;  /* 0x0000bb0019187a20 */ /* 0x000fe20000410000 */
[----:B------:R-:W-:Y:S01]  /*be20*/  ISETP.LT.OR P5, PT, R139, R213, P5 ;  /* 0x000000d58b00720c */ /* 0x000fe20002fa1670 */
[----:B------:R-:W1:Y:S01]  /*be30*/  MUFU.TANH R242, R242 ;  /* 0x000000f200f27308 */ /* 0x000e620000002400 */
[----:B------:R-:W-:-:S02]  /*be40*/  FMUL.FTZ R25, R26, c[0x0][0x2ec] ;  /* 0x0000bb001a197a20 */ /* 0x000fc40000410000 */
[----:B------:R-:W-:Y:S02]  /*be50*/  FMUL.FTZ R27, R20, c[0x0][0x2ec] ;  /* 0x0000bb00141b7a20 */ /* 0x000fe40000410000 */
[----:B------:R-:W-:Y:S02]  /*be60*/  FMUL.FTZ R20, R21, c[0x0][0x2ec] ;  /* 0x0000bb0015147a20 */ /* 0x000fe40000410000 */
[----:B----4-:R-:W-:Y:S01]  /*be70*/  FFMA.FTZ R31, R160, -UR19, R241 ;  /* 0x80000013a01f7c23 */ /* 0x010fe200080100f1 */
[----:B------:R-:W2:Y:S01]  /*be80*/  MUFU.TANH R25, R25 ;  /* 0x0000001900197308 */ /* 0x000ea20000002400 */
[----:B------:R-:W-:Y:S02]  /*be90*/  FMUL.FTZ R21, R22, c[0x0][0x2ec] ;  /* 0x0000bb0016157a20 */ /* 0x000fe40000410000 */
[----:B------:R-:W-:Y:S01]  /*bea0*/  FMUL.FTZ R23, R23, c[0x0][0x2ec] ;  /* 0x0000bb0017177a20 */ /* 0x000fe20000410000 */
[----:B------:R-:W-:Y:S01]  /*beb0*/  FSEL R31, R31, -INF , !P5 ;  /* 0xff8000001f1f7808 */ /* 0x000fe20006800000 */
[----:B-----5:R-:W-:Y:S01]  /*bec0*/  FFMA.FTZ R34, R163, -UR19, R34 ;  /* 0x80000013a3227c23 */ /* 0x020fe20008010022 */
[----:B------:R-:W-:-:S02]  /*bed0*/  ISETP.GE.AND P5, PT, R162, R212, PT ;  /* 0x000000d4a200720c */ /* 0x000fc40003fa6270 */
[----:B------:R-:W4:Y:S01]  /*bee0*/  MUFU.TANH R27, R27 ;  /* 0x0000001b001b7308 */ /* 0x000f220000002400 */
[----:B-1----:R-:W-:Y:S01]  /*bef0*/  FFMA.FTZ R26, R165, -UR19, R242 ;  /* 0x80000013a51a7c23 */ /* 0x002fe200080100f2 */
[-C--:B------:R-:W-:Y:S01]  /*bf00*/  ISETP.LT.OR P5, PT, R162, R213.reuse, P5 ;  /* 0x000000d5a200720c */ /* 0x080fe20002fa1670 */
[C---:B---3--:R-:W-:Y:S01]  /*bf10*/  HMMA.16816.F32 R16, R152.reuse, R4, R16 ;  /* 0x000000049810723c */ /* 0x048fe20000001810 */
[----:B------:R-:W-:Y:S02]  /*bf20*/  FSEL R35, R34, -INF , !P1 ;  /* 0xff80000022237808 */ /* 0x000fe40004800000 */
[----:B------:R-:W-:Y:S02]  /*bf30*/  ISETP.GE.AND P1, PT, R164, R212, PT ;  /* 0x000000d4a400720c */ /* 0x000fe40003f26270 */
[----:B------:R-:W1:Y:S01]  /*bf40*/  MUFU.TANH R24, R24 ;  /* 0x0000001800187308 */ /* 0x000e620000002400 */
[----:B--2---:R-:W-:Y:S01]  /*bf50*/  FFMA.FTZ R25, R166, -UR19, R25 ;  /* 0x80000013a6197c23 */ /* 0x004fe20008010019 */
[----:B------:R-:W-:Y:S01]  /*bf60*/  ISETP.LT.OR P1, PT, R164, R213, P1 ;  /* 0x000000d5a400720c */ /* 0x000fe20000f21670 */
[----:B------:R-:W-:Y:S01]  /*bf70*/  HMMA.16816.F32 R12, R152, R6, R12 ;  /* 0x00000006980c723c */ /* 0x000fe2000000180c */
[----:B------:R-:W2:Y:S01]  /*bf80*/  LDSM.16.M88.4 R4, [R188+0x5800] ;  /* 0x00580000bc04783b */ /* 0x000ea20000000200 */
[----:B------:R-:W-:-:S04]  /*bf90*/  DEPBAR.LE SB0, 0x0 ;  /* 0x000080000000791a */ /* 0x000fc80000000000 */
[----:B----4-:R-:W-:Y:S01]  /*bfa0*/  FFMA.FTZ R22, R220, -UR19, R27 ;  /* 0x80000013dc167c23 */ /* 0x010fe2000801001b */
[----:B------:R-:W3:Y:S01]  /*bfb0*/  MUFU.TANH R30, R30 ;  /* 0x0000001e001e7308 */ /* 0x000ee20000002400 */
[----:B------:R-:W-:Y:S02]  /*bfc0*/  FSEL R25, R25, -INF , !P5 ;  /* 0xff80000019197808 */ /* 0x000fe40006800000 */
[----:B------:R-:W-:Y:S01]  /*bfd0*/  ISETP.GE.AND P5, PT, R176, R212, PT ;  /* 0x000000d4b000720c */ /* 0x000fe20003fa6270 */
[----:B-1----:R-:W-:-:S03]  /*bfe0*/  FFMA.FTZ R24, R167, -UR19, R24 ;  /* 0x80000013a7187c23 */ /* 0x002fc60008010018 */
[----:B------:R-:W-:Y:S01]  /*bff0*/  ISETP.LT.OR P5, PT, R176, R213, P5 ;  /* 0x000000d5b000720c */ /* 0x000fe20002fa1670 */
[----:B------:R-:W1:Y:S01]  /*c000*/  MUFU.TANH R21, R21 ;  /* 0x0000001500157308 */ /* 0x000e620000002400 */
[----:B------:R-:W-:Y:S01]  /*c010*/  FMUL.FTZ R138, R16, c[0x0][0x2ec] ;  /* 0x0000bb00108a7a20 */ /* 0x000fe20000410000 */
[----:B------:R-:W-:Y:S01]  /*c020*/  FSEL R16, R159, -INF , !P0 ;  /* 0xff8000009f107808 */ /* 0x000fe20004000000 */
[----:B------:R-:W-:Y:S01]  /*c030*/  FMUL.FTZ R17, R17, c[0x0][0x2ec] ;  /* 0x0000bb0011117a20 */ /* 0x000fe20000410000 */
[----:B------:R-:W-:Y:S01]  /*c040*/  ISETP.GE.AND P0, PT, R162, R215, PT ;  /* 0x000000d7a200720c */ /* 0x000fe20003f06270 */
[----:B------:R-:W-:-:S03]  /*c050*/  FMUL.FTZ R19, R19, c[0x0][0x2ec] ;  /* 0x0000bb0013137a20 */ /* 0x000fc60000410000 */
[-C--:B------:R-:W-:Y:S01]  /*c060*/  ISETP.LT.OR P0, PT, R162, R216.reuse, P0 ;  /* 0x000000d8a200720c */ /* 0x080fe20000701670 */
[----:B------:R-:W4:Y:S01]  /*c070*/  MUFU.TANH R138, R138 ;  /* 0x0000008a008a7308 */ /* 0x000f220000002400 */
[----:B------:R-:W-:Y:S02]  /*c080*/  FMUL.FTZ R12, R12, c[0x0][0x2ec] ;  /* 0x0000bb000c0c7a20 */ /* 0x000fe40000410000 */
[----:B------:R-:W-:Y:S01]  /*c090*/  FSEL R26, R26, -INF , !P0 ;  /* 0xff8000001a1a7808 */ /* 0x000fe20004000000 */
[----:B---3--:R-:W-:Y:S01]  /*c0a0*/  FFMA.FTZ R30, R177, -UR19, R30 ;  /* 0x80000013b11e7c23 */ /* 0x008fe2000801001e */
[C---:B------:R-:W-:Y:S01]  /*c0b0*/  ISETP.GE.AND P0, PT, R176.reuse, R215, PT ;  /* 0x000000d7b000720c */ /* 0x040fe20003f06270 */
[----:B------:R-:W-:Y:S02]  /*c0c0*/  FMUL.FTZ R15, R15, c[0x0][0x2ec] ;  /* 0x0000bb000f0f7a20 */ /* 0x000fe40000410000 */
[----:B------:R3:W-:Y:S01]  /*c0d0*/  MUFU.TANH R132, R23 ;  /* 0x0000001700847308 */ /* 0x0007e20000002400 */
[----:B------:R-:W-:Y:S01]  /*c0e0*/  ISETP.LT.OR P0, PT, R176, R216, P0 ;  /* 0x000000d8b000720c */ /* 0x000fe20000701670 */
[----:B-1----:R-:W-:Y:S01]  /*c0f0*/  FFMA.FTZ R21, R224, -UR19, R21 ;  /* 0x80000013e0157c23 */ /* 0x002fe20008010015 */
[----:B------:R-:W-:-:S02]  /*c100*/  FSEL R27, R30, -INF , !P1 ;  /* 0xff8000001e1b7808 */ /* 0x000fc40004800000 */
[----:B------:R-:W-:Y:S02]  /*c110*/  FSEL R22, R22, -INF , !P0 ;  /* 0xff80000016167808 */ /* 0x000fe40004000000 */
[CC--:B------:R-:W-:Y:S01]  /*c120*/  ISETP.GE.AND P0, PT, R222.reuse, R215.reuse, PT ;  /* 0x000000d7de00720c */ /* 0x0c0fe20003f06270 */
[----:B------:R-:W1:Y:S01]  /*c130*/  MUFU.TANH R20, R20 ;  /* 0x0000001400147308 */ /* 0x000e620000002400 */
[C---:B--2---:R-:W-:Y:S01]  /*c140*/  HMMA.16816.F32 R172, R152.reuse, R4, R172 ;  /* 0x0000000498ac723c */ /* 0x044fe200000018ac */
[----:B----4-:R-:W-:Y:S01]  /*c150*/  FFMA.FTZ R138, R227, -UR19, R138 ;  /* 0x80000013e38a7c23 */ /* 0x010fe2000801008a */
[----:B------:R-:W-:Y:S02]  /*c160*/  ISETP.LT.OR P0, PT, R222, R216, P0 ;  /* 0x000000d8de00720c */ /* 0x000fe40000701670 */
[----:B------:R-:W-:Y:S02]  /*c170*/  FSEL R21, R21, -INF , !P5 ;  /* 0xff80000015157808 */ /* 0x000fe40006800000 */
[----:B------:R-:W-:Y:S01]  /*c180*/  FSEL R176, R138, -INF , !P0 ;  /* 0xff8000008ab07808 */ /* 0x000fe20004000000 */
[----:B------:R2:W4:Y:S01]  /*c190*/  MUFU.TANH R5, R12 ;  /* 0x0000000c00057308 */ /* 0x0005220000002400 */
[----:B------:R-:W-:Y:S01]  /*c1a0*/  HMMA.16816.F32 R168, R152, R6, R168 ;  /* 0x0000000698a8723c */ /* 0x000fe200000018a8 */
[----:B---3--:R-:W-:Y:S01]  /*c1b0*/  FMUL.FTZ R23, R18, c[0x0][0x2ec] ;  /* 0x0000bb0012177a20 */ /* 0x008fe20000410000 */
[-C--:B------:R-:W-:Y:S01]  /*c1c0*/  ISETP.GE.AND P0, PT, R229, R215.reuse, PT ;  /* 0x000000d7e500720c */ /* 0x080fe20003f06270 */
[----:B------:R-:W-:Y:S01]  /*c1d0*/  FFMA.FTZ R18, R161, -UR19, R32 ;  /* 0x80000013a1127c23 */ /* 0x000fe20008010020 */
[----:B------:R-:W-:Y:S01]  /*c1e0*/  ISETP.GE.AND P1, PT, R178, R212, PT ;  /* 0x000000d4b200720c */ /* 0x000fe20003f26270 */
[----:B------:R-:W-:Y:S01]  /*c1f0*/  FMUL.FTZ R4, R13, c[0x0][0x2ec] ;  /* 0x0000bb000d047a20 */ /* 0x000fe20000410000 */
[----:B------:R-:W-:Y:S01]  /*c200*/  ISETP.LT.OR P0, PT, R229, R216, P0 ;  /* 0x000000d8e500720c */ /* 0x000fe20000701670 */
[----:B------:R-:W3:Y:S01]  /*c210*/  MUFU.TANH R23, R23 ;  /* 0x0000001700177308 */ /* 0x000ee20000002400 */
[----:B------:R-:W-:Y:S01]  /*c220*/  FSEL R18, R18, -INF , !P6 ;  /* 0xff80000012127808 */ /* 0x000fe20007000000 */
[----:B-1----:R-:W-:Y:S01]  /*c230*/  FFMA.FTZ R20, R179, -UR19, R20 ;  /* 0x80000013b3147c23 */ /* 0x002fe20008010014 */
[----:B------:R-:W-:Y:S01]  /*c240*/  ISETP.GE.AND P6, PT, R164, R215, PT ;  /* 0x000000d7a400720c */ /* 0x000fe20003fc6270 */
[----:B------:R-:W-:Y:S01]  /*c250*/  FFMA.FTZ R132, R223, -UR19, R132 ;  /* 0x80000013df847c23 */ /* 0x000fe20008010084 */
[----:B------:R-:W-:-:S02]  /*c260*/  ISETP.GE.AND P5, PT, R222, R212, PT ;  /* 0x000000d4de00720c */ /* 0x000fc40003fa6270 */
[-C--:B------:R-:W-:Y:S01]  /*c270*/  ISETP.LT.OR P6, PT, R164, R216.reuse, P6 ;  /* 0x000000d8a400720c */ /* 0x080fe200037c1670 */
[----:B--2---:R-:W-:Y:S01]  /*c280*/  FMUL.FTZ R12, R14, c[0x0][0x2ec] ;  /* 0x0000bb000e0c7a20 */ /* 0x004fe20000410000 */
[----:B------:R-:W1:Y:S01]  /*c290*/  MUFU.TANH R17, R17 ;  /* 0x0000001100117308 */ /* 0x000e620000002400 */
[----:B------:R-:W-:Y:S01]  /*c2a0*/  FMUL.FTZ R14, R172, c[0x0][0x2ec] ;  /* 0x0000bb00ac0e7a20 */ /* 0x000fe20000410000 */
[----:B------:R-:W-:Y:S01]  /*c2b0*/  FSEL R24, R24, -INF , !P6 ;  /* 0xff80000018187808 */ /* 0x000fe20007000000 */
[----:B----4-:R-:W-:Y:S01]  /*c2c0*/  FFMA.FTZ R5, R234, -UR19, R5 ;  /* 0x80000013ea057c23 */ /* 0x010fe20008010005 */
[C---:B------:R-:W-:Y:S01]  /*c2d0*/  ISETP.GE.AND P6, PT, R178.reuse, R215, PT ;  /* 0x000000d7b200720c */ /* 0x040fe20003fc6270 */
[----:B------:R-:W-:Y:S01]  /*c2e0*/  FMUL.FTZ R6, R173, c[0x0][0x2ec] ;  /* 0x0000bb00ad067a20 */ /* 0x000fe20000410000 */
[-C--:B------:R-:W-:Y:S01]  /*c2f0*/  ISETP.LT.OR P1, PT, R178, R213.reuse, P1 ;  /* 0x000000d5b200720c */ /* 0x080fe20000f21670 */
[----:B---3--:R-:W-:Y:S01]  /*c300*/  FFMA.FTZ R177, R228, -UR19, R23 ;  /* 0x80000013e4b17c23 */ /* 0x008fe20008010017 */
[----:B------:R-:W2:Y:S01]  /*c310*/  MUFU.TANH R19, R19 ;  /* 0x0000001300137308 */ /* 0x000ea20000002400 */
[----:B------:R-:W-:Y:S01]  /*c320*/  ISETP.LT.OR P6, PT, R178, R216, P6 ;  /* 0x000000d8b200720c */ /* 0x000fe200037c1670 */
[----:B------:R-:W-:Y:S01]  /*c330*/  FMUL.FTZ R13, R174, c[0x0][0x2ec] ;  /* 0x0000bb00ae0d7a20 */ /* 0x000fe20000410000 */
[----:B------:R-:W-:Y:S01]  /*c340*/  FSEL R172, R5, -INF , !P0 ;  /* 0xff80000005ac7808 */ /* 0x000fe20004000000 */
[----:B------:R-:W-:Y:S01]  /*c350*/  FMUL.FTZ R5, R168, c[0x0][0x2ec] ;  /* 0x0000bb00a8057a20 */ /* 0x000fe20000410000 */
[----:B------:R-:W-:Y:S01]  /*c360*/  ISETP.LT.OR P5, PT, R222, R213, P5 ;  /* 0x000000d5de00720c */ /* 0x000fe20002fa1670 */
[----:B------:R-:W-:Y:S01]  /*c370*/  FMUL.FTZ R7, R175, c[0x0][0x2ec] ;  /* 0x0000bb00af077a20 */ /* 0x000fe20000410000 */
[----:B------:R-:W-:Y:S01]  /*c380*/  FSEL R20, R20, -INF , !P6 ;  /* 0xff80000014147808 */ /* 0x000fe20007000000 */
[----:B------:R-:W3:Y:S01]  /*c390*/  MUFU.TANH R12, R12 ;  /* 0x0000000c000c7308 */ /* 0x000ee20000002400 */
[----:B------:R-:W-:Y:S01]  /*c3a0*/  ISETP.GE.AND P6, PT, R226, R215, PT ;  /* 0x000000d7e200720c */ /* 0x000fe20003fc6270 */
[----:B-1----:R-:W-:Y:S01]  /*c3b0*/  FFMA.FTZ R17, R230, -UR19, R17 ;  /* 0x80000013e6117c23 */ /* 0x002fe20008010011 */
[----:B------:R-:W-:Y:S01]  /*c3c0*/  FSEL R23, R132, -INF , !P1 ;  /* 0xff80000084177808 */ /* 0x000fe20004800000 */
[----:B------:R-:W-:Y:S01]  /*c3d0*/  FMUL.FTZ R169, R169, c[0x0][0x2ec] ;  /* 0x0000bb00a9a97a20 */ /* 0x000fe20000410000 */
[----:B------:R-:W-:Y:S01]  /*c3e0*/  FSEL R177, R177, -INF , !P5 ;  /* 0xff800000b1b17808 */ /* 0x000fe20006800000 */
[----:B------:R-:W-:Y:S01]  /*c3f0*/  FMUL.FTZ R171, R171, c[0x0][0x2ec] ;  /* 0x0000bb00abab7a20 */ /* 0x000fe20000410000 */
[-C--:B------:R-:W-:Y:S01]  /*c400*/  ISETP.GE.AND P1, PT, R226, R212.reuse, PT ;  /* 0x000000d4e200720c */ /* 0x080fe20003f26270 */
[----:B------:R-:W1:Y:S01]  /*c410*/  MUFU.TANH R14, R14 ;  /* 0x0000000e000e7308 */ /* 0x000e620000002400 */
[----:B------:R-:W-:Y:S01]  /*c420*/  ISETP.GE.AND P5, PT, R229, R212, PT ;  /* 0x000000d4e500720c */ /* 0x000fe20003fa6270 */
[----:B--2---:R-:W-:Y:S01]  /*c430*/  FFMA.FTZ R19, R232, -UR19, R19 ;  /* 0x80000013e8137c23 */ /* 0x004fe20008010013 */
[----:B------:R-:W-:-:S02]  /*c440*/  ISETP.LT.OR P6, PT, R226, R216, P6 ;  /* 0x000000d8e200720c */ /* 0x000fc400037c1670 */
[----:B------:R-:W-:Y:S02]  /*c450*/  ISETP.GE.AND P0, PT, R8, R215, PT ;  /* 0x000000d70800720c */ /* 0x000fe40003f06270 */
[-C--:B------:R-:W-:Y:S01]  /*c460*/  ISETP.LT.OR P1, PT, R226, R213.reuse, P1 ;  /* 0x000000d5e200720c */ /* 0x080fe20000f21670 */
[----:B------:R-:W2:Y:S01]  /*c470*/  MUFU.TANH R4, R4 ;  /* 0x0000000400047308 */ /* 0x000ea20000002400 */
[----:B---3--:R-:W-:Y:S01]  /*c480*/  FFMA.FTZ R12, R233, -UR19, R12 ;  /* 0x80000013e90c7c23 */ /* 0x008fe2000801000c */
[----:B------:R-:W-:Y:S02]  /*c490*/  ISETP.LT.OR P5, PT, R229, R213, P5 ;  /* 0x000000d5e500720c */ /* 0x000fe40002fa1670 */
[----:B------:R-:W-:Y:S02]  /*c4a0*/  FSEL R174, R17, -INF , !P6 ;  /* 0xff80000011ae7808 */ /* 0x000fe40007000000 */
[----:B------:R-:W-:Y:S02]  /*c4b0*/  ISETP.GE.AND P6, PT, R231, R215, PT ;  /* 0x000000d7e700720c */ /* 0x000fe40003fc6270 */
[----:B------:R-:W3:Y:S01]  /*c4c0*/  MUFU.TANH R15, R15 ;  /* 0x0000000f000f7308 */ /* 0x000ee20000002400 */
[----:B-1----:R-:W-:Y:S01]  /*c4d0*/  FFMA.FTZ R14, R235, -UR19, R14 ;  /* 0x80000013eb0e7c23 */ /* 0x002fe2000801000e */
[----:B------:R-:W-:-:S02]  /*c4e0*/  ISETP.LT.OR P0, PT, R8, R216, P0 ;  /* 0x000000d80800720c */ /* 0x000fc40000701670 */
[----:B------:R-:W-:Y:S02]  /*c4f0*/  FSEL R175, R19, -INF , !P1 ;  /* 0xff80000013af7808 */ /* 0x000fe40004800000 */
[----:B------:R-:W-:Y:S02]  /*c500*/  FSEL R173, R12, -INF , !P5 ;  /* 0xff8000000cad7808 */ /* 0x000fe40006800000 */
[----:B------:R-:W1:Y:S01]  /*c510*/  MUFU.TANH R5, R5 ;  /* 0x0000000500057308 */ /* 0x000e620000002400 */
[----:B--2---:R-:W-:Y:S01]  /*c520*/  FFMA.FTZ R4, R9, -UR19, R4 ;  /* 0x8000001309047c23 */ /* 0x004fe20008010004 */
[CC--:B------:R-:W-:Y:S01]  /*c530*/  ISETP.GE.AND P1, PT, R231.reuse, R212.reuse, PT ;  /* 0x000000d4e700720c */ /* 0x0c0fe20003f26270 */
[----:B------:R-:W-:Y:S01]  /*c540*/  FMUL.FTZ R9, R170, c[0x0][0x2ec] ;  /* 0x0000bb00aa097a20 */ /* 0x000fe20000410000 */
[----:B------:R-:W-:Y:S02]  /*c550*/  ISETP.GE.AND P5, PT, R8, R212, PT ;  /* 0x000000d40800720c */ /* 0x000fe40003fa6270 */
[----:B------:R-:W-:-:S02]  /*c560*/  ISETP.LT.OR P6, PT, R231, R216, P6 ;  /* 0x000000d8e700720c */ /* 0x000fc400037c1670 */
[----:B------:R-:W-:Y:S01]  /*c570*/  I2F R149, R149 ;  /* 0x0000009500957306 */ /* 0x000fe20000201400 */
[----:B------:R-:W-:Y:S01]  /*c580*/  FSEL R158, R14, -INF , !P0 ;  /* 0xff8000000e9e7808 */ /* 0x000fe20004000000 */
[----:B---3--:R-:W-:Y:S01]  /*c590*/  FFMA.FTZ R10, R10, -UR19, R15 ;  /* 0x800000130a0a7c23 */ /* 0x008fe2000801000f */
[----:B------:R-:W-:Y:S02]  /*c5a0*/  ISETP.GE.AND P0, PT, R148, R215, PT ;  /* 0x000000d79400720c */ /* 0x000fe40003f06270 */
[-C--:B------:R-:W-:Y:S02]  /*c5b0*/  ISETP.LT.OR P1, PT, R231, R213.reuse, P1 ;  /* 0x000000d5e700720c */ /* 0x080fe40000f21670 */
[----:B------:R-:W-:Y:S01]  /*c5c0*/  ISETP.LT.OR P5, PT, R8, R213, P5 ;  /* 0x000000d50800720c */ /* 0x000fe20002fa1670 */
[----:B------:R-:W2:Y:S01]  /*c5d0*/  MUFU.TANH R6, R6 ;  /* 0x0000000600067308 */ /* 0x000ea20000002400 */
[----:B------:R-:W-:Y:S01]  /*c5e0*/  FSEL R168, R4, -INF , !P6 ;  /* 0xff80000004a87808 */ /* 0x000fe20007000000 */
[----:B-1----:R-:W-:Y:S01]  /*c5f0*/  FFMA.FTZ R5, R238, -UR19, R5 ;  /* 0x80000013ee057c23 */ /* 0x002fe20008010005 */
[----:B------:R-:W-:-:S02]  /*c600*/  ISETP.LT.OR P0, PT, R148, R216, P0 ;  /* 0x000000d89400720c */ /* 0x000fc40000701670 */
[----:B------:R-:W-:Y:S02]  /*c610*/  FSEL R167, R10, -INF , !P1 ;  /* 0xff8000000aa77808 */ /* 0x000fe40004800000 */
[C---:B------:R-:W-:Y:S01]  /*c620*/  ISETP.GE.AND P6, PT, R11.reuse, R215, PT ;  /* 0x000000d70b00720c */ /* 0x040fe20003fc6270 */
[----:B------:R-:W1:Y:S01]  /*c630*/  MUFU.TANH R13, R13 ;  /* 0x0000000d000d7308 */ /* 0x000e620000002400 */
[----:B------:R-:W-:Y:S02]  /*c640*/  ISETP.GE.AND P1, PT, R11, R212, PT ;  /* 0x000000d40b00720c */ /* 0x000fe40003f26270 */
[----:B------:R-:W-:Y:S02]  /*c650*/  FSEL R146, R5, -INF , !P0 ;  /* 0xff80000005927808 */ /* 0x000fe40004000000 */
[----:B------:R-:W-:Y:S02]  /*c660*/  PLOP3.LUT P0, PT, PT, PT, UP0, 0x80, 0x0 ;  /* 0x000000000000781c */ /* 0x000fe40003f0f008 */
[----:B------:R-:W-:Y:S01]  /*c670*/  ISETP.LT.OR P6, PT, R11, R216, P6 ;  /* 0x000000d80b00720c */ /* 0x000fe200037c1670 */
[----:B------:R-:W3:Y:S01]  /*c680*/  MUFU.TANH R7, R7 ;  /* 0x0000000700077308 */ /* 0x000ee20000002400 */
[----:B--2---:R-:W-:Y:S01]  /*c690*/  FFMA.FTZ R6, R149, -UR19, R6 ;  /* 0x8000001395067c23 */ /* 0x004fe20008010006 */
[----:B------:R-:W-:-:S04]  /*c6a0*/  ISETP.LT.OR P1, PT, R11, R213, P1 ;  /* 0x000000d50b00720c */ /* 0x000fc80000f21670 */
[----:B------:R-:W-:Y:S02]  /*c6b0*/  FSEL R156, R6, -INF , !P6 ;  /* 0xff800000069c7808 */ /* 0x000fe40007000000 */
[----:B------:R-:W-:Y:S01]  /*c6c0*/  I2F R142, R142 ;  /* 0x0000008e008e7306 */ /* 0x000fe20000201400 */
[----:B-1----:R-:W-:Y:S01]  /*c6d0*/  FFMA.FTZ R13, R236, -UR19, R13 ;  /* 0x80000013ec0d7c23 */ /* 0x002fe2000801000d */
[----:B------:R-:W-:-:S04]  /*c6e0*/  ISETP.GE.AND P6, PT, R237, R215, PT ;  /* 0x000000d7ed00720c */ /* 0x000fc80003fc6270 */
[----:B------:R-:W-:Y:S02]  /*c6f0*/  FSEL R155, R13, -INF , !P5 ;  /* 0xff8000000d9b7808 */ /* 0x000fe40006800000 */
[----:B------:R-:W-:Y:S01]  /*c700*/  I2F R143, R143 ;  /* 0x0000008f008f7306 */ /* 0x000fe20000201400 */
[----:B---3--:R-:W-:Y:S01]  /*c710*/  FFMA.FTZ R7, R140, -UR19, R7 ;  /* 0x800000138c077c23 */ /* 0x008fe20008010007 */
[----:B------:R-:W-:Y:S01]  /*c720*/  BAR.SYNC.DEFER_BLOCKING 0x0 ;  /* 0x0000000000007b1d */ /* 0x000fe20000010000 */
[----:B------:R-:W-:Y:S02]  /*c730*/  ISETP.GE.AND P5, PT, R148, R212, PT ;  /* 0x000000d49400720c */ /* 0x000fe40003fa6270 */
[----:B------:R-:W-:Y:S02]  /*c740*/  ISETP.LT.OR P6, PT, R237, R216, P6 ;  /* 0x000000d8ed00720c */ /* 0x000fe400037c1670 */
[----:B------:R-:W-:Y:S01]  /*c750*/  FSEL R147, R7, -INF , !P1 ;  /* 0xff80000007937808 */ /* 0x000fe20004800000 */
[----:B------:R-:W-:Y:S01]  /*c760*/  I2F R141, R141 ;  /* 0x0000008d008d7306 */ /* 0x000fe20000201400 */
[----:B------:R-:W-:-:S02]  /*c770*/  ISETP.GE.AND P1, PT, R237, R212, PT ;  /* 0x000000d4ed00720c */ /* 0x000fc40003f26270 */
[-C--:B------:R-:W-:Y:S02]  /*c780*/  ISETP.LT.OR P5, PT, R148, R213.reuse, P5 ;  /* 0x000000d59400720c */ /* 0x080fe40002fa1670 */
[----:B------:R-:W-:-:S03]  /*c790*/  ISETP.LT.OR P1, PT, R237, R213, P1 ;  /* 0x000000d5ed00720c */ /* 0x000fc60000f21670 */
        /* <DEDUP_REMOVED lines=24> */
[----:B------:R-:W-:Y:S02]  /*c920*/  @!P2 LEA R12, P1, R6, c[0x0][0x168], 0x1 ;  /* 0x00005a00060caa11 */ /* 0x000fe400078208ff */
        /* <DEDUP_REMOVED lines=43> */
.L_x_488:
[----:B------:R-:W-:Y:S05]  /*cbe0*/  BSYNC B0 ;  /* 0x0000000000007941 */ /* 0x000fea0003800000 */
.L_x_487:
[----:B------:R-:W0:Y:S02]  /*cbf0*/  LDGDEPBAR ;  /* 0x00000000000079af */ /* 0x000e240000000000 */
.L_x_486:
[----:B------:R-:W-:Y:S01]  /*cc00*/  FMNMX.FTZ R5, R2, R3, !PT ;  /* 0x0000000302057209 */ /* 0x000fe20007810000 */
[----:B-1----:R-:W-:Y:S01]  /*cc10*/  LDSM.16.MT88.4 R12, [R194+0x12000] ;  /* 0x01200000c20c783b */ /* 0x002fe20000004200 */
[----:B--2---:R-:W-:Y:S02]  /*cc20*/  FMNMX.FTZ R6, R0, R29, !PT ;  /* 0x0000001d00067209 */ /* 0x004fe40007810000 */
        /* <DEDUP_REMOVED lines=48> */
[C---:B------:R-:W-:Y:S01]  /*cf30*/  FMUL.FTZ R154, R3.reuse, c[0x0][0x23c] ;  /* 0x00008f00039a7a20 */ /* 0x040fe20000410000 */
        /* <DEDUP_REMOVED lines=354> */
.L_x_482:
        /* <DEDUP_REMOVED lines=11> */
.L_x_492:
        /* <DEDUP_REMOVED lines=10> */
[C---:B------:R-:W-:Y:S04]  /*e6b0*/  LEA R7, P0, R6.reuse, R208, 0x6 ;  /* 0x000000d006077211 */ /* 0x040fe800078030ff */
[----:B------:R-:W-:Y:S01]  /*e6c0*/  IMAD.U32 R9, RZ, RZ, UR20 ;  /* 0x00000014ff097e24 */ /* 0x000fe2000f8e00ff */
[C---:B------:R-:W-:Y:S02]  /*e6d0*/  @!P4 LEA R18, P1, R7.reuse, c[0x0][0x168], 0x1 ;  /* 0x00005a000712ca11 */ /* 0x040fe400078208ff */
[C---:B------:R-:W-:Y:S02]  /*e6e0*/  @!P2 LEA R12, P5, R7.reuse, c[0x0][0x168], 0x1 ;  /* 0x00005a00070caa11 */ /* 0x040fe400078a08ff */
        /* <DEDUP_REMOVED lines=44> */
.L_x_490:
        /* <DEDUP_REMOVED lines=33> */
[----:B------:R-:W-:Y:S01]  /*ebc0*/  PLOP3.LUT P0, PT, PT, PT, UP0, 0x80, 0x0 ;  /* 0x000000000000781c */ /* 0x000fe20003f0f008 */
        /* <DEDUP_REMOVED lines=185> */
[----:B-----5:R-:W-:Y:S02]  /*f760*/  FMUL.FTZ R228, R10, c[0x0][0x2ec] ;  /* 0x0000bb000ae47a20 */ /* 0x020fe40000410000 */
        /* <DEDUP_REMOVED lines=9> */
[----:B----4-:R-:W-:Y:S01]  /*f800*/  FMUL.FTZ R236, R16, c[0x0][0x2ec] ;  /* 0x0000bb0010ec7a20 */ /* 0x010fe20000410000 */
[----:B------:R-:W-:Y:S04]  /*f810*/  HMMA.16816.F32 R32, R172, R134, R32 ;  /* 0x00000086ac20723c */ /* 0x000fe80000001820 */
[----:B------:R-:W4:Y:S01]  /*f820*/  MUFU.TANH R227, R227 ;  /* 0x000000e300e37308 */ /* 0x000f220000002400 */
        /* <DEDUP_REMOVED lines=10> */
[----:B------:R5:W1:Y:S01]  /*f8d0*/  MUFU.TANH R21, R250 ;  /* 0x000000fa00157308 */ /* 0x000a620000002400 */
        /* <DEDUP_REMOVED lines=8> */
[----:B------:R-:W-:Y:S05]  /*f960*/  FMUL.FTZ R251, R34, c[0x0][0x2ec] ;  /* 0x0000bb0022fb7a20 */ /* 0x000fea0000410000 */
[----:B------:R-:W1:Y:S01]  /*f970*/  MUFU.TANH R229, R229 ;  /* 0x000000e500e57308 */ /* 0x000e620000002400 */
[----:B-----5:R-:W-:Y:S09]  /*f980*/  FMUL.FTZ R250, R35, c[0x0][0x2ec] ;  /* 0x0000bb0023fa7a20 */ /* 0x020ff20000410000 */
        /* <DEDUP_REMOVED lines=24> */
.L_x_491:
[----:B------:R-:W-:Y:S01]  /*fb10*/  IMAD.U32 R5, RZ, RZ, UR13 ;  /* 0x0000000dff057e24 */ /* 0x000fe2000f8e00ff */
[----:B------:R-:W-:Y:S02]  /*fb20*/  UISETP.GT.AND UP0, UPT, UR13, UR7, UPT ;  /* 0x000000070d00728c */ /* 0x000fe4000bf04270 */
[----:B------:R-:W-:Y:S01]  /*fb30*/  UMOV UR22, UR13 ;  /* 0x0000000d00167c82 */ /* 0x000fe20008000000 */
[----:B------:R-:W-:Y:S05]  /*fb40*/  IMAD R6, R5, 0x40, R206 ;  /* 0x0000004005067824 */ /* 0x000fea00078e02ce */
[C---:B------:R-:W-:Y:S02]  /*fb50*/  IADD3 R4, R217.reuse, -R6, RZ ;  /* 0x80000006d9047210 */ /* 0x040fe40007ffe0ff */
[----:B------:R-:W-:Y:S02]  /*fb60*/  IADD3 R20, R6, 0x1, RZ ;  /* 0x0000000106147810 */ /* 0x000fe40007ffe0ff */
[----:B------:R-:W-:Y:S01]  /*fb70*/  IABS R27, R4 ;  /* 0x00000004001b7213 */ /* 0x000fe20000000000 */
[----:B------:R-:W-:Y:S01]  /*fb80*/  IMAD.IADD R4, R214, 0x1, -R6 ;  /* 0x00000001d6047824 */ /* 0x000fe200078e0a06 */
[C---:B------:R-:W-:Y:S02]  /*fb90*/  IADD3 R23, R6.reuse, 0x8, RZ ;  /* 0x0000000806177810 */ /* 0x040fe40007ffe0ff */
[C---:B-1----:R-:W-:Y:S02]  /*fba0*/  IADD3 R19, R6.reuse, 0x9, RZ ;  /* 0x0000000906137810 */ /* 0x042fe40007ffe0ff */
[----:B------:R-:W-:Y:S01]  /*fbb0*/  IABS R25, R4 ;  /* 0x0000000400197213 */ /* 0x000fe20000000000 */
[C-C-:B------:R-:W-:Y:S01]  /*fbc0*/  IMAD.IADD R4, R217.reuse, 0x1, -R20.reuse ;  /* 0x00000001d9047824 */ /* 0x140fe200078e0a14 */
[C---:B------:R-:W-:Y:S01]  /*fbd0*/  IADD3 R9, R6.reuse, 0x10, RZ ;  /* 0x0000001006097810 */ /* 0x040fe20007ffe0ff */
[----:B------:R-:W-:Y:S01]  /*fbe0*/  I2F R27, R27 ;  /* 0x0000001b001b7306 */ /* 0x000fe20000201400 */
[C---:B------:R-:W-:Y:S02]  /*fbf0*/  IADD3 R13, R6.reuse, 0x11, RZ ;  /* 0x00000011060d7810 */ /* 0x040fe40007ffe0ff */
[----:B------:R-:W-:Y:S02]  /*fc00*/  IABS R17, R4 ;  /* 0x0000000400117213 */ /* 0x000fe40000000000 */
[C---:B------:R-:W-:Y:S02]  /*fc10*/  IADD3 R4, R217.reuse, -R23, RZ ;  /* 0x80000017d9047210 */ /* 0x040fe40007ffe0ff */
[C---:B------:R-:W-:Y:S02]  /*fc20*/  IADD3 R12, R6.reuse, 0x18, RZ ;  /* 0x00000018060c7810 */ /* 0x040fe40007ffe0ff */
[----:B------:R-:W-:Y:S01]  /*fc30*/  IABS R18, R4 ;  /* 0x0000000400127213 */ /* 0x000fe20000000000 */
[C---:B------:R-:W-:Y:S01]  /*fc40*/  IMAD.IADD R4, R217.reuse, 0x1, -R19 ;  /* 0x00000001d9047824 */ /* 0x040fe200078e0a13 */
[----:B------:R-:W-:Y:S01]  /*fc50*/  I2F R17, R17 ;  /* 0x0000001100117306 */ /* 0x000fe20000201400 */
[C---:B------:R-:W-:Y:S02]  /*fc60*/  IADD3 R11, R6.reuse, 0x19, RZ ;  /* 0x00000019060b7810 */ /* 0x040fe40007ffe0ff */
[C---:B------:R-:W-:Y:S02]  /*fc70*/  ISETP.GE.AND P6, PT, R6.reuse, R213, PT ;  /* 0x000000d50600720c */ /* 0x040fe40003fc6270 */
[----:B------:R-:W-:Y:S02]  /*fc80*/  IABS R15, R4 ;  /* 0x00000004000f7213 */ /* 0x000fe40000000000 */
[C---:B------:R-:W-:Y:S02]  /*fc90*/  IADD3 R4, R217.reuse, -R9, RZ ;  /* 0x80000009d9047210 */ /* 0x040fe40007ffe0ff */
[C---:B------:R-:W-:Y:S01]  /*fca0*/  ISETP.GE.OR P6, PT, R6.reuse, R212, !P6 ;  /* 0x000000d40600720c */ /* 0x040fe200077c6670 */
[----:B------:R-:W-:Y:S01]  /*fcb0*/  I2F R18, R18 ;  /* 0x0000001200127306 */ /* 0x000fe20000201400 */
[----:B------:R-:W-:Y:S01]  /*fcc0*/  IABS R10, R4 ;  /* 0x00000004000a7213 */ /* 0x000fe20000000000 */
[C---:B------:R-:W-:Y:S01]  /*fcd0*/  IMAD.IADD R4, R217.reuse, 0x1, -R13 ;  /* 0x00000001d9047824 */ /* 0x040fe200078e0a0d */
[-C--:B------:R-:W-:Y:S02]  /*fce0*/  ISETP.GE.AND P1, PT, R6, R216.reuse, PT ;  /* 0x000000d80600720c */ /* 0x080fe40003f26270 */
[----:B------:R-:W-:Y:S02]  /*fcf0*/  ISETP.GE.AND P5, PT, R20, R216, PT ;  /* 0x000000d81400720c */ /* 0x000fe40003fa6270 */
[----:B------:R-:W-:Y:S02]  /*fd00*/  IABS R8, R4 ;  /* 0x0000000400087213 */ /* 0x000fe40000000000 */
[C---:B------:R-:W-:Y:S01]  /*fd10*/  IADD3 R4, R217.reuse, -R12, RZ ;  /* 0x8000000cd9047210 */ /* 0x040fe20007ffe0ff */
[----:B------:R-:W-:Y:S01]  /*fd20*/  I2F R10, R10 ;  /* 0x0000000a000a7306 */ /* 0x000fe20000201400 */
[-C--:B------:R-:W-:Y:S02]  /*fd30*/  ISETP.GE.OR P1, PT, R6, R215.reuse, !P1 ;  /* 0x000000d70600720c */ /* 0x080fe40004f26670 */
[----:B------:R-:W-:Y:S01]  /*fd40*/  IABS R5, R4 ;  /* 0x0000000400057213 */ /* 0x000fe20000000000 */
[----:B------:R-:W-:Y:S01]  /*fd50*/  IMAD.IADD R4, R214, 0x1, -R20 ;  /* 0x00000001d6047824 */ /* 0x000fe200078e0a14 */
[C---:B------:R-:W-:Y:S02]  /*fd60*/  ISETP.GE.OR P5, PT, R20.reuse, R215, !P5 ;  /* 0x000000d71400720c */ /* 0x040fe40006fa6670 */
[C---:B------:R-:W-:Y:S02]  /*fd70*/  ISETP.GE.AND P0, PT, R20.reuse, R213, PT ;  /* 0x000000d51400720c */ /* 0x040fe40003f06270 */
[----:B------:R-:W-:Y:S01]  /*fd80*/  IABS R14, R4 ;  /* 0x00000004000e7213 */ /* 0x000fe20000000000 */
[----:B------:R-:W-:Y:S01]  /*fd90*/  I2F R25, R25 ;  /* 0x0000001900197306 */ /* 0x000fe20000201400 */
[C---:B------:R-:W-:Y:S02]  /*fda0*/  IADD3 R4, R217.reuse, -R11, RZ ;  /* 0x8000000bd9047210 */ /* 0x040fe40007ffe0ff */
[----:B------:R-:W-:Y:S02]  /*fdb0*/  ISETP.GE.OR P0, PT, R20, R212, !P0 ;  /* 0x000000d41400720c */ /* 0x000fe40004706670 */
[----:B------:R-:W-:Y:S01]  /*fdc0*/  IABS R24, R4 ;  /* 0x0000000400187213 */ /* 0x000fe20000000000 */
[----:B------:R-:W-:Y:S04]  /*fdd0*/  IMAD.IADD R4, R214, 0x1, -R23 ;  /* 0x00000001d6047824 */ /* 0x000fe800078e0a17 */
[----:B------:R-:W-:Y:S01]  /*fde0*/  I2F R5, R5 ;  /* 0x0000000500057306 */ /* 0x000fe20000201400 */
[----:B------:R-:W-:Y:S02]  /*fdf0*/  IABS R7, R4 ;  /* 0x0000000400077213 */ /* 0x000fe40000000000 */
[C---:B------:R-:W-:Y:S04]  /*fe00*/  IADD3 R4, R6.reuse, 0x20, RZ ;  /* 0x0000002006047810 */ /* 0x040fe80007ffe0ff */
[----:B------:R-:W-:Y:S03]  /*fe10*/  IADD3 R16, R217, -R4, RZ ;  /* 0x80000004d9107210 */ /* 0x000fe60007ffe0ff */
[----:B------:R-:W-:Y:S01]  /*fe20*/  I2F R15, R15 ;  /* 0x0000000f000f7306 */ /* 0x000fe20000201400 */
[----:B------:R-:W-:Y:S09]  /*fe30*/  IABS R16, R16 ;  /* 0x0000001000107213 */ /* 0x000ff20000000000 */
[----:B------:R1:W-:Y:S10]  /*fe40*/  I2F R26, R16 ;  /* 0x00000010001a7306 */ /* 0x0003f40000201400 */
[----:B------:R-:W-:Y:S10]  /*fe50*/  I2F R8, R8 ;  /* 0x0000000800087306 */ /* 0x000ff40000201400 */
[----:B------:R-:W-:Y:S01]  /*fe60*/  I2F R14, R14 ;  /* 0x0000000e000e7306 */ /* 0x000fe20000201400 */
[----:B-1----:R-:W-:Y:S09]  /*fe70*/  IADD3 R16, R6, 0x21, RZ ;  /* 0x0000002106107810 */ /* 0x002ff20007ffe0ff */
[----:B------:R-:W-:Y:S10]  /*fe80*/  I2F R24, R24 ;  /* 0x0000001800187306 */ /* 0x000ff40000201400 */
[----:B------:R-:W1:Y:S02]  /*fe90*/  I2F R7, R7 ;  /* 0x0000000700077306 */ /* 0x000e640000201400 */
[----:B-1----:R-:W-:Y:S02]  /*fea0*/  FFMA.FTZ R228, R7, -UR19, R228 ;  /* 0x8000001307e47c23 */ /* 0x002fe400080100e4 */
[----:B------:R-:W-:Y:S02]  /*feb0*/  FFMA.FTZ R224, R17, -UR19, R224 ;  /* 0x8000001311e07c23 */ /* 0x000fe400080100e0 */
[----:B------:R-:W-:Y:S02]  /*fec0*/  IMAD.IADD R17, R214, 0x1, -R19 ;  /* 0x00000001d6117824 */ /* 0x000fe400078e0a13 */
[----:B------:R-:W-:Y:S01]  /*fed0*/  FFMA.FTZ R233, R10, -UR19, R233 ;  /* 0x800000130ae97c23 */ /* 0x000fe200080100e9 */
[----:B------:R-:W-:Y:S01]  /*fee0*/  FSEL R224, R224, -INF , !P5 ;  /* 0xff800000e0e07808 */ /* 0x000fe20006800000 */
[----:B------:R-:W-:Y:S01]  /*fef0*/  IMAD.IADD R10, R214, 0x1, -R9 ;  /* 0x00000001d60a7824 */ /* 0x000fe200078e0a09 */
[----:B------:R-:W-:Y:S01]  /*ff00*/  IABS R17, R17 ;  /* 0x0000001100117213 */ /* 0x000fe20000000000 */
[----:B------:R-:W-:Y:S01]  /*ff10*/  FFMA.FTZ R227, R18, -UR19, R227 ;  /* 0x8000001312e37c23 */ /* 0x000fe200080100e3 */
[----:B------:R-:W-:Y:S01]  /*ff20*/  ISETP.GE.AND P5, PT, R9, R216, PT ;  /* 0x000000d80900720c */ /* 0x000fe20003fa6270 */
[----:B------:R-:W-:Y:S01]  /*ff30*/  FFMA.FTZ R226, R25, -UR19, R226 ;  /* 0x8000001319e27c23 */ /* 0x000fe200080100e2 */
[----:B------:R-:W1:Y:S01]  /*ff40*/  I2F R28, R17 ;  /* 0x00000011001c7306 */ /* 0x000e620000201400 */
[----:B------:R-:W-:Y:S01]  /*ff50*/  IABS R10, R10 ;  /* 0x0000000a000a7213 */ /* 0x000fe20000000000 */
[----:B------:R-:W-:Y:S01]  /*ff60*/  FFMA.FTZ R236, R5, -UR19, R236 ;  /* 0x8000001305ec7c23 */ /* 0x000fe200080100ec */
[-C--:B------:R-:W-:Y:S01]  /*ff70*/  ISETP.GE.OR P5, PT, R9, R215.reuse, !P5 ;  /* 0x000000d70900720c */ /* 0x080fe20006fa6670 */
[----:B------:R-:W-:Y:S01]  /*ff80*/  FFMA.FTZ R230, R15, -UR19, R230 ;  /* 0x800000130fe67c23 */ /* 0x000fe200080100e6 */
[----:B------:R-:W-:Y:S01]  /*ff90*/  FSEL R5, R226, -INF , !P6 ;  /* 0xff800000e2057808 */ /* 0x000fe20007000000 */
[----:B------:R-:W-:Y:S01]  /*ffa0*/  FFMA.FTZ R220, R27, -UR19, R220 ;  /* 0x800000131bdc7c23 */ /* 0x000fe200080100dc */
[CC--:B------:R-:W-:Y:S01]  /*ffb0*/  ISETP.GE.AND P6, PT, R19.reuse, R216.reuse, PT ;  /* 0x000000d81300720c */ /* 0x0c0fe20003fc6270 */
[----:B------:R-:W-:Y:S01]  /*ffc0*/  FFMA.FTZ R235, R8, -UR19, R235 ;  /* 0x8000001308eb7c23 */ /* 0x000fe200080100eb */
[----:B------:R-:W-:Y:S01]  /*ffd0*/  IADD3 R15, R6, 0x28, RZ ;  /* 0x00000028060f7810 */ /* 0x000fe20007ffe0ff */
[----:B------:R2:W3:Y:S01]  /*ffe0*/  I2F R18, R10 ;  /* 0x0000000a00127306 */ /* 0x0004e20000201400 */
[-C--:B------:R-:W-:Y:S01]  /*fff0*/  ISETP.GE.OR P6, PT, R19, R215.reuse, !P6 ;  /* 0x000000d71300720c */ /* 0x080fe200077c6670 */
[----:B------:R-:W-:Y:S01]  /*10000*/  FFMA.FTZ R3, R14, -UR19, R3 ;  /* 0x800000130e037c23 */ /* 0x000fe20008010003 */
[----:B------:R-:W-:Y:S01]  /*10010*/  FSEL R220, R220, -INF , !P1 ;  /* 0xff800000dcdc7808 */ /* 0x000fe20004800000 */
[----:B------:R-:W-:Y:S01]  /*10020*/  FFMA.FTZ R239, R24, -UR19, R239 ;  /* 0x8000001318ef7c23 */ /* 0x000fe200080100ef */
[----:B------:R-:W-:Y:S01]  /*10030*/  FSEL R230, R230, -INF , !P6 ;  /* 0xff800000e6e67808 */ /* 0x000fe20007000000 */
[----:B------:R-:W-:Y:S01]  /*10040*/  FFMA.FTZ R241, R26, -UR19, R241 ;  /* 0x800000131af17c23 */ /* 0x000fe200080100f1 */
[-C--:B------:R-:W-:Y:S01]  /*10050*/  ISETP.GE.AND P6, PT, R12, R216.reuse, PT ;  /* 0x000000d80c00720c */ /* 0x080fe20003fc6270 */
[----:B------:R-:W-:Y:S01]  /*10060*/  IMAD.IADD R27, R214, 0x1, -R13 ;  /* 0x00000001d61b7824 */ /* 0x000fe200078e0a0d */
[CC--:B------:R-:W-:Y:S02]  /*10070*/  ISETP.GE.AND P1, PT, R23.reuse, R216.reuse, PT ;  /* 0x000000d81700720c */ /* 0x0c0fe40003f26270 */
[-C--:B------:R-:W-:Y:S02]  /*10080*/  ISETP.GE.OR P6, PT, R12, R215.reuse, !P6 ;  /* 0x000000d70c00720c */ /* 0x080fe400077c6670 */
[----:B------:R-:W-:Y:S01]  /*10090*/  ISETP.GE.OR P1, PT, R23, R215, !P1 ;  /* 0x000000d71700720c */ /* 0x000fe20004f26670 */
[----:B-1----:R-:W-:Y:S01]  /*100a0*/  FFMA.FTZ R229, R28, -UR19, R229 ;  /* 0x800000131ce57c23 */ /* 0x002fe200080100e5 */
[----:B------:R-:W-:Y:S01]  /*100b0*/  IADD3 R17, R217, -R15, RZ ;  /* 0x8000000fd9117210 */ /* 0x000fe20007ffe0ff */
[----:B------:R-:W-:Y:S01]  /*100c0*/  LDSM.16.MT88.4 R28, [R193+0x12000] ;  /* 0x01200000c11c783b */ /* 0x000fe20000004200 */
[----:B------:R-:W-:Y:S02]  /*100d0*/  FSEL R142, R236, -INF , !P6 ;  /* 0xff800000ec8e7808 */ /* 0x000fe40007000000 */
[----:B------:R-:W-:Y:S02]  /*100e0*/  IABS R17, R17 ;  /* 0x0000001100117213 */ /* 0x000fe40000000000 */
[----:B------:R-:W-:Y:S02]  /*100f0*/  ISETP.GE.AND P6, PT, R9, R213, PT ;  /* 0x000000d50900720c */ /* 0x000fe40003fc6270 */
[----:B------:R-:W1:Y:S01]  /*10100*/  I2F R20, R17 ;  /* 0x0000001100147306 */ /* 0x000e620000201400 */
[----:B--2---:R-:W-:Y:S01]  /*10110*/  FSEL R10, R227, -INF , !P1 ;  /* 0xff800000e30a7808 */ /* 0x004fe20004800000 */
[----:B---3--:R-:W-:Y:S01]  /*10120*/  FFMA.FTZ R231, R18, -UR19, R231 ;  /* 0x8000001312e77c23 */ /* 0x008fe200080100e7 */
[----:B------:R-:W-:Y:S02]  /*10130*/  ISETP.GE.AND P1, PT, R13, R216, PT ;  /* 0x000000d80d00720c */ /* 0x000fe40003f26270 */
[----:B------:R-:W-:Y:S01]  /*10140*/  ISETP.GE.OR P6, PT, R9, R212, !P6 ;  /* 0x000000d40900720c */ /* 0x000fe200077c6670 */
[----:B------:R-:W-:Y:S01]  /*10150*/  IMAD.IADD R9, R214, 0x1, -R12 ;  /* 0x00000001d6097824 */ /* 0x000fe200078e0a0c */
[----:B------:R-:W-:Y:S02]  /*10160*/  ISETP.GE.OR P1, PT, R13, R215, !P1 ;  /* 0x000000d70d00720c */ /* 0x000fe40004f26670 */
[----:B------:R-:W-:Y:S02]  /*10170*/  IADD3 R25, R217, -R16, RZ ;  /* 0x80000010d9197210 */ /* 0x000fe40007ffe0ff */
[----:B------:R-:W-:Y:S02]  /*10180*/  IABS R9, R9 ;  /* 0x0000000900097213 */ /* 0x000fe40000000000 */
[----:B------:R-:W-:Y:S02]  /*10190*/  FSEL R162, R235, -INF , !P1 ;  /* 0xff800000eba27808 */ /* 0x000fe40004800000 */
[C---:B------:R-:W-:Y:S01]  /*101a0*/  IADD3 R14, R6.reuse, 0x30, RZ ;  /* 0x00000030060e7810 */ /* 0x040fe20007ffe0ff */
[----:B------:R-:W2:Y:S01]  /*101b0*/  I2F R24, R9 ;  /* 0x0000000900187306 */ /* 0x000ea20000201400 */
[----:B------:R-:W-:Y:S02]  /*101c0*/  IABS R25, R25 ;  /* 0x0000001900197213 */ /* 0x000fe40000000000 */
[C---:B------:R-:W-:Y:S02]  /*101d0*/  ISETP.GE.AND P1, PT, R19.reuse, R213, PT ;  /* 0x000000d51300720c */ /* 0x040fe40003f26270 */
[----:B------:R-:W-:Y:S02]  /*101e0*/  IADD3 R8, R6, 0x29, RZ ;  /* 0x0000002906087810 */ /* 0x000fe40007ffe0ff */
[----:B------:R-:W-:Y:S01]  /*101f0*/  ISETP.GE.OR P1, PT, R19, R212, !P1 ;  /* 0x000000d41300720c */ /* 0x000fe20004f26670 */
[----:B-1----:R-:W-:Y:S01]  /*10200*/  FFMA.FTZ R245, R20, -UR19, R245 ;  /* 0x8000001314f57c23 */ /* 0x002fe200080100f5 */
[----:B------:R-:W-:Y:S01]  /*10210*/  IADD3 R19, R217, -R14, RZ ;  /* 0x8000000ed9137210 */ /* 0x000fe20007ffe0ff */
[----:B------:R-:W1:Y:S01]  /*10220*/  I2F R25, R25 ;  /* 0x0000001900197306 */ /* 0x000e620000201400 */
[----:B------:R-:W-:Y:S02]  /*10230*/  IABS R17, R27 ;  /* 0x0000001b00117213 */ /* 0x000fe40000000000 */
[----:B------:R-:W-:Y:S02]  /*10240*/  IABS R19, R19 ;  /* 0x0000001300137213 */ /* 0x000fe40000000000 */
[----:B------:R-:W-:Y:S02]  /*10250*/  FSEL R164, R233, -INF , !P5 ;  /* 0xff800000e9a47808 */ /* 0x000fe40006800000 */
[----:B------:R-:W-:Y:S02]  /*10260*/  ISETP.GE.AND P5, PT, R23, R213, PT ;  /* 0x000000d51700720c */ /* 0x000fe40003fa6270 */
[----:B------:R-:W-:Y:S01]  /*10270*/  IADD3 R27, R217, -R8, RZ ;  /* 0x80000008d91b7210 */ /* 0x000fe20007ffe0ff */
[----:B------:R-:W3:Y:S01]  /*10280*/  I2F R26, R19 ;  /* 0x00000013001a7306 */ /* 0x000ee20000201400 */
[----:B------:R-:W-:Y:S02]  /*10290*/  ISETP.GE.OR P5, PT, R23, R212, !P5 ;  /* 0x000000d41700720c */ /* 0x000fe40006fa6670 */
[----:B------:R-:W-:Y:S01]  /*102a0*/  IABS R27, R27 ;  /* 0x0000001b001b7213 */ /* 0x000fe20000000000 */
[----:B--2---:R-:W-:Y:S01]  /*102b0*/  FFMA.FTZ R237, R24, -UR19, R237 ;  /* 0x8000001318ed7c23 */ /* 0x004fe200080100ed */
[----:B------:R-:W-:Y:S02]  /*102c0*/  FSEL R7, R3, -INF , !P0 ;  /* 0xff80000003077808 */ /* 0x000fe40004000000 */
[CC--:B------:R-:W-:Y:S02]  /*102d0*/  ISETP.GE.AND P0, PT, R11.reuse, R216.reuse, PT ;  /* 0x000000d80b00720c */ /* 0x0c0fe40003f06270 */
[----:B------:R-:W-:Y:S01]  /*102e0*/  FSEL R9, R228, -INF , !P5 ;  /* 0xff800000e4097808 */ /* 0x000fe20006800000 */
[----:B------:R-:W2:Y:S01]  /*102f0*/  I2F R17, R17 ;  /* 0x0000001100117306 */ /* 0x000ea20000201400 */
[CC--:B------:R-:W-:Y:S02]  /*10300*/  ISETP.GE.AND P5, PT, R16.reuse, R216.reuse, PT ;  /* 0x000000d81000720c */ /* 0x0c0fe40003fa6270 */
[-C--:B------:R-:W-:Y:S01]  /*10310*/  ISETP.GE.OR P0, PT, R11, R215.reuse, !P0 ;  /* 0x000000d70b00720c */ /* 0x080fe20004706670 */
[----:B-1----:R-:W-:Y:S01]  /*10320*/  FFMA.FTZ R244, R25, -UR19, R244 ;  /* 0x8000001319f47c23 */ /* 0x002fe200080100f4 */
[----:B------:R-:W-:Y:S01]  /*10330*/  ISETP.GE.OR P5, PT, R16, R215, !P5 ;  /* 0x000000d71000720c */ /* 0x000fe20006fa6670 */
[----:B------:R-:W-:Y:S01]  /*10340*/  IMAD.IADD R25, R214, 0x1, -R11 ;  /* 0x00000001d6197824 */ /* 0x000fe200078e0a0b */
[----:B------:R-:W-:Y:S02]  /*10350*/  FSEL R140, R239, -INF , !P0 ;  /* 0xff800000ef8c7808 */ /* 0x000fe40004000000 */
[----:B------:R-:W-:Y:S01]  /*10360*/  ISETP.GE.AND P0, PT, R4, R216, PT ;  /* 0x000000d80400720c */ /* 0x000fe20003f06270 */
[----:B------:R-:W1:Y:S01]  /*10370*/  I2F R23, R27 ;  /* 0x0000001b00177306 */ /* 0x000e620000201400 */
[----:B------:R-:W-:Y:S02]  /*10380*/  FSEL R158, R244, -INF , !P5 ;  /* 0xff800000f49e7808 */ /* 0x000fe40006800000 */
[C---:B------:R-:W-:Y:S01]  /*10390*/  ISETP.GE.AND P5, PT, R11.reuse, R213, PT ;  /* 0x000000d50b00720c */ /* 0x040fe20003fa6270 */
[----:B---3--:R-:W-:Y:S01]  /*103a0*/  FFMA.FTZ R249, R26, -UR19, R249 ;  /* 0x800000131af97c23 */ /* 0x008fe200080100f9 */
[----:B------:R-:W-:Y:S02]  /*103b0*/  ISETP.GE.OR P0, PT, R4, R215, !P0 ;  /* 0x000000d70400720c */ /* 0x000fe40004706670 */
[----:B------:R-:W-:Y:S02]  /*103c0*/  IABS R19, R25 ;  /* 0x0000001900137213 */ /* 0x000fe40000000000 */
[----:B------:R-:W-:Y:S02]  /*103d0*/  IADD3 R3, R6, 0x31, RZ ;  /* 0x0000003106037810 */ /* 0x000fe40007ffe0ff */
[-C--:B------:R-:W-:Y:S01]  /*103e0*/  ISETP.GE.OR P5, PT, R11, R212.reuse, !P5 ;  /* 0x000000d40b00720c */ /* 0x080fe20006fa6670 */
[----:B------:R-:W-:Y:S01]  /*103f0*/  IMAD.IADD R11, R214, 0x1, -R4 ;  /* 0x00000001d60b7824 */ /* 0x000fe200078e0a04 */
[----:B------:R-:W-:Y:S01]  /*10400*/  FSEL R160, R241, -INF , !P0 ;  /* 0xff800000f1a07808 */ /* 0x000fe20004000000 */
[----:B------:R-:W3:Y:S01]  /*10410*/  I2F R19, R19 ;  /* 0x0000001300137306 */ /* 0x000ee20000201400 */
[----:B------:R-:W-:Y:S01]  /*10420*/  ISETP.GE.AND P0, PT, R13, R213, PT ;  /* 0x000000d50d00720c */ /* 0x000fe20003f06270 */
[----:B--2---:R-:W-:Y:S01]  /*10430*/  FFMA.FTZ R232, R17, -UR19, R232 ;  /* 0x8000001311e87c23 */ /* 0x004fe200080100e8 */
[----:B------:R-:W-:Y:S02]  /*10440*/  IADD3 R25, R217, -R3, RZ ;  /* 0x80000003d9197210 */ /* 0x000fe40007ffe0ff */
[----:B------:R-:W-:Y:S02]  /*10450*/  FSEL R229, R229, -INF , !P1 ;  /* 0xff800000e5e57808 */ /* 0x000fe40004800000 */
[-C--:B------:R-:W-:Y:S02]  /*10460*/  ISETP.GE.OR P0, PT, R13, R212.reuse, !P0 ;  /* 0x000000d40d00720c */ /* 0x080fe40004706670 */
[----:B------:R-:W-:Y:S01]  /*10470*/  ISETP.GE.AND P1, PT, R12, R213, PT ;  /* 0x000000d50c00720c */ /* 0x000fe20003f26270 */
[----:B-1----:R-:W-:Y:S01]  /*10480*/  FFMA.FTZ R246, R23, -UR19, R246 ;  /* 0x8000001317f67c23 */ /* 0x002fe200080100f6 */
[----:B------:R-:W-:Y:S02]  /*10490*/  IABS R13, R11 ;  /* 0x0000000b000d7213 */ /* 0x000fe40000000000 */
[----:B------:R-:W-:Y:S02]  /*104a0*/  IADD3 R11, R6, 0x38, RZ ;  /* 0x00000038060b7810 */ /* 0x000fe40007ffe0ff */
[----:B------:R-:W-:Y:S02]  /*104b0*/  IABS R25, R25 ;  /* 0x0000001900197213 */ /* 0x000fe40000000000 */
[----:B------:R-:W-:Y:S01]  /*104c0*/  ISETP.GE.OR P1, PT, R12, R212, !P1 ;  /* 0x000000d40c00720c */ /* 0x000fe20004f26670 */
[----:B------:R-:W1:Y:S01]  /*104d0*/  I2F R13, R13 ;  /* 0x0000000d000d7306 */ /* 0x000e620000201400 */
[----:B------:R-:W-:Y:S02]  /*104e0*/  IADD3 R17, R217, -R11, RZ ;  /* 0x8000000bd9117210 */ /* 0x000fe40007ffe0ff */
[----:B------:R-:W-:Y:S02]  /*104f0*/  FSEL R163, R231, -INF , !P6 ;  /* 0xff800000e7a37808 */ /* 0x000fe40007000000 */
[-C--:B------:R-:W-:Y:S01]  /*10500*/  ISETP.GE.AND P6, PT, R15, R216.reuse, PT ;  /* 0x000000d80f00720c */ /* 0x080fe20003fc6270 */
[----:B---3--:R-:W-:Y:S01]  /*10510*/  FFMA.FTZ R234, R19, -UR19, R234 ;  /* 0x8000001313ea7c23 */ /* 0x008fe200080100ea */
[----:B------:R-:W-:Y:S01]  /*10520*/  IABS R23, R17 ;  /* 0x0000001100177213 */ /* 0x000fe20000000000 */
[----:B------:R-:W-:Y:S01]  /*10530*/  IMAD.IADD R17, R214, 0x1, -R16 ;  /* 0x00000001d6117824 */ /* 0x000fe200078e0a10 */
[----:B------:R-:W-:Y:S01]  /*10540*/  ISETP.GE.OR P6, PT, R15, R215, !P6 ;  /* 0x000000d70f00720c */ /* 0x000fe200077c6670 */
[----:B------:R-:W2:Y:S01]  /*10550*/  I2F R12, R25 ;  /* 0x00000019000c7306 */ /* 0x000ea20000201400 */
[----:B------:R-:W-:Y:S02]  /*10560*/  FSEL R161, R232, -INF , !P0 ;  /* 0xff800000e8a17808 */ /* 0x000fe40004000000 */
[----:B------:R-:W-:Y:S02]  /*10570*/  IABS R17, R17 ;  /* 0x0000001100117213 */ /* 0x000fe40000000000 */
[----:B------:R-:W-:Y:S02]  /*10580*/  FSEL R156, R245, -INF , !P6 ;  /* 0xff800000f59c7808 */ /* 0x000fe40007000000 */
[----:B------:R-:W-:Y:S02]  /*10590*/  ISETP.GE.AND P6, PT, R8, R216, PT ;  /* 0x000000d80800720c */ /* 0x000fe40003fc6270 */
[----:B------:R-:W-:Y:S01]  /*105a0*/  FMNMX.FTZ R19, R220, R2, !PT ;  /* 0x00000002dc137209 */ /* 0x000fe20007810000 */
[----:B------:R-:W3:Y:S01]  /*105b0*/  I2F R23, R23 ;  /* 0x0000001700177306 */ /* 0x000ee20000201400 */
[----:B------:R-:W-:Y:S02]  /*105c0*/  ISETP.GE.OR P6, PT, R8, R215, !P6 ;  /* 0x000000d70800720c */ /* 0x000fe400077c6670 */
[----:B------:R-:W-:Y:S01]  /*105d0*/  ISETP.GE.AND P0, PT, R14, R216, PT ;  /* 0x000000d80e00720c */ /* 0x000fe20003f06270 */
[----:B-1----:R-:W-:Y:S01]  /*105e0*/  FFMA.FTZ R240, R13, -UR19, R240 ;  /* 0x800000130df07c23 */ /* 0x002fe200080100f0 */
[----:B------:R-:W-:Y:S02]  /*105f0*/  FSEL R154, R246, -INF , !P6 ;  /* 0xff800000f69a7808 */ /* 0x000fe40007000000 */
[----:B------:R-:W-:Y:S02]  /*10600*/  ISETP.GE.AND P6, PT, R4, R213, PT ;  /* 0x000000d50400720c */ /* 0x000fe40003fc6270 */
[----:B------:R-:W-:Y:S01]  /*10610*/  IADD3 R6, R6, 0x39, RZ ;  /* 0x0000003906067810 */ /* 0x000fe20007ffe0ff */
[----:B------:R-:W1:Y:S01]  /*10620*/  I2F R17, R17 ;  /* 0x0000001100117306 */ /* 0x000e620000201400 */
[----:B------:R-:W-:Y:S02]  /*10630*/  FSEL R141, R234, -INF , !P5 ;  /* 0xff800000ea8d7808 */ /* 0x000fe40006800000 */
[----:B------:R-:W-:Y:S01]  /*10640*/  ISETP.GE.OR P0, PT, R14, R215, !P0 ;  /* 0x000000d70e00720c */ /* 0x000fe20004706670 */
[----:B--2---:R-:W-:Y:S01]  /*10650*/  FFMA.FTZ R21, R12, -UR19, R21 ;  /* 0x800000130c157c23 */ /* 0x004fe20008010015 */
[----:B------:R-:W-:Y:S01]  /*10660*/  ISETP.GE.OR P6, PT, R4, R212, !P6 ;  /* 0x000000d40400720c */ /* 0x000fe200077c6670 */
[----:B------:R-:W-:Y:S01]  /*10670*/  IMAD.IADD R4, R214, 0x1, -R15 ;  /* 0x00000001d6047824 */ /* 0x000fe200078e0a0f */
[----:B------:R-:W-:Y:S02]  /*10680*/  ISETP.GE.AND P5, PT, R3, R216, PT ;  /* 0x000000d80300720c */ /* 0x000fe40003fa6270 */
[----:B------:R-:W-:Y:S02]  /*10690*/  FMNMX.FTZ R19, R224, R19, !PT ;  /* 0x00000013e0137209 */ /* 0x000fe40007810000 */
[----:B------:R-:W-:Y:S02]  /*106a0*/  FSEL R143, R237, -INF , !P1 ;  /* 0xff800000ed8f7808 */ /* 0x000fe40004800000 */
[----:B------:R-:W-:Y:S01]  /*106b0*/  ISETP.GE.AND P1, PT, R16, R213, PT ;  /* 0x000000d51000720c */ /* 0x000fe20003f26270 */
[----:B---3--:R-:W-:Y:S01]  /*106c0*/  FFMA.FTZ R22, R23, -UR19, R22 ;  /* 0x8000001317167c23 */ /* 0x008fe20008010016 */
[----:B------:R-:W-:Y:S02]  /*106d0*/  IADD3 R18, R217, -R6, RZ ;  /* 0x80000006d9127210 */ /* 0x000fe40007ffe0ff */
[----:B------:R-:W-:Y:S02]  /*106e0*/  FSEL R152, R249, -INF , !P0 ;  /* 0xff800000f9987808 */ /* 0x000fe40004000000 */
[----:B------:R-:W-:Y:S02]  /*106f0*/  ISETP.GE.OR P5, PT, R3, R215, !P5 ;  /* 0x000000d70300720c */ /* 0x000fe40006fa6670 */
[----:B------:R-:W-:Y:S02]  /*10700*/  FMNMX.FTZ R19, R10, R19, !PT ;  /* 0x000000130a137209 */ /* 0x000fe40007810000 */
[----:B------:R-:W-:Y:S01]  /*10710*/  ISETP.GE.AND P0, PT, R15, R213, PT ;  /* 0x000000d50f00720c */ /* 0x000fe20003f06270 */
[----:B-1----:R-:W-:Y:S01]  /*10720*/  FFMA.FTZ R238, R17, -UR19, R238 ;  /* 0x8000001311ee7c23 */ /* 0x002fe200080100ee */
[----:B------:R-:W-:Y:S02]  /*10730*/  IABS R4, R4 ;  /* 0x0000000400047213 */ /* 0x000fe40000000000 */
[----:B------:R-:W-:Y:S02]  /*10740*/  IABS R18, R18 ;  /* 0x0000001200127213 */ /* 0x000fe40000000000 */
[-C--:B------:R-:W-:Y:S01]  /*10750*/  ISETP.GE.OR P1, PT, R16, R212.reuse, !P1 ;  /* 0x000000d41000720c */ /* 0x080fe20004f26670 */
[----:B------:R-:W-:Y:S01]  /*10760*/  IMAD.IADD R16, R214, 0x1, -R14 ;  /* 0x00000001d6107824 */ /* 0x000fe200078e0a0e */
[----:B------:R-:W-:Y:S01]  /*10770*/  FSEL R150, R21, -INF , !P5 ;  /* 0xff80000015967808 */ /* 0x000fe20006800000 */
[----:B------:R-:W1:Y:S01]  /*10780*/  I2F R13, R4 ;  /* 0x00000004000d7306 */ /* 0x000e620000201400 */
[----:B------:R-:W-:Y:S02]  /*10790*/  ISETP.GE.OR P0, PT, R15, R212, !P0 ;  /* 0x000000d40f00720c */ /* 0x000fe40004706670 */
[----:B------:R-:W-:Y:S02]  /*107a0*/  FMNMX.FTZ R21, R230, R19, !PT ;  /* 0x00000013e6157209 */ /* 0x000fe40007810000 */
[C---:B------:R-:W-:Y:S02]  /*107b0*/  ISETP.GE.AND P5, PT, R11.reuse, R216, PT ;  /* 0x000000d80b00720c */ /* 0x040fe40003fa6270 */
[----:B------:R-:W-:Y:S02]  /*107c0*/  IABS R16, R16 ;  /* 0x0000001000107213 */ /* 0x000fe40000000000 */
[----:B------:R-:W-:Y:S01]  /*107d0*/  FMNMX.FTZ R21, R164, R21, !PT ;  /* 0x00000015a4157209 */ /* 0x000fe20007810000 */
[----:B------:R-:W2:Y:S01]  /*107e0*/  I2F R15, R18 ;  /* 0x00000012000f7306 */ /* 0x000ea20000201400 */
[----:B------:R-:W-:Y:S02]  /*107f0*/  ISETP.GE.OR P5, PT, R11, R215, !P5 ;  /* 0x000000d70b00720c */ /* 0x000fe40006fa6670 */
[----:B------:R-:W-:Y:S02]  /*10800*/  FMNMX.FTZ R17, R162, R21, !PT ;  /* 0x00000015a2117209 */ /* 0x000fe40007810000 */
[----:B------:R-:W-:Y:S02]  /*10810*/  FSEL R148, R22, -INF , !P5 ;  /* 0xff80000016947808 */ /* 0x000fe40006800000 */
[----:B------:R-:W-:Y:S01]  /*10820*/  ISETP.GE.AND P5, PT, R14, R213, PT ;  /* 0x000000d50e00720c */ /* 0x000fe20003fa6270 */
[----:B------:R-:W-:Y:S01]  /*10830*/  LDSM.16.MT88.4 R20, [R194+0x12000] ;  /* 0x01200000c214783b */ /* 0x000fe20000004200 */
[----:B------:R-:W-:Y:S01]  /*10840*/  FMNMX.FTZ R17, R142, R17, !PT ;  /* 0x000000118e117209 */ /* 0x000fe20007810000 */
[----:B------:R-:W3:Y:S01]  /*10850*/  I2F R19, R16 ;  /* 0x0000001000137306 */ /* 0x000ee20000201400 */
[----:B------:R-:W-:Y:S02]  /*10860*/  ISETP.GE.OR P5, PT, R14, R212, !P5 ;  /* 0x000000d40e00720c */ /* 0x000fe40006fa6670 */
[----:B------:R-:W-:Y:S01]  /*10870*/  FMNMX.FTZ R14, R5, R0, !PT ;  /* 0x00000000050e7209 */ /* 0x000fe20007810000 */
[----:B-1----:R-:W-:Y:S01]  /*10880*/  FFMA.FTZ R242, R13, -UR19, R242 ;  /* 0x800000130df27c23 */ /* 0x002fe200080100f2 */
[----:B------:R-:W-:Y:S02]  /*10890*/  IADD3 R12, R214, -R8, RZ ;  /* 0x80000008d60c7210 */ /* 0x000fe40007ffe0ff */
[----:B------:R-:W-:Y:S02]  /*108a0*/  FMNMX.FTZ R17, R140, R17, !PT ;  /* 0x000000118c117209 */ /* 0x000fe40007810000 */
[----:B------:R-:W-:Y:S02]  /*108b0*/  FMNMX.FTZ R14, R7, R14, !PT ;  /* 0x0000000e070e7209 */ /* 0x000fe40007810000 */
[----:B------:R-:W-:Y:S02]  /*108c0*/  IABS R12, R12 ;  /* 0x0000000c000c7213 */ /* 0x000fe40000000000 */
[----:B------:R-:W-:Y:S01]  /*108d0*/  FMNMX.FTZ R17, R160, R17, !PT ;  /* 0x00000011a0117209 */ /* 0x000fe20007810000 */
[----:B--2---:R-:W-:Y:S01]  /*108e0*/  FFMA.FTZ R252, R15, -UR19, R252 ;  /* 0x800000130ffc7c23 */ /* 0x004fe200080100fc */
[----:B------:R-:W-:Y:S01]  /*108f0*/  FMNMX.FTZ R14, R9, R14, !PT ;  /* 0x0000000e090e7209 */ /* 0x000fe20007810000 */
[----:B------:R-:W-:Y:S01]  /*10900*/  IMAD.IADD R15, R214, 0x1, -R11 ;  /* 0x00000001d60f7824 */ /* 0x000fe200078e0a0b */
[----:B------:R-:W-:Y:S01]  /*10910*/  FMNMX.FTZ R17, R158, R17, !PT ;  /* 0x000000119e117209 */ /* 0x000fe20007810000 */
[----:B------:R-:W1:Y:S01]  /*10920*/  I2F R12, R12 ;  /* 0x0000000c000c7306 */ /* 0x000e620000201400 */
[----:B------:R-:W-:Y:S02]  /*10930*/  IADD3 R4, R214, -R3, RZ ;  /* 0x80000003d6047210 */ /* 0x000fe40007ffe0ff */
[----:B------:R-:W-:Y:S02]  /*10940*/  FMNMX.FTZ R14, R229, R14, !PT ;  /* 0x0000000ee50e7209 */ /* 0x000fe40007810000 */
[----:B------:R-:W-:Y:S01]  /*10950*/  FSEL R159, R240, -INF , !P6 ;  /* 0xff800000f09f7808 */ /* 0x000fe20007000000 */
[----:B---3--:R-:W-:Y:S01]  /*10960*/  FFMA.FTZ R248, R19, -UR19, R248 ;  /* 0x8000001313f87c23 */ /* 0x008fe200080100f8 */
[----:B------:R-:W-:Y:S02]  /*10970*/  ISETP.GE.AND P6, PT, R8, R213, PT ;  /* 0x000000d50800720c */ /* 0x000fe40003fc6270 */
[----:B------:R-:W-:Y:S02]  /*10980*/  FMNMX.FTZ R17, R156, R17, !PT ;  /* 0x000000119c117209 */ /* 0x000fe40007810000 */
[----:B------:R-:W-:Y:S02]  /*10990*/  IABS R4, R4 ;  /* 0x0000000400047213 */ /* 0x000fe40000000000 */
[----:B------:R-:W-:Y:S02]  /*109a0*/  FMNMX.FTZ R14, R163, R14, !PT ;  /* 0x0000000ea30e7209 */ /* 0x000fe40007810000 */
[----:B------:R-:W-:Y:S02]  /*109b0*/  ISETP.GE.OR P6, PT, R8, R212, !P6 ;  /* 0x000000d40800720c */ /* 0x000fe400077c6670 */
[----:B------:R-:W-:Y:S01]  /*109c0*/  IABS R16, R15 ;  /* 0x0000000f00107213 */ /* 0x000fe20000000000 */
[----:B------:R-:W2:Y:S01]  /*109d0*/  I2F R8, R4 ;  /* 0x0000000400087306 */ /* 0x000ea20000201400 */
[----:B------:R-:W-:Y:S02]  /*109e0*/  IADD3 R15, R214, -R6, RZ ;  /* 0x80000006d60f7210 */ /* 0x000fe40007ffe0ff */
[----:B------:R-:W-:Y:S02]  /*109f0*/  FMNMX.FTZ R17, R154, R17, !PT ;  /* 0x000000119a117209 */ /* 0x000fe40007810000 */
[----:B------:R-:W-:Y:S01]  /*10a00*/  FMNMX.FTZ R14, R161, R14, !PT ;  /* 0x0000000ea10e7209 */ /* 0x000fe20007810000 */
[----:B-1----:R-:W-:Y:S01]  /*10a10*/  FFMA.FTZ R243, R12, -UR19, R243 ;  /* 0x800000130cf37c23 */ /* 0x002fe200080100f3 */
[----:B------:R-:W-:Y:S02]  /*10a20*/  IABS R15, R15 ;  /* 0x0000000f000f7213 */ /* 0x000fe40000000000 */
[----:B------:R-:W-:Y:S01]  /*10a30*/  FSEL R157, R238, -INF , !P1 ;  /* 0xff800000ee9d7808 */ /* 0x000fe20004800000 */
[----:B------:R-:W1:Y:S01]  /*10a40*/  I2F R4, R16 ;  /* 0x0000001000047306 */ /* 0x000e620000201400 */
[----:B------:R-:W-:Y:S02]  /*10a50*/  FMNMX.FTZ R17, R152, R17, !PT ;  /* 0x0000001198117209 */ /* 0x000fe40007810000 */
[----:B------:R-:W-:Y:S02]  /*10a60*/  ISETP.GE.AND P1, PT, R6, R216, PT ;  /* 0x000000d80600720c */ /* 0x000fe40003f26270 */
[----:B------:R-:W-:Y:S02]  /*10a70*/  FMNMX.FTZ R14, R143, R14, !PT ;  /* 0x0000000e8f0e7209 */ /* 0x000fe40007810000 */
[----:B------:R-:W-:Y:S02]  /*10a80*/  FMNMX.FTZ R17, R150, R17, !PT ;  /* 0x0000001196117209 */ /* 0x000fe40007810000 */
[----:B------:R-:W-:Y:S01]  /*10a90*/  ISETP.GE.OR P1, PT, R6, R215, !P1 ;  /* 0x000000d70600720c */ /* 0x000fe20004f26670 */
[----:B------:R-:W3:Y:S01]  /*10aa0*/  I2F R15, R15 ;  /* 0x0000000f000f7306 */ /* 0x000ee20000201400 */
[----:B------:R-:W-:Y:S02]  /*10ab0*/  FMNMX.FTZ R14, R141, R14, !PT ;  /* 0x0000000e8d0e7209 */ /* 0x000fe40007810000 */
[----:B------:R-:W-:Y:S01]  /*10ac0*/  FSEL R146, R252, -INF , !P1 ;  /* 0xff800000fc927808 */ /* 0x000fe20004800000 */
[----:B--2---:R-:W-:Y:S01]  /*10ad0*/  FFMA.FTZ R247, R8, -UR19, R247 ;  /* 0x8000001308f77c23 */ /* 0x004fe200080100f7 */
[----:B------:R-:W-:Y:S02]  /*10ae0*/  FMNMX.FTZ R17, R148, R17, !PT ;  /* 0x0000001194117209 */ /* 0x000fe40007810000 */
[----:B------:R-:W-:Y:S02]  /*10af0*/  ISETP.GE.AND P1, PT, R3, R213, PT ;  /* 0x000000d50300720c */ /* 0x000fe40003f26270 */
[----:B------:R-:W-:Y:S02]  /*10b00*/  FMNMX.FTZ R14, R159, R14, !PT ;  /* 0x0000000e9f0e7209 */ /* 0x000fe40007810000 */
[----:B------:R-:W-:Y:S02]  /*10b10*/  ISETP.GE.OR P1, PT, R3, R212, !P1 ;  /* 0x000000d40300720c */ /* 0x000fe40004f26670 */
[----:B------:R-:W-:Y:S01]  /*10b20*/  FMNMX.FTZ R3, R146, R17, !PT ;  /* 0x0000001192037209 */ /* 0x000fe20007810000 */
[----:B-1----:R-:W-:Y:S01]  /*10b30*/  FFMA.FTZ R251, R4, -UR19, R251 ;  /* 0x8000001304fb7c23 */ /* 0x002fe200080100fb */
[----:B------:R-:W-:Y:S02]  /*10b40*/  FSEL R155, R242, -INF , !P0 ;  /* 0xff800000f29b7808 */ /* 0x000fe40004000000 */
[----:B------:R-:W-:Y:S01]  /*10b50*/  FMNMX.FTZ R14, R157, R14, !PT ;  /* 0x0000000e9d0e7209 */ /* 0x000fe20007810000 */
[----:B------:R-:W1:Y:S01]  /*10b60*/  SHFL.BFLY PT, R12, R3, 0x2, 0x1f ;  /* 0x0c401f00030c7f89 */ /* 0x000e6200000e0000 */
[----:B------:R-:W-:Y:S02]  /*10b70*/  FSEL R153, R243, -INF , !P6 ;  /* 0xff800000f3997808 */ /* 0x000fe40007000000 */
[----:B------:R-:W-:Y:S02]  /*10b80*/  FMNMX.FTZ R14, R155, R14, !PT ;  /* 0x0000000e9b0e7209 */ /* 0x000fe40007810000 */
[----:B------:R-:W-:Y:S01]  /*10b90*/  FSEL R149, R248, -INF , !P5 ;  /* 0xff800000f8957808 */ /* 0x000fe20006800000 */
[----:B---3--:R-:W-:Y:S01]  /*10ba0*/  FFMA.FTZ R250, R15, -UR19, R250 ;  /* 0x800000130ffa7c23 */ /* 0x008fe200080100fa */
[----:B------:R-:W-:Y:S02]  /*10bb0*/  FMNMX.FTZ R14, R153, R14, !PT ;  /* 0x0000000e990e7209 */ /* 0x000fe40007810000 */
[-C--:B------:R-:W-:Y:S02]  /*10bc0*/  ISETP.GE.AND P0, PT, R11, R213.reuse, PT ;  /* 0x000000d50b00720c */ /* 0x080fe40003f06270 */
[----:B------:R-:W-:Y:S02]  /*10bd0*/  FSEL R147, R247, -INF , !P1 ;  /* 0xff800000f7937808 */ /* 0x000fe40004800000 */
[----:B------:R-:W-:Y:S02]  /*10be0*/  FMNMX.FTZ R14, R149, R14, !PT ;  /* 0x0000000e950e7209 */ /* 0x000fe40007810000 */
[----:B------:R-:W-:Y:S02]  /*10bf0*/  ISETP.GE.OR P0, PT, R11, R212, !P0 ;  /* 0x000000d40b00720c */ /* 0x000fe40004706670 */
[C---:B------:R-:W-:Y:S02]  /*10c00*/  ISETP.GE.AND P5, PT, R6.reuse, R213, PT ;  /* 0x000000d50600720c */ /* 0x040fe40003fa6270 */
[----:B------:R-:W-:Y:S02]  /*10c10*/  FSEL R145, R251, -INF , !P0 ;  /* 0xff800000fb917808 */ /* 0x000fe40004000000 */
[----:B------:R-:W-:Y:S02]  /*10c20*/  FMNMX.FTZ R8, R147, R14, !PT ;  /* 0x0000000e93087209 */ /* 0x000fe40007810000 */
[----:B------:R-:W-:Y:S02]  /*10c30*/  ISETP.GE.OR P5, PT, R6, R212, !P5 ;  /* 0x000000d40600720c */ /* 0x000fe40006fa6670 */
[----:B------:R-:W-:Y:S02]  /*10c40*/  FMNMX.FTZ R8, R145, R8, !PT ;  /* 0x0000000891087209 */ /* 0x000fe40007810000 */
[----:B------:R-:W-:Y:S02]  /*10c50*/  FSEL R133, R250, -INF , !P5 ;  /* 0xff800000fa857808 */ /* 0x000fe40006800000 */
[----:B-1----:R-:W-:Y:S02]  /*10c60*/  FMNMX.FTZ R11, R3, R12, !PT ;  /* 0x0000000c030b7209 */ /* 0x002fe40007810000 */
[----:B------:R-:W-:Y:S01]  /*10c70*/  FMNMX.FTZ R6, R133, R8, !PT ;  /* 0x0000000885067209 */ /* 0x000fe20007810000 */
[----:B------:R-:W-:Y:S08]  /*10c80*/  LDSM.16.MT88.4 R12, [R196+0x12000] ;  /* 0x01200000c40c783b */ /* 0x000ff00000004200 */
[----:B------:R-:W1:Y:S08]  /*10c90*/  SHFL.BFLY PT, R3, R6, 0x2, 0x1f ;  /* 0x0c401f0006037f89 */ /* 0x000e7000000e0000 */
[----:B------:R-:W2:Y:S01]  /*10ca0*/  SHFL.BFLY PT, R132, R11, 0x1, 0x1f ;  /* 0x0c201f000b847f89 */ /* 0x000ea200000e0000 */
[----:B-1----:R-:W-:Y:S07]  /*10cb0*/  FMNMX.FTZ R4, R6, R3, !PT ;  /* 0x0000000306047209 */ /* 0x002fee0007810000 */
[----:B------:R-:W1:Y:S01]  /*10cc0*/  SHFL.BFLY PT, R3, R4, 0x1, 0x1f ;  /* 0x0c201f0004037f89 */ /* 0x000e6200000e0000 */
[----:B--2---:R-:W-:Y:S04]  /*10cd0*/  FMNMX.FTZ R132, R11, R132, !PT ;  /* 0x000000840b847209 */ /* 0x004fe80007810000 */
[C---:B------:R-:W-:Y:S01]  /*10ce0*/  FSETP.NEU.FTZ.AND P1, PT, R132.reuse, -INF , PT ;  /* 0xff8000008400780b */ /* 0x040fe20003f3d000 */
[----:B------:R-:W-:Y:S05]  /*10cf0*/  FMUL.FTZ R151, R132, c[0x0][0x23c] ;  /* 0x00008f0084977a20 */ /* 0x000fea0000410000 */
[----:B------:R-:W-:Y:S05]  /*10d00*/  FSEL R151, R151, RZ, P1 ;  /* 0x000000ff97977208 */ /* 0x000fea0000800000 */
[--C-:B------:R-:W-:Y:S02]  /*10d10*/  FFMA.FTZ R173, R220, c[0x0][0x23c], -R151.reuse ;  /* 0x00008f00dcad7a23 */ /* 0x100fe40000010897 */
[--C-:B------:R-:W-:Y:S02]  /*10d20*/  FFMA.FTZ R134, R224, c[0x0][0x23c], -R151.reuse ;  /* 0x00008f00e0867a23 */ /* 0x100fe40000010897 */
[--C-:B------:R-:W-:Y:S01]  /*10d30*/  FFMA.FTZ R172, R10, c[0x0][0x23c], -R151.reuse ;  /* 0x00008f000aac7a23 */ /* 0x100fe20000010897 */
[----:B-1----:R-:W-:Y:S01]  /*10d40*/  FMNMX.FTZ R3, R4, R3, !PT ;  /* 0x0000000304037209 */ /* 0x002fe20007810000 */
[--C-:B------:R-:W-:Y:S01]  /*10d50*/  FFMA.FTZ R171, R230, c[0x0][0x23c], -R151.reuse ;  /* 0x00008f00e6ab7a23 */ /* 0x100fe20000010897 */
[----:B------:R-:W-:Y:S01]  /*10d60*/  MUFU.EX2 R173, R173 ;  /* 0x000000ad00ad7308 */ /* 0x000fe20000000800 */
[--C-:B------:R-:W-:Y:S01]  /*10d70*/  FFMA.FTZ R174, R164, c[0x0][0x23c], -R151.reuse ;  /* 0x00008f00a4ae7a23 */ /* 0x100fe20000010897 */
[C---:B------:R-:W-:Y:S01]  /*10d80*/  FSETP.NEU.FTZ.AND P0, PT, R3.reuse, -INF , PT ;  /* 0xff8000000300780b */ /* 0x040fe20003f1d000 */
[----:B------:R-:W-:Y:S01]  /*10d90*/  FMUL.FTZ R144, R3, c[0x0][0x23c] ;  /* 0x00008f0003907a20 */ /* 0x000fe20000410000 */
[----:B------:R-:W-:Y:S01]  /*10da0*/  LDSM.16.MT88.4 R164, [R196+0x17800] ;  /* 0x01780000c4a4783b */ /* 0x000fe20000004200 */
[--C-:B------:R-:W-:Y:S02]  /*10db0*/  FFMA.FTZ R175, R162, c[0x0][0x23c], -R151.reuse ;  /* 0x00008f00a2af7a23 */ /* 0x100fe40000010897 */
[--C-:B------:R-:W-:Y:S01]  /*10dc0*/  FFMA.FTZ R176, R142, c[0x0][0x23c], -R151.reuse ;  /* 0x00008f008eb07a23 */ /* 0x100fe20000010897 */
[----:B------:R-:W-:Y:S01]  /*10dd0*/  FSEL R144, R144, RZ, P0 ;  /* 0x000000ff90907208 */ /* 0x000fe20000000000 */
[--C-:B------:R-:W-:Y:S01]  /*10de0*/  FFMA.FTZ R177, R140, c[0x0][0x23c], -R151.reuse ;  /* 0x00008f008cb17a23 */ /* 0x100fe20000010897 */
[----:B------:R-:W1:Y:S01]  /*10df0*/  MUFU.EX2 R134, R134 ;  /* 0x0000008600867308 */ /* 0x000e620000000800 */
[--C-:B------:R-:W-:Y:S02]  /*10e00*/  FFMA.FTZ R224, R160, c[0x0][0x23c], -R151.reuse ;  /* 0x00008f00a0e07a23 */ /* 0x100fe40000010897 */
[--C-:B------:R-:W-:Y:S01]  /*10e10*/  FFMA.FTZ R170, R5, c[0x0][0x23c], -R144.reuse ;  /* 0x00008f0005aa7a23 */ /* 0x100fe20000010890 */
[----:B------:R-:W-:Y:S01]  /*10e20*/  FSEL R5, R132, RZ, P1 ;  /* 0x000000ff84057208 */ /* 0x000fe20000800000 */
[--C-:B------:R-:W-:Y:S02]  /*10e30*/  FFMA.FTZ R169, R7, c[0x0][0x23c], -R144.reuse ;  /* 0x00008f0007a97a23 */ /* 0x100fe40000010890 */
[----:B------:R-:W-:Y:S02]  /*10e40*/  FFMA.FTZ R168, R9, c[0x0][0x23c], -R144 ;  /* 0x00008f0009a87a23 */ /* 0x000fe40000010890 */
[----:B------:R-:W-:Y:S01]  /*10e50*/  FADD.FTZ R4, -R5, R2 ;  /* 0x0000000205047221 */ /* 0x000fe20000010100 */
[----:B------:R-:W-:Y:S01]  /*10e60*/  FSEL R5, R3, RZ, P0 ;  /* 0x000000ff03057208 */ /* 0x000fe20000000000 */
[----:B------:R-:W-:Y:S01]  /*10e70*/  FFMA.FTZ R135, R229, c[0x0][0x23c], -R144 ;  /* 0x00008f00e5877a23 */ /* 0x000fe20000010890 */
[----:B------:R-:W-:Y:S01]  /*10e80*/  MUFU.EX2 R172, R172 ;  /* 0x000000ac00ac7308 */ /* 0x000fe20000000800 */
[----:B------:R-:W-:Y:S01]  /*10e90*/  FMUL.FTZ R2, R4, c[0x0][0x23c] ;  /* 0x00008f0004027a20 */ /* 0x000fe20000410000 */
[----:B------:R-:W-:Y:S01]  /*10ea0*/  PLOP3.LUT P0, PT, PT, PT, UP0, 0x80, 0x0 ;  /* 0x000000000000781c */ /* 0x000fe20003f0f008 */
[----:B------:R-:W-:Y:S02]  /*10eb0*/  FADD.FTZ R5, -R5, R0 ;  /* 0x0000000005057221 */ /* 0x000fe40000010100 */
[--C-:B------:R-:W-:Y:S02]  /*10ec0*/  FFMA.FTZ R178, R163, c[0x0][0x23c], -R144.reuse ;  /* 0x00008f00a3b27a23 */ /* 0x100fe40000010890 */
[----:B------:R-:W-:Y:S02]  /*10ed0*/  FMUL.FTZ R0, R5, c[0x0][0x23c] ;  /* 0x00008f0005007a20 */ /* 0x000fe40000410000 */
[--C-:B------:R-:W-:Y:S01]  /*10ee0*/  FFMA.FTZ R179, R161, c[0x0][0x23c], -R144.reuse ;  /* 0x00008f00a1b37a23 */ /* 0x100fe20000010890 */
[----:B------:R-:W2:Y:S01]  /*10ef0*/  MUFU.EX2 R171, R171 ;  /* 0x000000ab00ab7308 */ /* 0x000ea20000000800 */
[----:B------:R-:W-:Y:S01]  /*10f00*/  LDSM.16.MT88.4 R160, [R192+0x15800] ;  /* 0x01580000c0a0783b */ /* 0x000fe20000004200 */
[----:B-1----:R-:W-:Y:S01]  /*10f10*/  F2FP.PACK_AB R136, R134, R173 ;  /* 0x000000ad8688723e */ /* 0x002fe200000000ff */
[--C-:B------:R-:W-:Y:S02]  /*10f20*/  FFMA.FTZ R220, R143, c[0x0][0x23c], -R144.reuse ;  /* 0x00008f008fdc7a23 */ /* 0x100fe40000010890 */
[--C-:B------:R-:W-:Y:S02]  /*10f30*/  FFMA.FTZ R227, R141, c[0x0][0x23c], -R144.reuse ;  /* 0x00008f008de37a23 */ /* 0x100fe40000010890 */
[--C-:B------:R-:W-:Y:S02]  /*10f40*/  FFMA.FTZ R229, R158, c[0x0][0x23c], -R151.reuse ;  /* 0x00008f009ee57a23 */ /* 0x100fe40000010897 */
[----:B------:R-:W-:Y:S01]  /*10f50*/  LDSM.16.MT88.4 R140, [R193+0x14800] ;  /* 0x01480000c18c783b */ /* 0x000fe20000004200 */
        /* <DEDUP_REMOVED lines=25> */
[----:B------:R-:W-:Y:S01]  /*110f0*/  MUFU.EX2 R239, R151 ;  /* 0x0000009700ef7308 */ /* 0x000fe20000000800 */
        /* <DEDUP_REMOVED lines=302> */
.L_x_489:
        /* <DEDUP_REMOVED lines=338> */
.L_x_494:
[----:B---34-:R-:W-:Y:S05]  /*13900*/  BSYNC B0 ;  /* 0x0000000000007941 */ /* 0x018fea0003800000 */
.L_x_493:
        /* <DEDUP_REMOVED lines=34> */
.L_x_496:
[----:B------:R-:W-:Y:S05]  /*13b30*/  BSYNC B0 ;  /* 0x0000000000007941 */ /* 0x000fea0003800000 */
.L_x_495:
        /* <DEDUP_REMOVED lines=20> */
.L_x_498:
[----:B------:R-:W-:Y:S05]  /*13c80*/  BSYNC B0 ;  /* 0x0000000000007941 */ /* 0x000fea0003800000 */
.L_x_497:
        /* <DEDUP_REMOVED lines=20> */
.L_x_500:
[----:B------:R-:W-:Y:S05]  /*13dd0*/  BSYNC B0 ;  /* 0x0000000000007941 */ /* 0x000fea0003800000 */
.L_x_499:
        /* <DEDUP_REMOVED lines=20> */
.L_x_501:
        /* <DEDUP_REMOVED lines=14> */
.L_x_1285:


//--------------------- .text._ZN5flash16flash_fwd_kernelI23Flash_fwd_kernel_traitsILi192ELi64ELi64ELi4ELb0ELb0EN7cutlass6half_tE19Flash_kernel_traitsILi192ELi64ELi64ELi4ES3_EELb1ELb0ELb0ELb0ELb0ELb0ELb0ELb0EEEvNS_16Flash_fwd_paramsE --------------------------
	.section	.text._ZN5flash16flash_fwd_kernelI23Flash_fwd_kernel_traitsILi192ELi64ELi64ELi4ELb0ELb0EN7cutlass6half_tE19Flash_kernel_traitsILi192ELi64ELi64ELi4ES3_EELb1ELb0ELb0ELb0ELb0ELb0ELb0ELb0EEEvNS_16Flash_fwd_paramsE,"ax",@progbits
	.sectioninfo	@"SHI_REGISTERS=244"
	.align	128
        .global         _ZN5flash16flash_fwd_kernelI23Flash_fwd_kernel_traitsILi192ELi64ELi64ELi4ELb0ELb0EN7cutlass6half_tE19Flash_kernel_traitsILi192ELi64ELi64ELi4ES3_EELb1ELb0ELb0ELb0ELb0ELb0ELb0ELb0EEEvNS_16Flash_fwd_paramsE
        .type           _ZN5flash16flash_fwd_kernelI23Flash_fwd_kernel_traitsILi192ELi64ELi64ELi4ELb0ELb0EN7cutlass6half_tE19Flash_kernel_traitsILi192ELi64ELi64ELi4ES3_EELb1ELb0ELb0ELb0ELb0ELb0ELb0ELb0EEEvNS_16Flash_fwd_paramsE,@function
        .size           _ZN5flash16flash_fwd_kernelI23Flash_fwd_kernel_traitsILi192ELi64ELi64ELi4ELb0ELb0EN7cutlass6half_tE19Flash_kernel_traitsILi192ELi64ELi64ELi4ES3_EELb1ELb0ELb0ELb0ELb0ELb0ELb0ELb0EEEvNS_16Flash_fwd_paramsE,(.L_x_1286 - _ZN5flash16flash_fwd_kernelI23Flash_fwd_kernel_traitsILi192ELi64ELi64ELi4ELb0ELb0EN7cutlass6half_tE19Flash_kernel_traitsILi192ELi64ELi64ELi4ES3_EELb1ELb0ELb0ELb0ELb0ELb0ELb0ELb0EEEvNS_16Flash_fwd_paramsE)
        .other          _ZN5flash16flash_fwd_kernelI23Flash_fwd_kernel_traitsILi192ELi64ELi64ELi4ELb0ELb0EN7cutlass6half_tE19Flash_kernel_traitsILi192ELi64ELi64ELi4ES3_EELb1ELb0ELb0ELb0ELb0ELb0ELb0ELb0EEEvNS_16Flash_fwd_paramsE,@"STO_CUDA_ENTRY STV_DEFAULT"
_ZN5flash16flash_fwd_kernelI23Flash_fwd_kernel_traitsILi192ELi64ELi64ELi4ELb0ELb0EN7cutlass6half_tE19Flash_kernel_traitsILi192ELi64ELi64ELi4ES3_EELb1ELb0ELb0ELb0ELb0ELb0ELb0ELb0EEEvNS_16Flash_fwd_paramsE:
.text._ZN5flash16flash_fwd_kernelI23Flash_fwd_kernel_traitsILi192ELi64ELi64ELi4ELb0ELb0EN7cutlass6half_tE19Flash_kernel_traitsILi192ELi64ELi64ELi4ES3_EELb1ELb0ELb0ELb0ELb0ELb0ELb0ELb0EEEvNS_16Flash_fwd_paramsE:
[----:B------:R-:W-:Y:S02]  /*0000*/  MOV R1, c[0x0][0x28] ;  /* 0x00000a0000017a02 */ /* 0x000fe40000000f00 */
[----:B------:R-:W-:Y:S02]  /*0010*/  ULDC.U8 UR4, c[0x0][0x304] ;  /* 0x0000c10000047ab9 */ /* 0x000fe40000000000 */
[----:B------:R-:W-:Y:S01]  /*0020*/  ISETP.NE.AND P2, PT, RZ, UR4, PT ;  /* 0x00000004ff007c0c */ /* 0x000fe2000bf45270 */
[----:B------:R-:W-:Y:S02]  /*0030*/  ULDC.64 UR22, c[0x0][0x2f0] ;  /* 0x0000bc0000167ab9 */ /* 0x000fe40000000a00 */
[----:B------:R-:W-:Y:S01]  /*0040*/  IMAD.U32 R2, RZ, RZ, UR22 ;  /* 0x00000016ff027e24 */ /* 0x000fe2000f8e00ff */
[----:B------:R-:W-:Y:S01]  /*0050*/  ULDC.64 UR18, c[0x0][0x118] ;  /* 0x0000460000127ab9 */ /* 0x000fe20000000a00 */
[----:B------:R-:W-:Y:S02]  /*0060*/  IMAD.U32 R3, RZ, RZ, UR23 ;  /* 0x00000017ff037e24 */ /* 0x000fe4000f8e00ff */
[----:B------:R-:W-:Y:S02]  /*0070*/  IMAD.MOV.U32 R4, RZ, RZ, c[0x0][0x2f8] ;  /* 0x0000be00ff047624 */ /* 0x000fe400078e00ff */
[----:B------:R-:W-:Y:S01]  /*0080*/  IMAD.MOV.U32 R5, RZ, RZ, c[0x0][0x2fc] ;  /* 0x0000bf00ff057624 */ /* 0x000fe200078e00ff */
[----:B------:R-:W1:Y:S01]  /*0090*/  S2UR UR13, SR_CTAID.X ;  /* 0x00000000000d79c3 */ /* 0x000e620000002500 */
[----:B------:R-:W2:Y:S01]  /*00a0*/  S2R R80, SR_TID.X ;  /* 0x0000000000507919 */ /* 0x000ea20000002100 */
[----:B------:R-:W-:-:S02]  /*00b0*/  ULDC.64 UR6, c[0x0][0x240] ;  /* 0x0000900000067ab9 */ /* 0x000fc40000000a00 */
[----:B------:R-:W-:Y:S01]  /*00c0*/  ULDC.64 UR4, c[0x0][0x250] ;  /* 0x0000940000047ab9 */ /* 0x000fe20000000a00 */
[----:B------:R-:W3:Y:S04]  /*00d0*/  @P2 LDG.E.64 R2, [R2.64] ;  /* 0x0000001202022981 */ /* 0x000ee8000c1e1b00 */
[----:B------:R-:W4:Y:S01]  /*00e0*/  @P2 LDG.E.64 R6, [R4.64] ;  /* 0x0000001204062981 */ /* 0x000f22000c1e1b00 */
[----:B------:R-:W5:Y:S01]  /*00f0*/  S2UR UR12, SR_CTAID.Y ;  /* 0x00000000000c79c3 */ /* 0x000f620000002600 */
[----:B------:R-:W-:Y:S02]  /*0100*/  UISETP.NE.U32.AND UP2, UPT, URZ, UR6, UPT ;  /* 0x000000063f00728c */ /* 0x000fe4000bf45070 */
[----:B------:R-:W-:Y:S02]  /*0110*/  UISETP.NE.U32.AND UP1, UPT, URZ, UR4, UPT ;  /* 0x000000043f00728c */ /* 0x000fe4000bf25070 */
[----:B------:R-:W-:-:S02]  /*0120*/  UISETP.NE.AND.EX UP2, UPT, URZ, UR7, UPT, UP2 ;  /* 0x000000073f00728c */ /* 0x000fc4000bf45320 */
[----:B------:R-:W-:Y:S01]  /*0130*/  UMOV UR9, 0x4 ;  /* 0x0000000400097882 */ /* 0x000fe20000000000 */
[----:B------:R-:W1:Y:S01]  /*0140*/  S2UR UR11, SR_CTAID.Z ;  /* 0x00000000000b79c3 */ /* 0x000e620000002700 */
[----:B------:R-:W-:Y:S02]  /*0150*/  ULDC.64 UR14, c[0x0][0x240] ;  /* 0x00009000000e7ab9 */ /* 0x000fe40000000a00 */
[----:B------:R-:W-:Y:S01]  /*0160*/  PLOP3.LUT P0, PT, PT, PT, UP2, 0x80, 0x0 ;  /* 0x000000000000781c */ /* 0x000fe20003f0f028 */
[----:B------:R-:W-:Y:S02]  /*0170*/  UISETP.NE.AND.EX UP1, UPT, URZ, UR5, UPT, UP1 ;  /* 0x000000053f00728c */ /* 0x000fe4000bf25310 */
[----:B------:R-:W-:Y:S02]  /*0180*/  ULDC.U8 UR6, c[0x0][0x312] ;  /* 0x0000c48000067ab9 */ /* 0x000fe40000000000 */
[----:B------:R-:W-:Y:S02]  /*0190*/  ULDC.64 UR4, c[0x0][0x248] ;  /* 0x0000920000047ab9 */ /* 0x000fe40000000a00 */
[----:B------:R-:W-:-:S02]  /*01a0*/  UISETP.NE.AND UP3, UPT, UR6, URZ, UPT ;  /* 0x0000003f0600728c */ /* 0x000fc4000bf65270 */
[----:B------:R-:W-:Y:S02]  /*01b0*/  UISETP.EQ.U32.AND UP0, UPT, URZ, UR4, UPT ;  /* 0x000000043f00728c */ /* 0x000fe4000bf02070 */
[----:B-----5:R-:W-:Y:S02]  /*01c0*/  UIMAD.WIDE UR14, UR12, UR9, UR14 ;  /* 0x000000090c0e72a5 */ /* 0x020fe4000f8e020e */
[----:B------:R-:W-:-:S04]  /*01d0*/  UISETP.EQ.OR.EX UP0, UPT, URZ, UR5, !UP3, UP0 ;  /* 0x000000053f00728c */ /* 0x000fc8000df02700 */
[----:B------:R-:W-:Y:S01]  /*01e0*/  IMAD.U32 R12, RZ, RZ, UR14 ;  /* 0x0000000eff0c7e24 */ /* 0x000fe2000f8e00ff */
[----:B-1----:R-:W-:Y:S01]  /*01f0*/  ULOP3.LUT UR8, UR11, UR13, UR12, 0xfe, !UPT ;  /* 0x0000000d0b087292 */ /* 0x002fe2000f8efe0c */
[----:B------:R-:W-:-:S05]  /*0200*/  IMAD.U32 R13, RZ, RZ, UR15 ;  /* 0x0000000fff0d7e24 */ /* 0x000fca000f8e00ff */
[----:B--2---:R-:W-:Y:S01]  /*0210*/  LOP3.LUT P3, RZ, R80, UR8, RZ, 0xfc, !PT ;  /* 0x0000000850ff7c12 */ /* 0x004fe2000f86fcff */
[----:B------:R-:W-:Y:S02]  /*0220*/  ULDC.64 UR4, c[0x0][0x248] ;  /* 0x0000920000047ab9 */ /* 0x000fe40000000a00 */
[----:B------:R-:W-:-:S10]  /*0230*/  UIMAD.WIDE UR4, UR12, UR9, UR4 ;  /* 0x000000090c0472a5 */ /* 0x000fd4000f8e0204 */
[----:B------:R-:W-:Y:S02]  /*0240*/  @!P3 IMAD.MOV.U32 R14, RZ, RZ, c[0x0][0x308] ;  /* 0x0000c200ff0eb624 */ /* 0x000fe400078e00ff */
[----:B------:R-:W-:Y:S01]  /*0250*/  @!P3 IMAD.MOV.U32 R15, RZ, RZ, c[0x0][0x30c] ;  /* 0x0000c300ff0fb624 */ /* 0x000fe200078e00ff */
[----:B------:R-:W-:Y:S02]  /*0260*/  ULDC.64 UR6, c[0x0][0x250] ;  /* 0x0000940000067ab9 */ /* 0x000fe40000000a00 */
[----:B------:R-:W-:-:S06]  /*0270*/  @UP1 UIMAD.WIDE UR6, UR12, UR9, UR6 ;  /* 0x000000090c0612a5 */ /* 0x000fcc000f8e0206 */
[----:B------:R-:W-:Y:S02]  /*0280*/  IMAD.U32 R10, RZ, RZ, UR6 ;  /* 0x00000006ff0a7e24 */ /* 0x000fe4000f8e00ff */
[----:B------:R-:W-:Y:S01]  /*0290*/  IMAD.U32 R11, RZ, RZ, UR7 ;  /* 0x00000007ff0b7e24 */ /* 0x000fe2000f8e00ff */
[----:B---3--:R-:W1:Y:S01]  /*02a0*/  @P2 R2UR UR22, R2 ;  /* 0x00000000021623c2 */ /* 0x008e6200000e0000 */
[----:B----4-:R-:W-:-:S07]  /*02b0*/  @P2 IADD3 R4, P1, R6, c[0x0][0x300], RZ ;  /* 0x0000c00006042a10 */ /* 0x010fce0007f3e0ff */
[----:B------:R-:W2:Y:S01]  /*02c0*/  @P2 R2UR UR23, R3 ;  /* 0x00000000031723c2 */ /* 0x000ea200000e0000 */
[----:B------:R-:W-:Y:S02]  /*02d0*/  @P2 IADD3.X R5, RZ, R7, RZ, P1, !PT ;  /* 0x00000007ff052210 */ /* 0x000fe40000ffe4ff */
[----:B------:R-:W-:-:S03]  /*02e0*/  PLOP3.LUT P2, PT, PT, PT, UP0, 0x80, 0x0 ;  /* 0x000000000000781c */ /* 0x000fc60003f4f008 */
[----:B------:R-:W-:Y:S01]  /*02f0*/  @!P3 STG.E.64 [R14.64+0x8], R4 ;  /* 0x000008040e00b986 */ /* 0x000fe2000c101b12 */
[----:B-1----:R-:W-:Y:S02]  /*0300*/  IMAD.U32 R2, RZ, RZ, UR22 ;  /* 0x00000016ff027e24 */ /* 0x002fe4000f8e00ff */
[----:B--2---:R-:W-:-:S05]  /*0310*/  IMAD.U32 R3, RZ, RZ, UR23 ;  /* 0x00000017ff037e24 */ /* 0x004fca000f8e00ff */
[----:B------:R1:W-:Y:S04]  /*0320*/  @!P3 STG.E.64 [R14.64], R2 ;  /* 0x000000020e00b986 */ /* 0x0003e8000c101b12 */
[----:B------:R-:W2:Y:S04]  /*0330*/  @P0 LDG.E R8, [R12.64] ;  /* 0x000000120c080981 */ /* 0x000ea8000c1e1900 */
[----:B------:R-:W3:Y:S01]  /*0340*/  @P0 LDG.E R7, [R12.64+0x4] ;  /* 0x000004120c070981 */ /* 0x000ee2000c1e1900 */
[----:B------:R-:W-:-:S13]  /*0350*/  PLOP3.LUT P1, PT, PT, PT, UP1, 0x80, 0x0 ;  /* 0x000000000000781c */ /* 0x000fda0003f2f018 */
[----:B------:R4:W5:Y:S01]  /*0360*/  @P1 LDG.E R6, [R10.64] ;  /* 0x000000120a061981 */ /* 0x000962000c1e1900 */
[----:B-1----:R-:W-:Y:S01]  /*0370*/  MOV R2, UR4 ;  /* 0x0000000400027c02 */ /* 0x002fe20008000f00 */
[----:B------:R-:W-:-:S05]  /*0380*/  IMAD.U32 R3, RZ, RZ, UR5 ;  /* 0x00000005ff037e24 */ /* 0x000fca000f8e00ff */
[----:B------:R-:W5:Y:S01]  /*0390*/  @!P2 LDG.E R0, [R2.64] ;  /* 0x000000120200a981 */ /* 0x000f62000c1e1900 */
[----:B------:R-:W-:Y:S01]  /*03a0*/  UMOV UR10, 0xffffffff ;  /* 0xffffffff000a7882 */ /* 0x000fe20000000000 */
[----:B------:R-:W-:Y:S01]  /*03b0*/  SHF.R.S32.HI R9, RZ, 0x1f, R80 ;  /* 0x0000001fff097819 */ /* 0x000fe20000011450 */
[----:B------:R-:W-:-:S03]  /*03c0*/  UMOV UR21, 0xffffffff ;  /* 0xffffffff00157882 */ /* 0x000fc60000000000 */
[----:B------:R-:W-:Y:S01]  /*03d0*/  LEA.HI R81, R9, R80, RZ, 0x5 ;  /* 0x0000005009517211 */ /* 0x000fe200078f28ff */
[----:B------:R-:W-:Y:S02]  /*03e0*/  ULDC UR4, c[0x0][0x1c0] ;  /* 0x0000700000047ab9 */ /* 0x000fe40000000800 */
[----:B------:R-:W-:Y:S01]  /*03f0*/  UIMAD UR4, UR12, UR4, UR11 ;  /* 0x000000040c0472a4 */ /* 0x000fe2000f8e020b */
[----:B----4-:R-:W-:-:S03]  /*0400*/  LOP3.LUT R11, R81, 0xffffffe0, RZ, 0xc0, !PT ;  /* 0xffffffe0510b7812 */ /* 0x010fc600078ec0ff */
[----:B------:R-:W-:Y:S02]  /*0410*/  USHF.L.U32 UR5, UR4, 0x5, URZ ;  /* 0x0000000504057899 */ /* 0x000fe4000800063f */
[----:B------:R-:W-:Y:S02]  /*0420*/  UMOV UR20, URZ ;  /* 0x0000003f00147c82 */ /* 0x000fe40008000000 */
[----:B------:R-:W-:Y:S01]  /*0430*/  USHF.R.S32.HI UR4, URZ, 0x1f, UR5 ;  /* 0x0000001f3f047899 */ /* 0x000fe20008011405 */
[----:B--2---:R-:W1:Y:S08]  /*0440*/  @P0 R2UR UR10, R8 ;  /* 0x00000000080a03c2 */ /* 0x004e7000000e0000 */
[----:B---3--:R2:W1:Y:S08]  /*0450*/  @P0 R2UR UR16, R7 ;  /* 0x00000000071003c2 */ /* 0x00847000000e0000 */
[----:B-----5:R3:W4:Y:S08]  /*0460*/  @P1 R2UR UR20, R6 ;  /* 0x00000000061413c2 */ /* 0x02073000000e0000 */
[----:B------:R4:W4:Y:S01]  /*0470*/  @!P2 R2UR UR21, R0 ;  /* 0x000000000015a3c2 */ /* 0x00092200000e0000 */
[----:B------:R-:W-:Y:S01]  /*0480*/  ISETP.NE.U32.AND P2, PT, RZ, c[0x0][0x248], PT ;  /* 0x00009200ff007a0c */ /* 0x000fe20003f45070 */
[----:B--2---:R-:W-:-:S03]  /*0490*/  IMAD.IADD R7, R80, 0x1, -R11 ;  /* 0x0000000150077824 */ /* 0x004fc600078e0a0b */
[----:B------:R-:W-:Y:S01]  /*04a0*/  ISETP.NE.AND.EX P2, PT, RZ, c[0x0][0x24c], PT, P2 ;  /* 0x00009300ff007a0c */ /* 0x000fe20003f45320 */
[----:B-1----:R-:W-:Y:S01]  /*04b0*/  @UP2 UIADD3 UR16, UR16, -UR10, URZ ;  /* 0x8000000a10102290 */ /* 0x002fe2000fffe03f */
[--C-:B------:R-:W-:Y:S02]  /*04c0*/  IADD3 R134, P1, P0, R4, UR5, R7.reuse ;  /* 0x0000000504867c10 */ /* 0x100fe4000f83e007 */
[----:B---3--:R-:W-:-:S04]  /*04d0*/  SHF.R.S32.HI R6, RZ, 0x1f, R7 ;  /* 0x0000001fff067819 */ /* 0x008fc80000011407 */
[----:B------:R-:W-:Y:S01]  /*04e0*/  @!UP2 ULDC UR16, c[0x0][0x214] ;  /* 0x000085000010aab9 */ /* 0x000fe20000000800 */
[----:B------:R-:W-:-:S04]  /*04f0*/  IADD3.X R6, R5, UR4, R6, P1, P0 ;  /* 0x0000000405067c10 */ /* 0x000fc80008fe0406 */
[----:B----4-:R-:W-:Y:S05]  /*0500*/  @!P2 BRA `(.L_x_502) ;  /* 0x000000700000a947 */ /* 0x010fea0003800000 */
[----:B------:R-:W-:-:S13]  /*0510*/  PLOP3.LUT P0, PT, PT, PT, UP3, 0x80, 0x0 ;  /* 0x000000000000781c */ /* 0x000fda0003f0f038 */
[----:B------:R-:W2:Y:S04]  /*0520*/  @P0 LDG.E R0, [R2.64+0x4] ;  /* 0x0000041202000981 */ /* 0x000ea8000c1e1900 */
[----:B------:R-:W3:Y:S01]  /*0530*/  @!P0 LDG.E R4, [R2.64] ;  /* 0x0000001202048981 */ /* 0x000ee2000c1e1900 */
[----:B--2---:R-:W1:Y:S02]  /*0540*/  @P0 R2UR UR6, R0 ;  /* 0x00000000000603c2 */ /* 0x004e6400000e0000 */
[----:B-1----:R-:W-:-:S11]  /*0550*/  @UP3 UIADD3 UR6, UR6, -UR21, URZ ;  /* 0x8000001506063290 */ /* 0x002fd6000fffe03f */
[----:B---3--:R1:W2:Y:S02]  /*0560*/  @!P0 R2UR UR6, R4 ;  /* 0x00000000040683c2 */ /* 0x0082a400000e0000 */
[----:B-12---:R-:W-:Y:S05]  /*0570*/  BRA `(.L_x_503) ;  /* 0x0000001000007947 */ /* 0x006fea0003800000 */
.L_x_502:
[----:B------:R-:W-:Y:S02]  /*0580*/  ULDC UR6, c[0x0][0x218] ;  /* 0x0000860000067ab9 */ /* 0x000fe40000000800 */
.L_x_503:
        /* <DEDUP_REMOVED lines=21> */
[----:B------:R-:W-:Y:S02]  /*06e0*/  UISETP.GE.AND UP0, UPT, UR15, 0x1, UPT ;  /* 0x000000010f00788c */ /* 0x000fe4000bf06270 */
[----:B------:R-:W-:-:S04]  /*06f0*/  UIADD3 UR4, UR15, 0x3f, URZ ;  /* 0x0000003f0f047890 */ /* 0x000fc8000fffe03f */
[----:B------:R-:W-:Y:S01]  /*0700*/  PLOP3.LUT P0, PT, PT, PT, UP0, 0x80, 0x0 ;  /* 0x000000000000781c */ /* 0x000fe20003f0f008 */
[----:B------:R-:W-:-:S04]  /*0710*/  USHF.R.S32.HI UR8, URZ, 0x1f, UR4 ;  /* 0x0000001f3f087899 */ /* 0x000fc80008011404 */
[----:B------:R-:W-:-:S08]  /*0720*/  ULEA.HI UR8, UR8, UR4, URZ, 0x6 ;  /* 0x0000000408087291 */ /* 0x000fd0000f8f303f */
[----:B------:R-:W-:Y:S05]  /*0730*/  @!P0 BRA `(.L_x_504) ;  /* 0x0000af7000008947 */ /* 0x000fea0003800000 */
[----:B------:R-:W-:Y:S01]  /*0740*/  UISETP.NE.AND UP1, UPT, UR10, -0x1, UPT ;  /* 0xffffffff0a00788c */ /* 0x000fe2000bf25270 */
[----:B------:R-:W1:Y:S01]  /*0750*/  LDC.U8 R5, c[0x0][0x2d8] ;  /* 0x0000b600ff057b82 */ /* 0x000e620000000000 */
[----:B------:R-:W-:Y:S02]  /*0760*/  UISETP.NE.AND UP0, UPT, UR21, -0x1, UPT ;  /* 0xffffffff1500788c */ /* 0x000fe4000bf05270 */
[----:B------:R-:W-:Y:S02]  /*0770*/  ULDC.64 UR4, c[0x0][0x190] ;  /* 0x0000640000047ab9 */ /* 0x000fe40000000a00 */
[----:B------:R-:W-:Y:S02]  /*0780*/  ULDC.64 UR6, c[0x0][0x178] ;  /* 0x00005e0000067ab9 */ /* 0x000fe40000000a00 */
[----:B------:R-:W-:-:S03]  /*0790*/  PLOP3.LUT P0, PT, PT, PT, UP0, 0x80, 0x0 ;  /* 0x000000000000781c */ /* 0x000fc60003f0f008 */
[----:B------:R-:W-:Y:S02]  /*07a0*/  @!UP1 USHF.R.S32.HI UR24, URZ, 0x1f, UR12 ;  /* 0x0000001f3f189899 */ /* 0x000fe4000801140c */
[----:B------:R-:W-:Y:S02]  /*07b0*/  @UP1 UIMAD.WIDE.U32 UR28, UR10, UR4, URZ ;  /* 0x000000040a1c12a5 */ /* 0x000fe4000f8e003f */
[----:B------:R-:W-:Y:S02]  /*07c0*/  @UP0 UIADD3 UR25, UR20, UR21, URZ ;  /* 0x0000001514190290 */ /* 0x000fe4000fffe03f */
[----:B------:R-:W-:Y:S02]  /*07d0*/  @!UP1 UIMAD UR24, UR24, UR6, URZ ;  /* 0x00000006181892a4 */ /* 0x000fe4000f8e023f */
[----:B------:R-:W-:Y:S02]  /*07e0*/  @UP1 UIMAD UR17, UR10, UR5, UR29 ;  /* 0x000000050a1112a4 */ /* 0x000fe4000f8e021d */
[----:B------:R-:W-:-:S02]  /*07f0*/  @!UP1 UIMAD.WIDE.U32 UR26, UR12, UR6, URZ ;  /* 0x000000060c1a92a5 */ /* 0x000fc4000f8e003f */
[----:B------:R-:W-:Y:S02]  /*0800*/  ULDC.64 UR4, c[0x0][0x198] ;  /* 0x0000660000047ab9 */ /* 0x000fe40000000a00 */
[----:B------:R-:W-:Y:S02]  /*0810*/  @UP0 UIMAD.WIDE.U32 UR30, UR25, UR4, URZ ;  /* 0x00000004191e02a5 */ /* 0x000fe4000f8e003f */
[----:B------:R-:W-:Y:S02]  /*0820*/  @!UP1 UIMAD UR24, UR12, UR7, UR24 ;  /* 0x000000070c1892a4 */ /* 0x000fe4000f8e0218 */
[----:B------:R-:W-:Y:S02]  /*0830*/  @UP1 UMOV UR6, UR28 ;  /* 0x0000001c00061c82 */ /* 0x000fe40008000000 */
[----:B------:R-:W-:Y:S02]  /*0840*/  @!UP1 UIADD3 UR17, UR27, UR24, URZ ;  /* 0x000000181b119290 */ /* 0x000fe4000fffe03f */
[----:B------:R-:W-:-:S02]  /*0850*/  @UP0 UIMAD UR7, UR25, UR5, UR31 ;  /* 0x00000005190702a4 */ /* 0x000fc4000f8e021f */
[----:B------:R-:W-:Y:S02]  /*0860*/  @!UP1 UMOV UR6, UR26 ;  /* 0x0000001a00069c82 */ /* 0x000fe40008000000 */
[----:B------:R-:W-:Y:S01]  /*0870*/  @UP0 UMOV UR24, UR30 ;  /* 0x0000001e00180c82 */ /* 0x000fe20008000000 */
[----:B------:R-:W-:Y:S05]  /*0880*/  @P0 BRA `(.L_x_505) ;  /* 0x000000d000000947 */ /* 0x000fea0003800000 */
[----:B-1----:R-:W-:Y:S02]  /*0890*/  USHF.R.S32.HI UR24, URZ, 0x1f, UR20 ;  /* 0x0000001f3f187899 */ /* 0x002fe40008011414 */
        /* <DEDUP_REMOVED lines=12> */
.L_x_505:
[----:B-1----:R-:W-:Y:S01]  /*0960*/  IABS R3, c[0x0][0x1c8] ;  /* 0x0000720000037a13 */ /* 0x002fe20000000000 */
        /* <DEDUP_REMOVED lines=43> */
.L_x_506:
[CC--:B------:R-:W-:Y:S01]  /*0c20*/  LEA.HI R3, R9.reuse, R80.reuse, RZ, 0x3 ;  /* 0x0000005009037211 */ /* 0x0c0fe200078f18ff */
[----:B------:R-:W1:Y:S01]  /*0c30*/  S2R R16, SR_CTAID.Z ;  /* 0x0000000000107919 */ /* 0x000e620000002700 */
[----:B------:R-:W-:Y:S01]  /*0c40*/  LEA.HI R0, R9, R80, RZ, 0x4 ;  /* 0x0000005009007211 */ /* 0x000fe200078f20ff */
[----:B------:R-:W-:Y:S01]  /*0c50*/  UIADD3 UR14, -UR14, UR16, URZ ;  /* 0x000000100e0e7290 */ /* 0x000fe2000fffe13f */
[----:B------:R-:W-:Y:S01]  /*0c60*/  SHF.R.S32.HI R14, RZ, 0x3, R3 ;  /* 0x00000003ff0e7819 */ /* 0x000fe20000011403 */
[----:B------:R-:W-:Y:S01]  /*0c70*/  IMAD.MOV.U32 R8, RZ, RZ, 0x10 ;  /* 0x00000010ff087424 */ /* 0x000fe200078e00ff */
[----:B------:R-:W-:Y:S01]  /*0c80*/  LOP3.LUT R3, R3, 0xfffffff8, RZ, 0xc0, !PT ;  /* 0xfffffff803037812 */ /* 0x000fe200078ec0ff */
[----:B------:R-:W-:Y:S01]  /*0c90*/  IMAD.U32 R21, RZ, RZ, UR13 ;  /* 0x0000000dff157e24 */ /* 0x000fe2000f8e00ff */
[----:B------:R-:W-:Y:S01]  /*0ca0*/  LOP3.LUT R7, R0, 0xfffffff0, RZ, 0xc0, !PT ;  /* 0xfffffff000077812 */ /* 0x000fe200078ec0ff */
[----:B------:R-:W-:Y:S01]  /*0cb0*/  IMAD.SHL.U32 R199, R14, 0x40, RZ ;  /* 0x000000400ec77824 */ /* 0x000fe200078e00ff */
[----:B------:R-:W-:Y:S01]  /*0cc0*/  SHF.R.S32.HI R11, RZ, 0x4, R0 ;  /* 0x00000004ff0b7819 */ /* 0x000fe20000011400 */
[C---:B------:R-:W-:Y:S01]  /*0cd0*/  IMAD.IADD R3, R80.reuse, 0x1, -R3 ;  /* 0x0000000150037824 */ /* 0x040fe200078e0a03 */
[--C-:B------:R-:W-:Y:S01]  /*0ce0*/  SHF.R.S32.HI R15, RZ, 0x1f, R14.reuse ;  /* 0x0000001fff0f7819 */ /* 0x100fe2000001140e */
[----:B------:R-:W-:Y:S01]  /*0cf0*/  IMAD.IADD R7, R80, 0x1, -R7 ;  /* 0x0000000150077824 */ /* 0x000fe200078e0a07 */
[----:B------:R-:W-:Y:S01]  /*0d00*/  LOP3.LUT R199, R199, 0x1c0, RZ, 0xc0, !PT ;  /* 0x000001c0c7c77812 */ /* 0x000fe200078ec0ff */
[----:B------:R-:W-:Y:S01]  /*0d10*/  IMAD.SHL.U32 R208, R3, 0x8, RZ ;  /* 0x0000000803d07824 */ /* 0x000fe200078e00ff */
[----:B------:R-:W-:Y:S01]  /*0d20*/  LEA.HI R196, R0, R11, RZ, 0x1 ;  /* 0x0000000b00c47211 */ /* 0x000fe200078f08ff */
[----:B------:R-:W-:Y:S01]  /*0d30*/  BSSY B0, `(.L_x_507) ;  /* 0x000005a000007945 */ /* 0x000fe20003800000 */
[----:B------:R-:W-:Y:S01]  /*0d40*/  SHF.R.S32.HI R2, RZ, 0x1f, R7 ;  /* 0x0000001fff027819 */ /* 0x000fe20000011407 */
[----:B------:R-:W-:Y:S01]  /*0d50*/  IMAD.WIDE R20, R21, 0x40, R14 ;  /* 0x0000004015147825 */ /* 0x000fe200078e020e */
[----:B------:R-:W-:-:S02]  /*0d60*/  LOP3.LUT R0, R199, 0x38, R208, 0xf8, !PT ;  /* 0x00000038c7007812 */ /* 0x000fc400078ef8d0 */
[----:B------:R-:W-:Y:S02]  /*0d70*/  SHF.R.U32.HI R199, RZ, 0x3, R199 ;  /* 0x00000003ffc77819 */ /* 0x000fe400000116c7 */
[----:B------:R-:W-:Y:S02]  /*0d80*/  LOP3.LUT R196, R196, 0xfffffffe, RZ, 0xc0, !PT ;  /* 0xfffffffec4c47812 */ /* 0x000fe400078ec0ff */
[----:B------:R-:W-:Y:S02]  /*0d90*/  LOP3.LUT R199, R0, R199, RZ, 0x3c, !PT ;  /* 0x000000c700c77212 */ /* 0x000fe400078e3cff */
[----:B------:R-:W-:Y:S01]  /*0da0*/  LEA.HI R0, R9, R80, RZ, 0x6 ;  /* 0x0000005009007211 */ /* 0x000fe200078f30ff */
[----:B------:R-:W-:Y:S01]  /*0db0*/  IMAD.IADD R196, R11, 0x1, -R196 ;  /* 0x000000010bc47824 */ /* 0x000fe200078e0ac4 */
[----:B------:R-:W-:Y:S01]  /*0dc0*/  LEA.HI R9, R2, R7, RZ, 0x3 ;  /* 0x0000000702097211 */ /* 0x000fe200078f18ff */
[----:B------:R-:W-:Y:S01]  /*0dd0*/  IMAD R11, R15, c[0x0][0x198], RZ ;  /* 0x000066000f0b7a24 */ /* 0x000fe200078e02ff */
[--C-:B------:R-:W-:Y:S01]  /*0de0*/  SHF.R.S32.HI R209, RZ, 0x1f, R208.reuse ;  /* 0x0000001fffd17819 */ /* 0x100fe200000114d0 */
[----:B------:R-:W-:Y:S01]  /*0df0*/  IMAD.SHL.U32 R0, R0, 0x8, RZ ;  /* 0x0000000800007824 */ /* 0x000fe200078e00ff */
[----:B------:R-:W-:Y:S01]  /*0e00*/  LOP3.LUT R4, R9, 0xfffffff8, RZ, 0xc0, !PT ;  /* 0xfffffff809047812 */ /* 0x000fe200078ec0ff */
[----:B------:R-:W-:Y:S01]  /*0e10*/  IMAD R2, R14, c[0x0][0x19c], R11 ;  /* 0x000067000e027a24 */ /* 0x000fe200078e020b */
[----:B------:R-:W-:Y:S01]  /*0e20*/  IADD3 R12, P0, R208, UR6, RZ ;  /* 0x00000006d00c7c10 */ /* 0x000fe2000ff1e0ff */
[----:B------:R-:W-:Y:S01]  /*0e30*/  IMAD.WIDE.U32 R10, R14, c[0x0][0x1a0], R208 ;  /* 0x000068000e0a7a25 */ /* 0x000fe200078e00d0 */
[----:B------:R-:W-:-:S02]  /*0e40*/  LOP3.LUT R199, R199, 0xfffffe00, R0, 0xf8, !PT ;  /* 0xfffffe00c7c77812 */ /* 0x000fc400078ef800 */
[----:B------:R-:W-:Y:S01]  /*0e50*/  IADD3.X R13, R209, UR17, RZ, P0, !PT ;  /* 0x00000011d10d7c10 */ /* 0x000fe200087fe4ff */
[----:B------:R-:W-:Y:S01]  /*0e60*/  IMAD.IADD R4, R7, 0x1, -R4 ;  /* 0x0000000107047824 */ /* 0x000fe200078e0a04 */
[----:B------:R-:W-:Y:S01]  /*0e70*/  IADD3 R10, P0, R10, UR26, RZ ;  /* 0x0000001a0a0a7c10 */ /* 0x000fe2000ff1e0ff */
[----:B------:R-:W-:Y:S01]  /*0e80*/  IMAD R7, R15, c[0x0][0x1a0], RZ ;  /* 0x000068000f077a24 */ /* 0x000fe200078e02ff */
[----:B------:R-:W-:Y:S01]  /*0e90*/  SHF.R.S32.HI R81, RZ, 0x5, R81 ;  /* 0x00000005ff517819 */ /* 0x000fe20000011451 */
[----:B------:R-:W-:Y:S01]  /*0ea0*/  IMAD.WIDE.U32 R18, R14, c[0x0][0x198], R208 ;  /* 0x000066000e127a25 */ /* 0x000fe200078e00d0 */
[C---:B------:R-:W-:Y:S02]  /*0eb0*/  LOP3.LUT P3, RZ, R4.reuse, 0x4, RZ, 0xc0, !PT ;  /* 0x0000000404ff7812 */ /* 0x040fe4000786c0ff */
[----:B------:R-:W-:Y:S01]  /*0ec0*/  LOP3.LUT P2, RZ, R4, 0x2, RZ, 0xc0, !PT ;  /* 0x0000000204ff7812 */ /* 0x000fe2000784c0ff */
[----:B------:R-:W-:Y:S01]  /*0ed0*/  IMAD R0, R14, c[0x0][0x1a4], R7 ;  /* 0x000069000e007a24 */ /* 0x000fe200078e0207 */
[----:B------:R-:W-:Y:S01]  /*0ee0*/  SHF.R.S32.HI R7, RZ, 0x1f, R202 ;  /* 0x0000001fff077819 */ /* 0x000fe200000114ca */
[----:B------:R-:W-:Y:S01]  /*0ef0*/  IMAD.SHL.U32 R4, R4, 0x40, RZ ;  /* 0x0000004004047824 */ /* 0x000fe200078e00ff */
[----:B------:R-:W-:Y:S01]  /*0f00*/  IADD3 R204, P1, R18, UR24, RZ ;  /* 0x0000001812cc7c10 */ /* 0x000fe2000ff3e0ff */
[----:B-1----:R-:W-:Y:S01]  /*0f10*/  IMAD.WIDE.U32 R16, R16, c[0x0][0x1a8], R12 ;  /* 0x00006a0010107a25 */ /* 0x002fe200078e000c */
[----:B------:R-:W-:Y:S01]  /*0f20*/  IADD3.X R11, R11, UR5, R0, P0, !PT ;  /* 0x000000050b0b7c10 */ /* 0x000fe200087fe400 */
[----:B------:R-:W-:Y:S01]  /*0f30*/  ULDC.64 UR4, c[0x0][0x1a8] ;  /* 0x00006a0000047ab9 */ /* 0x000fe20000000a00 */
[----:B------:R-:W-:Y:S01]  /*0f40*/  ISETP.GE.AND P0, PT, R14, UR14, PT ;  /* 0x0000000e0e007c0c */ /* 0x000fe2000bf06270 */
[----:B------:R-:W-:Y:S01]  /*0f50*/  IMAD.SHL.U32 R13, R196, 0x8, RZ ;  /* 0x00000008c40d7824 */ /* 0x000fe200078e00ff */
[----:B------:R-:W-:Y:S01]  /*0f60*/  LOP3.LUT R4, R4, 0x1c0, RZ, 0xc0, !PT ;  /* 0x000001c004047812 */ /* 0x000fe200078ec0ff */
[----:B------:R-:W-:Y:S01]  /*0f70*/  UIMAD UR4, UR21, UR4, URZ ;  /* 0x00000004150472a4 */ /* 0x000fe2000f8e023f */
[----:B------:R-:W-:Y:S01]  /*0f80*/  IADD3.X R205, R19, UR7, R2, P1, !PT ;  /* 0x0000000713cd7c10 */ /* 0x000fe20008ffe402 */
[C---:B------:R-:W-:Y:S01]  /*0f90*/  IMAD R207, R7.reuse, c[0x0][0x1b0], RZ ;  /* 0x00006c0007cf7a24 */ /* 0x040fe200078e02ff */
[----:B------:R-:W-:Y:S01]  /*0fa0*/  LOP3.LUT R13, R4, 0x8, R13, 0xf8, !PT ;  /* 0x00000008040d7812 */ /* 0x000fe200078ef80d */
[----:B------:R-:W-:Y:S01]  /*0fb0*/  IMAD R7, R7, c[0x0][0x1b8], RZ ;  /* 0x00006e0007077a24 */ /* 0x000fe200078e02ff */
[----:B------:R-:W-:Y:S01]  /*0fc0*/  UIMAD UR4, UR11, UR5, UR4 ;  /* 0x000000050b0472a4 */ /* 0x000fe2000f8e0204 */
[----:B------:R-:W-:Y:S01]  /*0fd0*/  SHF.R.U32.HI R4, RZ, 0x3, R4 ;  /* 0x00000003ff047819 */ /* 0x000fe20000011604 */
[----:B------:R-:W-:Y:S01]  /*0fe0*/  IMAD R207, R202, c[0x0][0x1b4], R207 ;  /* 0x00006d00cacf7a24 */ /* 0x000fe200078e02cf */
[----:B------:R-:W-:Y:S01]  /*0ff0*/  IADD3 R201, R208, 0x40, RZ ;  /* 0x00000040d0c97810 */ /* 0x000fe20007ffe0ff */
[C---:B------:R-:W-:Y:S01]  /*1000*/  IMAD R7, R202.reuse, c[0x0][0x1bc], R7 ;  /* 0x00006f00ca077a24 */ /* 0x040fe200078e0207 */
[----:B------:R-:W-:Y:S01]  /*1010*/  LOP3.LUT R4, R13, R4, RZ, 0x3c, !PT ;  /* 0x000000040d047212 */ /* 0x000fe200078e3cff */
[----:B------:R-:W-:Y:S01]  /*1020*/  IMAD.SHL.U32 R9, R9, 0x40, RZ ;  /* 0x0000004009097824 */ /* 0x000fe200078e00ff */
[----:B------:R-:W-:Y:S01]  /*1030*/  IADD3 R19, R17, UR4, RZ ;  /* 0x0000000411137c10 */ /* 0x000fe2000fffe0ff */
[----:B------:R-:W-:Y:S01]  /*1040*/  IMAD.WIDE.U32 R204, R202, c[0x0][0x1b0], R204 ;  /* 0x00006c00cacc7a25 */ /* 0x000fe200078e00cc */
[----:B------:R-:W-:-:S02]  /*1050*/  IADD3 R200, R208, 0x80, RZ ;  /* 0x00000080d0c87810 */ /* 0x000fc40007ffe0ff */
[----:B------:R-:W-:Y:S01]  /*1060*/  LOP3.LUT R4, R4, 0xfffffe00, R9, 0xf8, !PT ;  /* 0xfffffe0004047812 */ /* 0x000fe200078ef809 */
[----:B------:R-:W-:Y:S01]  /*1070*/  IMAD.MOV.U32 R0, RZ, RZ, 0x20 ;  /* 0x00000020ff007424 */ /* 0x000fe200078e00ff */
[----:B------:R-:W-:Y:S01]  /*1080*/  SEL R2, R8, 0xfffffff0, !P2 ;  /* 0xfffffff008027807 */ /* 0x000fe20005000000 */
[----:B------:R-:W-:-:S03]  /*1090*/  IMAD.WIDE.U32 R202, R202, c[0x0][0x1b8], R10 ;  /* 0x00006e00caca7a25 */ /* 0x000fc600078e000a */
[----:B------:R-:W-:Y:S01]  /*10a0*/  SEL R0, R0, 0xffffffe0, !P3 ;  /* 0xffffffe000007807 */ /* 0x000fe20005800000 */
[----:B------:R-:W-:Y:S02]  /*10b0*/  IMAD.SHL.U32 R199, R199, 0x2, RZ ;  /* 0x00000002c7c77824 */ /* 0x000fe400078e00ff */
        /* <DEDUP_REMOVED lines=33> */
.L_x_508:
[----:B------:R-:W-:Y:S05]  /*12d0*/  BSYNC B0 ;  /* 0x0000000000007941 */ /* 0x000fea0003800000 */
.L_x_507:
        /* <DEDUP_REMOVED lines=37> */
.L_x_510:
[----:B------:R-:W-:Y:S05]  /*1530*/  BSYNC B0 ;  /* 0x0000000000007941 */ /* 0x000fea0003800000 */
.L_x_509:
        /* <DEDUP_REMOVED lines=37> */
.L_x_512:
[----:B------:R-:W-:Y:S05]  /*1790*/  BSYNC B0 ;  /* 0x0000000000007941 */ /* 0x000fea0003800000 */
.L_x_511:
        /* <DEDUP_REMOVED lines=8> */
[----:B-1----:R-:W-:Y:S01]  /*1820*/  IADD3 R12, P0, R20, 0x30, RZ ;  /* 0x00000030140c7810 */ /* 0x002fe20007f1e0ff */
        /* <DEDUP_REMOVED lines=31> */
.L_x_514:
[----:B------:R-:W-:Y:S05]  /*1a20*/  BSYNC B0 ;  /* 0x0000000000007941 */ /* 0x000fea0003800000 */
.L_x_513:
[----:B------:R-:W-:Y:S01]  /*1a30*/  ULEA.HI.SX32 UR12, UR8, 0xffffffff, 0x1a ;  /* 0xffffffff080c7891 */ /* 0x000fe2000f8fd23f */
[----:B------:R-:W-:Y:S01]  /*1a40*/  MOV R206, R204 ;  /* 0x000000cc00ce7202 */ /* 0x000fe20000000f00 */
[----:B------:R-:W-:Y:S01]  /*1a50*/  IMAD.U32 R7, RZ, RZ, UR20 ;  /* 0x00000014ff077e24 */ /* 0x000fe2000f8e00ff */
[----:B------:R-:W-:Y:S01]  /*1a60*/  BSSY B0, `(.L_x_515) ;  /* 0x0000022000007945 */ /* 0x000fe20003800000 */
[----:B------:R-:W-:Y:S02]  /*1a70*/  UIMAD UR6, UR12, -0x40, UR15 ;  /* 0xffffffc00c0678a4 */ /* 0x000fe4000f8e020f */
[----:B------:R-:W-:Y:S01]  /*1a80*/  USHF.R.S32.HI UR7, URZ, 0x1f, UR12 ;  /* 0x0000001f3f077899 */ /* 0x000fe2000801140c */
[----:B-1----:R-:W-:Y:S01]  /*1a90*/  IMAD.WIDE.U32 R18, R7, UR12, R206 ;  /* 0x0000000c07127c25 */ /* 0x002fe2000f8e00ce */
        /* <DEDUP_REMOVED lines=30> */
.L_x_516:
[----:B------:R-:W-:Y:S05]  /*1c80*/  BSYNC B0 ;  /* 0x0000000000007941 */ /* 0x000fea0003800000 */
.L_x_515:
[----:B------:R-:W-:Y:S01]  /*1c90*/  ISETP.GE.AND P0, PT, R11, UR6, PT ;  /* 0x000000060b007c0c */ /* 0x000fe2000bf06270 */
[----:B------:R-:W-:Y:S01]  /*1ca0*/  ULDC UR5, c[0x0][0x19c] ;  /* 0x0000670000057ab9 */ /* 0x000fe20000000800 */
[----:B------:R-:W-:Y:S01]  /*1cb0*/  BSSY B0, `(.L_x_517) ;  /* 0x000001f000007945 */ /* 0x000fe20003800000 */
[----:B------:R-:W-:Y:S02]  /*1cc0*/  USHF.L.U32 UR11, UR4, 0x4, URZ ;  /* 0x00000004040b7899 */ /* 0x000fe4000800063f */
[----:B------:R-:W-:-:S08]  /*1cd0*/  USHF.L.U64.HI UR9, UR4, UR9, UR5 ;  /* 0x0000000904097299 */ /* 0x000fd00008010205 */
        /* <DEDUP_REMOVED lines=28> */
.L_x_518:
[----:B------:R-:W-:Y:S05]  /*1ea0*/  BSYNC B0 ;  /* 0x0000000000007941 */ /* 0x000fea0003800000 */
.L_x_517:
[----:B------:R-:W-:Y:S01]  /*1eb0*/  ISETP.GE.AND P0, PT, R10, UR6, PT ;  /* 0x000000060a007c0c */ /* 0x000fe2000bf06270 */
[----:B------:R-:W-:-:S12]  /*1ec0*/  BSSY B0, `(.L_x_519) ;  /* 0x000001f000007945 */ /* 0x000fd80003800000 */
[----:B------:R-:W-:Y:S05]  /*1ed0*/  @P0 BRA `(.L_x_520) ;  /* 0x000001d000000947 */ /* 0x000fea0003800000 */
[----:B------:R-:W-:Y:S01]  /*1ee0*/  ISETP.GE.AND P3, PT, R208, c[0x0][0x220], PT ;  /* 0x00008800d0007a0c */ /* 0x000fe20003f66270 */
[----:B-1----:R-:W-:Y:S01]  /*1ef0*/  IMAD.MOV.U32 R12, RZ, RZ, c[0x0][0x198] ;  /* 0x00006600ff0c7624 */ /* 0x002fe200078e00ff */
[----:B------:R-:W-:Y:S01]  /*1f00*/  ISETP.GE.AND P2, PT, R201, c[0x0][0x220], PT ;  /* 0x00008800c9007a0c */ /* 0x000fe20003f46270 */
[----:B------:R-:W-:-:S03]  /*1f10*/  IMAD.MOV.U32 R17, RZ, RZ, c[0x0][0x19c] ;  /* 0x00006700ff117624 */ /* 0x000fc600078e00ff */
[----:B------:R-:W-:-:S04]  /*1f20*/  LEA R13, P0, R12, R18, 0x5 ;  /* 0x000000120c0d7211 */ /* 0x000fc800078028ff */
[----:B------:R-:W-:Y:S02]  /*1f30*/  LEA.HI.X R12, R12, R21, R17, 0x5, P0 ;  /* 0x000000150c0c7211 */ /* 0x000fe400000f2c11 */
        /* <DEDUP_REMOVED lines=23> */
.L_x_520:
[----:B------:R-:W-:Y:S05]  /*20b0*/  BSYNC B0 ;  /* 0x0000000000007941 */ /* 0x000fea0003800000 */
.L_x_519:
[----:B------:R-:W-:Y:S01]  /*20c0*/  ISETP.GE.AND P0, PT, R9, UR6, PT ;  /* 0x0000000609007c0c */ /* 0x000fe2000bf06270 */
[----:B------:R-:W-:-:S12]  /*20d0*/  BSSY B0, `(.L_x_521) ;  /* 0x0000021000007945 */ /* 0x000fd80003800000 */
[----:B------:R-:W-:Y:S05]  /*20e0*/  @P0 BRA `(.L_x_522) ;  /* 0x000001f000000947 */ /* 0x000fea0003800000 */
[----:B------:R-:W-:Y:S01]  /*20f0*/  ISETP.GE.AND P3, PT, R208, c[0x0][0x220], PT ;  /* 0x00008800d0007a0c */ /* 0x000fe20003f66270 */
[----:B-1----:R-:W-:Y:S01]  /*2100*/  IMAD.MOV.U32 R12, RZ, RZ, c[0x0][0x198] ;  /* 0x00006600ff0c7624 */ /* 0x002fe200078e00ff */
[----:B------:R-:W-:Y:S01]  /*2110*/  ISETP.GE.AND P2, PT, R201, c[0x0][0x220], PT ;  /* 0x00008800c9007a0c */ /* 0x000fe20003f46270 */
[----:B------:R-:W-:Y:S01]  /*2120*/  IMAD.MOV.U32 R20, RZ, RZ, R18 ;  /* 0x000000ffff147224 */ /* 0x000fe200078e0012 */
[----:B------:R-:W-:Y:S01]  /*2130*/  ULDC UR4, c[0x0][0x19c] ;  /* 0x0000670000047ab9 */ /* 0x000fe20000000800 */
[----:B------:R-:W-:Y:S01]  /*2140*/  ISETP.GE.AND P0, PT, R200, c[0x0][0x220], PT ;  /* 0x00008800c8007a0c */ /* 0x000fe20003f06270 */
[----:B------:R-:W-:Y:S01]  /*2150*/  UIMAD UR4, UR4, 0x30, URZ ;  /* 0x00000030040478a4 */ /* 0x000fe2000f8e023f */
[----:B------:R-:W-:-:S05]  /*2160*/  IMAD.WIDE.U32 R20, R12, 0x30, R20 ;  /* 0x000000300c147825 */ /* 0x000fca00078e0014 */
[----:B------:R-:W-:Y:S01]  /*2170*/  IADD3 R12, R21, UR4, RZ ;  /* 0x00000004150c7c10 */ /* 0x000fe2000fffe0ff */
        /* <DEDUP_REMOVED lines=22> */
.L_x_522:
[----:B------:R-:W-:Y:S05]  /*22e0*/  BSYNC B0 ;  /* 0x0000000000007941 */ /* 0x000fea0003800000 */
.L_x_521:
[----:B------:R-:W0:Y:S01]  /*22f0*/  LDGDEPBAR ;  /* 0x00000000000079af */ /* 0x000e220000000000 */
[----:B------:R-:W-:Y:S01]  /*2300*/  ISETP.GE.AND P1, PT, R14, UR6, PT ;  /* 0x000000060e007c0c */ /* 0x000fe2000bf26270 */
[----:B------:R-:W-:Y:S01]  /*2310*/  ULDC.64 UR4, c[0x0][0x1a0] ;  /* 0x0000680000047ab9 */ /* 0x000fe20000000a00 */
[----:B------:R-:W-:Y:S01]  /*2320*/  BSSY B0, `(.L_x_523) ;  /* 0x0000029000007945 */ /* 0x000fe20003800000 */
[----:B------:R-:W-:Y:S02]  /*2330*/  UIMAD.WIDE.U32 UR24, UR12, UR4, URZ ;  /* 0x000000040c1872a5 */ /* 0x000fe4000f8e003f */
[----:B------:R-:W-:-:S04]  /*2340*/  UIMAD UR4, UR7, UR4, URZ ;  /* 0x00000004070472a4 */ /* 0x000fc8000f8e023f */
[----:B------:R-:W-:Y:S01]  /*2350*/  UIMAD UR4, UR12, UR5, UR4 ;  /* 0x000000050c0472a4 */ /* 0x000fe2000f8e0204 */
[----:B-1----:R-:W-:Y:S02]  /*2360*/  IMAD.U32 R16, RZ, RZ, UR24 ;  /* 0x00000018ff107e24 */ /* 0x002fe4000f8e00ff */
[----:B------:R-:W-:Y:S01]  /*2370*/  IMAD.U32 R17, RZ, RZ, UR25 ;  /* 0x00000019ff117e24 */ /* 0x000fe2000f8e00ff */
[----:B------:R-:W-:Y:S02]  /*2380*/  UIADD3 UR4, UR25, UR4, URZ ;  /* 0x0000000419047290 */ /* 0x000fe4000fffe03f */
[----:B------:R-:W-:-:S04]  /*2390*/  LEA R12, P0, R16, R202, 0x6 ;  /* 0x000000ca100c7211 */ /* 0x000fc800078030ff */
[----:B------:R-:W-:Y:S01]  /*23a0*/  IMAD.U32 R13, RZ, RZ, UR4 ;  /* 0x00000004ff0d7e24 */ /* 0x000fe2000f8e00ff */
[----:B------:R-:W-:-:S04]  /*23b0*/  DEPBAR.LE SB0, 0x0 ;  /* 0x000080000000791a */ /* 0x000fc80000000000 */
[----:B------:R-:W-:Y:S01]  /*23c0*/  BAR.SYNC.DEFER_BLOCKING 0x0 ;  /* 0x0000000000007b1d */ /* 0x000fe20000010000 */
[----:B------:R-:W-:-:S05]  /*23d0*/  LEA.HI.X R13, R16, R198, R13, 0x6, P0 ;  /* 0x000000c6100d7211 */ /* 0x000fca00000f340d */
        /* <DEDUP_REMOVED lines=29> */
.L_x_524:
[----:B------:R-:W-:Y:S05]  /*25b0*/  BSYNC B0 ;  /* 0x0000000000007941 */ /* 0x000fea0003800000 */
.L_x_523:
[----:B------:R-:W-:Y:S01]  /*25c0*/  ISETP.GE.AND P0, PT, R11, UR6, PT ;  /* 0x000000060b007c0c */ /* 0x000fe2000bf06270 */
[----:B------:R-:W-:-:S12]  /*25d0*/  BSSY B0, `(.L_x_525) ;  /* 0x0000022000007945 */ /* 0x000fd80003800000 */
        /* <DEDUP_REMOVED lines=33> */
.L_x_526:
[----:B------:R-:W-:Y:S05]  /*27f0*/  BSYNC B0 ;  /* 0x0000000000007941 */ /* 0x000fea0003800000 */
.L_x_525:
[----:B------:R-:W-:Y:S01]  /*2800*/  ISETP.GE.AND P0, PT, R10, UR6, PT ;  /* 0x000000060a007c0c */ /* 0x000fe2000bf06270 */
[----:B------:R-:W-:-:S12]  /*2810*/  BSSY B0, `(.L_x_527) ;  /* 0x0000022000007945 */ /* 0x000fd80003800000 */
[----:B------:R4:W-:Y:S04]  /*2820*/  @P0 STS.128 [R199+0xd000], RZ ;  /* 0x00d000ffc7000388 */ /* 0x0009e80000000c00 */
[----:B------:R4:W-:Y:S04]  /*2830*/  @P0 STS.128 [R199+0xf000], RZ ;  /* 0x00f000ffc7000388 */ /* 0x0009e80000000c00 */
[----:B------:R4:W-:Y:S01]  /*2840*/  @P0 STS.128 [R199+0x11000], RZ ;  /* 0x011000ffc7000388 */ /* 0x0009e20000000c00 */
[----:B------:R-:W-:Y:S05]  /*2850*/  @P0 BRA `(.L_x_528) ;  /* 0x000001d000000947 */ /* 0x000fea0003800000 */
[----:B------:R-:W-:Y:S01]  /*2860*/  ISETP.GE.AND P3, PT, R208, c[0x0][0x220], PT ;  /* 0x00008800d0007a0c */ /* 0x000fe20003f66270 */
[----:B------:R-:W-:Y:S01]  /*2870*/  IMAD.MOV.U32 R11, RZ, RZ, c[0x0][0x1a0] ;  /* 0x00006800ff0b7624 */ /* 0x000fe200078e00ff */
[----:B------:R-:W-:Y:S01]  /*2880*/  ISETP.GE.AND P2, PT, R201, c[0x0][0x220], PT ;  /* 0x00008800c9007a0c */ /* 0x000fe20003f46270 */
[----:B------:R-:W-:-:S03]  /*2890*/  IMAD.MOV.U32 R10, RZ, RZ, c[0x0][0x1a4] ;  /* 0x00006900ff0a7624 */ /* 0x000fc600078e00ff */
[----:B------:R-:W-:-:S04]  /*28a0*/  LEA R8, P0, R11, R12, 0x5 ;  /* 0x0000000c0b087211 */ /* 0x000fc800078028ff */
[----:B------:R-:W-:Y:S02]  /*28b0*/  LEA.HI.X R11, R11, R13, R10, 0x5, P0 ;  /* 0x0000000d0b0b7211 */ /* 0x000fe400000f2c0a */
[----:B------:R-:W-:Y:S01]  /*28c0*/  ISETP.GE.AND P0, PT, R200, c[0x0][0x220], PT ;  /* 0x00008800c8007a0c */ /* 0x000fe20003f06270 */
[----:B------:R1:W-:Y:S01]  /*28d0*/  @P3 STS.128 [R199+0xd000], RZ ;  /* 0x00d000ffc7003388 */ /* 0x0003e20000000c00 */
[C---:B--2---:R-:W-:Y:S02]  /*28e0*/  @!P3 LEA R18, P4, R8.reuse, c[0x0][0x170], 0x1 ;  /* 0x00005c000812ba11 */ /* 0x044fe400078808ff */
        /* <DEDUP_REMOVED lines=20> */
.L_x_528:
[----:B------:R-:W-:Y:S05]  /*2a30*/  BSYNC B0 ;  /* 0x0000000000007941 */ /* 0x000fea0003800000 */
.L_x_527:
        /* <DEDUP_REMOVED lines=9> */
[----:B------:R-:W-:Y:S01]  /*2ad0*/  ULDC UR4, c[0x0][0x1a4] ;  /* 0x0000690000047ab9 */ /* 0x000fe20000000800 */
[----:B------:R-:W-:Y:S01]  /*2ae0*/  ISETP.GE.AND P0, PT, R200, c[0x0][0x220], PT ;  /* 0x00008800c8007a0c */ /* 0x000fe20003f06270 */
[----:B------:R-:W-:Y:S01]  /*2af0*/  UIMAD UR4, UR4, 0x30, URZ ;  /* 0x00000030040478a4 */ /* 0x000fe2000f8e023f */
[----:B------:R-:W-:-:S05]  /*2b00*/  IMAD.WIDE.U32 R12, R9, 0x30, R12 ;  /* 0x00000030090c7825 */ /* 0x000fca00078e000c */
[----:B------:R-:W-:Y:S02]  /*2b10*/  IADD3 R8, R13, UR4, RZ ;  /* 0x000000040d087c10 */ /* 0x000fe4000fffe0ff */
[C---:B-12---:R-:W-:Y:S01]  /*2b20*/  @!P3 LEA R16, P4, R12.reuse, c[0x0][0x170], 0x1 ;  /* 0x00005c000c10ba11 */ /* 0x046fe200078808ff */
        /* <DEDUP_REMOVED lines=21> */
.L_x_530:
[----:B------:R-:W-:Y:S05]  /*2c80*/  BSYNC B0 ;  /* 0x0000000000007941 */ /* 0x000fea0003800000 */
.L_x_529:
[C---:B------:R-:W-:Y:S01]  /*2c90*/  IMAD.SHL.U32 R8, R3.reuse, 0x40, RZ ;  /* 0x0000004003087824 */ /* 0x040fe200078e00ff */
[----:B------:R-:W-:Y:S01]  /*2ca0*/  R2P PR, R3, 0x6 ;  /* 0x0000000603007804 */ /* 0x000fe20000000000 */
[----:B------:R-:W-:Y:S01]  /*2cb0*/  IMAD.SHL.U32 R14, R14, 0x8, RZ ;  /* 0x000000080e0e7824 */ /* 0x000fe200078e00ff */
[----:B------:R-:W0:Y:S01]  /*2cc0*/  LDGDEPBAR ;  /* 0x00000000000079af */ /* 0x000e220000000000 */
[----:B------:R-:W-:Y:S01]  /*2cd0*/  IMAD R197, R81, 0x400, R4 ;  /* 0x0000040051c57824 */ /* 0x000fe200078e0204 */
[----:B------:R-:W-:Y:S01]  /*2ce0*/  LOP3.LUT R9, R8, 0x1c0, RZ, 0xc0, !PT ;  /* 0x000001c008097812 */ /* 0x000fe200078ec0ff */
[----:B------:R-:W-:Y:S01]  /*2cf0*/  IMAD.SHL.U32 R80, R80, 0x2, RZ ;  /* 0x0000000250507824 */ /* 0x000fe200078e00ff */
[----:B------:R-:W-:Y:S01]  /*2d00*/  UISETP.GE.AND UP0, UPT, UR15, 0x41, UPT ;  /* 0x000000410f00788c */ /* 0x000fe2000bf06270 */
[----:B------:R-:W-:Y:S01]  /*2d10*/  IMAD.SHL.U32 R197, R197, 0x2, RZ ;  /* 0x00000002c5c57824 */ /* 0x000fe200078e00ff */
[----:B------:R-:W-:Y:S02]  /*2d20*/  LOP3.LUT R14, R9, 0x8, R14, 0xf8, !PT ;  /* 0x00000008090e7812 */ /* 0x000fe400078ef80e */
[----:B------:R-:W-:Y:S01]  /*2d30*/  SHF.R.U32.HI R9, RZ, 0x3, R9 ;  /* 0x00000003ff097819 */ /* 0x000fe20000011609 */
[--C-:B------:R-:W-:Y:S01]  /*2d40*/  IMAD R195, R2, 0x2, R197.reuse ;  /* 0x0000000202c37824 */ /* 0x100fe200078e02c5 */
[----:B------:R-:W-:Y:S01]  /*2d50*/  LDSM.16.M88.4 R48, [R197] ;  /* 0x00000000c530783b */ /* 0x000fe20000000200 */
[----:B------:R-:W-:Y:S01]  /*2d60*/  IMAD R193, R0, 0x2, R197 ;  /* 0x0000000200c17824 */ /* 0x000fe200078e02c5 */
[----:B------:R-:W-:Y:S01]  /*2d70*/  LOP3.LUT R9, R14, R9, RZ, 0x3c, !PT ;  /* 0x000000090e097212 */ /* 0x000fe200078e3cff */
[----:B------:R-:W-:Y:S01]  /*2d80*/  IMAD R192, R0, 0x2, R195 ;  /* 0x0000000200c07824 */ /* 0x000fe200078e02c3 */
[----:B------:R-:W-:Y:S03]  /*2d90*/  LDSM.16.M88.4 R76, [R197+0x2000] ;  /* 0x00200000c54c783b */ /* 0x000fe60000000200 */
[----:B------:R-:W-:Y:S01]  /*2da0*/  IMAD R196, R196, 0x200, R9 ;  /* 0x00000200c4c47824 */ /* 0x000fe200078e0209 */
[----:B------:R-:W-:Y:S03]  /*2db0*/  LDSM.16.M88.4 R52, [R193] ;  /* 0x00000000c134783b */ /* 0x000fe60000000200 */
[----:B------:R-:W-:Y:S01]  /*2dc0*/  IMAD.SHL.U32 R196, R196, 0x2, RZ ;  /* 0x00000002c4c47824 */ /* 0x000fe200078e00ff */
[----:B-12---:R-:W-:Y:S04]  /*2dd0*/  LDSM.16.M88.4 R8, [R195] ;  /* 0x00000000c308783b */ /* 0x006fe80000000200 */
[----:B------:R-:W1:Y:S01]  /*2de0*/  LDSM.16.M88.4 R24, [R196+0x6000] ;  /* 0x00600000c418783b */ /* 0x000e620000000200 */
[----:B------:R-:W-:-:S02]  /*2df0*/  IADD3 R3, R196, 0x6000, RZ ;  /* 0x00006000c4037810 */ /* 0x000fc40007ffe0ff */
[----:B------:R-:W-:Y:S01]  /*2e00*/  IADD3 R194, R196, 0x6020, RZ ;  /* 0x00006020c4c27810 */ /* 0x000fe20007ffe0ff */
[----:B------:R-:W2:Y:S01]  /*2e10*/  LDSM.16.M88.4 R16, [R196+0x6800] ;  /* 0x00680000c410783b */ /* 0x000ea20000000200 */
[----:B------:R-:W-:Y:S01]  /*2e20*/  @P1 IADD3 R194, R3, -0x20, RZ ;  /* 0xffffffe003c21810 */ /* 0x000fe20007ffe0ff */
[----:B------:R-:W-:Y:S02]  /*2e30*/  IMAD.MOV.U32 R3, RZ, RZ, 0x40 ;  /* 0x00000040ff037424 */ /* 0x000fe400078e00ff */
[----:B------:R-:W5:Y:S01]  /*2e40*/  LDSM.16.M88.4 R60, [R196+0x7000] ;  /* 0x00700000c43c783b */ /* 0x000f620000000200 */
[C---:B------:R-:W-:Y:S02]  /*2e50*/  IADD3 R186, R194.reuse, 0x800, RZ ;  /* 0x00000800c2ba7810 */ /* 0x040fe40007ffe0ff */
[----:B------:R-:W-:Y:S01]  /*2e60*/  SEL R3, R3, 0xffffffc0, !P2 ;  /* 0xffffffc003037807 */ /* 0x000fe20005000000 */
[----:B------:R-:W3:Y:S01]  /*2e70*/  LDSM.16.M88.4 R32, [R196+0x7800] ;  /* 0x00780000c420783b */ /* 0x000ee20000000200 */
[----:B------:R-:W-:-:S02]  /*2e80*/  IADD3 R185, R194, 0x1000, RZ ;  /* 0x00001000c2b97810 */ /* 0x000fc40007ffe0ff */
[----:B------:R-:W-:Y:S01]  /*2e90*/  IADD3 R184, R194, 0x1800, RZ ;  /* 0x00001800c2b87810 */ /* 0x000fe20007ffe0ff */
[----:B------:R-:W4:Y:S01]  /*2ea0*/  LDSM.16.M88.4 R36, [R194] ;  /* 0x00000000c224783b */ /* 0x000f220000000200 */
[----:B------:R-:W-:Y:S01]  /*2eb0*/  IMAD.IADD R190, R196, 0x1, R3 ;  /* 0x00000001c4be7824 */ /* 0x000fe200078e0203 */
[----:B------:R-:W-:Y:S01]  /*2ec0*/  IADD3 R182, R194, 0x2000, RZ ;  /* 0x00002000c2b67810 */ /* 0x000fe20007ffe0ff */
[----:B------:R-:W-:Y:S01]  /*2ed0*/  IMAD.IADD R183, R3, 0x1, R194 ;  /* 0x0000000103b77824 */ /* 0x000fe200078e02c2 */
[----:B------:R-:W3:Y:S01]  /*2ee0*/  LDSM.16.M88.4 R12, [R194+0x800] ;  /* 0x00080000c20c783b */ /* 0x000ee20000000200 */
[----:B------:R-:W-:Y:S02]  /*2ef0*/  LOP3.LUT R3, R80, 0x6, RZ, 0xc0, !PT ;  /* 0x0000000650037812 */ /* 0x000fe400078ec0ff */
[C---:B------:R-:W-:Y:S01]  /*2f00*/  IADD3 R181, R194.reuse, 0x2800, RZ ;  /* 0x00002800c2b57810 */ /* 0x040fe20007ffe0ff */
[----:B------:R-:W3:Y:S01]  /*2f10*/  LDSM.16.M88.4 R40, [R194+0x1000] ;  /* 0x00100000c228783b */ /* 0x000ee20000000200 */
[----:B------:R-:W-:-:S02]  /*2f20*/  IADD3 R180, R194, 0x3000, RZ ;  /* 0x00003000c2b47810 */ /* 0x000fc40007ffe0ff */
[C---:B------:R-:W-:Y:S01]  /*2f30*/  IADD3 R179, R194.reuse, 0x3800, RZ ;  /* 0x00003800c2b37810 */ /* 0x040fe20007ffe0ff */
[----:B------:R-:W-:Y:S01]  /*2f40*/  LDSM.16.M88.4 R72, [R190+0x6800] ;  /* 0x00680000be48783b */ /* 0x000fe20000000200 */
[C---:B------:R-:W-:Y:S02]  /*2f50*/  IADD3 R178, R194.reuse, 0x4000, RZ ;  /* 0x00004000c2b27810 */ /* 0x040fe40007ffe0ff */
[C---:B------:R-:W-:Y:S01]  /*2f60*/  IADD3 R177, R194.reuse, 0x4800, RZ ;  /* 0x00004800c2b17810 */ /* 0x040fe20007ffe0ff */
[----:B------:R-:W-:Y:S01]  /*2f70*/  LDSM.16.M88.4 R68, [R190+0x7800] ;  /* 0x00780000be44783b */ /* 0x000fe20000000200 */
[C---:B------:R-:W-:Y:S02]  /*2f80*/  IADD3 R176, R194.reuse, 0x5000, RZ ;  /* 0x00005000c2b07810 */ /* 0x040fe40007ffe0ff */
[----:B------:R-:W-:Y:S01]  /*2f90*/  IADD3 R135, R194, 0x5800, RZ ;  /* 0x00005800c2877810 */ /* 0x000fe20007ffe0ff */
[----:B------:R-:W-:Y:S01]  /*2fa0*/  LDSM.16.M88.4 R44, [R183+0x800] ;  /* 0x00080000b72c783b */ /* 0x000fe20000000200 */
[C---:B-1----:R-:W-:Y:S08]  /*2fb0*/  HMMA.16816.F32 R28, R48.reuse, R24, RZ ;  /* 0x00000018301c723c */ /* 0x042ff000000018ff */
[C---:B------:R-:W-:Y:S08]  /*2fc0*/  HMMA.16816.F32 R24, R48.reuse, R26, RZ ;  /* 0x0000001a3018723c */ /* 0x040ff000000018ff */
[C---:B--2---:R-:W-:Y:S08]  /*2fd0*/  HMMA.16816.F32 R20, R48.reuse, R16, RZ ;  /* 0x000000103014723c */ /* 0x044ff000000018ff */
[C---:B-----5:R-:W-:Y:S08]  /*2fe0*/  HMMA.16816.F32 R64, R48.reuse, R60, RZ ;  /* 0x0000003c3040723c */ /* 0x060ff000000018ff */
[C---:B------:R-:W-:Y:S08]  /*2ff0*/  HMMA.16816.F32 R16, R48.reuse, R18, RZ ;  /* 0x000000123010723c */ /* 0x040ff000000018ff */
[C---:B------:R-:W-:Y:S08]  /*3000*/  HMMA.16816.F32 R60, R48.reuse, R62, RZ ;  /* 0x0000003e303c723c */ /* 0x040ff000000018ff */
[C---:B---3--:R-:W-:Y:S08]  /*3010*/  HMMA.16816.F32 R56, R48.reuse, R32, RZ ;  /* 0x000000203038723c */ /* 0x048ff000000018ff */
[----:B------:R-:W-:Y:S01]  /*3020*/  HMMA.16816.F32 R48, R48, R34, RZ ;  /* 0x000000223030723c */ /* 0x000fe200000018ff */
[----:B------:R-:W1:Y:S07]  /*3030*/  LDSM.16.M88.4 R32, [R194+0x1800] ;  /* 0x00180000c220783b */ /* 0x000e6e0000000200 */
[C---:B----4-:R-:W-:Y:S08]  /*3040*/  HMMA.16816.F32 R28, R8.reuse, R36, R28 ;  /* 0x00000024081c723c */ /* 0x050ff0000000181c */
        /* <DEDUP_REMOVED lines=86> */
[C---:B---3--:R-:W-:Y:S08]  /*35b0*/  HMMA.16816.F32 R76, R48.reuse, R44, R76 ;  /* 0x0000002c304c723c */ /* 0x048ff0000000184c */
[----:B------:R-:W-:Y:S01]  /*35c0*/  HMMA.16816.F32 R52, R48, R46, R52 ;  /* 0x0000002e3034723c */ /* 0x000fe20000001834 */
[----:B------:R-:W2:Y:S04]  /*35d0*/  LDSM.16.M88.4 R44, [R194+0x5000] ;  /* 0x00500000c22c783b */ /* 0x000ea80000000200 */
[----:B------:R-:W3:Y:S03]  /*35e0*/  LDSM.16.M88.4 R48, [R194+0x5800] ;  /* 0x00580000c230783b */ /* 0x000ee60000000200 */
[C---:B----4-:R-:W-:Y:S08]  /*35f0*/  HMMA.16816.F32 R20, R72.reuse, R56, R20 ;  /* 0x000000384814723c */ /* 0x050ff00000001814 */
[C---:B------:R-:W-:Y:S01]  /*3600*/  HMMA.16816.F32 R16, R72.reuse, R58, R16 ;  /* 0x0000003a4810723c */ /* 0x040fe20000001810 */
[----:B------:R-:W-:Y:S07]  /*3610*/  LDSM.16.M88.4 R56, [R193+0x4000] ;  /* 0x00400000c138783b */ /* 0x000fee0000000200 */
[C---:B-----5:R-:W-:Y:S08]  /*3620*/  HMMA.16816.F32 R64, R72.reuse, R12, R64 ;  /* 0x0000000c4840723c */ /* 0x060ff00000001840 */
[C---:B------:R-:W-:Y:S01]  /*3630*/  HMMA.16816.F32 R60, R72.reuse, R14, R60 ;  /* 0x0000000e483c723c */ /* 0x040fe2000000183c */
[----:B------:R-:W-:Y:S07]  /*3640*/  LDSM.16.M88.4 R12, [R190+0xa000] ;  /* 0x00a00000be0c783b */ /* 0x000fee0000000200 */
[C---:B------:R-:W-:Y:S08]  /*3650*/  HMMA.16816.F32 R28, R72.reuse, R68, R28 ;  /* 0x00000044481c723c */ /* 0x040ff0000000181c */
[----:B------:R-:W-:Y:S01]  /*3660*/  HMMA.16816.F32 R24, R72, R70, R24 ;  /* 0x000000464818723c */ /* 0x000fe20000001818 */
[----:B------:R-:W-:Y:S07]  /*3670*/  LDSM.16.M88.4 R68, [R192+0x4000] ;  /* 0x00400000c044783b */ /* 0x000fee0000000200 */
[C---:B-1----:R-:W-:Y:S08]  /*3680*/  HMMA.16816.F32 R20, R40.reuse, R8, R20 ;  /* 0x000000082814723c */ /* 0x042ff00000001814 */
[----:B------:R-:W-:Y:S01]  /*3690*/  HMMA.16816.F32 R16, R40, R10, R16 ;  /* 0x0000000a2810723c */ /* 0x000fe20000001810 */
[----:B------:R-:W1:Y:S07]  /*36a0*/  LDSM.16.M88.4 R8, [R190+0xb000] ;  /* 0x00b00000be08783b */ /* 0x000e6e0000000200 */
[----:B------:R-:W-:Y:S08]  /*36b0*/  HMMA.16816.F32 R52, R72, R34, R52 ;  /* 0x000000224834723c */ /* 0x000ff00000001834 */
[C---:B--2---:R-:W-:Y:S08]  /*36c0*/  HMMA.16816.F32 R64, R40.reuse, R44, R64 ;  /* 0x0000002c2840723c */ /* 0x044ff00000001840 */
[C---:B------:R-:W-:Y:S01]  /*36d0*/  HMMA.16816.F32 R60, R40.reuse, R46, R60 ;  /* 0x0000002e283c723c */ /* 0x040fe2000000183c */
[----:B------:R-:W-:Y:S07]  /*36e0*/  LDSM.16.M88.4 R44, [R183+0x4000] ;  /* 0x00400000b72c783b */ /* 0x000fee0000000200 */
[C---:B------:R-:W-:Y:S08]  /*36f0*/  HMMA.16816.F32 R28, R40.reuse, R36, R28 ;  /* 0x00000024281c723c */ /* 0x040ff0000000181c */
[----:B------:R-:W-:Y:S01]  /*3700*/  HMMA.16816.F32 R24, R40, R38, R24 ;  /* 0x000000262818723c */ /* 0x000fe20000001818 */
[----:B------:R-:W2:Y:S07]  /*3710*/  LDSM.16.M88.4 R36, [R190+0xb800] ;  /* 0x00b80000be24783b */ /* 0x000eae0000000200 */
[----:B------:R-:W-:Y:S01]  /*3720*/  HMMA.16816.F32 R76, R72, R32, R76 ;  /* 0x00000020484c723c */ /* 0x000fe2000000184c */
[----:B------:R-:W4:Y:S07]  /*3730*/  LDSM.16.M88.4 R32, [R190+0xa800] ;  /* 0x00a80000be20783b */ /* 0x000f2e0000000200 */
[----:B---3--:R-:W-:Y:S08]  /*3740*/  HMMA.16816.F32 R52, R40, R50, R52 ;  /* 0x000000322834723c */ /* 0x008ff00000001834 */
[C---:B-1----:R-:W-:Y:S08]  /*3750*/  HMMA.16816.F32 R64, R56.reuse, R8, R64 ;  /* 0x000000083840723c */ /* 0x042ff00000001840 */
[C---:B------:R-:W-:Y:S01]  /*3760*/  HMMA.16816.F32 R60, R56.reuse, R10, R60 ;  /* 0x0000000a383c723c */ /* 0x040fe2000000183c */
[----:B------:R-:W1:Y:S07]  /*3770*/  LDSM.16.M88.4 R8, [R183+0x5000] ;  /* 0x00500000b708783b */ /* 0x000e6e0000000200 */
[C---:B------:R-:W-:Y:S08]  /*3780*/  HMMA.16816.F32 R28, R56.reuse, R12, R28 ;  /* 0x0000000c381c723c */ /* 0x040ff0000000181c */
[----:B------:R-:W-:Y:S01]  /*3790*/  HMMA.16816.F32 R24, R56, R14, R24 ;  /* 0x0000000e3818723c */ /* 0x000fe20000001818 */
[----:B------:R-:W3:Y:S07]  /*37a0*/  LDSM.16.M88.4 R12, [R183+0x5800] ;  /* 0x00580000b70c783b */ /* 0x000eee0000000200 */
[----:B------:R-:W-:Y:S01]  /*37b0*/  HMMA.16816.F32 R76, R40, R48, R76 ;  /* 0x00000030284c723c */ /* 0x000fe2000000184c */
[----:B------:R-:W5:Y:S01]  /*37c0*/  LDSM.16.M88.4 R40, [R183+0x4800] ;  /* 0x00480000b728783b */ /* 0x000f620000000200 */
[----:B------:R-:W-:-:S06]  /*37d0*/  DEPBAR.LE SB0, 0x0 ;  /* 0x000080000000791a */ /* 0x000fcc0000000000 */
[C---:B--2---:R-:W-:Y:S08]  /*37e0*/  HMMA.16816.F32 R52, R56.reuse, R38, R52 ;  /* 0x000000263834723c */ /* 0x044ff00000001834 */
[----:B----4-:R-:W-:Y:S07]  /*37f0*/  HMMA.16816.F32 R20, R56, R32, R20 ;  /* 0x000000203814723c */ /* 0x010fee0000001814 */
[----:B------:R-:W-:Y:S01]  /*3800*/  IMAD.U32 R32, RZ, RZ, UR12 ;  /* 0x0000000cff207e24 */ /* 0x000fe2000f8e00ff */
[----:B------:R-:W-:Y:S03]  /*3810*/  HMMA.16816.F32 R28, R68, R44, R28 ;  /* 0x0000002c441c723c */ /* 0x000fe6000000181c */
[----:B------:R-:W-:-:S05]  /*3820*/  IMAD R32, R32, 0x40, R3 ;  /* 0x0000004020207824 */ /* 0x000fca00078e0203 */
[----:B------:R-:W-:Y:S01]  /*3830*/  HMMA.16816.F32 R16, R56, R34, R16 ;  /* 0x000000223810723c */ /* 0x000fe20000001810 */
[C---:B------:R-:W-:Y:S02]  /*3840*/  IADD3 R3, R32.reuse, 0x10, RZ ;  /* 0x0000001020037810 */ /* 0x040fe40007ffe0ff */
[C---:B------:R-:W-:Y:S02]  /*3850*/  ISETP.GE.AND P1, PT, R32.reuse, UR15, PT ;  /* 0x0000000f20007c0c */ /* 0x040fe4000bf26270 */
[----:B------:R-:W-:Y:S02]  /*3860*/  ISETP.GE.AND P4, PT, R3, UR15, PT ;  /* 0x0000000f03007c0c */ /* 0x000fe4000bf86270 */
[C---:B------:R-:W-:Y:S01]  /*3870*/  IADD3 R35, R32.reuse, 0x1, RZ ;  /* 0x0000000120237810 */ /* 0x040fe20007ffe0ff */
[----:B------:R-:W-:Y:S01]  /*3880*/  HMMA.16816.F32 R24, R68, R46, R24 ;  /* 0x0000002e4418723c */ /* 0x000fe20000001818 */
[----:B------:R-:W-:Y:S02]  /*3890*/  IADD3 R3, R32, 0x11, RZ ;  /* 0x0000001120037810 */ /* 0x000fe40007ffe0ff */
[----:B------:R-:W-:-:S02]  /*38a0*/  ISETP.GE.AND P0, PT, R35, UR15, PT ;  /* 0x0000000f23007c0c */ /* 0x000fc4000bf06270 */
[C---:B------:R-:W-:Y:S02]  /*38b0*/  IADD3 R34, R32.reuse, 0x8, RZ ;  /* 0x0000000820227810 */ /* 0x040fe40007ffe0ff */
[----:B------:R-:W-:Y:S01]  /*38c0*/  IADD3 R33, R32, 0x9, RZ ;  /* 0x0000000920217810 */ /* 0x000fe20007ffe0ff */
[----:B------:R-:W-:Y:S01]  /*38d0*/  HMMA.16816.F32 R76, R56, R36, R76 ;  /* 0x00000024384c723c */ /* 0x000fe2000000184c */
[----:B------:R-:W-:Y:S02]  /*38e0*/  ISETP.GE.AND P3, PT, R3, UR15, PT ;  /* 0x0000000f03007c0c */ /* 0x000fe4000bf66270 */
[----:B------:R-:W-:Y:S02]  /*38f0*/  FSEL R3, R28, -INF , !P1 ;  /* 0xff8000001c037808 */ /* 0x000fe40004800000 */
[----:B------:R-:W-:Y:S02]  /*3900*/  FSEL R28, R31, -INF , !P0 ;  /* 0xff8000001f1c7808 */ /* 0x000fe40004000000 */
[----:B------:R-:W-:Y:S01]  /*3910*/  ISETP.GE.AND P6, PT, R34, UR15, PT ;  /* 0x0000000f22007c0c */ /* 0x000fe2000bfc6270 */
[----:B-1----:R-:W-:Y:S01]  /*3920*/  HMMA.16816.F32 R64, R68, R8, R64 ;  /* 0x000000084440723c */ /* 0x002fe20000001840 */
[----:B------:R-:W-:-:S02]  /*3930*/  FSEL R31, R29, -INF , !P0 ;  /* 0xff8000001d1f7808 */ /* 0x000fc40004000000 */
[----:B------:R-:W-:Y:S02]  /*3940*/  ISETP.GE.AND P5, PT, R33, UR15, PT ;  /* 0x0000000f21007c0c */ /* 0x000fe4000bfa6270 */
[C---:B------:R-:W-:Y:S02]  /*3950*/  IADD3 R34, R32.reuse, 0x18, RZ ;  /* 0x0000001820227810 */ /* 0x040fe40007ffe0ff */
[C---:B------:R-:W-:Y:S01]  /*3960*/  IADD3 R9, R32.reuse, 0x20, RZ ;  /* 0x0000002020097810 */ /* 0x040fe20007ffe0ff */
[----:B---3--:R-:W-:Y:S01]  /*3970*/  HMMA.16816.F32 R52, R68, R14, R52 ;  /* 0x0000000e4434723c */ /* 0x008fe20000001834 */
[C---:B------:R-:W-:Y:S02]  /*3980*/  IADD3 R8, R32.reuse, 0x21, RZ ;  /* 0x0000002120087810 */ /* 0x040fe40007ffe0ff */
[----:B------:R-:W-:Y:S02]  /*3990*/  ISETP.GE.AND P0, PT, R9, UR15, PT ;  /* 0x0000000f09007c0c */ /* 0x000fe4000bf06270 */
[----:B------:R-:W-:-:S02]  /*39a0*/  IADD3 R9, R32, 0x28, RZ ;  /* 0x0000002820097810 */ /* 0x000fc40007ffe0ff */
[----:B------:R-:W-:Y:S01]  /*39b0*/  FSEL R29, R24, -INF , !P6 ;  /* 0xff800000181d7808 */ /* 0x000fe20007000000 */
[C---:B-----5:R-:W-:Y:S01]  /*39c0*/  HMMA.16816.F32 R20, R68.reuse, R40, R20 ;  /* 0x000000284414723c */ /* 0x060fe20000001814 */
[----:B------:R-:W-:Y:S02]  /*39d0*/  FSEL R26, R26, -INF , !P6 ;  /* 0xff8000001a1a7808 */ /* 0x000fe40007000000 */
[----:B------:R-:W-:Y:S02]  /*39e0*/  FSEL R24, R27, -INF , !P5 ;  /* 0xff8000001b187808 */ /* 0x000fe40006800000 */
[----:B------:R-:W-:Y:S02]  /*39f0*/  FSEL R25, R25, -INF , !P5 ;  /* 0xff80000019197808 */ /* 0x000fe40006800000 */
[----:B------:R-:W-:Y:S01]  /*3a00*/  ISETP.GE.AND P6, PT, R8, UR15, PT ;  /* 0x0000000f08007c0c */ /* 0x000fe2000bfc6270 */
[----:B------:R-:W-:Y:S01]  /*3a10*/  HMMA.16816.F32 R16, R68, R42, R16 ;  /* 0x0000002a4410723c */ /* 0x000fe20000001810 */
[----:B------:R-:W-:-:S02]  /*3a20*/  ISETP.GE.AND P5, PT, R9, UR15, PT ;  /* 0x0000000f09007c0c */ /* 0x000fc4000bfa6270 */
[C---:B------:R-:W-:Y:S02]  /*3a30*/  IADD3 R33, R32.reuse, 0x19, RZ ;  /* 0x0000001920217810 */ /* 0x040fe40007ffe0ff */
[C---:B------:R-:W-:Y:S02]  /*3a40*/  IADD3 R8, R32.reuse, 0x29, RZ ;  /* 0x0000002920087810 */ /* 0x040fe40007ffe0ff */
[----:B------:R-:W-:Y:S01]  /*3a50*/  IADD3 R9, R32, 0x30, RZ ;  /* 0x0000003020097810 */ /* 0x000fe20007ffe0ff */
[----:B------:R-:W-:Y:S01]  /*3a60*/  HMMA.16816.F32 R60, R68, R10, R60 ;  /* 0x0000000a443c723c */ /* 0x000fe2000000183c */
[----:B------:R-:W-:Y:S02]  /*3a70*/  FSEL R172, R66, -INF , !P0 ;  /* 0xff80000042ac7808 */ /* 0x000fe40004000000 */
[----:B------:R-:W-:Y:S02]  /*3a80*/  FSEL R147, R64, -INF , !P0 ;  /* 0xff80000040937808 */ /* 0x000fe40004000000 */
[----:B------:R-:W-:-:S02]  /*3a90*/  ISETP.GE.AND P2, PT, R34, UR15, PT ;  /* 0x0000000f22007c0c */ /* 0x000fc4000bf46270 */
[----:B------:R-:W-:Y:S01]  /*3aa0*/  IADD3 R10, R32, 0x31, RZ ;  /* 0x00000031200a7810 */ /* 0x000fe20007ffe0ff */
[----:B------:R-:W-:Y:S01]  /*3ab0*/  HMMA.16816.F32 R76, R68, R12, R76 ;  /* 0x0000000c444c723c */ /* 0x000fe2000000184c */
[----:B------:R-:W-:Y:S02]  /*3ac0*/  FSEL R22, R22, -INF , !P4 ;  /* 0xff80000016167808 */ /* 0x000fe40006000000 */
[----:B------:R-:W-:Y:S02]  /*3ad0*/  FSEL R11, R20, -INF , !P4 ;  /* 0xff800000140b7808 */ /* 0x000fe40006000000 */
[----:B------:R-:W-:Y:S02]  /*3ae0*/  FSEL R30, R30, -INF , !P1 ;  /* 0xff8000001e1e7808 */ /* 0x000fe40004800000 */
[C---:B------:R-:W-:Y:S02]  /*3af0*/  IADD3 R12, R32.reuse, 0x38, RZ ;  /* 0x00000038200c7810 */ /* 0x040fe40007ffe0ff */
[----:B------:R-:W-:-:S02]  /*3b00*/  IADD3 R32, R32, 0x39, RZ ;  /* 0x0000003920207810 */ /* 0x000fc40007ffe0ff */
[----:B------:R-:W-:Y:S02]  /*3b10*/  ISETP.GE.AND P4, PT, R8, UR15, PT ;  /* 0x0000000f08007c0c */ /* 0x000fe4000bf86270 */
[----:B------:R-:W-:Y:S02]  /*3b20*/  ISETP.GE.AND P0, PT, R32, UR15, PT ;  /* 0x0000000f20007c0c */ /* 0x000fe4000bf06270 */
[----:B------:R-:W-:Y:S02]  /*3b30*/  ISETP.GE.AND P1, PT, R33, UR15, PT ;  /* 0x0000000f21007c0c */ /* 0x000fe4000bf26270 */
[----:B------:R-:W-:Y:S02]  /*3b40*/  FSEL R168, R55, -INF , !P0 ;  /* 0xff80000037a87808 */ /* 0x000fe40004000000 */
[----:B------:R-:W-:Y:S02]  /*3b50*/  FSEL R211, R53, -INF , !P0 ;  /* 0xff80000035d37808 */ /* 0x000fe40004000000 */
[----:B------:R-:W-:-:S02]  /*3b60*/  PLOP3.LUT P0, PT, PT, PT, UP0, 0x80, 0x0 ;  /* 0x000000000000781c */ /* 0x000fc40003f0f008 */
[----:B------:R-:W-:Y:S02]  /*3b70*/  FSEL R8, R23, -INF , !P3 ;  /* 0xff80000017087808 */ /* 0x000fe40005800000 */
[----:B------:R-:W-:Y:S02]  /*3b80*/  FSEL R21, R21, -INF , !P3 ;  /* 0xff80000015157808 */ /* 0x000fe40005800000 */
[----:B------:R-:W-:Y:S02]  /*3b90*/  ISETP.GE.AND P3, PT, R9, UR15, PT ;  /* 0x0000000f09007c0c */ /* 0x000fe4000bf66270 */
[----:B------:R-:W-:Y:S02]  /*3ba0*/  FSEL R18, R18, -INF , !P2 ;  /* 0xff80000012127808 */ /* 0x000fe40005000000 */
[----:B------:R-:W-:Y:S02]  /*3bb0*/  FSEL R9, R16, -INF , !P2 ;  /* 0xff80000010097808 */ /* 0x000fe40005000000 */
[----:B------:R-:W-:-:S02]  /*3bc0*/  ISETP.GE.AND P2, PT, R10, UR15, PT ;  /* 0x0000000f0a007c0c */ /* 0x000fc4000bf46270 */
[----:B------:R-:W-:Y:S02]  /*3bd0*/  FSEL R10, R19, -INF , !P1 ;  /* 0xff800000130a7808 */ /* 0x000fe40004800000 */
[----:B------:R-:W-:Y:S02]  /*3be0*/  FSEL R17, R17, -INF , !P1 ;  /* 0xff80000011117808 */ /* 0x000fe40004800000 */
[----:B------:R-:W-:Y:S02]  /*3bf0*/  ISETP.GE.AND P1, PT, R12, UR15, PT ;  /* 0x0000000f0c007c0c */ /* 0x000fe4000bf26270 */
        /* <DEDUP_REMOVED lines=11> */
[----:B------:R-:W-:Y:S01]  /*3cb0*/  FSEL R213, R52, -INF , !P1 ;  /* 0xff80000034d57808 */ /* 0x000fe20004800000 */
[----:B------:R-:W-:Y:S06]  /*3cc0*/  BAR.SYNC.DEFER_BLOCKING 0x0 ;  /* 0x0000000000007b1d */ /* 0x000fec0000010000 */
[----:B------:R-:W-:Y:S05]  /*3cd0*/  @!P0 BRA `(.L_x_531) ;  /* 0x0000067000008947 */ /* 0x000fea0003800000 */
[----:B------:R-:W-:Y:S01]  /*3ce0*/  ULEA.HI.SX32 UR5, UR8, 0xfffffffe, 0x1a ;  /* 0xfffffffe08057891 */ /* 0x000fe2000f8fd23f */
        /* <DEDUP_REMOVED lines=30> */
[C---:B------:R-:W-:Y:S01]  /*3ed0*/  @!P2 LEA R32, P1, R7.reuse, c[0x0][0x168], 0x1 ;  /* 0x00005a000720aa11 */ /* 0x040fe200078208ff */
[----:B------:R1:W-:Y:S01]  /*3ee0*/  @P2 STS.128 [R199+0xa000], RZ ;  /* 0x00a000ffc7002388 */ /* 0x0003e20000000c00 */
[C---:B------:R-:W-:Y:S02]  /*3ef0*/  IADD3 R13, P5, R7.reuse, UR11, RZ ;  /* 0x0000000b070d7c10 */ /* 0x040fe4000ffbe0ff */
[C-C-:B------:R-:W-:Y:S01]  /*3f00*/  @!P3 LEA.HI.X R43, R7.reuse, c[0x0][0x16c], R12.reuse, 0x1, P6 ;  /* 0x00005b00072bba11 */ /* 0x140fe200030f0c0c */
[----:B------:R-:W-:Y:S01]  /*3f10*/  @!PT LDS RZ, [RZ] ;  /* 0x00000000fffff984 */ /* 0x000fe20000000800 */
[----:B------:R-:W-:Y:S01]  /*3f20*/  @!PT LDS RZ, [RZ] ;  /* 0x00000000fffff984 */ /* 0x000fe20000000800 */
[----:B------:R-:W-:Y:S01]  /*3f30*/  @!PT LDS RZ, [RZ] ;  /* 0x00000000fffff984 */ /* 0x000fe20000000800 */
[----:B------:R4:W-:Y:S01]  /*3f40*/  @!P2 LDGSTS.E.BYPASS.LTC128B.128 [R199+0xa000], [R34.64+0x100] ;  /* 0x0a00010022c7afae */ /* 0x0009e2000b901d52 */
[----:B------:R-:W-:Y:S02]  /*3f50*/  @!P2 LEA.HI.X R33, R7, c[0x0][0x16c], R12, 0x1, P1 ;  /* 0x00005b000721aa11 */ /* 0x000fe400008f0c0c */
[----:B------:R-:W-:Y:S01]  /*3f60*/  @!P4 LEA R14, P6, R13, c[0x0][0x168], 0x1 ;  /* 0x00005a000d0eca11 */ /* 0x000fe200078c08ff */
[----:B------:R1:W-:Y:S01]  /*3f70*/  @P4 STS.128 [R199+0x6800], RZ ;  /* 0x006800ffc7004388 */ /* 0x0003e20000000c00 */
[----:B------:R-:W-:-:S03]  /*3f80*/  IADD3.X R12, R12, UR9, RZ, P5, !PT ;  /* 0x000000090c0c7c10 */ /* 0x000fc6000affe4ff */
[----:B------:R-:W-:Y:S01]  /*3f90*/  @!PT LDS RZ, [RZ] ;  /* 0x00000000fffff984 */ /* 0x000fe20000000800 */
[----:B------:R-:W-:Y:S01]  /*3fa0*/  @!PT LDS RZ, [RZ] ;  /* 0x00000000fffff984 */ /* 0x000fe20000000800 */
[----:B------:R-:W-:Y:S01]  /*3fb0*/  @!PT LDS RZ, [RZ] ;  /* 0x00000000fffff984 */ /* 0x000fe20000000800 */
[----:B------:R5:W-:Y:S01]  /*3fc0*/  @!P4 LDGSTS.E.BYPASS.LTC128B.128 [R199+0x6800], [R38.64] ;  /* 0x0680000026c7cfae */ /* 0x000be2000b901d52 */
[C---:B------:R-:W-:Y:S02]  /*3fd0*/  @!P4 LEA.HI.X R15, R13.reuse, c[0x0][0x16c], R12, 0x1, P6 ;  /* 0x00005b000d0fca11 */ /* 0x040fe400030f0c0c */
[C---:B------:R-:W-:Y:S01]  /*3fe0*/  IADD3 R7, P6, R13.reuse, UR11, RZ ;  /* 0x0000000b0d077c10 */ /* 0x040fe2000ffde0ff */
[----:B------:R1:W-:Y:S04]  /*3ff0*/  @P3 STS.128 [R199+0x8800], RZ ;  /* 0x008800ffc7003388 */ /* 0x0003e80000000c00 */
[----:B------:R-:W-:Y:S01]  /*4000*/  @!PT LDS RZ, [RZ] ;  /* 0x00000000fffff984 */ /* 0x000fe20000000800 */
[----:B------:R-:W-:Y:S01]  /*4010*/  @!PT LDS RZ, [RZ] ;  /* 0x00000000fffff984 */ /* 0x000fe20000000800 */
[----:B------:R-:W-:Y:S01]  /*4020*/  @!PT LDS RZ, [RZ] ;  /* 0x00000000fffff984 */ /* 0x000fe20000000800 */
[----:B------:R1:W-:Y:S01]  /*4030*/  @!P3 LDGSTS.E.BYPASS.LTC128B.128 [R199+0x8800], [R42.64+0x80] ;  /* 0x088000802ac7bfae */ /* 0x0003e2000b901d52 */
[----:B---3--:R-:W-:-:S03]  /*4040*/  @!P3 LEA R36, P5, R13, c[0x0][0x168], 0x1 ;  /* 0x00005a000d24ba11 */ /* 0x008fc600078a08ff */
[----:B------:R1:W-:Y:S01]  /*4050*/  @P2 STS.128 [R199+0xa800], RZ ;  /* 0x00a800ffc7002388 */ /* 0x0003e20000000c00 */
[----:B------:R-:W-:-:S03]  /*4060*/  @!P3 LEA.HI.X R37, R13, c[0x0][0x16c], R12, 0x1, P5 ;  /* 0x00005b000d25ba11 */ /* 0x000fc600028f0c0c */
[----:B------:R-:W-:Y:S01]  /*4070*/  @!PT LDS RZ, [RZ] ;  /* 0x00000000fffff984 */ /* 0x000fe20000000800 */
[----:B------:R-:W-:Y:S01]  /*4080*/  @!PT LDS RZ, [RZ] ;  /* 0x00000000fffff984 */ /* 0x000fe20000000800 */
[----:B------:R-:W-:Y:S01]  /*4090*/  @!PT LDS RZ, [RZ] ;  /* 0x00000000fffff984 */ /* 0x000fe20000000800 */
[----:B------:R1:W-:Y:S01]  /*40a0*/  @!P2 LDGSTS.E.BYPASS.LTC128B.128 [R199+0xa800], [R32.64+0x100] ;  /* 0x0a80010020c7afae */ /* 0x0003e2000b901d52 */
[----:B----4-:R-:W-:-:S03]  /*40b0*/  @!P2 LEA R34, P1, R13, c[0x0][0x168], 0x1 ;  /* 0x00005a000d22aa11 */ /* 0x010fc600078208ff */
[----:B------:R1:W-:Y:S01]  /*40c0*/  @P4 STS.128 [R199+0x7000], RZ ;  /* 0x007000ffc7004388 */ /* 0x0003e20000000c00 */
[----:B------:R-:W-:-:S03]  /*40d0*/  @!P2 LEA.HI.X R35, R13, c[0x0][0x16c], R12, 0x1, P1 ;  /* 0x00005b000d23aa11 */ /* 0x000fc600008f0c0c */
[----:B------:R-:W-:Y:S01]  /*40e0*/  @!PT LDS RZ, [RZ] ;  /* 0x00000000fffff984 */ /* 0x000fe20000000800 */
[----:B------:R-:W-:Y:S01]  /*40f0*/  @!PT LDS RZ, [RZ] ;  /* 0x00000000fffff984 */ /* 0x000fe20000000800 */
[----:B------:R-:W-:Y:S01]  /*4100*/  @!PT LDS RZ, [RZ] ;  /* 0x00000000fffff984 */ /* 0x000fe20000000800 */
[----:B------:R1:W-:Y:S01]  /*4110*/  @!P4 LDGSTS.E.BYPASS.LTC128B.128 [R199+0x7000], [R14.64] ;  /* 0x070000000ec7cfae */ /* 0x0003e2000b901d52 */
[----:B------:R-:W-:Y:S02]  /*4120*/  IADD3.X R12, R12, UR9, RZ, P6, !PT ;  /* 0x000000090c0c7c10 */ /* 0x000fe4000b7fe4ff */
[C---:B-----5:R-:W-:Y:S01]  /*4130*/  @!P4 LEA R38, P5, R7.reuse, c[0x0][0x168], 0x1 ;  /* 0x00005a000726ca11 */ /* 0x060fe200078a08ff */
[----:B------:R1:W-:Y:S01]  /*4140*/  @P3 STS.128 [R199+0x9000], RZ ;  /* 0x009000ffc7003388 */ /* 0x0003e20000000c00 */
[C---:B--2---:R-:W-:Y:S02]  /*4150*/  @!P3 LEA R40, P1, R7.reuse, c[0x0][0x168], 0x1 ;  /* 0x00005a000728ba11 */ /* 0x044fe400078208ff */
        /* <DEDUP_REMOVED lines=29> */
.L_x_533:
[----:B------:R-:W-:Y:S05]  /*4330*/  BSYNC B0 ;  /* 0x0000000000007941 */ /* 0x000fea0003800000 */
.L_x_532:
[----:B------:R-:W0:Y:S02]  /*4340*/  LDGDEPBAR ;  /* 0x00000000000079af */ /* 0x000e240000000000 */
.L_x_531:
[----:B------:R-:W-:Y:S01]  /*4350*/  FMNMX.FTZ R12, R3, R31, !PT ;  /* 0x0000001f030c7209 */ /* 0x000fe20007810000 */
[----:B------:R-:W-:Y:S01]  /*4360*/  IMAD.U32 R148, RZ, RZ, UR13 ;  /* 0x0000000dff947e24 */ /* 0x000fe2000f8e00ff */
[----:B------:R-:W-:Y:S01]  /*4370*/  FMNMX.FTZ R13, R30, R28, !PT ;  /* 0x0000001c1e0d7209 */ /* 0x000fe20007810000 */
[----:B------:R-:W-:Y:S01]  /*4380*/  USHF.L.U32 UR7, UR12, 0x1, URZ ;  /* 0x000000010c077899 */ /* 0x000fe2000800063f */
[----:B------:R-:W-:Y:S01]  /*4390*/  FMNMX.FTZ R12, R29, R12, !PT ;  /* 0x0000000c1d0c7209 */ /* 0x000fe20007810000 */
[----:B------:R-:W-:Y:S01]  /*43a0*/  IMAD R148, R148, 0x4, R81 ;  /* 0x0000000494947824 */ /* 0x000fe200078e0251 */
[----:B------:R-:W-:Y:S01]  /*43b0*/  FMNMX.FTZ R13, R26, R13, !PT ;  /* 0x0000000d1a0d7209 */ /* 0x000fe20007810000 */
[----:B------:R-:W-:Y:S01]  /*43c0*/  UIADD3 UR27, UR23, -0x4498517b, URZ ;  /* 0xbb67ae85171b7890 */ /* 0x000fe2000fffe03f */
[----:B------:R-:W-:Y:S01]  /*43d0*/  FMNMX.FTZ R12, R25, R12, !PT ;  /* 0x0000000c190c7209 */ /* 0x000fe20007810000 */
[----:B------:R-:W-:Y:S01]  /*43e0*/  IMAD.WIDE.U32 R218, R148, -0x326172a9, RZ ;  /* 0xcd9e8d5794da7825 */ /* 0x000fe200078e00ff */
[----:B------:R-:W-:Y:S01]  /*43f0*/  FMNMX.FTZ R13, R24, R13, !PT ;  /* 0x0000000d180d7209 */ /* 0x000fe20007810000 */
[----:B------:R-:W-:Y:S01]  /*4400*/  UIADD3 UR4, UR22, -0x61c88647, URZ ;  /* 0x9e3779b916047890 */ /* 0x000fe2000fffe03f */
[----:B------:R-:W-:Y:S01]  /*4410*/  FMNMX.FTZ R12, R11, R12, !PT ;  /* 0x0000000c0b0c7209 */ /* 0x000fe20007810000 */
[----:B------:R-:W-:Y:S01]  /*4420*/  IMAD.WIDE.U32 R220, R134, -0x2daee0ad, RZ ;  /* 0xd2511f5386dc7825 */ /* 0x000fe200078e00ff */
[----:B------:R-:W-:Y:S01]  /*4430*/  FMNMX.FTZ R13, R22, R13, !PT ;  /* 0x0000000d160d7209 */ /* 0x000fe20007810000 */
[----:B------:R-:W-:Y:S01]  /*4440*/  UIADD3 UR26, UR22, 0x3c6ef372, URZ ;  /* 0x3c6ef372161a7890 */ /* 0x000fe2000fffe03f */
[----:B------:R-:W-:Y:S01]  /*4450*/  FMNMX.FTZ R12, R21, R12, !PT ;  /* 0x0000000c150c7209 */ /* 0x000fe20007810000 */
[----:B-1----:R-:W-:Y:S01]  /*4460*/  IMAD.U32 R15, RZ, RZ, UR7 ;  /* 0x00000007ff0f7e24 */ /* 0x002fe2000f8e00ff */
[----:B------:R-:W-:Y:S01]  /*4470*/  FMNMX.FTZ R13, R8, R13, !PT ;  /* 0x0000000d080d7209 */ /* 0x000fe20007810000 */
[----:B------:R-:W-:Y:S01]  /*4480*/  UIADD3 UR25, UR23, 0x76cf5d0a, URZ ;  /* 0x76cf5d0a17197890 */ /* 0x000fe2000fffe03f */
[----:B------:R-:W-:Y:S01]  /*4490*/  FMNMX.FTZ R12, R9, R12, !PT ;  /* 0x0000000c090c7209 */ /* 0x000fe20007810000 */
[----:B------:R-:W-:Y:S01]  /*44a0*/  UIADD3 UR21, UR23, 0x32370b8f, URZ ;  /* 0x32370b8f17157890 */ /* 0x000fe2000fffe03f */
[----:B------:R-:W-:Y:S01]  /*44b0*/  FMNMX.FTZ R13, R18, R13, !PT ;  /* 0x0000000d120d7209 */ /* 0x000fe20007810000 */
[----:B------:R-:W-:Y:S01]  /*44c0*/  UIADD3 UR24, UR22, -0x255992d5, URZ ;  /* 0xdaa66d2b16187890 */ /* 0x000fe2000fffe03f */
[----:B------:R-:W-:Y:S01]  /*44d0*/  FMNMX.FTZ R12, R17, R12, !PT ;  /* 0x0000000c110c7209 */ /* 0x000fe20007810000 */
[----:B------:R-:W-:Y:S01]  /*44e0*/  UIADD3 UR20, UR22, 0x78dde6e4, URZ ;  /* 0x78dde6e416147890 */ /* 0x000fe2000fffe03f */
[----:B------:R-:W-:Y:S01]  /*44f0*/  FMNMX.FTZ R13, R10, R13, !PT ;  /* 0x0000000d0a0d7209 */ /* 0x000fe20007810000 */
[----:B------:R-:W-:Y:S01]  /*4500*/  UIADD3 UR17, UR23, -0x126145ec, URZ ;  /* 0xed9eba1417117890 */ /* 0x000fe2000fffe03f */
[----:B------:R-:W-:Y:S01]  /*4510*/  FMNMX.FTZ R12, R147, R12, !PT ;  /* 0x0000000c930c7209 */ /* 0x000fe20007810000 */
[----:B------:R-:W-:Y:S01]  /*4520*/  UIADD3 UR12, UR23, -0x56f99767, URZ ;  /* 0xa9066899170c7890 */ /* 0x000fe2000fffe03f */
[----:B------:R-:W-:Y:S01]  /*4530*/  FMNMX.FTZ R13, R172, R13, !PT ;  /* 0x0000000dac0d7209 */ /* 0x000fe20007810000 */
[----:B------:R-:W-:Y:S01]  /*4540*/  UIADD3 UR6, UR22, -0x4ab325aa, URZ ;  /* 0xb54cda5616067890 */ /* 0x000fe2000fffe03f */
[----:B------:R-:W-:Y:S01]  /*4550*/  FMNMX.FTZ R12, R145, R12, !PT ;  /* 0x0000000c910c7209 */ /* 0x000fe20007810000 */
[----:B------:R-:W-:Y:S01]  /*4560*/  IMAD.SHL.U32 R191, R4, 0x2, RZ ;  /* 0x0000000204bf7824 */ /* 0x000fe200078e00ff */
[----:B------:R-:W-:Y:S01]  /*4570*/  FMNMX.FTZ R13, R138, R13, !PT ;  /* 0x0000000d8a0d7209 */ /* 0x000fe20007810000 */
[----:B------:R-:W-:Y:S01]  /*4580*/  UIADD3 UR15, UR22, 0x1715609d, URZ ;  /* 0x1715609d160f7890 */ /* 0x000fe2000fffe03f */
[----:B------:R-:W-:Y:S01]  /*4590*/  FMNMX.FTZ R12, R139, R12, !PT ;  /* 0x0000000c8b0c7209 */ /* 0x000fe20007810000 */
[--C-:B------:R-:W-:Y:S01]  /*45a0*/  IMAD R189, R2, 0x2, R191.reuse ;  /* 0x0000000202bd7824 */ /* 0x100fe200078e02bf */
[----:B------:R-:W-:Y:S01]  /*45b0*/  FMNMX.FTZ R13, R136, R13, !PT ;  /* 0x0000000d880d7209 */ /* 0x000fe20007810000 */
[----:B------:R-:W-:Y:S01]  /*45c0*/  LDSM.16.MT88.4 R36, [R191+0xc000] ;  /* 0x00c00000bf24783b */ /* 0x000fe20000004200 */
[----:B------:R-:W-:Y:S01]  /*45d0*/  FMNMX.FTZ R12, R137, R12, !PT ;  /* 0x0000000c890c7209 */ /* 0x000fe20007810000 */
[----:B------:R-:W-:Y:S01]  /*45e0*/  IMAD R188, R0, 0x2, R191 ;  /* 0x0000000200bc7824 */ /* 0x000fe200078e02bf */
[----:B------:R-:W-:Y:S01]  /*45f0*/  FMNMX.FTZ R13, R214, R13, !PT ;  /* 0x0000000dd60d7209 */ /* 0x000fe20007810000 */
[----:B------:R-:W-:Y:S01]  /*4600*/  IMAD R187, R0, 0x2, R189 ;  /* 0x0000000200bb7824 */ /* 0x000fe200078e02bd */
[----:B------:R-:W-:Y:S01]  /*4610*/  FMNMX.FTZ R12, R217, R12, !PT ;  /* 0x0000000cd90c7209 */ /* 0x000fe20007810000 */
[----:B------:R-:W-:Y:S01]  /*4620*/  IMAD R162, R5, 0x10000, R5 ;  /* 0x0001000005a27824 */ /* 0x000fe200078e0205 */
[----:B------:R-:W-:Y:S01]  /*4630*/  FMNMX.FTZ R13, R174, R13, !PT ;  /* 0x0000000dae0d7209 */ /* 0x000fe20007810000 */
[----:B------:R-:W-:Y:S01]  /*4640*/  UIADD3 UR5, UR23, 0x646e171e, URZ ;  /* 0x646e171e17057890 */ /* 0x000fe2000fffe03f */
[----:B------:R-:W-:Y:S01]  /*4650*/  FMNMX.FTZ R12, R215, R12, !PT ;  /* 0x0000000cd70c7209 */ /* 0x000fe20007810000 */
[----:B------:R-:W-:Y:S01]  /*4660*/  LDSM.16.MT88.4 R84, [R188+0xe000] ;  /* 0x00e00000bc54783b */ /* 0x000fe20000004200 */
[----:B------:R-:W-:Y:S01]  /*4670*/  LOP3.LUT R149, R6, UR22, RZ, 0x3c, !PT ;  /* 0x0000001606957c12 */ /* 0x000fe2000f8e3cff */
[----:B------:R-:W-:Y:S01]  /*4680*/  UIADD3 UR7, UR7, 0x1, URZ ;  /* 0x0000000107077890 */ /* 0x000fe2000fffe03f */
[----:B------:R-:W-:Y:S01]  /*4690*/  FMNMX.FTZ R12, R213, R12, !PT ;  /* 0x0000000cd50c7209 */ /* 0x000fe20007810000 */
[----:B------:R-:W-:Y:S01]  /*46a0*/  LDSM.16.MT88.4 R76, [R189+0xe000] ;  /* 0x00e00000bd4c783b */ /* 0x000fe20000004200 */
[----:B------:R-:W-:-:S02]  /*46b0*/  LOP3.LUT R164, R219, R149, RZ, 0x3c, !PT ;  /* 0x00000095dba47212 */ /* 0x000fc400078e3cff */
[----:B------:R-:W-:Y:S01]  /*46c0*/  FMNMX.FTZ R7, R211, R12, !PT ;  /* 0x0000000cd3077209 */ /* 0x000fe20007810000 */
[----:B------:R-:W-:Y:S01]  /*46d0*/  LDSM.16.MT88.4 R68, [R191+0xe000] ;  /* 0x00e00000bf44783b */ /* 0x000fe20000004200 */
[----:B------:R-:W-:Y:S01]  /*46e0*/  FMNMX.FTZ R12, R170, R13, !PT ;  /* 0x0000000daa0c7209 */ /* 0x000fe20007810000 */
[----:B------:R-:W-:Y:S01]  /*46f0*/  IMAD.WIDE.U32 R164, R164, -0x2daee0ad, RZ ;  /* 0xd2511f53a4a47825 */ /* 0x000fe200078e00ff */
[----:B------:R-:W-:Y:S01]  /*4700*/  LOP3.LUT R6, R221, UR23, R15, 0x96, !PT ;  /* 0x00000017dd067c12 */ /* 0x000fe2000f8e960f */
[----:B------:R-:W1:Y:S01]  /*4710*/  SHFL.BFLY PT, R132, R7, 0x2, 0x1f ;  /* 0x0c401f0007847f89 */ /* 0x000e6200000e0000 */
[----:B------:R-:W-:Y:S02]  /*4720*/  FMNMX.FTZ R13, R169, R12, !PT ;  /* 0x0000000ca90d7209 */ /* 0x000fe40007810000 */
[----:B------:R-:W-:Y:S01]  /*4730*/  LOP3.LUT R166, R165, UR27, R220, 0x96, !PT ;  /* 0x0000001ba5a67c12 */ /* 0x000fe2000f8e96dc */
[----:B------:R-:W-:Y:S01]  /*4740*/  IMAD.WIDE.U32 R32, R6, -0x326172a9, RZ ;  /* 0xcd9e8d5706207825 */ /* 0x000fe200078e00ff */
[----:B------:R-:W-:Y:S01]  /*4750*/  FMNMX.FTZ R13, R168, R13, !PT ;  /* 0x0000000da80d7209 */ /* 0x000fe20007810000 */
[----:B------:R-:W-:Y:S02]  /*4760*/  LDSM.16.MT88.4 R92, [R187+0xe000] ;  /* 0x00e00000bb5c783b */ /* 0x000fe40000004200 */
[----:B------:R-:W-:Y:S01]  /*4770*/  IMAD.WIDE.U32 R166, R166, -0x326172a9, RZ ;  /* 0xcd9e8d57a6a67825 */ /* 0x000fe200078e00ff */
[----:B------:R-:W-:Y:S01]  /*4780*/  LOP3.LUT R6, R33, UR4, R218, 0x96, !PT ;  /* 0x0000000421067c12 */ /* 0x000fe2000f8e96da */
[----:B------:R-:W2:Y:S02]  /*4790*/  SHFL.BFLY PT, R12, R13, 0x2, 0x1f ;  /* 0x0c401f000d0c7f89 */ /* 0x000ea400000e0000 */
[----:B------:R-:W-:Y:S01]  /*47a0*/  IMAD.U32 R220, RZ, RZ, UR7 ;  /* 0x00000007ffdc7e24 */ /* 0x000fe2000f8e00ff */
[----:B------:R-:W-:Y:S01]  /*47b0*/  LOP3.LUT R32, R167, UR26, R32, 0x96, !PT ;  /* 0x0000001aa7207c12 */ /* 0x000fe2000f8e9620 */
[----:B------:R-:W-:Y:S01]  /*47c0*/  IMAD.WIDE.U32 R14, R6, -0x2daee0ad, RZ ;  /* 0xd2511f53060e7825 */ /* 0x000fe200078e00ff */
[----:B------:R-:W-:Y:S02]  /*47d0*/  LDSM.16.MT88.4 R124, [R189+0x10000] ;  /* 0x01000000bd7c783b */ /* 0x000fe40000004200 */
[----:B------:R-:W-:Y:S01]  /*47e0*/  LOP3.LUT R220, R221, UR23, R220, 0x96, !PT ;  /* 0x00000017dddc7c12 */ /* 0x000fe2000f8e96dc */
[----:B------:R-:W-:Y:S01]  /*47f0*/  IMAD.WIDE.U32 R32, R32, -0x2daee0ad, RZ ;  /* 0xd2511f5320207825 */ /* 0x000fe200078e00ff */
[----:B------:R-:W-:Y:S01]  /*4800*/  LOP3.LUT R6, R15, UR25, R164, 0x96, !PT ;  /* 0x000000190f067c12 */ /* 0x000fe2000f8e96a4 */
[----:B------:R-:W-:Y:S02]  /*4810*/  LDSM.16.MT88.4 R100, [R191+0x10000] ;  /* 0x01000000bf64783b */ /* 0x000fe40000004200 */
[----:B------:R-:W-:Y:S01]  /*4820*/  IMAD.WIDE.U32 R220, R220, -0x326172a9, RZ ;  /* 0xcd9e8d57dcdc7825 */ /* 0x000fe200078e00ff */
[----:B------:R-:W-:Y:S01]  /*4830*/  LOP3.LUT R14, R33, UR21, R14, 0x96, !PT ;  /* 0x00000015210e7c12 */ /* 0x000fe2000f8e960e */
[----:B------:R-:W-:Y:S01]  /*4840*/  LDSM.16.MT88.4 R112, [R188+0x10000] ;  /* 0x01000000bc70783b */ /* 0x000fe20000004200 */
[----:B-1----:R-:W-:-:S02]  /*4850*/  FMNMX.FTZ R132, R7, R132, !PT ;  /* 0x0000008407847209 */ /* 0x002fc40007810000 */
[----:B------:R-:W-:Y:S01]  /*4860*/  LOP3.LUT R218, R221, UR4, R218, 0x96, !PT ;  /* 0x00000004ddda7c12 */ /* 0x000fe2000f8e96da */
[----:B------:R-:W-:Y:S01]  /*4870*/  IMAD.WIDE.U32 R14, R14, -0x326172a9, RZ ;  /* 0xcd9e8d570e0e7825 */ /* 0x000fe200078e00ff */
[----:B------:R-:W-:Y:S03]  /*4880*/  LDSM.16.MT88.4 R60, [R187+0xc000] ;  /* 0x00c00000bb3c783b */ /* 0x000fe60000004200 */
[----:B------:R-:W-:Y:S01]  /*4890*/  IMAD.WIDE.U32 R218, R218, -0x2daee0ad, RZ ;  /* 0xd2511f53dada7825 */ /* 0x000fe200078e00ff */
[----:B------:R-:W1:Y:S01]  /*48a0*/  SHFL.BFLY PT, R7, R132, 0x1, 0x1f ;  /* 0x0c201f0084077f89 */ /* 0x000e6200000e0000 */
[----:B--2---:R-:W-:-:S03]  /*48b0*/  FMNMX.FTZ R13, R13, R12, !PT ;  /* 0x0000000c0d0d7209 */ /* 0x004fc60007810000 */
[----:B------:R-:W-:Y:S04]  /*48c0*/  LDSM.16.MT88.4 R44, [R189+0xc000] ;  /* 0x00c00000bd2c783b */ /* 0x000fe80000004200 */
[----:B------:R-:W2:Y:S04]  /*48d0*/  SHFL.BFLY PT, R12, R13, 0x1, 0x1f ;  /* 0x0c201f000d0c7f89 */ /* 0x000ea800000e0000 */
[----:B------:R-:W-:Y:S01]  /*48e0*/  LDSM.16.MT88.4 R52, [R188+0xc000] ;  /* 0x00c00000bc34783b */ /* 0x000fe20000004200 */
[----:B-1----:R-:W-:Y:S01]  /*48f0*/  FMNMX.FTZ R132, R132, R7, !PT ;  /* 0x0000000784847209 */ /* 0x002fe20007810000 */
[----:B------:R-:W-:-:S03]  /*4900*/  IMAD.WIDE.U32 R6, R6, -0x326172a9, RZ ;  /* 0xcd9e8d5706067825 */ /* 0x000fc600078e00ff */
[C---:B------:R-:W-:Y:S01]  /*4910*/  FSETP.NEU.FTZ.AND P1, PT, R132.reuse, -INF , PT ;  /* 0xff8000008400780b */ /* 0x040fe20003f3d000 */
[----:B------:R-:W-:Y:S01]  /*4920*/  FMUL.FTZ R212, R132, c[0x0][0x23c] ;  /* 0x00008f0084d47a20 */ /* 0x000fe20000410000 */
[----:B------:R-:W-:-:S04]  /*4930*/  LOP3.LUT R6, R15, UR20, R6, 0x96, !PT ;  /* 0x000000140f067c12 */ /* 0x000fc8000f8e9606 */
[----:B------:R-:W-:-:S05]  /*4940*/  FSEL R212, R212, RZ, P1 ;  /* 0x000000ffd4d47208 */ /* 0x000fca0000800000 */
[----:B------:R-:W-:Y:S01]  /*4950*/  FFMA.FTZ R159, R3, c[0x0][0x23c], -R212 ;  /* 0x00008f00039f7a23 */ /* 0x000fe200000108d4 */
[----:B------:R-:W-:Y:S01]  /*4960*/  LOP3.LUT R3, R7, UR24, R166, 0x96, !PT ;  /* 0x0000001807037c12 */ /* 0x000fe2000f8e96a6 */
[----:B------:R-:W-:-:S04]  /*4970*/  IMAD.WIDE.U32 R6, R6, -0x2daee0ad, RZ ;  /* 0xd2511f5306067825 */ /* 0x000fc800078e00ff */
[----:B------:R-:W-:Y:S01]  /*4980*/  IMAD.WIDE.U32 R34, R3, -0x2daee0ad, RZ ;  /* 0xd2511f5303227825 */ /* 0x000fe200078e00ff */
[----:B--2---:R-:W-:Y:S01]  /*4990*/  FMNMX.FTZ R3, R13, R12, !PT ;  /* 0x0000000c0d037209 */ /* 0x004fe20007810000 */
[----:B------:R-:W-:Y:S02]  /*49a0*/  MUFU.EX2 R159, R159 ;  /* 0x0000009f009f7308 */ /* 0x000fe40000000800 */
[----:B------:R-:W-:Y:S01]  /*49b0*/  FFMA.FTZ R158, R31, c[0x0][0x23c], -R212 ;  /* 0x00008f001f9e7a23 */ /* 0x000fe200000108d4 */
[----:B------:R-:W-:Y:S01]  /*49c0*/  LOP3.LUT R12, R35, UR17, R32, 0x96, !PT ;  /* 0x00000011230c7c12 */ /* 0x000fe2000f8e9620 */
[----:B------:R-:W-:Y:S01]  /*49d0*/  FMUL.FTZ R171, R3, c[0x0][0x23c] ;  /* 0x00008f0003ab7a20 */ /* 0x000fe20000410000 */
[----:B------:R-:W-:Y:S01]  /*49e0*/  LOP3.LUT R32, R7, UR12, R34, 0x96, !PT ;  /* 0x0000000c07207c12 */ /* 0x000fe2000f8e9622 */
[----:B------:R-:W-:Y:S01]  /*49f0*/  FFMA.FTZ R157, R29, c[0x0][0x23c], -R212 ;  /* 0x00008f001d9d7a23 */ /* 0x000fe200000108d4 */
[----:B------:R-:W-:Y:S01]  /*4a00*/  FSETP.NEU.FTZ.AND P1, PT, R3, -INF , PT ;  /* 0xff8000000300780b */ /* 0x000fe20003f3d000 */
[----:B------:R-:W-:Y:S01]  /*4a10*/  IMAD.WIDE.U32 R12, R12, -0x326172a9, RZ ;  /* 0xcd9e8d570c0c7825 */ /* 0x000fe200078e00ff */
[----:B------:R-:W1:Y:S02]  /*4a20*/  MUFU.EX2 R158, R158 ;  /* 0x0000009e009e7308 */ /* 0x000e640000000800 */
[----:B------:R-:W-:Y:S01]  /*4a30*/  FSEL R171, R171, RZ, P1 ;  /* 0x000000ffabab7208 */ /* 0x000fe20000800000 */
[----:B------:R-:W-:-:S04]  /*4a40*/  IMAD.WIDE.U32 R32, R32, -0x326172a9, RZ ;  /* 0xcd9e8d5720207825 */ /* 0x000fc800078e00ff */
[--C-:B------:R-:W-:Y:S01]  /*4a50*/  FFMA.FTZ R156, R30, c[0x0][0x23c], -R171.reuse ;  /* 0x00008f001e9c7a23 */ /* 0x100fe200000108ab */
[----:B------:R-:W-:Y:S01]  /*4a60*/  SHF.R.U32.HI R15, RZ, 0x10, R32 ;  /* 0x00000010ff0f7819 */ /* 0x000fe20000011620 */
[--C-:B------:R-:W-:Y:S01]  /*4a70*/  FFMA.FTZ R161, R26, c[0x0][0x23c], -R171.reuse ;  /* 0x00008f001aa17a23 */ /* 0x100fe200000108ab */
[----:B------:R-:W-:Y:S01]  /*4a80*/  LOP3.LUT R12, R33, UR6, R12, 0x96, !PT ;  /* 0x00000006210c7c12 */ /* 0x000fe2000f8e960c */
[--C-:B------:R-:W-:Y:S01]  /*4a90*/  FFMA.FTZ R154, R24, c[0x0][0x23c], -R171.reuse ;  /* 0x00008f00189a7a23 */ /* 0x100fe200000108ab */
[----:B------:R-:W-:Y:S01]  /*4aa0*/  LOP3.LUT R0, R15, 0xff, RZ, 0xc0, !PT ;  /* 0x000000ff0f007812 */ /* 0x000fe200078ec0ff */
[----:B------:R-:W-:Y:S01]  /*4ab0*/  FFMA.FTZ R163, R28, c[0x0][0x23c], -R171 ;  /* 0x00008f001ca37a23 */ /* 0x000fe200000108ab */
[C---:B------:R-:W-:Y:S01]  /*4ac0*/  LOP3.LUT R15, R12.reuse, 0xffff, RZ, 0xc0, !PT ;  /* 0x0000ffff0c0f7812 */ /* 0x040fe200078ec0ff */
[----:B------:R-:W-:Y:S01]  /*4ad0*/  FFMA.FTZ R152, R25, c[0x0][0x23c], -R212 ;  /* 0x00008f0019987a23 */ /* 0x000fe200000108d4 */
[----:B------:R-:W-:Y:S01]  /*4ae0*/  SHF.R.U32.HI R4, RZ, 0x10, R12 ;  /* 0x00000010ff047819 */ /* 0x000fe2000001160c */
[----:B------:R-:W-:Y:S01]  /*4af0*/  MUFU.EX2 R156, R156 ;  /* 0x0000009c009c7308 */ /* 0x000fe20000000800 */
[----:B------:R-:W-:Y:S01]  /*4b00*/  LOP3.LUT R2, R12, 0xff, RZ, 0xc0, !PT ;  /* 0x000000ff0c027812 */ /* 0x000fe200078ec0ff */
[----:B------:R-:W-:Y:S01]  /*4b10*/  FFMA.FTZ R151, R9, c[0x0][0x23c], -R212 ;  /* 0x00008f0009977a23 */ /* 0x000fe200000108d4 */
[----:B------:R-:W-:Y:S01]  /*4b20*/  SHF.R.U32.HI R5, RZ, 0x18, R12 ;  /* 0x00000018ff057819 */ /* 0x000fe2000001160c */
[----:B------:R-:W-:Y:S01]  /*4b30*/  FFMA.FTZ R155, R11, c[0x0][0x23c], -R212 ;  /* 0x00008f000b9b7a23 */ /* 0x000fe200000108d4 */
[----:B------:R-:W-:Y:S01]  /*4b40*/  LOP3.LUT R12, R13, UR15, R14, 0x96, !PT ;  /* 0x0000000f0d0c7c12 */ /* 0x000fe2000f8e960e */
[----:B------:R-:W-:Y:S01]  /*4b50*/  FFMA.FTZ R150, R21, c[0x0][0x23c], -R212 ;  /* 0x00008f0015967a23 */ /* 0x000fe200000108d4 */
[----:B------:R-:W-:Y:S01]  /*4b60*/  LOP3.LUT R4, R4, 0xff, RZ, 0xc0, !PT ;  /* 0x000000ff04047812 */ /* 0x000fe200078ec0ff */
[----:B------:R-:W-:Y:S01]  /*4b70*/  MUFU.EX2 R161, R161 ;  /* 0x000000a100a17308 */ /* 0x000fe20000000800 */
[----:B------:R-:W-:Y:S01]  /*4b80*/  SHF.R.U32.HI R15, RZ, 0x8, R15 ;  /* 0x00000008ff0f7819 */ /* 0x000fe2000001160f */
[----:B------:R-:W-:Y:S01]  /*4b90*/  IMAD.WIDE.U32 R12, R12, -0x2daee0ad, RZ ;  /* 0xd2511f530c0c7825 */ /* 0x000fe200078e00ff */
[C---:B------:R-:W-:Y:S01]  /*4ba0*/  LOP3.LUT R16, R32.reuse, 0xffff, RZ, 0xc0, !PT ;  /* 0x0000ffff20107812 */ /* 0x040fe200078ec0ff */
[----:B------:R-:W-:Y:S01]  /*4bb0*/  LDSM.16.MT88.4 R24, [R188+0xc800] ;  /* 0x00c80000bc18783b */ /* 0x000fe20000004200 */
[----:B------:R-:W-:Y:S01]  /*4bc0*/  LOP3.LUT R19, R32, 0xff, RZ, 0xc0, !PT ;  /* 0x000000ff20137812 */ /* 0x000fe200078ec0ff */
[----:B------:R-:W-:Y:S01]  /*4bd0*/  FFMA.FTZ R153, R22, c[0x0][0x23c], -R171 ;  /* 0x00008f0016997a23 */ /* 0x000fe200000108ab */
[----:B------:R-:W-:Y:S01]  /*4be0*/  SHF.R.U32.HI R7, RZ, 0x18, R32 ;  /* 0x00000018ff077819 */ /* 0x000fe20000011620 */
[----:B------:R-:W2:Y:S01]  /*4bf0*/  MUFU.EX2 R154, R154 ;  /* 0x0000009a009a7308 */ /* 0x000ea20000000800 */
[----:B------:R-:W-:Y:S01]  /*4c00*/  PRMT R5, R4, 0x5410, R5 ;  /* 0x0000541004057816 */ /* 0x000fe20000000005 */
[----:B------:R-:W3:Y:S01]  /*4c10*/  LDSM.16.MT88.4 R32, [R187+0x10000] ;  /* 0x01000000bb20783b */ /* 0x000ee20000004200 */
[----:B------:R-:W-:Y:S01]  /*4c20*/  PRMT R15, R2, 0x5410, R15 ;  /* 0x00005410020f7816 */ /* 0x000fe2000000000f */
[----:B------:R-:W-:Y:S01]  /*4c30*/  FFMA.FTZ R133, R18, c[0x0][0x23c], -R171 ;  /* 0x00008f0012857a23 */ /* 0x000fe200000108ab */
[----:B------:R-:W-:Y:S01]  /*4c40*/  LOP3.LUT R4, R12, 0xffff, RZ, 0xc0, !PT ;  /* 0x0000ffff0c047812 */ /* 0x000fe200078ec0ff */
[--C-:B------:R-:W-:Y:S01]  /*4c50*/  HSET2.LE.AND R117, R5, R162.reuse, PT ;  /* 0x000000a205757233 */ /* 0x100fe20003803000 */
[----:B------:R-:W-:Y:S01]  /*4c60*/  SHF.R.U32.HI R16, RZ, 0x8, R16 ;  /* 0x00000008ff107819 */ /* 0x000fe20000011610 */
[----:B------:R-:W4:Y:S01]  /*4c70*/  MUFU.EX2 R163, R163 ;  /* 0x000000a300a37308 */ /* 0x000f220000000800 */
[----:B------:R-:W-:Y:S01]  /*4c80*/  PRMT R7, R0, 0x5410, R7 ;  /* 0x0000541000077816 */ /* 0x000fe20000000007 */
[--C-:B------:R-:W-:Y:S01]  /*4c90*/  HSET2.LE.AND R116, R15, R162.reuse, PT ;  /* 0x000000a20f747233 */ /* 0x100fe20003803000 */
[----:B-1----:R-:W-:Y:S01]  /*4ca0*/  F2FP.PACK_AB R5, R158, R159 ;  /* 0x0000009f9e05723e */ /* 0x002fe200000000ff */
[--C-:B------:R-:W-:Y:S01]  /*4cb0*/  FFMA.FTZ R160, R8, c[0x0][0x23c], -R171.reuse ;  /* 0x00008f0008a07a23 */ /* 0x100fe200000108ab */
[----:B------:R-:W-:Y:S01]  /*4cc0*/  SHF.R.U32.HI R4, RZ, 0x8, R4 ;  /* 0x00000008ff047819 */ /* 0x000fe20000011604 */
[--C-:B------:R-:W-:Y:S01]  /*4cd0*/  HSET2.LE.AND R119, R7, R162.reuse, PT ;  /* 0x000000a207777233 */ /* 0x100fe20003803000 */
[----:B------:R-:W-:Y:S01]  /*4ce0*/  LOP3.LUT R9, R12, 0xff, RZ, 0xc0, !PT ;  /* 0x000000ff0c097812 */ /* 0x000fe200078ec0ff */
[----:B------:R-:W-:Y:S01]  /*4cf0*/  MUFU.EX2 R157, R157 ;  /* 0x0000009d009d7308 */ /* 0x000fe20000000800 */
[----:B------:R-:W-:Y:S01]  /*4d00*/  PRMT R19, R19, 0x5410, R16 ;  /* 0x0000541013137816 */ /* 0x000fe20000000010 */
[----:B------:R-:W-:Y:S01]  /*4d10*/  LDSM.16.MT88.4 R20, [R187+0xc800] ;  /* 0x00c80000bb14783b */ /* 0x000fe20000004200 */
[----:B------:R-:W-:Y:S01]  /*4d20*/  LOP3.LUT R116, R116, R5, RZ, 0xc0, !PT ;  /* 0x0000000574747212 */ /* 0x000fe200078ec0ff */
[--C-:B------:R-:W-:Y:S01]  /*4d30*/  FFMA.FTZ R210, R172, c[0x0][0x23c], -R171.reuse ;  /* 0x00008f00acd27a23 */ /* 0x100fe200000108ab */
[----:B------:R-:W-:Y:S01]  /*4d40*/  LOP3.LUT R11, R13, UR5, R6, 0x96, !PT ;  /* 0x000000050d0b7c12 */ /* 0x000fe2000f8e9606 */
[--C-:B------:R-:W-:Y:S01]  /*4d50*/  HSET2.LE.AND R19, R19, R162.reuse, PT ;  /* 0x000000a213137233 */ /* 0x100fe20003803000 */
[----:B------:R-:W-:Y:S01]  /*4d60*/  PRMT R9, R9, 0x5410, R4 ;  /* 0x0000541009097816 */ /* 0x000fe20000000004 */
[----:B------:R-:W1:Y:S01]  /*4d70*/  MUFU.EX2 R152, R152 ;  /* 0x0000009800987308 */ /* 0x000e620000000800 */
[----:B------:R-:W5:Y:S01]  /*4d80*/  LDSM.16.MT88.4 R4, [R191+0xc800] ;  /* 0x00c80000bf04783b */ /* 0x000f620000004200 */
[----:B--2---:R-:W-:Y:S01]  /*4d90*/  F2FP.PACK_AB R2, R154, R161 ;  /* 0x000000a19a02723e */ /* 0x004fe200000000ff */
[--C-:B------:R-:W-:Y:S01]  /*4da0*/  FFMA.FTZ R173, R138, c[0x0][0x23c], -R171.reuse ;  /* 0x00008f008aad7a23 */ /* 0x100fe200000108ab */
[----:B----4-:R-:W-:Y:S01]  /*4db0*/  F2FP.PACK_AB R0, R163, R156 ;  /* 0x0000009ca300723e */ /* 0x010fe200000000ff */
[--C-:B------:R-:W-:Y:S01]  /*4dc0*/  HSET2.LE.AND R142, R9, R162.reuse, PT ;  /* 0x000000a2098e7233 */ /* 0x100fe20003803000 */
[----:B------:R-:W-:Y:S01]  /*4dd0*/  LOP3.LUT R119, R119, R2, RZ, 0xc0, !PT ;  /* 0x0000000277777212 */ /* 0x000fe200078ec0ff */
[----:B------:R-:W-:Y:S01]  /*4de0*/  FFMA.FTZ R2, R17, c[0x0][0x23c], -R212 ;  /* 0x00008f0011027a23 */ /* 0x000fe200000108d4 */
[----:B------:R-:W-:Y:S01]  /*4df0*/  LOP3.LUT R117, R117, R0, RZ, 0xc0, !PT ;  /* 0x0000000075757212 */ /* 0x000fe200078ec0ff */
[--C-:B------:R-:W-:Y:S01]  /*4e00*/  FFMA.FTZ R17, R10, c[0x0][0x23c], -R171.reuse ;  /* 0x00008f000a117a23 */ /* 0x100fe200000108ab */
[----:B------:R-:W-:Y:S01]  /*4e10*/  SHF.R.U32.HI R0, RZ, 0x10, R12 ;  /* 0x00000010ff007819 */ /* 0x000fe2000001160c */
[----:B------:R-:W-:Y:S01]  /*4e20*/  MUFU.EX2 R155, R155 ;  /* 0x0000009b009b7308 */ /* 0x000fe20000000800 */
[----:B------:R-:W-:Y:S01]  /*4e30*/  LOP3.LUT R16, R11, 0xffff, RZ, 0xc0, !PT ;  /* 0x0000ffff0b107812 */ /* 0x000fe200078ec0ff */
[--C-:B------:R-:W-:Y:S01]  /*4e40*/  FFMA.FTZ R172, R136, c[0x0][0x23c], -R171.reuse ;  /* 0x00008f0088ac7a23 */ /* 0x100fe200000108ab */
[----:B------:R-:W-:Y:S01]  /*4e50*/  LOP3.LUT R10, R0, 0xff, RZ, 0xc0, !PT ;  /* 0x000000ff000a7812 */ /* 0x000fe200078ec0ff */
[----:B------:R-:W-:Y:S01]  /*4e60*/  FFMA.FTZ R175, R214, c[0x0][0x23c], -R171 ;  /* 0x00008f00d6af7a23 */ /* 0x000fe200000108ab */
[----:B-1----:R-:W-:Y:S01]  /*4e70*/  F2FP.PACK_AB R118, R152, R157 ;  /* 0x0000009d9876723e */ /* 0x002fe200000000ff */
[----:B------:R-:W-:Y:S01]  /*4e80*/  LDSM.16.MT88.4 R28, [R189+0xc800] ;  /* 0x00c80000bd1c783b */ /* 0x000fe20000004200 */
[--C-:B------:R-:W-:Y:S01]  /*4e90*/  SHF.R.U32.HI R141, RZ, 0x10, R11.reuse ;  /* 0x00000010ff8d7819 */ /* 0x100fe2000001160b */
[----:B------:R-:W-:Y:S01]  /*4ea0*/  MUFU.EX2 R150, R150 ;  /* 0x0000009600967308 */ /* 0x000fe20000000800 */
[----:B------:R-:W-:Y:S01]  /*4eb0*/  LOP3.LUT R118, R19, R118, RZ, 0xc0, !PT ;  /* 0x0000007613767212 */ /* 0x000fe200078ec0ff */
[----:B------:R-:W-:Y:S01]  /*4ec0*/  FFMA.FTZ R214, R217, c[0x0][0x23c], -R212 ;  /* 0x00008f00d9d67a23 */ /* 0x000fe200000108d4 */
[----:B------:R-:W-:Y:S01]  /*4ed0*/  SHF.R.U32.HI R143, RZ, 0x18, R12 ;  /* 0x00000018ff8f7819 */ /* 0x000fe2000001160c */
[----:B------:R-:W-:Y:S01]  /*4ee0*/  FFMA.FTZ R215, R215, c[0x0][0x23c], -R212 ;  /* 0x00008f00d7d77a23 */ /* 0x000fe200000108d4 */
[----:B------:R-:W-:Y:S01]  /*4ef0*/  LOP3.LUT R165, R11, 0xff, RZ, 0xc0, !PT ;  /* 0x000000ff0ba57812 */ /* 0x000fe200078ec0ff */
[----:B------:R-:W-:Y:S01]  /*4f00*/  LDSM.16.MT88.4 R12, [R191+0xe800] ;  /* 0x00e80000bf0c783b */ /* 0x000fe20000004200 */
[----:B------:R-:W-:Y:S01]  /*4f10*/  SHF.R.U32.HI R8, RZ, 0x18, R11 ;  /* 0x00000018ff087819 */ /* 0x000fe2000001160b */
[----:B------:R-:W-:Y:S01]  /*4f20*/  MUFU.EX2 R151, R151 ;  /* 0x0000009700977308 */ /* 0x000fe20000000800 */
[C---:B------:R-:W-:Y:S01]  /*4f30*/  HMMA.16816.F32 R128, R116.reuse, R36, RZ ;  /* 0x000000247480723c */ /* 0x040fe200000018ff */
[----:B------:R-:W-:Y:S01]  /*4f40*/  SHF.R.U32.HI R16, RZ, 0x8, R16 ;  /* 0x00000008ff107819 */ /* 0x000fe20000011610 */
[----:B------:R-:W-:Y:S01]  /*4f50*/  FFMA.FTZ R213, R213, c[0x0][0x23c], -R212 ;  /* 0x00008f00d5d57a23 */ /* 0x000fe200000108d4 */
[----:B------:R-:W-:Y:S01]  /*4f60*/  LOP3.LUT R141, R141, 0xff, RZ, 0xc0, !PT ;  /* 0x000000ff8d8d7812 */ /* 0x000fe200078ec0ff */
[----:B------:R-:W-:Y:S01]  /*4f70*/  FFMA.FTZ R174, R174, c[0x0][0x23c], -R171 ;  /* 0x00008f00aeae7a23 */ /* 0x000fe200000108ab */
[----:B------:R-:W-:Y:S01]  /*4f80*/  PRMT R143, R10, 0x5410, R143 ;  /* 0x000054100a8f7816 */ /* 0x000fe2000000008f */
[--C-:B------:R-:W-:Y:S01]  /*4f90*/  FFMA.FTZ R169, R169, c[0x0][0x23c], -R171.reuse ;  /* 0x00008f00a9a97a23 */ /* 0x100fe200000108ab */
[----:B------:R-:W1:Y:S01]  /*4fa0*/  MUFU.EX2 R2, R2 ;  /* 0x0000000200027308 */ /* 0x000e620000000800 */
[----:B------:R-:W-:Y:S01]  /*4fb0*/  HMMA.16816.F32 R36, R116, R38, RZ ;  /* 0x000000267424723c */ /* 0x000fe200000018ff */
[----:B------:R-:W-:Y:S01]  /*4fc0*/  PRMT R165, R165, 0x5410, R16 ;  /* 0x00005410a5a57816 */ /* 0x000fe20000000010 */
[----:B------:R-:W-:Y:S01]  /*4fd0*/  HSET2.LE.AND R143, R143, R162, PT ;  /* 0x000000a28f8f7233 */ /* 0x000fe20003803000 */
[----:B------:R-:W-:Y:S01]  /*4fe0*/  PRMT R141, R141, 0x5410, R8 ;  /* 0x000054108d8d7816 */ /* 0x000fe20000000008 */
[----:B------:R-:W-:-:S02]  /*4ff0*/  FFMA.FTZ R168, R168, c[0x0][0x23c], -R171 ;  /* 0x00008f00a8a87a23 */ /* 0x000fc400000108ab */
[--C-:B------:R-:W-:Y:S01]  /*5000*/  HSET2.LE.AND R140, R165, R162.reuse, PT ;  /* 0x000000a2a58c7233 */ /* 0x100fe20003803000 */
[----:B------:R-:W-:Y:S01]  /*5010*/  MUFU.EX2 R153, R153 ;  /* 0x0000009900997308 */ /* 0x000fe20000000800 */
[C---:B---3--:R-:W-:Y:S01]  /*5020*/  HMMA.16816.F32 R120, R116.reuse, R32, RZ ;  /* 0x000000207478723c */ /* 0x048fe200000018ff */
[----:B------:R-:W-:Y:S01]  /*5030*/  HSET2.LE.AND R141, R141, R162, PT ;  /* 0x000000a28d8d7233 */ /* 0x000fe20003803000 */
[----:B------:R-:W-:Y:S01]  /*5040*/  LOP3.LUT R165, R219, UR25, R164, 0x96, !PT ;  /* 0x00000019dba57c12 */ /* 0x000fe2000f8e96a4 */
[----:B------:R-:W-:Y:S02]  /*5050*/  FFMA.FTZ R164, R147, c[0x0][0x23c], -R212 ;  /* 0x00008f0093a47a23 */ /* 0x000fe400000108d4 */
[----:B------:R-:W-:Y:S02]  /*5060*/  FADD.FTZ R158, R159, R158 ;  /* 0x0000009e9f9e7221 */ /* 0x000fe40000010000 */
[----:B------:R-:W-:Y:S01]  /*5070*/  MUFU.EX2 R133, R133 ;  /* 0x0000008500857308 */ /* 0x000fe20000000800 */
[----:B-1----:R-:W-:Y:S01]  /*5080*/  F2FP.PACK_AB R9, R2, R151 ;  /* 0x000000970209723e */ /* 0x002fe200000000ff */
[C---:B------:R-:W-:Y:S01]  /*5090*/  HMMA.16816.F32 R80, R116.reuse, R84, RZ ;  /* 0x000000547450723c */ /* 0x040fe200000018ff */
[----:B------:R-:W-:Y:S01]  /*50a0*/  F2FP.PACK_AB R33, R150, R155 ;  /* 0x0000009b9621723e */ /* 0x000fe200000000ff */
[----:B------:R-:W-:Y:S01]  /*50b0*/  FADD.FTZ R156, R156, R163 ;  /* 0x000000a39c9c7221 */ /* 0x000fe20000010000 */
[----:B------:R-:W-:Y:S01]  /*50c0*/  LOP3.LUT R142, R142, R9, RZ, 0xc0, !PT ;  /* 0x000000098e8e7212 */ /* 0x000fe200078ec0ff */
[----:B------:R-:W-:Y:S01]  /*50d0*/  FADD.FTZ R157, R157, R158 ;  /* 0x0000009e9d9d7221 */ /* 0x000fe20000010000 */
[----:B------:R-:W-:Y:S01]  /*50e0*/  LOP3.LUT R140, R140, R33, RZ, 0xc0, !PT ;  /* 0x000000218c8c7212 */ /* 0x000fe200078ec0ff */
[----:B------:R-:W1:Y:S01]  /*50f0*/  MUFU.EX2 R0, R17 ;  /* 0x0000001100007308 */ /* 0x000e620000000800 */
[----:B------:R-:W2:Y:S01]  /*5100*/  LDSM.16.MT88.4 R8, [R188+0xe800] ;  /* 0x00e80000bc08783b */ /* 0x000ea20000004200 */
[----:B------:R-:W-:Y:S01]  /*5110*/  HMMA.16816.F32 R84, R116, R86, RZ ;  /* 0x000000567454723c */ /* 0x000fe200000018ff */
[----:B------:R-:W-:-:S02]  /*5120*/  FADD.FTZ R161, R161, R156 ;  /* 0x0000009ca1a17221 */ /* 0x000fc40000010000 */
[----:B------:R-:W-:Y:S02]  /*5130*/  FADD.FTZ R152, R152, R157 ;  /* 0x0000009d98987221 */ /* 0x000fe40000010000 */
[----:B------:R-:W-:Y:S01]  /*5140*/  FADD.FTZ R154, R154, R161 ;  /* 0x000000a19a9a7221 */ /* 0x000fe20000010000 */
[----:B------:R-:W3:Y:S01]  /*5150*/  MUFU.EX2 R160, R160 ;  /* 0x000000a000a07308 */ /* 0x000ee20000000800 */
[----:B------:R-:W-:Y:S01]  /*5160*/  FADD.FTZ R155, R155, R152 ;  /* 0x000000989b9b7221 */ /* 0x000fe20000010000 */
[C---:B------:R-:W-:Y:S03]  /*5170*/  HMMA.16816.F32 R72, R116.reuse, R76, RZ ;  /* 0x0000004c7448723c */ /* 0x040fe600000018ff */
[----:B------:R-:W-:Y:S01]  /*5180*/  FADD.FTZ R150, R150, R155 ;  /* 0x0000009b96967221 */ /* 0x000fe20000010000 */
[----:B-1----:R-:W-:Y:S01]  /*5190*/  F2FP.PACK_AB R144, R0, R133 ;  /* 0x000000850090723e */ /* 0x002fe200000000ff */
[----:B------:R-:W1:Y:S03]  /*51a0*/  LDSM.16.MT88.4 R16, [R189+0xe800] ;  /* 0x00e80000bd10783b */ /* 0x000e660000004200 */
[----:B------:R-:W-:Y:S01]  /*51b0*/  HMMA.16816.F32 R64, R116, R68, RZ ;  /* 0x000000447440723c */ /* 0x000fe200000018ff */
[----:B------:R-:W-:Y:S01]  /*51c0*/  MUFU.EX2 R164, R164 ;  /* 0x000000a400a47308 */ /* 0x000fe20000000800 */
[----:B------:R-:W-:Y:S01]  /*51d0*/  LOP3.LUT R143, R143, R144, RZ, 0xc0, !PT ;  /* 0x000000908f8f7212 */ /* 0x000fe200078ec0ff */
[----:B------:R-:W-:Y:S01]  /*51e0*/  FADD.FTZ R151, R151, R150 ;  /* 0x0000009697977221 */ /* 0x000fe20000010000 */
[----:B---3--:R-:W-:Y:S01]  /*51f0*/  F2FP.PACK_AB R32, R160, R153 ;  /* 0x00000099a020723e */ /* 0x008fe200000000ff */
[----:B------:R-:W-:-:S03]  /*5200*/  FADD.FTZ R153, R153, R154 ;  /* 0x0000009a99997221 */ /* 0x000fc60000010000 */
[C---:B------:R-:W-:Y:S01]  /*5210*/  HMMA.16816.F32 R88, R116.reuse, R92, RZ ;  /* 0x0000005c7458723c */ /* 0x040fe200000018ff */
[----:B------:R-:W-:Y:S01]  /*5220*/  MUFU.EX2 R210, R210 ;  /* 0x000000d200d27308 */ /* 0x000fe20000000800 */
[----:B------:R-:W-:Y:S01]  /*5230*/  LOP3.LUT R141, R141, R32, RZ, 0xc0, !PT ;  /* 0x000000208d8d7212 */ /* 0x000fe200078ec0ff */
[----:B------:R-:W-:Y:S02]  /*5240*/  FADD.FTZ R160, R160, R153 ;  /* 0x00000099a0a07221 */ /* 0x000fe40000010000 */
[----:B------:R-:W-:Y:S02]  /*5250*/  FADD.FTZ R151, R2, R151 ;  /* 0x0000009702977221 */ /* 0x000fe40000010000 */
[----:B------:R-:W-:Y:S01]  /*5260*/  FADD.FTZ R133, R133, R160 ;  /* 0x000000a085857221 */ /* 0x000fe20000010000 */
[----:B------:R-:W-:Y:S01]  /*5270*/  HMMA.16816.F32 R68, R116, R70, RZ ;  /* 0x000000467444723c */ /* 0x000fe200000018ff */
[----:B------:R-:W-:Y:S02]  /*5280*/  MUFU.EX2 R173, R173 ;  /* 0x000000ad00ad7308 */ /* 0x000fe40000000800 */
[----:B------:R-:W-:-:S05]  /*5290*/  FADD.FTZ R133, R0, R133 ;  /* 0x0000008500857221 */ /* 0x000fca0000010000 */
[C---:B-----5:R-:W-:Y:S01]  /*52a0*/  HMMA.16816.F32 R128, R140.reuse, R4, R128 ;  /* 0x000000048c80723c */ /* 0x060fe20000001880 */
[----:B------:R-:W-:Y:S07]  /*52b0*/  MUFU.EX2 R172, R172 ;  /* 0x000000ac00ac7308 */ /* 0x000fee0000000800 */
[----:B------:R-:W-:Y:S01]  /*52c0*/  HMMA.16816.F32 R36, R140, R6, R36 ;  /* 0x000000068c24723c */ /* 0x000fe20000001824 */
[----:B------:R-:W3:Y:S01]  /*52d0*/  LDSM.16.MT88.4 R4, [R187+0xe800] ;  /* 0x00e80000bb04783b */ /* 0x000ee20000004200 */
[----:B------:R-:W-:Y:S06]  /*52e0*/  MUFU.EX2 R175, R175 ;  /* 0x000000af00af7308 */ /* 0x000fec0000000800 */
[----:B------:R-:W-:Y:S02]  /*52f0*/  HMMA.16816.F32 R92, R116, R94, RZ ;  /* 0x0000005e745c723c */ /* 0x000fe400000018ff */
[----:B------:R-:W-:Y:S06]  /*5300*/  MUFU.EX2 R214, R214 ;  /* 0x000000d600d67308 */ /* 0x000fec0000000800 */
[C---:B--2---:R-:W-:Y:S02]  /*5310*/  HMMA.16816.F32 R80, R140.reuse, R8, R80 ;  /* 0x000000088c50723c */ /* 0x044fe40000001850 */
[----:B------:R-:W-:Y:S06]  /*5320*/  MUFU.EX2 R215, R215 ;  /* 0x000000d700d77308 */ /* 0x000fec0000000800 */
[C---:B------:R-:W-:Y:S01]  /*5330*/  HMMA.16816.F32 R84, R140.reuse, R10, R84 ;  /* 0x0000000a8c54723c */ /* 0x040fe20000001854 */
[----:B------:R-:W2:Y:S01]  /*5340*/  LDSM.16.MT88.4 R8, [R189+0x10800] ;  /* 0x01080000bd08783b */ /* 0x000ea20000004200 */
[----:B------:R-:W-:Y:S06]  /*5350*/  MUFU.EX2 R213, R213 ;  /* 0x000000d500d57308 */ /* 0x000fec0000000800 */
[----:B-1----:R-:W-:Y:S02]  /*5360*/  HMMA.16816.F32 R72, R140, R16, R72 ;  /* 0x000000108c48723c */ /* 0x002fe40000001848 */
[----:B------:R-:W-:Y:S05]  /*5370*/  MUFU.EX2 R174, R174 ;  /* 0x000000ae00ae7308 */ /* 0x000fea0000000800 */
[----:B------:R-:W-:Y:S01]  /*5380*/  LOP3.LUT R16, R167, UR26, R220, 0x96, !PT ;  /* 0x0000001aa7107c12 */ /* 0x000fe2000f8e96dc */
[----:B------:R-:W-:Y:S01]  /*5390*/  HMMA.16816.F32 R76, R116, R78, RZ ;  /* 0x0000004e744c723c */ /* 0x000fe200000018ff */
[----:B------:R-:W-:Y:S01]  /*53a0*/  FFMA.FTZ R167, R137, c[0x0][0x23c], -R212 ;  /* 0x00008f0089a77a23 */ /* 0x000fe200000108d4 */
[----:B------:R-:W-:Y:S02]  /*53b0*/  MUFU.EX2 R169, R169 ;  /* 0x000000a900a97308 */ /* 0x000fe40000000800 */
[----:B------:R-:W-:-:S04]  /*53c0*/  IMAD.WIDE.U32 R16, R16, -0x2daee0ad, RZ ;  /* 0xd2511f5310107825 */ /* 0x000fc800078e00ff */
[C---:B------:R-:W-:Y:S01]  /*53d0*/  HMMA.16816.F32 R64, R140.reuse, R12, R64 ;  /* 0x0000000c8c40723c */ /* 0x040fe20000001840 */
[----:B------:R-:W-:Y:S01]  /*53e0*/  LOP3.LUT R220, R17, UR21, R218, 0x96, !PT ;  /* 0x0000001511dc7c12 */ /* 0x000fe2000f8e96da */
[----:B------:R-:W-:Y:S01]  /*53f0*/  IMAD.WIDE.U32 R218, R165, -0x326172a9, RZ ;  /* 0xcd9e8d57a5da7825 */ /* 0x000fe200078e00ff */
[----:B------:R-:W-:Y:S03]  /*5400*/  MUFU.EX2 R167, R167 ;  /* 0x000000a700a77308 */ /* 0x000fe60000000800 */
[----:B------:R-:W-:Y:S01]  /*5410*/  IMAD.WIDE.U32 R220, R220, -0x326172a9, RZ ;  /* 0xcd9e8d57dcdc7825 */ /* 0x000fe200078e00ff */
[----:B------:R-:W-:Y:S01]  /*5420*/  LOP3.LUT R166, R219, UR24, R166, 0x96, !PT ;  /* 0x00000018dba67c12 */ /* 0x000fe2000f8e96a6 */
[C---:B------:R-:W-:Y:S01]  /*5430*/  HMMA.16816.F32 R68, R140.reuse, R14, R68 ;  /* 0x0000000e8c44723c */ /* 0x040fe20000001844 */
[----:B------:R-:W1:Y:S01]  /*5440*/  LDSM.16.MT88.4 R12, [R191+0x10800] ;  /* 0x01080000bf0c783b */ /* 0x000e620000004200 */
[----:B------:R-:W-:Y:S01]  /*5450*/  FFMA.FTZ R165, R145, c[0x0][0x23c], -R212 ;  /* 0x00008f0091a57a23 */ /* 0x000fe200000108d4 */
[----:B------:R-:W-:Y:S01]  /*5460*/  LOP3.LUT R218, R221, UR20, R218, 0x96, !PT ;  /* 0x00000014ddda7c12 */ /* 0x000fe2000f8e96da */
[----:B------:R-:W-:Y:S01]  /*5470*/  MUFU.EX2 R168, R168 ;  /* 0x000000a800a87308 */ /* 0x000fe20000000800 */
[----:B------:R-:W-:Y:S03]  /*5480*/  LDSM.16.MT88.4 R144, [R187+0x10800] ;  /* 0x01080000bb90783b */ /* 0x000fe60000004200 */
[----:B---3--:R-:W-:Y:S01]  /*5490*/  HMMA.16816.F32 R88, R140, R4, R88 ;  /* 0x000000048c58723c */ /* 0x008fe20000001858 */
[----:B------:R-:W-:-:S03]  /*54a0*/  IMAD.WIDE.U32 R218, R218, -0x2daee0ad, RZ ;  /* 0xd2511f53dada7825 */ /* 0x000fc600078e00ff */
[----:B------:R-:W3:Y:S04]  /*54b0*/  MUFU.EX2 R165, R165 ;  /* 0x000000a500a57308 */ /* 0x000ee80000000800 */
[----:B------:R-:W-:Y:S01]  /*54c0*/  HMMA.16816.F32 R92, R140, R6, R92 ;  /* 0x000000068c5c723c */ /* 0x000fe2000000185c */
[----:B------:R-:W4:Y:S07]  /*54d0*/  LDSM.16.MT88.4 R4, [R188+0x10800] ;  /* 0x01080000bc04783b */ /* 0x000f2e0000004200 */
[C---:B------:R-:W-:Y:S08]  /*54e0*/  HMMA.16816.F32 R104, R116.reuse, R124, RZ ;  /* 0x0000007c7468723c */ /* 0x040ff000000018ff */
[C---:B------:R-:W-:Y:S08]  /*54f0*/  HMMA.16816.F32 R96, R116.reuse, R100, RZ ;  /* 0x000000647460723c */ /* 0x040ff000000018ff */
[C---:B------:R-:W-:Y:S08]  /*5500*/  HMMA.16816.F32 R100, R116.reuse, R102, RZ ;  /* 0x000000667464723c */ /* 0x040ff000000018ff */
[C---:B------:R-:W-:Y:S08]  /*5510*/  HMMA.16816.F32 R124, R116.reuse, R126, RZ ;  /* 0x0000007e747c723c */ /* 0x040ff000000018ff */
[----:B------:R-:W-:Y:S08]  /*5520*/  HMMA.16816.F32 R108, R116, R112, RZ ;  /* 0x00000070746c723c */ /* 0x000ff000000018ff */
[----:B------:R-:W-:Y:S07]  /*5530*/  HMMA.16816.F32 R76, R140, R18, R76 ;  /* 0x000000128c4c723c */ /* 0x000fee000000184c */
[----:B------:R-:W-:Y:S01]  /*5540*/  IMAD.WIDE.U32 R18, R166, -0x2daee0ad, RZ ;  /* 0xd2511f53a6127825 */ /* 0x000fe200078e00ff */
[C---:B------:R-:W-:Y:S03]  /*5550*/  HMMA.16816.F32 R112, R116.reuse, R114, RZ ;  /* 0x000000727470723c */ /* 0x040fe600000018ff */
[----:B------:R-:W-:Y:S01]  /*5560*/  FFMA.FTZ R166, R139, c[0x0][0x23c], -R212 ;  /* 0x00008f008ba67a23 */ /* 0x000fe200000108d4 */
[----:B------:R-:W-:Y:S01]  /*5570*/  LOP3.LUT R222, R19, UR17, R16, 0x96, !PT ;  /* 0x0000001113de7c12 */ /* 0x000fe2000f8e9610 */
[----:B------:R-:W-:Y:S01]  /*5580*/  LDSM.16.MT88.4 R136, [R189+0xd000] ;  /* 0x00d00000bd88783b */ /* 0x000fe20000004200 */
[----:B------:R-:W-:Y:S01]  /*5590*/  LOP3.LUT R18, R219, UR12, R18, 0x96, !PT ;  /* 0x0000000cdb127c12 */ /* 0x000fe2000f8e9612 */
[----:B------:R-:W-:Y:S01]  /*55a0*/  FFMA.FTZ R212, R211, c[0x0][0x23c], -R212 ;  /* 0x00008f00d3d47a23 */ /* 0x000fe200000108d4 */
[----:B------:R-:W-:Y:S01]  /*55b0*/  HMMA.16816.F32 R56, R116, R60, RZ ;  /* 0x0000003c7438723c */ /* 0x000fe200000018ff */
[----:B------:R-:W-:Y:S01]  /*55c0*/  IMAD.WIDE.U32 R222, R222, -0x326172a9, RZ ;  /* 0xcd9e8d57dede7825 */ /* 0x000fe200078e00ff */
[----:B------:R-:W5:Y:S03]  /*55d0*/  MUFU.EX2 R166, R166 ;  /* 0x000000a600a67308 */ /* 0x000f660000000800 */
[----:B------:R-:W-:-:S03]  /*55e0*/  IMAD.WIDE.U32 R18, R18, -0x326172a9, RZ ;  /* 0xcd9e8d5712127825 */ /* 0x000fc600078e00ff */
[C---:B--2---:R-:W-:Y:S01]  /*55f0*/  HMMA.16816.F32 R104, R140.reuse, R8, R104 ;  /* 0x000000088c68723c */ /* 0x044fe20000001868 */
[----:B------:R-:W-:Y:S01]  /*5600*/  FFMA.FTZ R211, R170, c[0x0][0x23c], -R171 ;  /* 0x00008f00aad37a23 */ /* 0x000fe200000108ab */
[----:B------:R-:W-:Y:S01]  /*5610*/  SHF.R.U32.HI R16, RZ, 0x10, R18 ;  /* 0x00000010ff107819 */ /* 0x000fe20000011612 */
[----:B------:R-:W-:Y:S04]  /*5620*/  MUFU.EX2 R212, R212 ;  /* 0x000000d400d47308 */ /* 0x000fe80000000800 */
[----:B------:R-:W-:Y:S01]  /*5630*/  LOP3.LUT R8, R19, UR6, R222, 0x96, !PT ;  /* 0x0000000613087c12 */ /* 0x000fe2000f8e96de */
[C---:B-1----:R-:W-:Y:S03]  /*5640*/  HMMA.16816.F32 R96, R140.reuse, R12, R96 ;  /* 0x0000000c8c60723c */ /* 0x042fe60000001860 */
[C---:B------:R-:W-:Y:S01]  /*5650*/  LOP3.LUT R17, R8.reuse, 0xff, RZ, 0xc0, !PT ;  /* 0x000000ff08117812 */ /* 0x040fe200078ec0ff */
[----:B------:R-:W1:Y:S04]  /*5660*/  MUFU.EX2 R211, R211 ;  /* 0x000000d300d37308 */ /* 0x000e680000000800 */
[C---:B------:R-:W-:Y:S01]  /*5670*/  HMMA.16816.F32 R100, R140.reuse, R14, R100 ;  /* 0x0000000e8c64723c */ /* 0x040fe20000001864 */
[----:B------:R-:W2:Y:S07]  /*5680*/  LDSM.16.MT88.4 R12, [R191+0xd000] ;  /* 0x00d00000bf0c783b */ /* 0x000eae0000004200 */
[C---:B------:R-:W-:Y:S07]  /*5690*/  HMMA.16816.F32 R124, R140.reuse, R10, R124 ;  /* 0x0000000a8c7c723c */ /* 0x040fee000000187c */
[----:B------:R-:W-:Y:S01]  /*56a0*/  LOP3.LUT R10, R8, 0xffff, RZ, 0xc0, !PT ;  /* 0x0000ffff080a7812 */ /* 0x000fe200078ec0ff */
[----:B----4-:R-:W-:Y:S03]  /*56b0*/  HMMA.16816.F32 R108, R140, R4, R108 ;  /* 0x000000048c6c723c */ /* 0x010fe6000000186c */
[----:B------:R-:W-:-:S04]  /*56c0*/  SHF.R.U32.HI R10, RZ, 0x8, R10 ;  /* 0x00000008ff0a7819 */ /* 0x000fc8000001160a */
[--C-:B------:R-:W-:Y:S01]  /*56d0*/  SHF.R.U32.HI R5, RZ, 0x10, R8.reuse ;  /* 0x00000010ff057819 */ /* 0x100fe20000011608 */
[----:B------:R-:W-:Y:S01]  /*56e0*/  HMMA.16816.F32 R60, R116, R62, RZ ;  /* 0x0000003e743c723c */ /* 0x000fe200000018ff */
[----:B------:R-:W-:Y:S02]  /*56f0*/  SHF.R.U32.HI R8, RZ, 0x18, R8 ;  /* 0x00000018ff087819 */ /* 0x000fe40000011608 */
[----:B------:R-:W-:Y:S02]  /*5700*/  LOP3.LUT R5, R5, 0xff, RZ, 0xc0, !PT ;  /* 0x000000ff05057812 */ /* 0x000fe400078ec0ff */
[----:B------:R-:W-:Y:S02]  /*5710*/  LOP3.LUT R4, R18, 0xffff, RZ, 0xc0, !PT ;  /* 0x0000ffff12047812 */ /* 0x000fe400078ec0ff */
[----:B------:R-:W-:Y:S01]  /*5720*/  PRMT R17, R17, 0x5410, R10 ;  /* 0x0000541011117816 */ /* 0x000fe2000000000a */
[----:B------:R-:W-:Y:S01]  /*5730*/  HMMA.16816.F32 R112, R140, R6, R112 ;  /* 0x000000068c70723c */ /* 0x000fe20000001870 */
[----:B------:R-:W-:-:S02]  /*5740*/  PRMT R5, R5, 0x5410, R8 ;  /* 0x0000541005057816 */ /* 0x000fc40000000008 */
[----:B------:R-:W-:Y:S01]  /*5750*/  SHF.R.U32.HI R19, RZ, 0x18, R18 ;  /* 0x00000018ff137819 */ /* 0x000fe20000011612 */
[----:B------:R-:W4:Y:S02]  /*5760*/  LDSM.16.MT88.4 R8, [R187+0xd000] ;  /* 0x00d00000bb08783b */ /* 0x000f240000004200 */
[--C-:B------:R-:W-:Y:S01]  /*5770*/  HSET2.LE.AND R5, R5, R162.reuse, PT ;  /* 0x000000a205057233 */ /* 0x100fe20003803000 */
[----:B------:R-:W-:Y:S01]  /*5780*/  SHF.R.U32.HI R6, RZ, 0x8, R4 ;  /* 0x00000008ff067819 */ /* 0x000fe20000011604 */
[----:B------:R-:W-:Y:S01]  /*5790*/  HMMA.16816.F32 R56, R140, R20, R56 ;  /* 0x000000148c38723c */ /* 0x000fe20000001838 */
[----:B------:R-:W-:Y:S01]  /*57a0*/  LOP3.LUT R4, R16, 0xff, RZ, 0xc0, !PT ;  /* 0x000000ff10047812 */ /* 0x000fe200078ec0ff */
[----:B------:R-:W-:Y:S01]  /*57b0*/  HSET2.LE.AND R16, R17, R162, PT ;  /* 0x000000a211107233 */ /* 0x000fe20003803000 */
[----:B---3--:R-:W-:Y:S01]  /*57c0*/  F2FP.PACK_AB R7, R165, R164 ;  /* 0x000000a4a507723e */ /* 0x008fe200000000ff */
[----:B------:R-:W-:Y:S01]  /*57d0*/  FADD.FTZ R164, R164, R151 ;  /* 0x00000097a4a47221 */ /* 0x000fe20000010000 */
[----:B------:R-:W-:-:S02]  /*57e0*/  PRMT R19, R4, 0x5410, R19 ;  /* 0x0000541004137816 */ /* 0x000fc40000000013 */
[----:B------:R-:W-:Y:S01]  /*57f0*/  LOP3.LUT R21, R18, 0xff, RZ, 0xc0, !PT ;  /* 0x000000ff12157812 */ /* 0x000fe200078ec0ff */
[C---:B------:R-:W-:Y:S01]  /*5800*/  HMMA.16816.F32 R120, R140.reuse, R144, R120 ;  /* 0x000000908c78723c */ /* 0x040fe20000001878 */
[----:B------:R-:W-:Y:S01]  /*5810*/  F2FP.PACK_AB R18, R173, R210 ;  /* 0x000000d2ad12723e */ /* 0x000fe200000000ff */
[--C-:B------:R-:W-:Y:S01]  /*5820*/  HSET2.LE.AND R19, R19, R162.reuse, PT ;  /* 0x000000a213137233 */ /* 0x100fe20003803000 */
[----:B------:R-:W-:Y:S01]  /*5830*/  PRMT R21, R21, 0x5410, R6 ;  /* 0x0000541015157816 */ /* 0x000fe20000000006 */
[----:B------:R-:W-:Y:S01]  /*5840*/  FADD.FTZ R210, R210, R133 ;  /* 0x00000085d2d27221 */ /* 0x000fe20000010000 */
[----:B------:R-:W-:Y:S01]  /*5850*/  LOP3.LUT R16, R16, R7, RZ, 0xc0, !PT ;  /* 0x0000000710107212 */ /* 0x000fe200078ec0ff */
[----:B------:R-:W-:Y:S01]  /*5860*/  FADD.FTZ R165, R165, R164 ;  /* 0x000000a4a5a57221 */ /* 0x000fe20000010000 */
[----:B------:R-:W-:Y:S01]  /*5870*/  LOP3.LUT R17, R5, R18, RZ, 0xc0, !PT ;  /* 0x0000001205117212 */ /* 0x000fe200078ec0ff */
[----:B------:R-:W-:Y:S01]  /*5880*/  HSET2.LE.AND R18, R21, R162, PT ;  /* 0x000000a215127233 */ /* 0x000fe20003803000 */
[----:B------:R-:W3:Y:S01]  /*5890*/  LDSM.16.MT88.4 R4, [R188+0xf000] ;  /* 0x00f00000bc04783b */ /* 0x000ee20000004200 */
[----:B------:R-:W-:Y:S01]  /*58a0*/  HMMA.16816.F32 R60, R140, R22, R60 ;  /* 0x000000168c3c723c */ /* 0x000fe2000000183c */
[----:B-----5:R-:W-:Y:S01]  /*58b0*/  F2FP.PACK_AB R145, R167, R166 ;  /* 0x000000a6a791723e */ /* 0x020fe200000000ff */
[----:B------:R-:W-:Y:S01]  /*58c0*/  FADD.FTZ R173, R173, R210 ;  /* 0x000000d2adad7221 */ /* 0x000fe20000010000 */
[----:B------:R-:W-:Y:S01]  /*58d0*/  F2FP.PACK_AB R144, R175, R172 ;  /* 0x000000acaf90723e */ /* 0x000fe200000000ff */
[----:B------:R-:W-:Y:S01]  /*58e0*/  LDSM.16.MT88.4 R20, [R187+0xf000] ;  /* 0x00f00000bb14783b */ /* 0x000fe20000004200 */
[----:B------:R-:W-:Y:S01]  /*58f0*/  LOP3.LUT R18, R18, R145, RZ, 0xc0, !PT ;  /* 0x0000009112127212 */ /* 0x000fe200078ec0ff */
[----:B------:R-:W-:Y:S01]  /*5900*/  FADD.FTZ R166, R166, R165 ;  /* 0x000000a5a6a67221 */ /* 0x000fe20000010000 */
[----:B------:R-:W-:Y:S01]  /*5910*/  LOP3.LUT R19, R19, R144, RZ, 0xc0, !PT ;  /* 0x0000009013137212 */ /* 0x000fe200078ec0ff */
[----:B------:R-:W-:Y:S01]  /*5920*/  HMMA.16816.F32 R40, R116, R44, RZ ;  /* 0x0000002c7428723c */ /* 0x000fe200000018ff */
[----:B------:R-:W-:-:S02]  /*5930*/  FADD.FTZ R172, R172, R173 ;  /* 0x000000adacac7221 */ /* 0x000fc40000010000 */
[----:B------:R-:W-:Y:S02]  /*5940*/  FADD.FTZ R167, R167, R166 ;  /* 0x000000a6a7a77221 */ /* 0x000fe40000010000 */
[----:B------:R-:W-:-:S03]  /*5950*/  FADD.FTZ R175, R175, R172 ;  /* 0x000000acafaf7221 */ /* 0x000fc60000010000 */
[C---:B------:R-:W-:Y:S08]  /*5960*/  HMMA.16816.F32 R48, R116.reuse, R52, RZ ;  /* 0x000000347430723c */ /* 0x040ff000000018ff */
[C---:B------:R-:W-:Y:S08]  /*5970*/  HMMA.16816.F32 R44, R116.reuse, R46, RZ ;  /* 0x0000002e742c723c */ /* 0x040ff000000018ff */
[C---:B------:R-:W-:Y:S08]  /*5980*/  HMMA.16816.F32 R52, R116.reuse, R54, RZ ;  /* 0x000000367434723c */ /* 0x040ff000000018ff */
[----:B------:R-:W-:Y:S01]  /*5990*/  HMMA.16816.F32 R116, R116, R34, RZ ;  /* 0x000000227474723c */ /* 0x000fe200000018ff */
[----:B------:R-:W-:Y:S07]  /*59a0*/  LDSM.16.MT88.4 R32, [R188+0xd000] ;  /* 0x00d00000bc20783b */ /* 0x000fee0000004200 */
[C---:B--2---:R-:W-:Y:S08]  /*59b0*/  HMMA.16816.F32 R128, R16.reuse, R12, R128 ;  /* 0x0000000c1080723c */ /* 0x044ff00000001880 */
[C---:B------:R-:W-:Y:S01]  /*59c0*/  HMMA.16816.F32 R36, R16.reuse, R14, R36 ;  /* 0x0000000e1024723c */ /* 0x040fe20000001824 */
[----:B------:R-:W2:Y:S07]  /*59d0*/  LDSM.16.MT88.4 R12, [R191+0x11000] ;  /* 0x01100000bf0c783b */ /* 0x000eae0000004200 */
[C---:B----4-:R-:W-:Y:S08]  /*59e0*/  HMMA.16816.F32 R56, R16.reuse, R8, R56 ;  /* 0x000000081038723c */ /* 0x050ff00000001838 */
[C---:B------:R-:W-:Y:S01]  /*59f0*/  HMMA.16816.F32 R60, R16.reuse, R10, R60 ;  /* 0x0000000a103c723c */ /* 0x040fe2000000183c */
[----:B------:R-:W4:Y:S07]  /*5a00*/  LDSM.16.MT88.4 R8, [R189+0x11000] ;  /* 0x01100000bd08783b */ /* 0x000f2e0000004200 */
[C---:B---3--:R-:W-:Y:S08]  /*5a10*/  HMMA.16816.F32 R80, R16.reuse, R4, R80 ;  /* 0x000000041050723c */ /* 0x048ff00000001850 */
[----:B------:R-:W-:Y:S01]  /*5a20*/  HMMA.16816.F32 R84, R16, R6, R84 ;  /* 0x000000061054723c */ /* 0x000fe20000001854 */
[----:B------:R-:W3:Y:S07]  /*5a30*/  LDSM.16.MT88.4 R4, [R188+0x11000] ;  /* 0x01100000bc04783b */ /* 0x000eee0000004200 */
[C---:B------:R-:W-:Y:S08]  /*5a40*/  HMMA.16816.F32 R48, R140.reuse, R24, R48 ;  /* 0x000000188c30723c */ /* 0x040ff00000001830 */
[C---:B------:R-:W-:Y:S01]  /*5a50*/  HMMA.16816.F32 R52, R140.reuse, R26, R52 ;  /* 0x0000001a8c34723c */ /* 0x040fe20000001834 */
[----:B------:R-:W5:Y:S07]  /*5a60*/  LDSM.16.MT88.4 R24, [R189+0xf000] ;  /* 0x00f00000bd18783b */ /* 0x000f6e0000004200 */
[C---:B------:R-:W-:Y:S08]  /*5a70*/  HMMA.16816.F32 R40, R140.reuse, R28, R40 ;  /* 0x0000001c8c28723c */ /* 0x040ff00000001828 */
[C---:B------:R-:W-:Y:S01]  /*5a80*/  HMMA.16816.F32 R44, R140.reuse, R30, R44 ;  /* 0x0000001e8c2c723c */ /* 0x040fe2000000182c */
[----:B------:R-:W1:Y:S07]  /*5a90*/  LDSM.16.MT88.4 R28, [R191+0xf000] ;  /* 0x00f00000bf1c783b */ /* 0x000e6e0000004200 */
[----:B------:R-:W-:Y:S01]  /*5aa0*/  HMMA.16816.F32 R116, R140, R146, R116 ;  /* 0x000000928c74723c */ /* 0x000fe20000001874 */
[----:B------:R-:W1:Y:S04]  /*5ab0*/  LDSM.16.MT88.4 R144, [R187+0x11000] ;  /* 0x01100000bb90783b */ /* 0x000e680000004200 */
[----:B------:R-:W-:Y:S03]  /*5ac0*/  LDSM.16.MT88.4 R140, [R189+0xd800] ;  /* 0x00d80000bd8c783b */ /* 0x000fe60000004200 */
[C---:B--2---:R-:W-:Y:S07]  /*5ad0*/  HMMA.16816.F32 R96, R16.reuse, R12, R96 ;  /* 0x0000000c1060723c */ /* 0x044fee0000001860 */
[----:B------:R-:W-:Y:S01]  /*5ae0*/  LOP3.LUT R12, R223, UR15, R220, 0x96, !PT ;  /* 0x0000000fdf0c7c12 */ /* 0x000fe2000f8e96dc */
[----:B----4-:R-:W-:Y:S04]  /*5af0*/  HMMA.16816.F32 R104, R16, R8, R104 ;  /* 0x000000081068723c */ /* 0x010fe80000001868 */
[----:B------:R-:W-:-:S04]  /*5b00*/  IMAD.WIDE.U32 R12, R12, -0x2daee0ad, RZ ;  /* 0xd2511f530c0c7825 */ /* 0x000fc800078e00ff */
[C---:B------:R-:W-:Y:S01]  /*5b10*/  HMMA.16816.F32 R124, R16.reuse, R10, R124 ;  /* 0x0000000a107c723c */ /* 0x040fe2000000187c */
[----:B------:R-:W-:Y:S02]  /*5b20*/  LOP3.LUT R218, R13, UR5, R218, 0x96, !PT ;  /* 0x000000050dda7c12 */ /* 0x000fe4000f8e96da */
[----:B------:R-:W-:Y:S02]  /*5b30*/  LOP3.LUT R8, R12, 0xffff, RZ, 0xc0, !PT ;  /* 0x0000ffff0c087812 */ /* 0x000fe400078ec0ff */
[----:B------:R-:W-:Y:S02]  /*5b40*/  SHF.R.U32.HI R9, RZ, 0x10, R12 ;  /* 0x00000010ff097819 */ /* 0x000fe4000001160c */
[----:B------:R-:W-:Y:S01]  /*5b50*/  SHF.R.U32.HI R10, RZ, 0x10, R218 ;  /* 0x00000010ff0a7819 */ /* 0x000fe200000116da */
[----:B------:R-:W-:Y:S03]  /*5b60*/  HMMA.16816.F32 R88, R16, R20, R88 ;  /* 0x000000141058723c */ /* 0x000fe60000001858 */
[----:B------:R-:W-:-:S04]  /*5b70*/  LOP3.LUT R10, R10, 0xff, RZ, 0xc0, !PT ;  /* 0x000000ff0a0a7812 */ /* 0x000fc800078ec0ff */
[----:B------:R-:W-:Y:S01]  /*5b80*/  SHF.R.U32.HI R20, RZ, 0x8, R8 ;  /* 0x00000008ff147819 */ /* 0x000fe20000011608 */
[----:B------:R-:W-:Y:S01]  /*5b90*/  HMMA.16816.F32 R92, R16, R22, R92 ;  /* 0x00000016105c723c */ /* 0x000fe2000000185c */
[----:B------:R-:W-:Y:S02]  /*5ba0*/  LOP3.LUT R8, R9, 0xff, RZ, 0xc0, !PT ;  /* 0x000000ff09087812 */ /* 0x000fe400078ec0ff */
[----:B------:R-:W-:-:S04]  /*5bb0*/  LOP3.LUT R21, R218, 0xff, RZ, 0xc0, !PT ;  /* 0x000000ffda157812 */ /* 0x000fc800078ec0ff */
[----:B------:R-:W-:Y:S01]  /*5bc0*/  SHF.R.U32.HI R23, RZ, 0x18, R12 ;  /* 0x00000018ff177819 */ /* 0x000fe2000001160c */
[----:B---3--:R-:W-:Y:S03]  /*5bd0*/  HMMA.16816.F32 R108, R16, R4, R108 ;  /* 0x00000004106c723c */ /* 0x008fe6000000186c */
[----:B------:R-:W-:-:S04]  /*5be0*/  PRMT R23, R8, 0x5410, R23 ;  /* 0x0000541008177816 */ /* 0x000fc80000000017 */
[----:B------:R-:W-:Y:S01]  /*5bf0*/  SHF.R.U32.HI R5, RZ, 0x18, R218 ;  /* 0x00000018ff057819 */ /* 0x000fe200000116da */
[C---:B-----5:R-:W-:Y:S01]  /*5c00*/  HMMA.16816.F32 R72, R16.reuse, R24, R72 ;  /* 0x000000181048723c */ /* 0x060fe20000001848 */
[----:B------:R-:W-:Y:S02]  /*5c10*/  LOP3.LUT R4, R218, 0xffff, RZ, 0xc0, !PT ;  /* 0x0000ffffda047812 */ /* 0x000fe400078ec0ff */
[----:B------:R-:W-:Y:S02]  /*5c20*/  PRMT R5, R10, 0x5410, R5 ;  /* 0x000054100a057816 */ /* 0x000fe40000000005 */
[----:B------:R-:W2:Y:S01]  /*5c30*/  LDSM.16.MT88.4 R8, [R191+0xf800] ;  /* 0x00f80000bf08783b */ /* 0x000ea20000004200 */
[----:B------:R-:W-:Y:S02]  /*5c40*/  SHF.R.U32.HI R4, RZ, 0x8, R4 ;  /* 0x00000008ff047819 */ /* 0x000fe40000011604 */
[----:B------:R-:W-:Y:S01]  /*5c50*/  HMMA.16816.F32 R40, R16, R136, R40 ;  /* 0x000000881028723c */ /* 0x000fe20000001828 */
[----:B------:R-:W-:Y:S01]  /*5c60*/  LOP3.LUT R25, R12, 0xff, RZ, 0xc0, !PT ;  /* 0x000000ff0c197812 */ /* 0x000fe200078ec0ff */
[----:B------:R-:W-:Y:S01]  /*5c70*/  HSET2.LE.AND R5, R5, R162, PT ;  /* 0x000000a205057233 */ /* 0x000fe20003803000 */
[----:B------:R-:W-:-:S02]  /*5c80*/  PRMT R21, R21, 0x5410, R4 ;  /* 0x0000541015157816 */ /* 0x000fc40000000004 */
[----:B------:R-:W-:Y:S02]  /*5c90*/  PRMT R25, R25, 0x5410, R20 ;  /* 0x0000541019197816 */ /* 0x000fe40000000014 */
[----:B-1----:R-:W-:Y:S01]  /*5ca0*/  F2FP.PACK_AB R20, R211, R174 ;  /* 0x000000aed314723e */ /* 0x002fe200000000ff */
[----:B------:R-:W-:Y:S01]  /*5cb0*/  HMMA.16816.F32 R44, R16, R138, R44 ;  /* 0x0000008a102c723c */ /* 0x000fe2000000182c */
[----:B------:R-:W-:Y:S01]  /*5cc0*/  HSET2.LE.AND R4, R21, R162, PT ;  /* 0x000000a215047233 */ /* 0x000fe20003803000 */
[----:B------:R-:W-:Y:S01]  /*5cd0*/  F2FP.PACK_AB R21, R212, R213 ;  /* 0x000000d5d415723e */ /* 0x000fe200000000ff */
[----:B------:R-:W-:Y:S01]  /*5ce0*/  LDSM.16.MT88.4 R136, [R188+0xd800] ;  /* 0x00d80000bc88783b */ /* 0x000fe20000004200 */
[----:B------:R-:W-:Y:S01]  /*5cf0*/  LOP3.LUT R5, R5, R20, RZ, 0xc0, !PT ;  /* 0x0000001405057212 */ /* 0x000fe200078ec0ff */
[----:B------:R-:W-:-:S03]  /*5d00*/  FADD.FTZ R174, R174, R175 ;  /* 0x000000afaeae7221 */ /* 0x000fc60000010000 */
[----:B------:R-:W-:Y:S01]  /*5d10*/  HMMA.16816.F32 R48, R16, R32, R48 ;  /* 0x000000201030723c */ /* 0x000fe20000001830 */
[----:B------:R-:W-:-:S07]  /*5d20*/  FADD.FTZ R174, R211, R174 ;  /* 0x000000aed3ae7221 */ /* 0x000fce0000010000 */
        /* <DEDUP_REMOVED lines=8> */
[C---:B------:R-:W-:Y:S07]  /*5db0*/  HMMA.16816.F32 R112, R16.reuse, R6, R112 ;  /* 0x000000061070723c */ /* 0x040fee0000001870 */
[--C-:B------:R-:W-:Y:S01]  /*5dc0*/  HSET2.LE.AND R6, R25, R162.reuse, PT ;  /* 0x000000a219067233 */ /* 0x100fe20003803000 */
[----:B------:R-:W-:Y:S01]  /*5dd0*/  HMMA.16816.F32 R120, R16, R144, R120 ;  /* 0x000000901078723c */ /* 0x000fe20000001878 */
[----:B------:R-:W-:Y:S01]  /*5de0*/  HSET2.LE.AND R7, R23, R162, PT ;  /* 0x000000a217077233 */ /* 0x000fe20003803000 */
[----:B------:R-:W-:Y:S01]  /*5df0*/  F2FP.PACK_AB R23, R215, R214 ;  /* 0x000000d6d717723e */ /* 0x000fe200000000ff */
[----:B------:R-:W-:Y:S01]  /*5e00*/  LDSM.16.MT88.4 R24, [R188+0xf800] ;  /* 0x00f80000bc18783b */ /* 0x000fe20000004200 */
[----:B------:R-:W-:Y:S01]  /*5e10*/  LOP3.LUT R6, R6, R21, RZ, 0xc0, !PT ;  /* 0x0000001506067212 */ /* 0x000fe200078ec0ff */
[----:B------:R-:W-:Y:S01]  /*5e20*/  FADD.FTZ R214, R214, R167 ;  /* 0x000000a7d6d67221 */ /* 0x000fe20000010000 */
[----:B------:R-:W-:-:S02]  /*5e30*/  LOP3.LUT R4, R4, R23, RZ, 0xc0, !PT ;  /* 0x0000001704047212 */ /* 0x000fc400078ec0ff */
[----:B------:R-:W-:Y:S01]  /*5e40*/  HMMA.16816.F32 R116, R16, R146, R116 ;  /* 0x000000921074723c */ /* 0x000fe20000001874 */
[----:B------:R-:W3:Y:S01]  /*5e50*/  LDSM.16.MT88.4 R16, [R191+0x11800] ;  /* 0x01180000bf10783b */ /* 0x000ee20000004200 */
[----:B------:R-:W-:Y:S01]  /*5e60*/  F2FP.PACK_AB R144, R168, R169 ;  /* 0x000000a9a890723e */ /* 0x000fe200000000ff */
[----:B------:R-:W-:Y:S02]  /*5e70*/  FADD.FTZ R214, R215, R214 ;  /* 0x000000d6d7d67221 */ /* 0x000fe40000010000 */
[----:B------:R-:W4:Y:S01]  /*5e80*/  LDSM.16.MT88.4 R20, [R187+0xf800] ;  /* 0x00f80000bb14783b */ /* 0x000f220000004200 */
[----:B------:R-:W-:Y:S01]  /*5e90*/  LOP3.LUT R7, R7, R144, RZ, 0xc0, !PT ;  /* 0x0000009007077212 */ /* 0x000fe200078ec0ff */
[----:B------:R-:W-:Y:S02]  /*5ea0*/  FADD.FTZ R213, R213, R214 ;  /* 0x000000d6d5d57221 */ /* 0x000fe40000010000 */
[----:B------:R-:W-:Y:S02]  /*5eb0*/  FADD.FTZ R169, R169, R174 ;  /* 0x000000aea9a97221 */ /* 0x000fe40000010000 */
[----:B------:R-:W-:-:S02]  /*5ec0*/  FADD.FTZ R213, R212, R213 ;  /* 0x000000d5d4d57221 */ /* 0x000fc40000010000 */
[----:B--2---:R-:W-:Y:S01]  /*5ed0*/  HMMA.16816.F32 R64, R4, R8, R64 ;  /* 0x000000080440723c */ /* 0x004fe20000001840 */
[----:B------:R-:W-:-:S07]  /*5ee0*/  FADD.FTZ R211, R168, R169 ;  /* 0x000000a9a8d37221 */ /* 0x000fce0000010000 */
[C---:B-1----:R-:W-:Y:S08]  /*5ef0*/  HMMA.16816.F32 R128, R4.reuse, R12, R128 ;  /* 0x0000000c0480723c */ /* 0x042ff00000001880 */
[C---:B------:R-:W-:Y:S01]  /*5f00*/  HMMA.16816.F32 R36, R4.reuse, R14, R36 ;  /* 0x0000000e0424723c */ /* 0x040fe20000001824 */
[----:B------:R-:W1:Y:S07]  /*5f10*/  LDSM.16.MT88.4 R12, [R189+0x11800] ;  /* 0x01180000bd0c783b */ /* 0x000e6e0000004200 */
        /* <DEDUP_REMOVED lines=15> */
[C---:B----4-:R-:W-:Y:S08]  /*6010*/  HMMA.16816.F32 R88, R4.reuse, R20, R88 ;  /* 0x000000140458723c */ /* 0x050ff00000001858 */
        /* <DEDUP_REMOVED lines=8> */
[----:B------:R-:W1:Y:S01]  /*60a0*/  LDC.U8 R210, c[0x0][0x2d8] ;  /* 0x0000b600ffd27b82 */ /* 0x000e620000000000 */
[----:B------:R-:W-:Y:S01]  /*60b0*/  IMAD.WIDE.U32 R216, R148, -0x326172a9, RZ ;  /* 0xcd9e8d5794d87825 */ /* 0x000fe200078e00ff */
[----:B------:R-:W-:Y:S01]  /*60c0*/  ISETP.GE.AND P4, PT, R208, c[0x0][0x220], PT ;  /* 0x00008800d0007a0c */ /* 0x000fe20003f86270 */
[----:B------:R-:W-:Y:S01]  /*60d0*/  ULDC.64 UR6, c[0x0][0x1a0] ;  /* 0x0000680000067ab9 */ /* 0x000fe20000000a00 */
[----:B------:R-:W-:Y:S01]  /*60e0*/  ISETP.GE.AND P3, PT, R201, c[0x0][0x220], PT ;  /* 0x00008800c9007a0c */ /* 0x000fe20003f66270 */
[----:B------:R-:W-:Y:S01]  /*60f0*/  IMAD.MOV.U32 R0, RZ, RZ, R3 ;  /* 0x000000ffff007224 */ /* 0x000fe200078e0003 */
[----:B------:R-:W-:Y:S01]  /*6100*/  LOP3.LUT R214, R217, R149, RZ, 0x3c, !PT ;  /* 0x00000095d9d67212 */ /* 0x000fe200078e3cff */
[----:B------:R-:W-:Y:S01]  /*6110*/  IMAD.MOV.U32 R133, RZ, RZ, R132 ;  /* 0x000000ffff857224 */ /* 0x000fe200078e0084 */
[----:B------:R-:W-:Y:S01]  /*6120*/  ISETP.GE.AND P2, PT, R200, c[0x0][0x220], PT ;  /* 0x00008800c8007a0c */ /* 0x000fe20003f46270 */
[----:B------:R-:W-:Y:S01]  /*6130*/  IMAD.WIDE.U32 R218, R134, -0x2daee0ad, RZ ;  /* 0xd2511f5386da7825 */ /* 0x000fe200078e00ff */
[----:B------:R-:W-:-:S02]  /*6140*/  ULEA.HI.SX32 UR31, UR8, 0xfffffffe, 0x1a ;  /* 0xfffffffe081f7891 */ /* 0x000fc4000f8fd23f */
[----:B------:R-:W-:Y:S01]  /*6150*/  USHF.L.U64.HI UR28, UR6, 0x4, UR7 ;  /* 0x00000004061c7899 */ /* 0x000fe20008010207 */
[----:B------:R-:W-:Y:S01]  /*6160*/  IMAD.WIDE.U32 R214, R214, -0x2daee0ad, RZ ;  /* 0xd2511f53d6d67825 */ /* 0x000fe200078e00ff */
[----:B------:R-:W-:Y:S01]  /*6170*/  USHF.L.U32 UR29, UR6, 0x4, URZ ;  /* 0x00000004061d7899 */ /* 0x000fe2000800063f */
[----:B-1----:R-:W-:Y:S01]  /*6180*/  PRMT R210, R210, 0x7054, R210 ;  /* 0x00007054d2d27816 */ /* 0x002fe200000000d2 */
[----:B------:R-:W-:Y:S05]  /*6190*/  BRA `(.L_x_535) ;  /* 0x0000068000007947 */ /* 0x000fea0003800000 */
.L_x_537:
        /* <DEDUP_REMOVED lines=13> */
[C---:B------:R-:W-:Y:S02]  /*6270*/  IADD3 R132, P1, R137.reuse, UR11, RZ ;  /* 0x0000000b89847c10 */ /* 0x040fe4000ff3e0ff */
[----:B------:R-:W-:Y:S02]  /*6280*/  LEA.HI.X R134, R134, R207, R3, 0x6, P0 ;  /* 0x000000cf86867211 */ /* 0x000fe400000f3403 */
[C---:B------:R-:W-:Y:S02]  /*6290*/  @!P4 LEA R142, P0, R137.reuse, c[0x0][0x168], 0x1 ;  /* 0x00005a00898eca11 */ /* 0x040fe400078008ff */
[C-C-:B------:R-:W-:Y:S02]  /*62a0*/  @!P3 LEA.HI.X R141, R137.reuse, c[0x0][0x16c], R134.reuse, 0x1, P6 ;  /* 0x00005b00898dba11 */ /* 0x140fe400030f0c86 */
[C-C-:B------:R-:W-:Y:S02]  /*62b0*/  @!P4 LEA.HI.X R143, R137.reuse, c[0x0][0x16c], R134.reuse, 0x1, P0 ;  /* 0x00005b00898fca11 */ /* 0x140fe400000f0c86 */
[----:B------:R-:W-:Y:S02]  /*62c0*/  @!P3 LEA R146, P6, R132, c[0x0][0x168], 0x1 ;  /* 0x00005a008492ba11 */ /* 0x000fe400078c08ff */
[----:B------:R-:W-:Y:S01]  /*62d0*/  IADD3.X R3, R134, UR9, RZ, P1, !PT ;  /* 0x0000000986037c10 */ /* 0x000fe20008ffe4ff */
[----:B------:R-:W-:Y:S01]  /*62e0*/  @!PT LDS RZ, [RZ] ;  /* 0x00000000fffff984 */ /* 0x000fe20000000800 */
[----:B------:R-:W-:Y:S01]  /*62f0*/  @!PT LDS RZ, [RZ] ;  /* 0x00000000fffff984 */ /* 0x000fe20000000800 */
[----:B------:R-:W-:Y:S01]  /*6300*/  @!PT LDS RZ, [RZ] ;  /* 0x00000000fffff984 */ /* 0x000fe20000000800 */
[----:B------:R1:W-:Y:S01]  /*6310*/  @!P4 LDGSTS.E.BYPASS.LTC128B.128 [R199+0x6000], [R142.64] ;  /* 0x060000008ec7cfae */ /* 0x0003e2000b901d52 */
[C---:B------:R-:W-:Y:S02]  /*6320*/  @!P2 LEA R138, P1, R137.reuse, c[0x0][0x168], 0x1 ;  /* 0x00005a00898aaa11 */ /* 0x040fe400078208ff */
[C-C-:B------:R-:W-:Y:S01]  /*6330*/  @!P3 LEA.HI.X R147, R132.reuse, c[0x0][0x16c], R3.reuse, 0x1, P6 ;  /* 0x00005b008493ba11 */ /* 0x140fe200030f0c03 */
[----:B------:R1:W-:Y:S01]  /*6340*/  @P3 STS.128 [R199+0x8000], RZ ;  /* 0x008000ffc7003388 */ /* 0x0003e20000000c00 */
[----:B------:R-:W-:Y:S02]  /*6350*/  @!P2 LEA.HI.X R139, R137, c[0x0][0x16c], R134, 0x1, P1 ;  /* 0x00005b00898baa11 */ /* 0x000fe400008f0c86 */
[C---:B------:R-:W-:Y:S01]  /*6360*/  @!P4 LEA R150, P1, R132.reuse, c[0x0][0x168], 0x1 ;  /* 0x00005a008496ca11 */ /* 0x040fe200078208ff */
[----:B------:R-:W-:Y:S01]  /*6370*/  @!PT LDS RZ, [RZ] ;  /* 0x00000000fffff984 */ /* 0x000fe20000000800 */
[----:B------:R-:W-:Y:S01]  /*6380*/  @!PT LDS RZ, [RZ] ;  /* 0x00000000fffff984 */ /* 0x000fe20000000800 */
[----:B------:R-:W-:Y:S01]  /*6390*/  @!PT LDS RZ, [RZ] ;  /* 0x00000000fffff984 */ /* 0x000fe20000000800 */
[----:B------:R1:W-:Y:S01]  /*63a0*/  @!P3 LDGSTS.E.BYPASS.LTC128B.128 [R199+0x8000], [R140.64+0x80] ;  /* 0x080000808cc7bfae */ /* 0x0003e2000b901d52 */
[C---:B------:R-:W-:Y:S02]  /*63b0*/  IADD3 R2, P0, R132.reuse, UR11, RZ ;  /* 0x0000000b84027c10 */ /* 0x040fe4000ff1e0ff */
[----:B------:R-:W-:Y:S01]  /*63c0*/  @!P4 LEA.HI.X R151, R132, c[0x0][0x16c], R3, 0x1, P1 ;  /* 0x00005b008497ca11 */ /* 0x000fe200008f0c03 */
[----:B------:R1:W-:Y:S01]  /*63d0*/  @P2 STS.128 [R199+0xa000], RZ ;  /* 0x00a000ffc7002388 */ /* 0x0003e20000000c00 */
[C---:B------:R-:W-:Y:S02]  /*63e0*/  @!P4 LEA R148, P1, R2.reuse, c[0x0][0x168], 0x1 ;  /* 0x00005a000294ca11 */ /* 0x040fe400078208ff */
[----:B------:R-:W-:Y:S01]  /*63f0*/  @!P3 LEA R154, P6, R2, c[0x0][0x168], 0x1 ;  /* 0x00005a00029aba11 */ /* 0x000fe200078c08ff */
[----:B------:R-:W-:Y:S01]  /*6400*/  @!PT LDS RZ, [RZ] ;  /* 0x00000000fffff984 */ /* 0x000fe20000000800 */
[----:B------:R-:W-:Y:S01]  /*6410*/  @!PT LDS RZ, [RZ] ;  /* 0x00000000fffff984 */ /* 0x000fe20000000800 */
[----:B------:R-:W-:Y:S01]  /*6420*/  @!PT LDS RZ, [RZ] ;  /* 0x00000000fffff984 */ /* 0x000fe20000000800 */
[----:B------:R1:W-:Y:S01]  /*6430*/  @!P2 LDGSTS.E.BYPASS.LTC128B.128 [R199+0xa000], [R138.64+0x100] ;  /* 0x0a0001008ac7afae */ /* 0x0003e2000b901d52 */
[----:B------:R-:W-:Y:S02]  /*6440*/  IADD3.X R137, R3, UR9, RZ, P0, !PT ;  /* 0x0000000903897c10 */ /* 0x000fe400087fe4ff */
[----:B------:R-:W-:Y:S01]  /*6450*/  @!P2 LEA R144, P0, R132, c[0x0][0x168], 0x1 ;  /* 0x00005a008490aa11 */ /* 0x000fe200078008ff */
[----:B------:R1:W-:Y:S01]  /*6460*/  @P4 STS.128 [R199+0x6800], RZ ;  /* 0x006800ffc7004388 */ /* 0x0003e20000000c00 */
[----:B------:R-:W-:Y:S02]  /*6470*/  @!P4 LEA.HI.X R149, R2, c[0x0][0x16c], R137, 0x1, P1 ;  /* 0x00005b000295ca11 */ /* 0x000fe400008f0c89 */
[----:B------:R-:W-:Y:S01]  /*6480*/  @!P2 LEA.HI.X R145, R132, c[0x0][0x16c], R3, 0x1, P0 ;  /* 0x00005b008491aa11 */ /* 0x000fe200000f0c03 */
[----:B------:R-:W-:Y:S01]  /*6490*/  @!PT LDS RZ, [RZ] ;  /* 0x00000000fffff984 */ /* 0x000fe20000000800 */
[----:B------:R-:W-:Y:S01]  /*64a0*/  @!PT LDS RZ, [RZ] ;  /* 0x00000000fffff984 */ /* 0x000fe20000000800 */
[----:B------:R-:W-:Y:S01]  /*64b0*/  @!PT LDS RZ, [RZ] ;  /* 0x00000000fffff984 */ /* 0x000fe20000000800 */
[----:B------:R1:W-:Y:S01]  /*64c0*/  @!P4 LDGSTS.E.BYPASS.LTC128B.128 [R199+0x6800], [R150.64] ;  /* 0x0680000096c7cfae */ /* 0x0003e2000b901d52 */
[C-C-:B------:R-:W-:Y:S02]  /*64d0*/  @!P3 LEA.HI.X R155, R2.reuse, c[0x0][0x16c], R137.reuse, 0x1, P6 ;  /* 0x00005b00029bba11 */ /* 0x140fe400030f0c89 */
[C---:B------:R-:W-:Y:S01]  /*64e0*/  @!P2 LEA R152, P1, R2.reuse, c[0x0][0x168], 0x1 ;  /* 0x00005a000298aa11 */ /* 0x040fe200078208ff */
[----:B------:R1:W-:Y:S01]  /*64f0*/  @P3 STS.128 [R199+0x8800], RZ ;  /* 0x008800ffc7003388 */ /* 0x0003e20000000c00 */
[C---:B------:R-:W-:Y:S02]  /*6500*/  IADD3 R3, P0, R2.reuse, UR11, RZ ;  /* 0x0000000b02037c10 */ /* 0x040fe4000ff1e0ff */
[----:B------:R-:W-:Y:S01]  /*6510*/  @!P2 LEA.HI.X R153, R2, c[0x0][0x16c], R137, 0x1, P1 ;  /* 0x00005b000299aa11 */ /* 0x000fe200008f0c89 */
[----:B------:R-:W-:Y:S01]  /*6520*/  @!PT LDS RZ, [RZ] ;  /* 0x00000000fffff984 */ /* 0x000fe20000000800 */
[----:B------:R-:W-:Y:S01]  /*6530*/  @!PT LDS RZ, [RZ] ;  /* 0x00000000fffff984 */ /* 0x000fe20000000800 */
[----:B------:R-:W-:Y:S01]  /*6540*/  @!PT LDS RZ, [RZ] ;  /* 0x00000000fffff984 */ /* 0x000fe20000000800 */
[----:B------:R1:W-:Y:S01]  /*6550*/  @!P3 LDGSTS.E.BYPASS.LTC128B.128 [R199+0x8800], [R146.64+0x80] ;  /* 0x0880008092c7bfae */ /* 0x0003e2000b901d52 */
[C---:B------:R-:W-:Y:S02]  /*6560*/  @!P4 LEA R136, P6, R3.reuse, c[0x0][0x168], 0x1 ;  /* 0x00005a000388ca11 */ /* 0x040fe400078c08ff */
        /* <DEDUP_REMOVED lines=43> */
.L_x_535:
[----:B------:R-:W-:Y:S01]  /*6820*/  USHF.R.S32.HI UR4, URZ, 0x1f, UR31 ;  /* 0x0000001f3f047899 */ /* 0x000fe2000801141f */
[----:B------:R-:W-:Y:S04]  /*6830*/  DEPBAR.LE SB0, 0x0 ;  /* 0x000080000000791a */ /* 0x000fe80000000000 */
[----:B------:R-:W-:Y:S01]  /*6840*/  BAR.SYNC.DEFER_BLOCKING 0x0 ;  /* 0x0000000000007b1d */ /* 0x000fe20000010000 */
[----:B------:R-:W-:Y:S02]  /*6850*/  UIMAD UR4, UR4, UR6, URZ ;  /* 0x00000006040472a4 */ /* 0x000fe4000f8e023f */
[----:B------:R-:W-:Y:S02]  /*6860*/  UIMAD.WIDE.U32 UR32, UR31, UR6, URZ ;  /* 0x000000061f2072a5 */ /* 0x000fe4000f8e003f */
[----:B------:R-:W-:Y:S04]  /*6870*/  UIMAD UR4, UR31, UR7, UR4 ;  /* 0x000000071f0472a4 */ /* 0x000fe8000f8e0204 */
[----:B------:R-:W-:Y:S01]  /*6880*/  UIADD3 UR4, UR33, UR4, URZ ;  /* 0x0000000421047290 */ /* 0x000fe2000fffe03f */
[----:B------:R-:W-:Y:S02]  /*6890*/  IMAD.U32 R2, RZ, RZ, UR32 ;  /* 0x00000020ff027e24 */ /* 0x000fe4000f8e00ff */
[----:B------:R-:W-:Y:S03]  /*68a0*/  IMAD.U32 R3, RZ, RZ, UR33 ;  /* 0x00000021ff037e24 */ /* 0x000fe6000f8e00ff */
[----:B------:R-:W-:Y:S01]  /*68b0*/  IMAD.U32 R221, RZ, RZ, UR4 ;  /* 0x00000004ffdd7e24 */ /* 0x000fe2000f8e00ff */
[C---:B------:R-:W-:Y:S04]  /*68c0*/  LEA R3, P1, R2.reuse, R202, 0x6 ;  /* 0x000000ca02037211 */ /* 0x040fe800078230ff */
[C---:B------:R-:W-:Y:S02]  /*68d0*/  @!P4 LEA R232, P0, R3.reuse, c[0x0][0x170], 0x1 ;  /* 0x00005c0003e8ca11 */ /* 0x040fe400078008ff */
[----:B------:R-:W-:Y:S01]  /*68e0*/  LEA.HI.X R132, R2, R198, R221, 0x6, P1 ;  /* 0x000000c602847211 */ /* 0x000fe200008f34dd */
[----:B------:R-:W-:Y:S01]  /*68f0*/  @P4 STS.128 [R199+0xc000], RZ ;  /* 0x00c000ffc7004388 */ /* 0x000fe20000000c00 */
[C---:B------:R-:W-:Y:S02]  /*6900*/  @!P3 LEA R226, P1, R3.reuse, c[0x0][0x170], 0x1 ;  /* 0x00005c0003e2ba11 */ /* 0x040fe400078208ff */
[C-C-:B------:R-:W-:Y:S02]  /*6910*/  @!P4 LEA.HI.X R233, R3.reuse, c[0x0][0x174], R132.reuse, 0x1, P0 ;  /* 0x00005d0003e9ca11 */ /* 0x140fe400000f0c84 */
[C-C-:B------:R-:W-:Y:S02]  /*6920*/  @!P3 LEA.HI.X R227, R3.reuse, c[0x0][0x174], R132.reuse, 0x1, P1 ;  /* 0x00005d0003e3ba11 */ /* 0x140fe400008f0c84 */
[C---:B------:R-:W-:Y:S01]  /*6930*/  @!P2 LEA R224, P0, R3.reuse, c[0x0][0x170], 0x1 ;  /* 0x00005c0003e0aa11 */ /* 0x040fe200078008ff */
[----:B------:R-:W-:Y:S01]  /*6940*/  @!PT LDS RZ, [RZ] ;  /* 0x00000000fffff984 */ /* 0x000fe20000000800 */
[----:B------:R-:W-:Y:S01]  /*6950*/  @!PT LDS RZ, [RZ] ;  /* 0x00000000fffff984 */ /* 0x000fe20000000800 */
[----:B------:R-:W-:Y:S01]  /*6960*/  @!PT LDS RZ, [RZ] ;  /* 0x00000000fffff984 */ /* 0x000fe20000000800 */
[----:B------:R1:W-:Y:S01]  /*6970*/  @!P4 LDGSTS.E.BYPASS.LTC128B.128 [R199+0xc000], [R232.64] ;  /* 0x0c000000e8c7cfae */ /* 0x0003e2000b901d52 */
[C---:B------:R-:W-:Y:S02]  /*6980*/  IADD3 R223, P5, R3.reuse, UR29, RZ ;  /* 0x0000001d03df7c10 */ /* 0x040fe4000ffbe0ff */
[----:B------:R-:W-:Y:S01]  /*6990*/  @!P2 LEA.HI.X R225, R3, c[0x0][0x174], R132, 0x1, P0 ;  /* 0x00005d0003e1aa11 */ /* 0x000fe200000f0c84 */
[----:B------:R-:W-:Y:S01]  /*69a0*/  @P3 STS.128 [R199+0xe000], RZ ;  /* 0x00e000ffc7003388 */ /* 0x000fe20000000c00 */
        /* <DEDUP_REMOVED lines=8> */
[----:B------:R-:W-:Y:S01]  /*6a30*/  @P2 STS.128 [R199+0x10000], RZ ;  /* 0x010000ffc7002388 */ /* 0x000fe20000000c00 */
[C-C-:B------:R-:W-:Y:S02]  /*6a40*/  @!P3 LEA.HI.X R231, R223.reuse, c[0x0][0x174], R132.reuse, 0x1, P1 ;  /* 0x00005d00dfe7ba11 */ /* 0x140fe400008f0c84 */
[C---:B------:R-:W-:Y:S01]  /*6a50*/  @!P2 LEA R222, P0, R223.reuse, c[0x0][0x170], 0x1 ;  /* 0x00005c00dfdeaa11 */ /* 0x040fe200078008ff */
[----:B------:R-:W-:Y:S01]  /*6a60*/  @!PT LDS RZ, [RZ] ;  /* 0x00000000fffff984 */ /* 0x000fe20000000800 */
[----:B------:R-:W-:Y:S01]  /*6a70*/  @!PT LDS RZ, [RZ] ;  /* 0x00000000fffff984 */ /* 0x000fe20000000800 */
[----:B------:R-:W-:Y:S01]  /*6a80*/  @!PT LDS RZ, [RZ] ;  /* 0x00000000fffff984 */ /* 0x000fe20000000800 */
[----:B------:R2:W-:Y:S01]  /*6a90*/  @!P2 LDGSTS.E.BYPASS.LTC128B.128 [R199+0x10000], [R224.64+0x100] ;  /* 0x10000100e0c7afae */ /* 0x0005e2000b901d52 */
        /* <DEDUP_REMOVED lines=8> */
[----:B------:R2:W-:Y:S01]  /*6b20*/  @!P4 LDGSTS.E.BYPASS.LTC128B.128 [R199+0xc800], [R228.64] ;  /* 0x0c800000e4c7cfae */ /* 0x0005e2000b901d52 */
        /* <DEDUP_REMOVED lines=12> */
[----:B------:R-:W-:Y:S02]  /*6bf0*/  IADD3.X R2, R132, UR28, RZ, P6, !PT ;  /* 0x0000001c84027c10 */ /* 0x000fe4000b7fe4ff */
[C---:B------:R-:W-:Y:S01]  /*6c00*/  @!P4 LEA R238, P6, R3.reuse, c[0x0][0x170], 0x1 ;  /* 0x00005c0003eeca11 */ /* 0x040fe200078c08ff */
[----:B------:R-:W-:Y:S01]  /*6c10*/  @!PT LDS RZ, [RZ] ;  /* 0x00000000fffff984 */ /* 0x000fe20000000800 */
[----:B------:R-:W-:Y:S01]  /*6c20*/  @!PT LDS RZ, [RZ] ;  /* 0x00000000fffff984 */ /* 0x000fe20000000800 */
[----:B------:R-:W-:Y:S01]  /*6c30*/  @!PT LDS RZ, [RZ] ;  /* 0x00000000fffff984 */ /* 0x000fe20000000800 */
[----:B------:R2:W-:Y:S01]  /*6c40*/  @!P2 LDGSTS.E.BYPASS.LTC128B.128 [R199+0x10800], [R222.64+0x100] ;  /* 0x10800100dec7afae */ /* 0x0005e2000b901d52 */
[C---:B-1----:R-:W-:Y:S02]  /*6c50*/  @!P3 LEA R232, P1, R3.reuse, c[0x0][0x170], 0x1 ;  /* 0x00005c0003e8ba11 */ /* 0x042fe400078208ff */
[C-C-:B------:R-:W-:Y:S01]  /*6c60*/  @!P4 LEA.HI.X R239, R3.reuse, c[0x0][0x174], R2.reuse, 0x1, P6 ;  /* 0x00005d0003efca11 */ /* 0x140fe200030f0c02 */
[----:B------:R-:W-:Y:S01]  /*6c70*/  @P4 STS.128 [R199+0xd000], RZ ;  /* 0x00d000ffc7004388 */ /* 0x000fe20000000c00 */
[C-C-:B------:R-:W-:Y:S02]  /*6c80*/  @!P3 LEA.HI.X R233, R3.reuse, c[0x0][0x174], R2.reuse, 0x1, P1 ;  /* 0x00005d0003e9ba11 */ /* 0x140fe400008f0c02 */
[C---:B------:R-:W-:Y:S01]  /*6c90*/  @!P2 LEA R220, P0, R3.reuse, c[0x0][0x170], 0x1 ;  /* 0x00005c0003dcaa11 */ /* 0x040fe200078008ff */
[----:B------:R-:W-:Y:S01]  /*6ca0*/  @!PT LDS RZ, [RZ] ;  /* 0x00000000fffff984 */ /* 0x000fe20000000800 */
[----:B------:R-:W-:Y:S01]  /*6cb0*/  @!PT LDS RZ, [RZ] ;  /* 0x00000000fffff984 */ /* 0x000fe20000000800 */
[----:B------:R-:W-:Y:S01]  /*6cc0*/  @!PT LDS RZ, [RZ] ;  /* 0x00000000fffff984 */ /* 0x000fe20000000800 */
[----:B------:R2:W-:Y:S01]  /*6cd0*/  @!P4 LDGSTS.E.BYPASS.LTC128B.128 [R199+0xd000], [R240.64] ;  /* 0x0d000000f0c7cfae */ /* 0x0005e2000b901d52 */
[----:B------:R-:W-:Y:S02]  /*6ce0*/  ISETP.LT.AND P5, PT, RZ, UR31, PT ;  /* 0x0000001fff007c0c */ /* 0x000fe4000bfa1270 */
        /* <DEDUP_REMOVED lines=27> */
[----:B------:R-:W1:Y:S04]  /*6ea0*/  LDSM.16.M88.4 R140, [R196+0x6000] ;  /* 0x00600000c48c783b */ /* 0x000e680000000200 */
[----:B------:R-:W3:Y:S04]  /*6eb0*/  LDSM.16.M88.4 R144, [R196+0x6800] ;  /* 0x00680000c490783b */ /* 0x000ee80000000200 */
[----:B------:R-:W4:Y:S04]  /*6ec0*/  LDSM.16.M88.4 R148, [R196+0x7000] ;  /* 0x00700000c494783b */ /* 0x000f280000000200 */
[----:B------:R-:W0:Y:S04]  /*6ed0*/  LDGDEPBAR ;  /* 0x00000000000079af */ /* 0x000e280000000000 */
[----:B------:R-:W5:Y:S04]  /*6ee0*/  LDSM.16.M88.4 R152, [R196+0x7800] ;  /* 0x00780000c498783b */ /* 0x000f680000000200 */
[----:B------:R-:W-:Y:S04]  /*6ef0*/  LDSM.16.M88.4 R156, [R195] ;  /* 0x00000000c39c783b */ /* 0x000fe80000000200 */
[----:B------:R-:W2:Y:S04]  /*6f00*/  LDSM.16.M88.4 R160, [R194] ;  /* 0x00000000c2a0783b */ /* 0x000ea80000000200 */
[----:B------:R-:W2:Y:S04]  /*6f10*/  LDSM.16.M88.4 R164, [R186] ;  /* 0x00000000baa4783b */ /* 0x000ea80000000200 */
[----:B------:R-:W2:Y:S04]  /*6f20*/  LDSM.16.M88.4 R168, [R185] ;  /* 0x00000000b9a8783b */ /* 0x000ea80000000200 */
[----:B------:R-:W2:Y:S01]  /*6f30*/  LDSM.16.M88.4 R172, [R184] ;  /* 0x00000000b8ac783b */ /* 0x000ea20000000200 */
[C---:B-1----:R-:W-:Y:S08]  /*6f40*/  HMMA.16816.F32 R4, R136.reuse, R140, RZ ;  /* 0x0000008c8804723c */ /* 0x042ff000000018ff */
[C---:B------:R-:W-:Y:S01]  /*6f50*/  HMMA.16816.F32 R8, R136.reuse, R142, RZ ;  /* 0x0000008e8808723c */ /* 0x040fe200000018ff */
[----:B------:R-:W-:Y:S07]  /*6f60*/  LDSM.16.M88.4 R140, [R193] ;  /* 0x00000000c18c783b */ /* 0x000fee0000000200 */
[C---:B---3--:R-:W-:Y:S08]  /*6f70*/  HMMA.16816.F32 R12, R136.reuse, R144, RZ ;  /* 0x00000090880c723c */ /* 0x048ff000000018ff */
[C---:B------:R-:W-:Y:S01]  /*6f80*/  HMMA.16816.F32 R16, R136.reuse, R146, RZ ;  /* 0x000000928810723c */ /* 0x040fe200000018ff */
[----:B------:R-:W1:Y:S07]  /*6f90*/  LDSM.16.M88.4 R144, [R190+0x6000] ;  /* 0x00600000be90783b */ /* 0x000e6e0000000200 */
[C---:B----4-:R-:W-:Y:S08]  /*6fa0*/  HMMA.16816.F32 R20, R136.reuse, R148, RZ ;  /* 0x000000948814723c */ /* 0x050ff000000018ff */
[C---:B------:R-:W-:Y:S01]  /*6fb0*/  HMMA.16816.F32 R24, R136.reuse, R150, RZ ;  /* 0x000000968818723c */ /* 0x040fe200000018ff */
[----:B------:R-:W3:Y:S07]  /*6fc0*/  LDSM.16.M88.4 R148, [R190+0x6800] ;  /* 0x00680000be94783b */ /* 0x000eee0000000200 */
[C---:B-----5:R-:W-:Y:S08]  /*6fd0*/  HMMA.16816.F32 R28, R136.reuse, R152, RZ ;  /* 0x00000098881c723c */ /* 0x060ff000000018ff */
[----:B------:R-:W-:Y:S01]  /*6fe0*/  HMMA.16816.F32 R32, R136, R154, RZ ;  /* 0x0000009a8820723c */ /* 0x000fe200000018ff */
[----:B------:R-:W4:Y:S04]  /*6ff0*/  LDSM.16.M88.4 R136, [R190+0x7000] ;  /* 0x00700000be88783b */ /* 0x000f280000000200 */
[----:B------:R-:W5:Y:S03]  /*7000*/  LDSM.16.M88.4 R152, [R190+0x7800] ;  /* 0x00780000be98783b */ /* 0x000f660000000200 */
[C---:B--2---:R-:W-:Y:S08]  /*7010*/  HMMA.16816.F32 R4, R156.reuse, R160, R4 ;  /* 0x000000a09c04723c */ /* 0x044ff00000001804 */
[C---:B------:R-:W-:Y:S01]  /*7020*/  HMMA.16816.F32 R8, R156.reuse, R162, R8 ;  /* 0x000000a29c08723c */ /* 0x040fe20000001808 */
[----:B------:R-:W-:Y:S07]  /*7030*/  LDSM.16.M88.4 R160, [R192] ;  /* 0x00000000c0a0783b */ /* 0x000fee0000000200 */
[C---:B------:R-:W-:Y:S08]  /*7040*/  HMMA.16816.F32 R12, R156.reuse, R164, R12 ;  /* 0x000000a49c0c723c */ /* 0x040ff0000000180c */
[C---:B------:R-:W-:Y:S01]  /*7050*/  HMMA.16816.F32 R16, R156.reuse, R166, R16 ;  /* 0x000000a69c10723c */ /* 0x040fe20000001810 */
[----:B------:R-:W2:Y:S07]  /*7060*/  LDSM.16.M88.4 R164, [R183] ;  /* 0x00000000b7a4783b */ /* 0x000eae0000000200 */
[C---:B------:R-:W-:Y:S08]  /*7070*/  HMMA.16816.F32 R20, R156.reuse, R168, R20 ;  /* 0x000000a89c14723c */ /* 0x040ff00000001814 */
[C---:B------:R-:W-:Y:S01]  /*7080*/  HMMA.16816.F32 R24, R156.reuse, R170, R24 ;  /* 0x000000aa9c18723c */ /* 0x040fe20000001818 */
[----:B------:R-:W2:Y:S07]  /*7090*/  LDSM.16.M88.4 R168, [R183+0x800] ;  /* 0x00080000b7a8783b */ /* 0x000eae0000000200 */
[C---:B------:R-:W-:Y:S08]  /*70a0*/  HMMA.16816.F32 R28, R156.reuse, R172, R28 ;  /* 0x000000ac9c1c723c */ /* 0x040ff0000000181c */
[----:B------:R-:W-:Y:S01]  /*70b0*/  HMMA.16816.F32 R32, R156, R174, R32 ;  /* 0x000000ae9c20723c */ /* 0x000fe20000001820 */
[----:B------:R-:W2:Y:S04]  /*70c0*/  LDSM.16.M88.4 R156, [R183+0x1000] ;  /* 0x00100000b79c783b */ /* 0x000ea80000000200 */
[----:B------:R-:W2:Y:S03]  /*70d0*/  LDSM.16.M88.4 R172, [R183+0x1800] ;  /* 0x00180000b7ac783b */ /* 0x000ea60000000200 */
[C---:B-1----:R-:W-:Y:S08]  /*70e0*/  HMMA.16816.F32 R4, R140.reuse, R144, R4 ;  /* 0x000000908c04723c */ /* 0x042ff00000001804 */
[C---:B------:R-:W-:Y:S01]  /*70f0*/  HMMA.16816.F32 R8, R140.reuse, R146, R8 ;  /* 0x000000928c08723c */ /* 0x040fe20000001808 */
[----:B------:R-:W-:Y:S07]  /*7100*/  LDSM.16.M88.4 R144, [R196+0x8000] ;  /* 0x00800000c490783b */ /* 0x000fee0000000200 */
[C---:B---3--:R-:W-:Y:S08]  /*7110*/  HMMA.16816.F32 R12, R140.reuse, R148, R12 ;  /* 0x000000948c0c723c */ /* 0x048ff0000000180c */
[C---:B------:R-:W-:Y:S01]  /*7120*/  HMMA.16816.F32 R16, R140.reuse, R150, R16 ;  /* 0x000000968c10723c */ /* 0x040fe20000001810 */
[----:B------:R-:W-:Y:S07]  /*7130*/  LDSM.16.M88.4 R148, [R196+0x8800] ;  /* 0x00880000c494783b */ /* 0x000fee0000000200 */
[C---:B----4-:R-:W-:Y:S08]  /*7140*/  HMMA.16816.F32 R20, R140.reuse, R136, R20 ;  /* 0x000000888c14723c */ /* 0x050ff00000001814 */
[C---:B------:R-:W-:Y:S01]  /*7150*/  HMMA.16816.F32 R24, R140.reuse, R138, R24 ;  /* 0x0000008a8c18723c */ /* 0x040fe20000001818 */
[----:B------:R-:W1:Y:S07]  /*7160*/  LDSM.16.M88.4 R136, [R197+0x2000] ;  /* 0x00200000c588783b */ /* 0x000e6e0000000200 */
[C---:B-----5:R-:W-:Y:S08]  /*7170*/  HMMA.16816.F32 R28, R140.reuse, R152, R28 ;  /* 0x000000988c1c723c */ /* 0x060ff0000000181c */
[----:B------:R-:W-:Y:S01]  /*7180*/  HMMA.16816.F32 R32, R140, R154, R32 ;  /* 0x0000009a8c20723c */ /* 0x000fe20000001820 */
[----:B------:R-:W3:Y:S04]  /*7190*/  LDSM.16.M88.4 R140, [R196+0x9000] ;  /* 0x00900000c48c783b */ /* 0x000ee80000000200 */
[----:B------:R-:W4:Y:S03]  /*71a0*/  LDSM.16.M88.4 R152, [R196+0x9800] ;  /* 0x00980000c498783b */ /* 0x000f260000000200 */
[C---:B--2---:R-:W-:Y:S08]  /*71b0*/  HMMA.16816.F32 R4, R160.reuse, R164, R4 ;  /* 0x000000a4a004723c */ /* 0x044ff00000001804 */
[C---:B------:R-:W-:Y:S01]  /*71c0*/  HMMA.16816.F32 R8, R160.reuse, R166, R8 ;  /* 0x000000a6a008723c */ /* 0x040fe20000001808 */
[----:B------:R-:W-:Y:S07]  /*71d0*/  LDSM.16.M88.4 R164, [R182] ;  /* 0x00000000b6a4783b */ /* 0x000fee0000000200 */
[C---:B------:R-:W-:Y:S08]  /*71e0*/  HMMA.16816.F32 R12, R160.reuse, R168, R12 ;  /* 0x000000a8a00c723c */ /* 0x040ff0000000180c */
[C---:B------:R-:W-:Y:S01]  /*71f0*/  HMMA.16816.F32 R16, R160.reuse, R170, R16 ;  /* 0x000000aaa010723c */ /* 0x040fe20000001810 */
[----:B------:R-:W-:Y:S07]  /*7200*/  LDSM.16.M88.4 R168, [R181] ;  /* 0x00000000b5a8783b */ /* 0x000fee0000000200 */
[C---:B------:R-:W-:Y:S08]  /*7210*/  HMMA.16816.F32 R20, R160.reuse, R156, R20 ;  /* 0x0000009ca014723c */ /* 0x040ff00000001814 */
[C---:B------:R-:W-:Y:S01]  /*7220*/  HMMA.16816.F32 R24, R160.reuse, R158, R24 ;  /* 0x0000009ea018723c */ /* 0x040fe20000001818 */
[----:B------:R-:W2:Y:S07]  /*7230*/  LDSM.16.M88.4 R156, [R195+0x2000] ;  /* 0x00200000c39c783b */ /* 0x000eae0000000200 */
[C---:B------:R-:W-:Y:S08]  /*7240*/  HMMA.16816.F32 R28, R160.reuse, R172, R28 ;  /* 0x000000aca01c723c */ /* 0x040ff0000000181c */
[----:B------:R-:W-:Y:S01]  /*7250*/  HMMA.16816.F32 R32, R160, R174, R32 ;  /* 0x000000aea020723c */ /* 0x000fe20000001820 */
[----:B------:R-:W5:Y:S04]  /*7260*/  LDSM.16.M88.4 R160, [R180] ;  /* 0x00000000b4a0783b */ /* 0x000f680000000200 */
[----:B------:R-:W2:Y:S03]  /*7270*/  LDSM.16.M88.4 R172, [R179] ;  /* 0x00000000b3ac783b */ /* 0x000ea60000000200 */
[C---:B-1----:R-:W-:Y:S08]  /*7280*/  HMMA.16816.F32 R4, R136.reuse, R144, R4 ;  /* 0x000000908804723c */ /* 0x042ff00000001804 */
[C---:B------:R-:W-:Y:S01]  /*7290*/  HMMA.16816.F32 R8, R136.reuse, R146, R8 ;  /* 0x000000928808723c */ /* 0x040fe20000001808 */
[----:B------:R-:W-:Y:S07]  /*72a0*/  LDSM.16.M88.4 R144, [R190+0x8000] ;  /* 0x00800000be90783b */ /* 0x000fee0000000200 */
[C---:B------:R-:W-:Y:S08]  /*72b0*/  HMMA.16816.F32 R12, R136.reuse, R148, R12 ;  /* 0x00000094880c723c */ /* 0x040ff0000000180c */
[C---:B------:R-:W-:Y:S01]  /*72c0*/  HMMA.16816.F32 R16, R136.reuse, R150, R16 ;  /* 0x000000968810723c */ /* 0x040fe20000001810 */
[----:B------:R-:W-:Y:S07]  /*72d0*/  LDSM.16.M88.4 R148, [R190+0x8800] ;  /* 0x00880000be94783b */ /* 0x000fee0000000200 */
[C---:B---3--:R-:W-:Y:S08]  /*72e0*/  HMMA.16816.F32 R20, R136.reuse, R140, R20 ;  /* 0x0000008c8814723c */ /* 0x048ff00000001814 */
[C---:B------:R-:W-:Y:S01]  /*72f0*/  HMMA.16816.F32 R24, R136.reuse, R142, R24 ;  /* 0x0000008e8818723c */ /* 0x040fe20000001818 */
[----:B------:R-:W1:Y:S07]  /*7300*/  LDSM.16.M88.4 R140, [R193+0x2000] ;  /* 0x00200000c18c783b */ /* 0x000e6e0000000200 */
[C---:B----4-:R-:W-:Y:S08]  /*7310*/  HMMA.16816.F32 R28, R136.reuse, R152, R28 ;  /* 0x00000098881c723c */ /* 0x050ff0000000181c */
[----:B------:R-:W-:Y:S01]  /*7320*/  HMMA.16816.F32 R32, R136, R154, R32 ;  /* 0x0000009a8820723c */ /* 0x000fe20000001820 */
[----:B------:R-:W3:Y:S04]  /*7330*/  LDSM.16.M88.4 R136, [R190+0x9000] ;  /* 0x00900000be88783b */ /* 0x000ee80000000200 */
[----:B------:R-:W4:Y:S03]  /*7340*/  LDSM.16.M88.4 R152, [R190+0x9800] ;  /* 0x00980000be98783b */ /* 0x000f260000000200 */
[C---:B--2---:R-:W-:Y:S08]  /*7350*/  HMMA.16816.F32 R4, R156.reuse, R164, R4 ;  /* 0x000000a49c04723c */ /* 0x044ff00000001804 */
[C---:B------:R-:W-:Y:S01]  /*7360*/  HMMA.16816.F32 R8, R156.reuse, R166, R8 ;  /* 0x000000a69c08723c */ /* 0x040fe20000001808 */
[----:B------:R-:W-:Y:S07]  /*7370*/  LDSM.16.M88.4 R164, [R183+0x2000] ;  /* 0x00200000b7a4783b */ /* 0x000fee0000000200 */
[C---:B------:R-:W-:Y:S08]  /*7380*/  HMMA.16816.F32 R12, R156.reuse, R168, R12 ;  /* 0x000000a89c0c723c */ /* 0x040ff0000000180c */
[C---:B------:R-:W-:Y:S01]  /*7390*/  HMMA.16816.F32 R16, R156.reuse, R170, R16 ;  /* 0x000000aa9c10723c */ /* 0x040fe20000001810 */
[----:B------:R-:W-:Y:S07]  /*73a0*/  LDSM.16.M88.4 R168, [R183+0x2800] ;  /* 0x00280000b7a8783b */ /* 0x000fee0000000200 */
[C---:B-----5:R-:W-:Y:S08]  /*73b0*/  HMMA.16816.F32 R20, R156.reuse, R160, R20 ;  /* 0x000000a09c14723c */ /* 0x060ff00000001814 */
[C---:B------:R-:W-:Y:S01]  /*73c0*/  HMMA.16816.F32 R24, R156.reuse, R162, R24 ;  /* 0x000000a29c18723c */ /* 0x040fe20000001818 */
[----:B------:R-:W2:Y:S07]  /*73d0*/  LDSM.16.M88.4 R160, [R192+0x2000] ;  /* 0x00200000c0a0783b */ /* 0x000eae0000000200 */
[C---:B------:R-:W-:Y:S08]  /*73e0*/  HMMA.16816.F32 R28, R156.reuse, R172, R28 ;  /* 0x000000ac9c1c723c */ /* 0x040ff0000000181c */
[----:B------:R-:W-:Y:S01]  /*73f0*/  HMMA.16816.F32 R32, R156, R174, R32 ;  /* 0x000000ae9c20723c */ /* 0x000fe20000001820 */
[----:B------:R-:W5:Y:S04]  /*7400*/  LDSM.16.M88.4 R156, [R183+0x3000] ;  /* 0x00300000b79c783b */ /* 0x000f680000000200 */
[----:B------:R-:W2:Y:S03]  /*7410*/  LDSM.16.M88.4 R172, [R183+0x3800] ;  /* 0x00380000b7ac783b */ /* 0x000ea60000000200 */
        /* <DEDUP_REMOVED lines=19> */
[C---:B-----5:R-:W-:Y:S08]  /*7550*/  HMMA.16816.F32 R20, R160.reuse, R156, R20 ;  /* 0x0000009ca014723c */ /* 0x060ff00000001814 */
        /* <DEDUP_REMOVED lines=32> */
[C---:B-1----:R-:W-:Y:S01]  /*7760*/  HMMA.16816.F32 R4, R140.reuse, R144, R4 ;  /* 0x000000908c04723c */ /* 0x042fe20000001804 */
        /* <DEDUP_REMOVED lines=9> */
[C---:B--2---:R-:W-:Y:S08]  /*7800*/  HMMA.16816.F32 R4, R160.reuse, R164, R4 ;  /* 0x000000a4a004723c */ /* 0x044ff00000001804 */
        /* <DEDUP_REMOVED lines=8> */
.L_x_536:
[----:B------:R-:W-:Y:S01]  /*7890*/  FMNMX.FTZ R2, R4, R133, !PT ;  /* 0x0000008504027209 */ /* 0x000fe20007810000 */
[----:B------:R-:W-:Y:S01]  /*78a0*/  USHF.L.U32 UR30, UR31, 0x1, URZ ;  /* 0x000000011f1e7899 */ /* 0x000fe2000800063f */
[----:B------:R-:W-:Y:S01]  /*78b0*/  FMNMX.FTZ R132, R6, R0, !PT ;  /* 0x0000000006847209 */ /* 0x000fe20007810000 */
[----:B------:R-:W-:Y:S01]  /*78c0*/  UIADD3 UR8, UR22, -0x61c88647, URZ ;  /* 0x9e3779b916087890 */ /* 0x000fe2000fffe03f */
[----:B------:R-:W-:Y:S01]  /*78d0*/  FMNMX.FTZ R3, R5, R2, !PT ;  /* 0x0000000205037209 */ /* 0x000fe20007810000 */
[----:B-1----:R-:W-:Y:S01]  /*78e0*/  LDSM.16.MT88.4 R140, [R191+0xc000] ;  /* 0x00c00000bf8c783b */ /* 0x002fe20000004200 */
[----:B------:R-:W-:Y:S01]  /*78f0*/  FMNMX.FTZ R137, R7, R132, !PT ;  /* 0x0000008407897209 */ /* 0x000fe20007810000 */
[----:B------:R-:W-:Y:S01]  /*7900*/  UIADD3 UR5, UR22, -0x4ab325aa, URZ ;  /* 0xb54cda5616057890 */ /* 0x000fe2000fffe03f */
[----:B------:R-:W-:Y:S01]  /*7910*/  FMNMX.FTZ R2, R8, R3, !PT ;  /* 0x0000000308027209 */ /* 0x000fe20007810000 */
[----:B------:R-:W-:Y:S01]  /*7920*/  UIADD3 UR4, UR23, 0x646e171e, URZ ;  /* 0x646e171e17047890 */ /* 0x000fe2000fffe03f */
[----:B------:R-:W-:Y:S01]  /*7930*/  FMNMX.FTZ R132, R10, R137, !PT ;  /* 0x000000890a847209 */ /* 0x000fe20007810000 */
[----:B------:R-:W-:Y:S01]  /*7940*/  UIADD3 UR31, UR31, -0x1, URZ ;  /* 0xffffffff1f1f7890 */ /* 0x000fe2000fffe03f */
        /* <DEDUP_REMOVED lines=16> */
[----:B------:R-:W-:Y:S02]  /*7a50*/  LOP3.LUT R224, R215, UR27, R218, 0x96, !PT ;  /* 0x0000001bd7e07c12 */ /* 0x000fe4000f8e96da */
[----:B------:R-:W-:Y:S03]  /*7a60*/  FMNMX.FTZ R2, R24, R3, !PT ;  /* 0x0000000318027209 */ /* 0x000fe60007810000 */
[----:B------:R-:W-:Y:S01]  /*7a70*/  IMAD.WIDE.U32 R224, R224, -0x326172a9, RZ ;  /* 0xcd9e8d57e0e07825 */ /* 0x000fe200078e00ff */
[----:B------:R-:W-:Y:S04]  /*7a80*/  FMNMX.FTZ R3, R25, R2, !PT ;  /* 0x0000000219037209 */ /* 0x000fe80007810000 */
[----:B------:R-:W-:Y:S04]  /*7a90*/  FMNMX.FTZ R2, R28, R3, !PT ;  /* 0x000000031c027209 */ /* 0x000fe80007810000 */
[----:B------:R-:W-:Y:S04]  /*7aa0*/  FMNMX.FTZ R3, R29, R2, !PT ;  /* 0x000000021d037209 */ /* 0x000fe80007810000 */
[----:B------:R-:W-:Y:S02]  /*7ab0*/  FMNMX.FTZ R2, R32, R3, !PT ;  /* 0x0000000320027209 */ /* 0x000fe40007810000 */
[----:B------:R-:W-:Y:S02]  /*7ac0*/  FMNMX.FTZ R3, R23, R132, !PT ;  /* 0x0000008417037209 */ /* 0x000fe40007810000 */
[----:B------:R-:W-:Y:S02]  /*7ad0*/  FMNMX.FTZ R139, R33, R2, !PT ;  /* 0x00000002218b7209 */ /* 0x000fe40007810000 */
[----:B------:R-:W-:Y:S03]  /*7ae0*/  FMNMX.FTZ R2, R26, R3, !PT ;  /* 0x000000031a027209 */ /* 0x000fe60007810000 */
[----:B------:R-:W-:Y:S01]  /*7af0*/  SHFL.BFLY PT, R132, R139, 0x2, 0x1f ;  /* 0x0c401f008b847f89 */ /* 0x000fe200000e0000 */
[----:B------:R-:W-:Y:S04]  /*7b00*/  FMNMX.FTZ R3, R27, R2, !PT ;  /* 0x000000021b037209 */ /* 0x000fe80007810000 */
[----:B------:R-:W-:Y:S04]  /*7b10*/  FMNMX.FTZ R2, R30, R3, !PT ;  /* 0x000000031e027209 */ /* 0x000fe80007810000 */
[----:B------:R-:W-:Y:S04]  /*7b20*/  FMNMX.FTZ R3, R31, R2, !PT ;  /* 0x000000021f037209 */ /* 0x000fe80007810000 */
[----:B------:R-:W-:Y:S04]  /*7b30*/  FMNMX.FTZ R2, R34, R3, !PT ;  /* 0x0000000322027209 */ /* 0x000fe80007810000 */
[----:B------:R-:W-:Y:S05]  /*7b40*/  FMNMX.FTZ R136, R35, R2, !PT ;  /* 0x0000000223887209 */ /* 0x000fea0007810000 */
        /* <DEDUP_REMOVED lines=8> */
[----:B------:R-:W-:Y:S02]  /*7bd0*/  MOV R137, UR23 ;  /* 0x0000001700897c02 */ /* 0x000fe40008000f00 */
[C---:B------:R-:W-:Y:S01]  /*7be0*/  FSETP.NEU.FTZ.AND P0, PT, R132.reuse, -INF , PT ;  /* 0xff8000008400780b */ /* 0x040fe20003f1d000 */
[C---:B------:R-:W-:Y:S02]  /*7bf0*/  FMUL.FTZ R172, R132.reuse, c[0x0][0x23c] ;  /* 0x00008f0084ac7a20 */ /* 0x040fe40000410000 */
[----:B------:R-:W-:Y:S03]  /*7c00*/  FADD.FTZ R133, -R132, R133 ;  /* 0x0000008584857221 */ /* 0x000fe60000010100 */
[----:B------:R-:W-:Y:S01]  /*7c10*/  FSEL R172, R172, RZ, P0 ;  /* 0x000000ffacac7208 */ /* 0x000fe20000000000 */
[----:B------:R-:W-:Y:S01]  /*7c20*/  FMUL.FTZ R2, R133, c[0x0][0x23c] ;  /* 0x00008f0085027a20 */ /* 0x000fe20000410000 */
[----:B------:R-:W-:Y:S02]  /*7c30*/  FSETP.NEU.FTZ.AND P0, PT, R3, -INF , PT ;  /* 0xff8000000300780b */ /* 0x000fe40003f1d000 */
[----:B------:R-:W-:Y:S01]  /*7c40*/  MOV R133, R132 ;  /* 0x0000008400857202 */ /* 0x000fe20000000f00 */
[--C-:B------:R-:W-:Y:S01]  /*7c50*/  FFMA.FTZ R136, R8, c[0x0][0x23c], -R172.reuse ;  /* 0x00008f0008887a23 */ /* 0x100fe200000108ac */
[----:B------:R-:W-:Y:S01]  /*7c60*/  LOP3.LUT R8, R219, UR30, R137, 0x96, !PT ;  /* 0x0000001edb087c12 */ /* 0x000fe2000f8e9689 */
[--C-:B------:R-:W-:Y:S01]  /*7c70*/  FFMA.FTZ R165, R9, c[0x0][0x23c], -R172.reuse ;  /* 0x00008f0009a57a23 */ /* 0x100fe200000108ac */
[----:B------:R-:W-:Y:S01]  /*7c80*/  FSEL R170, R170, RZ, P0 ;  /* 0x000000ffaaaa7208 */ /* 0x000fe20000000000 */
[----:B------:R1:W-:Y:S01]  /*7c90*/  MUFU.EX2 R134, R136 ;  /* 0x0000008800867308 */ /* 0x0003e20000000800 */
[----:B------:R-:W-:Y:S01]  /*7ca0*/  FFMA.FTZ R169, R5, c[0x0][0x23c], -R172 ;  /* 0x00008f0005a97a23 */ /* 0x000fe200000108ac */
[----:B------:R-:W-:Y:S01]  /*7cb0*/  UIADD3 UR30, UR30, 0x1, URZ ;  /* 0x000000011e1e7890 */ /* 0x000fe2000fffe03f */
[----:B------:R-:W-:Y:S04]  /*7cc0*/  IMAD.WIDE.U32 R152, R8, -0x326172a9, RZ ;  /* 0xcd9e8d5708987825 */ /* 0x000fe800078e00ff */
[----:B------:R-:W-:Y:S01]  /*7cd0*/  FFMA.FTZ R164, R10, c[0x0][0x23c], -R170 ;  /* 0x00008f000aa47a23 */ /* 0x000fe200000108aa */
[----:B------:R-:W-:Y:S01]  /*7ce0*/  LOP3.LUT R8, R153, UR8, R216, 0x96, !PT ;  /* 0x0000000899087c12 */ /* 0x000fe2000f8e96d8 */
[----:B------:R-:W-:Y:S01]  /*7cf0*/  FFMA.FTZ R167, R11, c[0x0][0x23c], -R170 ;  /* 0x00008f000ba77a23 */ /* 0x000fe200000108aa */
[----:B------:R-:W-:Y:S01]  /*7d00*/  LOP3.LUT R152, R225, UR26, R152, 0x96, !PT ;  /* 0x0000001ae1987c12 */ /* 0x000fe2000f8e9698 */
[----:B------:R-:W-:Y:S01]  /*7d10*/  FADD.FTZ R5, -R3, R0 ;  /* 0x0000000003057221 */ /* 0x000fe20000010100 */
[----:B------:R-:W-:Y:S01]  /*7d20*/  MUFU.EX2 R165, R165 ;  /* 0x000000a500a57308 */ /* 0x000fe20000000800 */
[----:B------:R-:W-:Y:S04]  /*7d30*/  IMAD.WIDE.U32 R150, R8, -0x2daee0ad, RZ ;  /* 0xd2511f5308967825 */ /* 0x000fe800078e00ff */
[----:B------:R-:W-:Y:S01]  /*7d40*/  IMAD.WIDE.U32 R152, R152, -0x2daee0ad, RZ ;  /* 0xd2511f5398987825 */ /* 0x000fe200078e00ff */
[----:B------:R-:W-:Y:S03]  /*7d50*/  LOP3.LUT R8, R151, UR25, R214, 0x96, !PT ;  /* 0x0000001997087c12 */ /* 0x000fe6000f8e96d6 */
[----:B------:R-:W-:Y:S01]  /*7d60*/  FFMA.FTZ R166, R4, c[0x0][0x23c], -R172 ;  /* 0x00008f0004a67a23 */ /* 0x000fe200000108ac */
[----:B------:R-:W-:Y:S01]  /*7d70*/  LOP3.LUT R150, R153, UR21, R150, 0x96, !PT ;  /* 0x0000001599967c12 */ /* 0x000fe2000f8e9696 */
[----:B------:R-:W-:Y:S01]  /*7d80*/  IMAD.WIDE.U32 R148, R8, -0x326172a9, RZ ;  /* 0xcd9e8d5708947825 */ /* 0x000fe200078e00ff */
[----:B------:R-:W-:Y:S03]  /*7d90*/  MUFU.EX2 R164, R164 ;  /* 0x000000a400a47308 */ /* 0x000fe60000000800 */
[----:B------:R-:W-:Y:S01]  /*7da0*/  IMAD.WIDE.U32 R150, R150, -0x326172a9, RZ ;  /* 0xcd9e8d5796967825 */ /* 0x000fe200078e00ff */
[----:B------:R-:W-:Y:S03]  /*7db0*/  LOP3.LUT R8, R149, UR24, R224, 0x96, !PT ;  /* 0x0000001895087c12 */ /* 0x000fe6000f8e96e0 */
[----:B------:R-:W-:Y:S01]  /*7dc0*/  FFMA.FTZ R168, R6, c[0x0][0x23c], -R170 ;  /* 0x00008f0006a87a23 */ /* 0x000fe200000108aa */
[----:B------:R-:W-:Y:S01]  /*7dd0*/  LOP3.LUT R148, R151, UR20, R148, 0x96, !PT ;  /* 0x0000001497947c12 */ /* 0x000fe2000f8e9694 */
[----:B------:R-:W-:Y:S01]  /*7de0*/  IMAD.WIDE.U32 R8, R8, -0x2daee0ad, RZ ;  /* 0xd2511f5308087825 */ /* 0x000fe200078e00ff */
[----:B------:R-:W2:Y:S03]  /*7df0*/  MUFU.EX2 R167, R167 ;  /* 0x000000a700a77308 */ /* 0x000ea60000000800 */
[----:B------:R-:W-:Y:S01]  /*7e00*/  IMAD.WIDE.U32 R148, R148, -0x2daee0ad, RZ ;  /* 0xd2511f5394947825 */ /* 0x000fe200078e00ff */
[----:B------:R-:W-:Y:S03]  /*7e10*/  LOP3.LUT R152, R9, UR17, R152, 0x96, !PT ;  /* 0x0000001109987c12 */ /* 0x000fe6000f8e9698 */
[----:B------:R-:W-:Y:S01]  /*7e20*/  FFMA.FTZ R171, R7, c[0x0][0x23c], -R170 ;  /* 0x00008f0007ab7a23 */ /* 0x000fe200000108aa */
[----:B-1----:R-:W-:Y:S01]  /*7e30*/  LOP3.LUT R136, R149, UR12, R8, 0x96, !PT ;  /* 0x0000000c95887c12 */ /* 0x002fe2000f8e9608 */
[----:B------:R-:W-:Y:S01]  /*7e40*/  FMUL.FTZ R0, R5, c[0x0][0x23c] ;  /* 0x00008f0005007a20 */ /* 0x000fe20000410000 */
[----:B------:R-:W-:Y:S01]  /*7e50*/  MUFU.EX2 R166, R166 ;  /* 0x000000a600a67308 */ /* 0x000fe20000000800 */
[----:B------:R-:W-:Y:S04]  /*7e60*/  IMAD.WIDE.U32 R152, R152, -0x326172a9, RZ ;  /* 0xcd9e8d5798987825 */ /* 0x000fe800078e00ff */
[----:B------:R-:W-:Y:S01]  /*7e70*/  IMAD.WIDE.U32 R136, R136, -0x326172a9, RZ ;  /* 0xcd9e8d5788887825 */ /* 0x000fe200078e00ff */
[----:B------:R-:W-:Y:S03]  /*7e80*/  LOP3.LUT R150, R153, UR15, R150, 0x96, !PT ;  /* 0x0000000f99967c12 */ /* 0x000fe6000f8e9696 */
[----:B------:R-:W-:Y:S01]  /*7e90*/  FFMA.FTZ R173, R16, c[0x0][0x23c], -R172 ;  /* 0x00008f0010ad7a23 */ /* 0x000fe200000108ac */
[----:B------:R-:W1:Y:S01]  /*7ea0*/  MUFU.EX2 R169, R169 ;  /* 0x000000a900a97308 */ /* 0x000e620000000800 */
[----:B------:R-:W-:Y:S01]  /*7eb0*/  LOP3.LUT R8, R137, UR5, R152, 0x96, !PT ;  /* 0x0000000589087c12 */ /* 0x000fe2000f8e9698 */
[----:B------:R-:W-:Y:S01]  /*7ec0*/  IMAD.WIDE.U32 R150, R150, -0x2daee0ad, RZ ;  /* 0xd2511f5396967825 */ /* 0x000fe200078e00ff */
[----:B------:R-:W-:Y:S01]  /*7ed0*/  SHF.R.U32.HI R139, RZ, 0x10, R136 ;  /* 0x00000010ff8b7819 */ /* 0x000fe20000011688 */
[----:B------:R-:W-:Y:S01]  /*7ee0*/  LDSM.16.MT88.4 R152, [R191+0xe800] ;  /* 0x00e80000bf98783b */ /* 0x000fe20000004200 */
[C---:B------:R-:W-:Y:S01]  /*7ef0*/  LOP3.LUT R10, R136.reuse, 0xffff, RZ, 0xc0, !PT ;  /* 0x0000ffff880a7812 */ /* 0x040fe200078ec0ff */
[----:B------:R-:W-:Y:S01]  /*7f00*/  FFMA.FTZ R174, R17, c[0x0][0x23c], -R172 ;  /* 0x00008f0011ae7a23 */ /* 0x000fe200000108ac */
[----:B------:R-:W-:Y:S01]  /*7f10*/  LOP3.LUT R7, R136, 0xff, RZ, 0xc0, !PT ;  /* 0x000000ff88077812 */ /* 0x000fe200078ec0ff */
[----:B------:R-:W-:Y:S01]  /*7f20*/  FFMA.FTZ R212, R18, c[0x0][0x23c], -R170 ;  /* 0x00008f0012d47a23 */ /* 0x000fe200000108aa */
[----:B------:R-:W-:Y:S01]  /*7f30*/  SHF.R.U32.HI R6, RZ, 0x18, R136 ;  /* 0x00000018ff067819 */ /* 0x000fe20000011688 */
[----:B------:R-:W-:Y:S01]  /*7f40*/  MUFU.EX2 R168, R168 ;  /* 0x000000a800a87308 */ /* 0x000fe20000000800 */
[----:B------:R-:W-:Y:S01]  /*7f50*/  LOP3.LUT R136, R8, 0xffff, RZ, 0xc0, !PT ;  /* 0x0000ffff08887812 */ /* 0x000fe200078ec0ff */
[----:B------:R-:W-:Y:S01]  /*7f60*/  FFMA.FTZ R175, R19, c[0x0][0x23c], -R170 ;  /* 0x00008f0013af7a23 */ /* 0x000fe200000108aa */
[----:B------:R-:W-:Y:S01]  /*7f70*/  SHF.R.U32.HI R137, RZ, 0x10, R8 ;  /* 0x00000010ff897819 */ /* 0x000fe20000011608 */
[--C-:B------:R-:W-:Y:S01]  /*7f80*/  FFMA.FTZ R220, R12, c[0x0][0x23c], -R172.reuse ;  /* 0x00008f000cdc7a23 */ /* 0x100fe200000108ac */
[----:B------:R-:W-:Y:S01]  /*7f90*/  LOP3.LUT R139, R139, 0xff, RZ, 0xc0, !PT ;  /* 0x000000ff8b8b7812 */ /* 0x000fe200078ec0ff */
[----:B------:R-:W-:Y:S01]  /*7fa0*/  FFMA.FTZ R221, R13, c[0x0][0x23c], -R172 ;  /* 0x00008f000ddd7a23 */ /* 0x000fe200000108ac */
[----:B------:R-:W-:Y:S01]  /*7fb0*/  SHF.R.U32.HI R10, RZ, 0x8, R10 ;  /* 0x00000008ff0a7819 */ /* 0x000fe2000001160a */
[----:B------:R-:W-:Y:S01]  /*7fc0*/  FFMA.FTZ R222, R14, c[0x0][0x23c], -R170 ;  /* 0x00008f000ede7a23 */ /* 0x000fe200000108aa */
[----:B------:R-:W-:Y:S01]  /*7fd0*/  SHF.R.U32.HI R136, RZ, 0x8, R136 ;  /* 0x00000008ff887819 */ /* 0x000fe20000011688 */
[----:B------:R-:W3:Y:S01]  /*7fe0*/  MUFU.EX2 R171, R171 ;  /* 0x000000ab00ab7308 */ /* 0x000ee20000000800 */
[----:B------:R-:W-:Y:S01]  /*7ff0*/  LOP3.LUT R5, R8, 0xff, RZ, 0xc0, !PT ;  /* 0x000000ff08057812 */ /* 0x000fe200078ec0ff */
[----:B------:R-:W-:Y:S01]  /*8000*/  FFMA.FTZ R223, R15, c[0x0][0x23c], -R170 ;  /* 0x00008f000fdf7a23 */ /* 0x000fe200000108aa */
[----:B------:R-:W-:Y:S01]  /*8010*/  SHF.R.U32.HI R8, RZ, 0x18, R8 ;  /* 0x00000018ff087819 */ /* 0x000fe20000011608 */
[----:B------:R-:W-:Y:S01]  /*8020*/  FFMA.FTZ R226, R22, c[0x0][0x23c], -R170 ;  /* 0x00008f0016e27a23 */ /* 0x000fe200000108aa */
[----:B------:R-:W-:Y:S01]  /*8030*/  LOP3.LUT R137, R137, 0xff, RZ, 0xc0, !PT ;  /* 0x000000ff89897812 */ /* 0x000fe200078ec0ff */
[----:B------:R-:W-:Y:S01]  /*8040*/  FFMA.FTZ R228, R28, c[0x0][0x23c], -R172 ;  /* 0x00008f001ce47a23 */ /* 0x000fe200000108ac */
[----:B------:R-:W-:Y:S02]  /*8050*/  PRMT R139, R139, 0x5410, R6 ;  /* 0x000054108b8b7816 */ /* 0x000fe40000000006 */
[----:B------:R-:W-:Y:S01]  /*8060*/  PRMT R7, R7, 0x5410, R10 ;  /* 0x0000541007077816 */ /* 0x000fe2000000000a */
[----:B------:R-:W4:Y:S01]  /*8070*/  MUFU.EX2 R2, R2 ;  /* 0x0000000200027308 */ /* 0x000f220000000800 */
[----:B------:R-:W-:Y:S01]  /*8080*/  PRMT R5, R5, 0x5410, R136 ;  /* 0x0000541005057816 */ /* 0x000fe20000000088 */
[--C-:B------:R-:W-:Y:S01]  /*8090*/  HSET2.LE.AND R139, R139, R210.reuse, PT ;  /* 0x000000d28b8b7233 */ /* 0x100fe20003803000 */
[----:B------:R-:W-:Y:S01]  /*80a0*/  PRMT R137, R137, 0x5410, R8 ;  /* 0x0000541089897816 */ /* 0x000fe20000000008 */
[--C-:B------:R-:W-:Y:S01]  /*80b0*/  HSET2.LE.AND R138, R7, R210.reuse, PT ;  /* 0x000000d2078a7233 */ /* 0x100fe20003803000 */
[----:B--2---:R-:W-:Y:S01]  /*80c0*/  F2FP.PACK_AB R8, R167, R164 ;  /* 0x000000a4a708723e */ /* 0x004fe200000000ff */
[--C-:B------:R-:W-:Y:S01]  /*80d0*/  HSET2.LE.AND R136, R5, R210.reuse, PT ;  /* 0x000000d205887233 */ /* 0x100fe20003803000 */
[----:B------:R-:W-:Y:S01]  /*80e0*/  F2FP.PACK_AB R7, R165, R134 ;  /* 0x00000086a507723e */ /* 0x000fe200000000ff */
[--C-:B------:R-:W-:Y:S01]  /*80f0*/  HSET2.LE.AND R137, R137, R210.reuse, PT ;  /* 0x000000d289897233 */ /* 0x100fe20003803000 */
[----:B-1----:R-:W-:Y:S01]  /*8100*/  F2FP.PACK_AB R5, R169, R166 ;  /* 0x000000a6a905723e */ /* 0x002fe200000000ff */
[----:B------:R-:W1:Y:S01]  /*8110*/  MUFU.EX2 R0, R0 ;  /* 0x0000000000007308 */ /* 0x000e620000000800 */
[----:B------:R-:W-:Y:S02]  /*8120*/  LOP3.LUT R139, R139, R8, RZ, 0xc0, !PT ;  /* 0x000000088b8b7212 */ /* 0x000fe400078ec0ff */
[----:B------:R-:W-:Y:S02]  /*8130*/  LOP3.LUT R138, R138, R7, RZ, 0xc0, !PT ;  /* 0x000000078a8a7212 */ /* 0x000fe400078ec0ff */
[----:B---3--:R-:W-:Y:S02]  /*8140*/  F2FP.PACK_AB R6, R171, R168 ;  /* 0x000000a8ab06723e */ /* 0x008fe400000000ff */
[----:B------:R-:W-:Y:S02]  /*8150*/  LOP3.LUT R136, R136, R5, RZ, 0xc0, !PT ;  /* 0x0000000588887212 */ /* 0x000fe400078ec0ff */
[----:B------:R-:W-:Y:S01]  /*8160*/  LOP3.LUT R137, R137, R6, RZ, 0xc0, !PT ;  /* 0x0000000689897212 */ /* 0x000fe200078ec0ff */
[----:B------:R-:W-:Y:S01]  /*8170*/  MUFU.EX2 R212, R212 ;  /* 0x000000d400d47308 */ /* 0x000fe20000000800 */
[----:B------:R-:W-:Y:S02]  /*8180*/  LOP3.LUT R148, R151, UR4, R148, 0x96, !PT ;  /* 0x0000000497947c12 */ /* 0x000fe4000f8e9694 */
[----:B------:R-:W-:Y:S01]  /*8190*/  LOP3.LUT R6, R150, 0xffff, RZ, 0xc0, !PT ;  /* 0x0000ffff96067812 */ /* 0x000fe200078ec0ff */
[----:B----4-:R-:W-:Y:S01]  /*81a0*/  FMUL.FTZ R8, R2, R128 ;  /* 0x0000008002087220 */ /* 0x010fe20000410000 */
[----:B------:R-:W-:Y:S01]  /*81b0*/  LOP3.LUT R5, R150, 0xff, RZ, 0xc0, !PT ;  /* 0x000000ff96057812 */ /* 0x000fe200078ec0ff */
[----:B------:R-:W-:Y:S01]  /*81c0*/  FMUL.FTZ R9, R2, R129 ;  /* 0x0000008102097220 */ /* 0x000fe20000410000 */
[----:B------:R-:W-:Y:S01]  /*81d0*/  LOP3.LUT R7, R148, 0xffff, RZ, 0xc0, !PT ;  /* 0x0000ffff94077812 */ /* 0x000fe200078ec0ff */
[C---:B------:R-:W-:Y:S01]  /*81e0*/  FMUL.FTZ R36, R2.reuse, R36 ;  /* 0x0000002402247220 */ /* 0x040fe20000410000 */
[----:B------:R-:W-:Y:S01]  /*81f0*/  SHF.R.U32.HI R227, RZ, 0x18, R150 ;  /* 0x00000018ffe37819 */ /* 0x000fe20000011696 */
[C---:B------:R-:W-:Y:S01]  /*8200*/  FMUL.FTZ R37, R2.reuse, R37 ;  /* 0x0000002502257220 */ /* 0x040fe20000410000 */
[----:B------:R-:W-:Y:S01]  /*8210*/  SHF.R.U32.HI R149, RZ, 0x18, R148 ;  /* 0x00000018ff957819 */ /* 0x000fe20000011694 */
[----:B------:R-:W-:Y:S01]  /*8220*/  FMUL.FTZ R40, R2, R40 ;  /* 0x0000002802287220 */ /* 0x000fe20000410000 */
[----:B------:R-:W-:Y:S01]  /*8230*/  MUFU.EX2 R175, R175 ;  /* 0x000000af00af7308 */ /* 0x000fe20000000800 */
[C---:B-1----:R-:W-:Y:S01]  /*8240*/  FMUL.FTZ R10, R0.reuse, R130 ;  /* 0x00000082000a7220 */ /* 0x042fe20000410000 */
[----:B------:R-:W-:Y:S01]  /*8250*/  SHF.R.U32.HI R12, RZ, 0x8, R6 ;  /* 0x00000008ff0c7819 */ /* 0x000fe20000011606 */
[----:B------:R-:W-:Y:S01]  /*8260*/  FMUL.FTZ R11, R0, R131 ;  /* 0x00000083000b7220 */ /* 0x000fe20000410000 */
[----:B------:R-:W-:Y:S01]  /*8270*/  SHF.R.U32.HI R6, RZ, 0x10, R150 ;  /* 0x00000010ff067819 */ /* 0x000fe20000011696 */
[----:B------:R-:W1:Y:S01]  /*8280*/  LDSM.16.MT88.4 R128, [R188+0xc000] ;  /* 0x00c00000bc80783b */ /* 0x000e620000004200 */
[C---:B------:R-:W-:Y:S01]  /*8290*/  FMUL.FTZ R16, R2.reuse, R124 ;  /* 0x0000007c02107220 */ /* 0x040fe20000410000 */
[----:B------:R-:W-:Y:S01]  /*82a0*/  PRMT R5, R5, 0x5410, R12 ;  /* 0x0000541005057816 */ /* 0x000fe2000000000c */
[----:B------:R-:W-:Y:S01]  /*82b0*/  FMUL.FTZ R17, R2, R125 ;  /* 0x0000007d02117220 */ /* 0x000fe20000410000 */
[----:B------:R-:W-:Y:S01]  /*82c0*/  LOP3.LUT R12, R6, 0xff, RZ, 0xc0, !PT ;  /* 0x000000ff060c7812 */ /* 0x000fe200078ec0ff */
[C---:B------:R-:W-:Y:S01]  /*82d0*/  HMMA.16816.F32 R8, R136.reuse, R140, R8 ;  /* 0x0000008c8808723c */ /* 0x040fe20000001808 */
[----:B------:R-:W-:Y:S04]  /*82e0*/  MUFU.EX2 R173, R173 ;  /* 0x000000ad00ad7308 */ /* 0x000fe80000000800 */
[----:B------:R-:W-:Y:S01]  /*82f0*/  FMUL.FTZ R38, R0, R38 ;  /* 0x0000002600267220 */ /* 0x000fe20000410000 */
[----:B------:R-:W-:Y:S01]  /*8300*/  LOP3.LUT R6, R148, 0xff, RZ, 0xc0, !PT ;  /* 0x000000ff94067812 */ /* 0x000fe200078ec0ff */
[C---:B------:R-:W-:Y:S01]  /*8310*/  FMUL.FTZ R39, R0.reuse, R39 ;  /* 0x0000002700277220 */ /* 0x040fe20000410000 */
[--C-:B------:R-:W-:Y:S01]  /*8320*/  HSET2.LE.AND R5, R5, R210.reuse, PT ;  /* 0x000000d205057233 */ /* 0x100fe20003803000 */
[C---:B------:R-:W-:Y:S02]  /*8330*/  FMUL.FTZ R18, R0.reuse, R126 ;  /* 0x0000007e00127220 */ /* 0x040fe40000410000 */
[----:B------:R-:W2:Y:S01]  /*8340*/  MUFU.EX2 R174, R174 ;  /* 0x000000ae00ae7308 */ /* 0x000ea20000000800 */
[----:B------:R-:W-:Y:S01]  /*8350*/  FMUL.FTZ R19, R0, R127 ;  /* 0x0000007f00137220 */ /* 0x000fe20000410000 */
[----:B------:R-:W-:Y:S01]  /*8360*/  SHF.R.U32.HI R7, RZ, 0x8, R7 ;  /* 0x00000008ff077819 */ /* 0x000fe20000011607 */
[C---:B------:R-:W-:Y:S01]  /*8370*/  HMMA.16816.F32 R36, R136.reuse, R142, R36 ;  /* 0x0000008e8824723c */ /* 0x040fe20000001824 */
[----:B------:R-:W3:Y:S02]  /*8380*/  LDSM.16.MT88.4 R140, [R187+0xc000] ;  /* 0x00c00000bb8c783b */ /* 0x000ee40000004200 */
[----:B------:R-:W-:Y:S01]  /*8390*/  FMUL.FTZ R41, R2, R41 ;  /* 0x0000002902297220 */ /* 0x000fe20000410000 */
[----:B------:R-:W-:Y:S01]  /*83a0*/  PRMT R7, R6, 0x5410, R7 ;  /* 0x0000541006077816 */ /* 0x000fe20000000007 */
[C---:B------:R-:W-:Y:S01]  /*83b0*/  FMUL.FTZ R42, R0.reuse, R42 ;  /* 0x0000002a002a7220 */ /* 0x040fe20000410000 */
[----:B------:R-:W-:Y:S01]  /*83c0*/  SHF.R.U32.HI R6, RZ, 0x10, R148 ;  /* 0x00000010ff067819 */ /* 0x000fe20000011694 */
[----:B------:R-:W-:Y:S01]  /*83d0*/  FMUL.FTZ R43, R0, R43 ;  /* 0x0000002b002b7220 */ /* 0x000fe20000410000 */
[----:B------:R-:W-:Y:S01]  /*83e0*/  MUFU.EX2 R220, R220 ;  /* 0x000000dc00dc7308 */ /* 0x000fe20000000800 */
[----:B------:R-:W-:Y:S03]  /*83f0*/  LDSM.16.MT88.4 R124, [R187+0x10000] ;  /* 0x01000000bb7c783b */ /* 0x000fe60000004200 */
[----:B------:R-:W-:Y:S01]  /*8400*/  FMUL.FTZ R44, R2, R44 ;  /* 0x0000002c022c7220 */ /* 0x000fe20000410000 */
[----:B------:R-:W-:Y:S01]  /*8410*/  LOP3.LUT R6, R6, 0xff, RZ, 0xc0, !PT ;  /* 0x000000ff06067812 */ /* 0x000fe200078ec0ff */
[C---:B------:R-:W-:Y:S03]  /*8420*/  HMMA.16816.F32 R40, R136.reuse, R144, R40 ;  /* 0x000000908828723c */ /* 0x040fe60000001828 */
[----:B------:R-:W-:Y:S01]  /*8430*/  FMUL.FTZ R45, R2, R45 ;  /* 0x0000002d022d7220 */ /* 0x000fe20000410000 */
[----:B------:R-:W4:Y:S01]  /*8440*/  MUFU.EX2 R221, R221 ;  /* 0x000000dd00dd7308 */ /* 0x000f220000000800 */
[----:B------:R-:W-:Y:S01]  /*8450*/  FMUL.FTZ R46, R0, R46 ;  /* 0x0000002e002e7220 */ /* 0x000fe20000410000 */
[----:B------:R-:W-:Y:S01]  /*8460*/  PRMT R227, R12, 0x5410, R227 ;  /* 0x000054100ce37816 */ /* 0x000fe200000000e3 */
[----:B------:R-:W-:Y:S02]  /*8470*/  FMUL.FTZ R47, R0, R47 ;  /* 0x0000002f002f7220 */ /* 0x000fe40000410000 */
[C---:B------:R-:W-:Y:S03]  /*8480*/  FMUL.FTZ R48, R2.reuse, R48 ;  /* 0x0000003002307220 */ /* 0x040fe60000410000 */
[----:B------:R-:W-:Y:S02]  /*8490*/  FMUL.FTZ R49, R2, R49 ;  /* 0x0000003102317220 */ /* 0x000fe40000410000 */
[C---:B------:R-:W-:Y:S01]  /*84a0*/  HMMA.16816.F32 R44, R136.reuse, R146, R44 ;  /* 0x00000092882c723c */ /* 0x040fe2000000182c */
[----:B------:R-:W5:Y:S01]  /*84b0*/  LDSM.16.MT88.4 R144, [R191+0xe000] ;  /* 0x00e00000bf90783b */ /* 0x000f620000004200 */
[----:B------:R-:W-:Y:S01]  /*84c0*/  MUFU.EX2 R222, R222 ;  /* 0x000000de00de7308 */ /* 0x000fe20000000800 */
[C---:B------:R-:W-:Y:S02]  /*84d0*/  FMUL.FTZ R50, R0.reuse, R50 ;  /* 0x0000003200327220 */ /* 0x040fe40000410000 */
[----:B------:R-:W-:Y:S02]  /*84e0*/  FMUL.FTZ R51, R0, R51 ;  /* 0x0000003300337220 */ /* 0x000fe40000410000 */
[C---:B------:R-:W-:Y:S02]  /*84f0*/  FMUL.FTZ R52, R2.reuse, R52 ;  /* 0x0000003402347220 */ /* 0x040fe40000410000 */
[----:B------:R-:W-:Y:S03]  /*8500*/  FMUL.FTZ R53, R2, R53 ;  /* 0x0000003502357220 */ /* 0x000fe60000410000 */
[C---:B-1----:R-:W-:Y:S01]  /*8510*/  HMMA.16816.F32 R48, R136.reuse, R128, R48 ;  /* 0x000000808830723c */ /* 0x042fe20000001830 */
[----:B------:R-:W1:Y:S02]  /*8520*/  MUFU.EX2 R223, R223 ;  /* 0x000000df00df7308 */ /* 0x000e640000000800 */
[C---:B------:R-:W-:Y:S02]  /*8530*/  FMUL.FTZ R54, R0.reuse, R54 ;  /* 0x0000003600367220 */ /* 0x040fe40000410000 */
[----:B------:R-:W-:Y:S02]  /*8540*/  FMUL.FTZ R55, R0, R55 ;  /* 0x0000003700377220 */ /* 0x000fe40000410000 */
[C---:B------:R-:W-:Y:S02]  /*8550*/  FMUL.FTZ R56, R2.reuse, R56 ;  /* 0x0000003802387220 */ /* 0x040fe40000410000 */
[----:B------:R-:W-:Y:S02]  /*8560*/  FMUL.FTZ R57, R2, R57 ;  /* 0x0000003902397220 */ /* 0x000fe40000410000 */
[----:B------:R-:W-:Y:S01]  /*8570*/  MUFU.EX2 R226, R226 ;  /* 0x000000e200e27308 */ /* 0x000fe20000000800 */
[C---:B------:R-:W-:Y:S01]  /*8580*/  HMMA.16816.F32 R52, R136.reuse, R130, R52 ;  /* 0x000000828834723c */ /* 0x040fe20000001834 */
[----:B------:R-:W1:Y:S02]  /*8590*/  LDSM.16.MT88.4 R128, [R189+0xe000] ;  /* 0x00e00000bd80783b */ /* 0x000e640000004200 */
[C---:B------:R-:W-:Y:S02]  /*85a0*/  FMUL.FTZ R58, R0.reuse, R58 ;  /* 0x0000003a003a7220 */ /* 0x040fe40000410000 */
[----:B------:R-:W-:Y:S02]  /*85b0*/  FMUL.FTZ R59, R0, R59 ;  /* 0x0000003b003b7220 */ /* 0x000fe40000410000 */
[C---:B------:R-:W-:Y:S02]  /*85c0*/  FMUL.FTZ R60, R2.reuse, R60 ;  /* 0x0000003c023c7220 */ /* 0x040fe40000410000 */
[----:B------:R-:W-:Y:S01]  /*85d0*/  FMUL.FTZ R61, R2, R61 ;  /* 0x0000003d023d7220 */ /* 0x000fe20000410000 */
[----:B------:R-:W-:Y:S02]  /*85e0*/  MUFU.EX2 R228, R228 ;  /* 0x000000e400e47308 */ /* 0x000fe40000000800 */
[C---:B---3--:R-:W-:Y:S03]  /*85f0*/  HMMA.16816.F32 R56, R136.reuse, R140, R56 ;  /* 0x0000008c8838723c */ /* 0x048fe60000001838 */
[C---:B------:R-:W-:Y:S02]  /*8600*/  FMUL.FTZ R62, R0.reuse, R62 ;  /* 0x0000003e003e7220 */ /* 0x040fe40000410000 */
[----:B------:R-:W-:Y:S02]  /*8610*/  FMUL.FTZ R63, R0, R63 ;  /* 0x0000003f003f7220 */ /* 0x000fe40000410000 */
[C---:B------:R-:W-:Y:S02]  /*8620*/  FMUL.FTZ R64, R2.reuse, R64 ;  /* 0x0000004002407220 */ /* 0x040fe40000410000 */
[----:B------:R-:W-:Y:S03]  /*8630*/  FMUL.FTZ R65, R2, R65 ;  /* 0x0000004102417220 */ /* 0x000fe60000410000 */
[C---:B------:R-:W-:Y:S01]  /*8640*/  HMMA.16816.F32 R60, R136.reuse, R142, R60 ;  /* 0x0000008e883c723c */ /* 0x040fe2000000183c */
[----:B------:R-:W3:Y:S02]  /*8650*/  LDSM.16.MT88.4 R140, [R188+0xe000] ;  /* 0x00e00000bc8c783b */ /* 0x000ee40000004200 */
[C---:B------:R-:W-:Y:S02]  /*8660*/  FMUL.FTZ R66, R0.reuse, R66 ;  /* 0x0000004200427220 */ /* 0x040fe40000410000 */
[----:B------:R-:W-:Y:S02]  /*8670*/  FMUL.FTZ R67, R0, R67 ;  /* 0x0000004300437220 */ /* 0x000fe40000410000 */
[C---:B------:R-:W-:Y:S02]  /*8680*/  FMUL.FTZ R68, R2.reuse, R68 ;  /* 0x0000004402447220 */ /* 0x040fe40000410000 */
[----:B------:R-:W-:Y:S03]  /*8690*/  FMUL.FTZ R69, R2, R69 ;  /* 0x0000004502457220 */ /* 0x000fe60000410000 */
[C---:B-----5:R-:W-:Y:S03]  /*86a0*/  HMMA.16816.F32 R64, R136.reuse, R144, R64 ;  /* 0x000000908840723c */ /* 0x060fe60000001840 */
[C---:B------:R-:W-:Y:S02]  /*86b0*/  FMUL.FTZ R70, R0.reuse, R70 ;  /* 0x0000004600467220 */ /* 0x040fe40000410000 */
[----:B------:R-:W-:Y:S02]  /*86c0*/  FMUL.FTZ R71, R0, R71 ;  /* 0x0000004700477220 */ /* 0x000fe40000410000 */
[C---:B------:R-:W-:Y:S02]  /*86d0*/  FMUL.FTZ R72, R2.reuse, R72 ;  /* 0x0000004802487220 */ /* 0x040fe40000410000 */
[----:B------:R-:W-:Y:S03]  /*86e0*/  FMUL.FTZ R73, R2, R73 ;  /* 0x0000004902497220 */ /* 0x000fe60000410000 */
[C---:B------:R-:W-:Y:S01]  /*86f0*/  HMMA.16816.F32 R68, R136.reuse, R146, R68 ;  /* 0x000000928844723c */ /* 0x040fe20000001844 */
[----:B------:R-:W5:Y:S02]  /*8700*/  LDSM.16.MT88.4 R144, [R187+0xe000] ;  /* 0x00e00000bb90783b */ /* 0x000f640000004200 */
[C---:B------:R-:W-:Y:S02]  /*8710*/  FMUL.FTZ R74, R0.reuse, R74 ;  /* 0x0000004a004a7220 */ /* 0x040fe40000410000 */
[----:B------:R-:W-:Y:S02]  /*8720*/  FMUL.FTZ R75, R0, R75 ;  /* 0x0000004b004b7220 */ /* 0x000fe40000410000 */
[C---:B------:R-:W-:Y:S02]  /*8730*/  FMUL.FTZ R76, R2.reuse, R76 ;  /* 0x0000004c024c7220 */ /* 0x040fe40000410000 */
[----:B------:R-:W-:Y:S03]  /*8740*/  FMUL.FTZ R77, R2, R77 ;  /* 0x0000004d024d7220 */ /* 0x000fe60000410000 */
[C---:B-1----:R-:W-:Y:S03]  /*8750*/  HMMA.16816.F32 R72, R136.reuse, R128, R72 ;  /* 0x000000808848723c */ /* 0x042fe60000001848 */
[C---:B------:R-:W-:Y:S02]  /*8760*/  FMUL.FTZ R78, R0.reuse, R78 ;  /* 0x0000004e004e7220 */ /* 0x040fe40000410000 */
[----:B------:R-:W-:Y:S02]  /*8770*/  FMUL.FTZ R79, R0, R79 ;  /* 0x0000004f004f7220 */ /* 0x000fe40000410000 */
[C---:B------:R-:W-:Y:S02]  /*8780*/  FMUL.FTZ R80, R2.reuse, R80 ;  /* 0x0000005002507220 */ /* 0x040fe40000410000 */
[----:B------:R-:W-:Y:S03]  /*8790*/  FMUL.FTZ R81, R2, R81 ;  /* 0x0000005102517220 */ /* 0x000fe60000410000 */
[C---:B------:R-:W-:Y:S01]  /*87a0*/  HMMA.16816.F32 R76, R136.reuse, R130, R76 ;  /* 0x00000082884c723c */ /* 0x040fe2000000184c */
[----:B------:R-:W1:Y:S02]  /*87b0*/  LDSM.16.MT88.4 R128, [R191+0x10000] ;  /* 0x01000000bf80783b */ /* 0x000e640000004200 */
[C---:B------:R-:W-:Y:S02]  /*87c0*/  FMUL.FTZ R82, R0.reuse, R82 ;  /* 0x0000005200527220 */ /* 0x040fe40000410000 */
[----:B------:R-:W-:Y:S02]  /*87d0*/  FMUL.FTZ R83, R0, R83 ;  /* 0x0000005300537220 */ /* 0x000fe40000410000 */
[C---:B------:R-:W-:Y:S02]  /*87e0*/  FMUL.FTZ R84, R2.reuse, R84 ;  /* 0x0000005402547220 */ /* 0x040fe40000410000 */
[----:B------:R-:W-:Y:S03]  /*87f0*/  FMUL.FTZ R85, R2, R85 ;  /* 0x0000005502557220 */ /* 0x000fe60000410000 */
        /* <DEDUP_REMOVED lines=17> */
[----:B------:R-:W-:Y:S02]  /*8910*/  LDSM.16.MT88.4 R144, [R188+0xc800] ;  /* 0x00c80000bc90783b */ /* 0x000fe40000004200 */
        /* <DEDUP_REMOVED lines=18> */
[C---:B------:R-:W-:Y:S01]  /*8a40*/  FMUL.FTZ R112, R2.reuse, R112 ;  /* 0x0000007002707220 */ /* 0x040fe20000410000 */
[C---:B------:R-:W-:Y:S01]  /*8a50*/  HMMA.16816.F32 R16, R136.reuse, R142, R16 ;  /* 0x0000008e8810723c */ /* 0x040fe20000001810 */
[----:B------:R-:W3:Y:S03]  /*8a60*/  LDSM.16.MT88.4 R140, [R191+0xc800] ;  /* 0x00c80000bf8c783b */ /* 0x000ee60000004200 */
[----:B------:R-:W-:Y:S02]  /*8a70*/  FMUL.FTZ R113, R2, R113 ;  /* 0x0000007102717220 */ /* 0x000fe40000410000 */
[C---:B------:R-:W-:Y:S02]  /*8a80*/  FMUL.FTZ R114, R0.reuse, R114 ;  /* 0x0000007200727220 */ /* 0x040fe40000410000 */
[----:B------:R-:W-:Y:S04]  /*8a90*/  FMUL.FTZ R115, R0, R115 ;  /* 0x0000007300737220 */ /* 0x000fe80000410000 */
[C---:B------:R-:W-:Y:S01]  /*8aa0*/  FMUL.FTZ R12, R2.reuse, R120 ;  /* 0x00000078020c7220 */ /* 0x040fe20000410000 */
[--C-:B------:R-:W-:Y:S01]  /*8ab0*/  HSET2.LE.AND R120, R7, R210.reuse, PT ;  /* 0x000000d207787233 */ /* 0x100fe20003803000 */
[----:B------:R-:W-:Y:S01]  /*8ac0*/  FMUL.FTZ R13, R2, R121 ;  /* 0x00000079020d7220 */ /* 0x000fe20000410000 */
[----:B------:R-:W-:Y:S01]  /*8ad0*/  PRMT R121, R6, 0x5410, R149 ;  /* 0x0000541006797816 */ /* 0x000fe20000000095 */
[C---:B------:R-:W-:Y:S01]  /*8ae0*/  FMUL.FTZ R14, R0.reuse, R122 ;  /* 0x0000007a000e7220 */ /* 0x040fe20000410000 */
[----:B------:R-:W-:Y:S01]  /*8af0*/  LDSM.16.MT88.4 R148, [R187+0xc800] ;  /* 0x00c80000bb94783b */ /* 0x000fe20000004200 */
[----:B------:R-:W-:Y:S01]  /*8b00*/  FMUL.FTZ R15, R0, R123 ;  /* 0x0000007b000f7220 */ /* 0x000fe20000410000 */
[----:B--2---:R-:W-:Y:S01]  /*8b10*/  F2FP.PACK_AB R122, R174, R173 ;  /* 0x000000adae7a723e */ /* 0x004fe200000000ff */
[C---:B------:R-:W-:Y:S01]  /*8b20*/  FMUL.FTZ R116, R2.reuse, R116 ;  /* 0x0000007402747220 */ /* 0x040fe20000410000 */
[C---:B-1----:R-:W-:Y:S03]  /*8b30*/  HMMA.16816.F32 R108, R136.reuse, R128, R108 ;  /* 0x00000080886c723c */ /* 0x042fe6000000186c */
[----:B------:R-:W-:Y:S01]  /*8b40*/  LOP3.LUT R122, R5, R122, RZ, 0xc0, !PT ;  /* 0x0000007a057a7212 */ /* 0x000fe200078ec0ff */
[----:B------:R-:W-:Y:S01]  /*8b50*/  FMUL.FTZ R117, R2, R117 ;  /* 0x0000007502757220 */ /* 0x000fe20000410000 */
[--C-:B------:R-:W-:Y:S01]  /*8b60*/  HSET2.LE.AND R123, R227, R210.reuse, PT ;  /* 0x000000d2e37b7233 */ /* 0x100fe20003803000 */
[C---:B------:R-:W-:Y:S01]  /*8b70*/  FMUL.FTZ R118, R0.reuse, R118 ;  /* 0x0000007600767220 */ /* 0x040fe20000410000 */
[--C-:B------:R-:W-:Y:S01]  /*8b80*/  HSET2.LE.AND R121, R121, R210.reuse, PT ;  /* 0x000000d279797233 */ /* 0x100fe20003803000 */
[C---:B------:R-:W-:Y:S01]  /*8b90*/  HMMA.16816.F32 R112, R136.reuse, R130, R112 ;  /* 0x000000828870723c */ /* 0x040fe20000001870 */
[----:B------:R-:W1:Y:S03]  /*8ba0*/  LDSM.16.MT88.4 R128, [R189+0xc800] ;  /* 0x00c80000bd80783b */ /* 0x000e660000004200 */
[----:B------:R-:W-:Y:S01]  /*8bb0*/  FMUL.FTZ R119, R0, R119 ;  /* 0x0000007700777220 */ /* 0x000fe20000410000 */
[----:B----4-:R-:W-:Y:S01]  /*8bc0*/  F2FP.PACK_AB R5, R221, R220 ;  /* 0x000000dcdd05723e */ /* 0x010fe200000000ff */
[----:B------:R-:W-:Y:S01]  /*8bd0*/  FFMA.FTZ R227, R23, c[0x0][0x23c], -R170 ;  /* 0x00008f0017e37a23 */ /* 0x000fe200000108aa */
[----:B------:R-:W-:Y:S01]  /*8be0*/  F2FP.PACK_AB R6, R223, R222 ;  /* 0x000000dedf06723e */ /* 0x000fe200000000ff */
[C---:B------:R-:W-:Y:S04]  /*8bf0*/  HMMA.16816.F32 R12, R136.reuse, R124, R12 ;  /* 0x0000007c880c723c */ /* 0x040fe8000000180c */
[----:B------:R-:W-:Y:S01]  /*8c00*/  LOP3.LUT R120, R120, R5, RZ, 0xc0, !PT ;  /* 0x0000000578787212 */ /* 0x000fe200078ec0ff */
[----:B------:R-:W-:Y:S01]  /*8c10*/  MUFU.EX2 R227, R227 ;  /* 0x000000e300e37308 */ /* 0x000fe20000000800 */
[----:B------:R-:W-:Y:S01]  /*8c20*/  LOP3.LUT R121, R121, R6, RZ, 0xc0, !PT ;  /* 0x0000000679797212 */ /* 0x000fe200078ec0ff */
[----:B------:R-:W-:Y:S01]  /*8c30*/  FFMA.FTZ R166, R2, R213, R166 ;  /* 0x000000d502a67223 */ /* 0x000fe200000100a6 */
[----:B------:R-:W-:Y:S01]  /*8c40*/  HMMA.16816.F32 R116, R136, R126, R116 ;  /* 0x0000007e8874723c */ /* 0x000fe20000001874 */
[----:B------:R-:W-:Y:S03]  /*8c50*/  LDSM.16.MT88.4 R136, [R189+0x10800] ;  /* 0x01080000bd88783b */ /* 0x000fe60000004200 */
[----:B------:R-:W-:Y:S01]  /*8c60*/  F2FP.PACK_AB R124, R175, R212 ;  /* 0x000000d4af7c723e */ /* 0x000fe200000000ff */
[----:B------:R-:W-:Y:S01]  /*8c70*/  FFMA.FTZ R168, R0, R211, R168 ;  /* 0x000000d300a87223 */ /* 0x000fe200000100a8 */
[----:B------:R-:W-:Y:S01]  /*8c80*/  MOV R5, UR30 ;  /* 0x0000001e00057c02 */ /* 0x000fe20008000f00 */
[----:B------:R-:W-:Y:S01]  /*8c90*/  FADD.FTZ R169, R169, R166 ;  /* 0x000000a6a9a97221 */ /* 0x000fe20000010000 */
[----:B------:R-:W-:Y:S01]  /*8ca0*/  LOP3.LUT R123, R123, R124, RZ, 0xc0, !PT ;  /* 0x0000007c7b7b7212 */ /* 0x000fe200078ec0ff */
[----:B------:R-:W-:Y:S01]  /*8cb0*/  FADD.FTZ R171, R171, R168 ;  /* 0x000000a8abab7221 */ /* 0x000fe20000010000 */
[----:B------:R-:W2:Y:S02]  /*8cc0*/  LDSM.16.MT88.4 R124, [R187+0xe800] ;  /* 0x00e80000bb7c783b */ /* 0x000ea40000004200 */
[----:B------:R-:W-:Y:S01]  /*8cd0*/  LOP3.LUT R5, R219, UR23, R5, 0x96, !PT ;  /* 0x00000017db057c12 */ /* 0x000fe2000f8e9605 */
[----:B------:R-:W-:Y:S02]  /*8ce0*/  FADD.FTZ R134, R134, R169 ;  /* 0x000000a986867221 */ /* 0x000fe40000010000 */
[C---:B---3--:R-:W-:Y:S05]  /*8cf0*/  HMMA.16816.F32 R8, R120.reuse, R140, R8 ;  /* 0x0000008c7808723c */ /* 0x048fea0000001808 */
[----:B------:R-:W-:Y:S03]  /*8d00*/  IMAD.WIDE.U32 R6, R5, -0x326172a9, RZ ;  /* 0xcd9e8d5705067825 */ /* 0x000fe600078e00ff */
[C---:B------:R-:W-:Y:S01]  /*8d10*/  HMMA.16816.F32 R36, R120.reuse, R142, R36 ;  /* 0x0000008e7824723c */ /* 0x040fe20000001824 */
[----:B------:R-:W-:Y:S03]  /*8d20*/  LDSM.16.MT88.4 R140, [R188+0xd000] ;  /* 0x00d00000bc8c783b */ /* 0x000fe60000004200 */
[----:B------:R-:W-:Y:S01]  /*8d30*/  LOP3.LUT R5, R7, UR8, R216, 0x96, !PT ;  /* 0x0000000807057c12 */ /* 0x000fe2000f8e96d8 */
[----:B------:R-:W-:Y:S01]  /*8d40*/  FADD.FTZ R164, R164, R171 ;  /* 0x000000aba4a47221 */ /* 0x000fe20000010000 */
[----:B------:R-:W-:Y:S01]  /*8d50*/  LOP3.LUT R6, R225, UR26, R6, 0x96, !PT ;  /* 0x0000001ae1067c12 */ /* 0x000fe2000f8e9606 */
[----:B------:R-:W-:Y:S01]  /*8d60*/  FFMA.FTZ R225, R21, c[0x0][0x23c], -R172 ;  /* 0x00008f0015e17a23 */ /* 0x000fe200000108ac */
[C---:B-1----:R-:W-:Y:S04]  /*8d70*/  HMMA.16816.F32 R40, R120.reuse, R128, R40 ;  /* 0x000000807828723c */ /* 0x042fe80000001828 */
[----:B------:R-:W-:Y:S01]  /*8d80*/  IMAD.WIDE.U32 R6, R6, -0x2daee0ad, RZ ;  /* 0xd2511f5306067825 */ /* 0x000fe200078e00ff */
[----:B------:R-:W-:Y:S03]  /*8d90*/  MUFU.EX2 R225, R225 ;  /* 0x000000e100e17308 */ /* 0x000fe60000000800 */
[C---:B------:R-:W-:Y:S01]  /*8da0*/  HMMA.16816.F32 R44, R120.reuse, R130, R44 ;  /* 0x00000082782c723c */ /* 0x040fe2000000182c */
[----:B------:R-:W1:Y:S03]  /*8db0*/  LDSM.16.MT88.4 R128, [R191+0x10800] ;  /* 0x01080000bf80783b */ /* 0x000e660000004200 */
[----:B------:R-:W-:Y:S04]  /*8dc0*/  IMAD.WIDE.U32 R232, R5, -0x2daee0ad, RZ ;  /* 0xd2511f5305e87825 */ /* 0x000fe800078e00ff */
[C---:B------:R-:W-:Y:S04]  /*8dd0*/  HMMA.16816.F32 R48, R120.reuse, R144, R48 ;  /* 0x000000907830723c */ /* 0x040fe80000001830 */
[----:B------:R-:W-:Y:S01]  /*8de0*/  LOP3.LUT R5, R233, UR25, R214, 0x96, !PT ;  /* 0x00000019e9057c12 */ /* 0x000fe2000f8e96d6 */
[----:B------:R-:W-:Y:S01]  /*8df0*/  FADD.FTZ R165, R165, R134 ;  /* 0x00000086a5a57221 */ /* 0x000fe20000010000 */
[----:B------:R-:W-:Y:S01]  /*8e00*/  LOP3.LUT R232, R7, UR21, R232, 0x96, !PT ;  /* 0x0000001507e87c12 */ /* 0x000fe2000f8e96e8 */
[----:B------:R-:W-:Y:S01]  /*8e10*/  FADD.FTZ R167, R167, R164 ;  /* 0x000000a4a7a77221 */ /* 0x000fe20000010000 */
[C---:B------:R-:W-:Y:S01]  /*8e20*/  HMMA.16816.F32 R52, R120.reuse, R146, R52 ;  /* 0x000000927834723c */ /* 0x040fe20000001834 */
[----:B------:R-:W-:Y:S03]  /*8e30*/  LDSM.16.MT88.4 R144, [R191+0xf000] ;  /* 0x00f00000bf90783b */ /* 0x000fe60000004200 */
[----:B------:R-:W-:Y:S04]  /*8e40*/  IMAD.WIDE.U32 R230, R5, -0x326172a9, RZ ;  /* 0xcd9e8d5705e67825 */ /* 0x000fe800078e00ff */
[C---:B------:R-:W-:Y:S04]  /*8e50*/  HMMA.16816.F32 R56, R120.reuse, R148, R56 ;  /* 0x000000947838723c */ /* 0x040fe80000001838 */
[----:B------:R-:W-:Y:S01]  /*8e60*/  LOP3.LUT R224, R231, UR24, R224, 0x96, !PT ;  /* 0x00000018e7e07c12 */ /* 0x000fe2000f8e96e0 */
[----:B------:R-:W-:Y:S03]  /*8e70*/  IMAD.WIDE.U32 R232, R232, -0x326172a9, RZ ;  /* 0xcd9e8d57e8e87825 */ /* 0x000fe600078e00ff */
[C---:B------:R-:W-:Y:S04]  /*8e80*/  HMMA.16816.F32 R60, R120.reuse, R150, R60 ;  /* 0x00000096783c723c */ /* 0x040fe8000000183c */
[----:B------:R-:W-:Y:S01]  /*8e90*/  LOP3.LUT R230, R233, UR20, R230, 0x96, !PT ;  /* 0x00000014e9e67c12 */ /* 0x000fe2000f8e96e6 */
[----:B------:R-:W-:Y:S02]  /*8ea0*/  FADD.FTZ R0, R220, R165 ;  /* 0x000000a5dc007221 */ /* 0x000fe40000010000 */
[----:B------:R-:W-:Y:S01]  /*8eb0*/  FADD.FTZ R222, R222, R167 ;  /* 0x000000a7dede7221 */ /* 0x000fe20000010000 */
[C---:B------:R-:W-:Y:S04]  /*8ec0*/  HMMA.16816.F32 R64, R120.reuse, R152, R64 ;  /* 0x000000987840723c */ /* 0x040fe80000001840 */
[----:B------:R-:W-:Y:S04]  /*8ed0*/  IMAD.WIDE.U32 R230, R230, -0x2daee0ad, RZ ;  /* 0xd2511f53e6e67825 */ /* 0x000fe800078e00ff */
[C---:B------:R-:W-:Y:S01]  /*8ee0*/  HMMA.16816.F32 R68, R120.reuse, R154, R68 ;  /* 0x0000009a7844723c */ /* 0x040fe20000001844 */
[----:B------:R-:W-:Y:S03]  /*8ef0*/  LDSM.16.MT88.4 R152, [R188+0xf000] ;  /* 0x00f00000bc98783b */ /* 0x000fe60000004200 */
[----:B------:R-:W-:Y:S02]  /*8f00*/  FADD.FTZ R0, R221, R0 ;  /* 0x00000000dd007221 */ /* 0x000fe40000010000 */
[----:B------:R-:W-:Y:S02]  /*8f10*/  FADD.FTZ R223, R223, R222 ;  /* 0x000000dedfdf7221 */ /* 0x000fe40000010000 */
[C---:B------:R-:W-:Y:S04]  /*8f20*/  HMMA.16816.F32 R72, R120.reuse, R156, R72 ;  /* 0x0000009c7848723c */ /* 0x040fe80000001848 */
[----:B------:R-:W-:Y:S04]  /*8f30*/  FADD.FTZ R212, R212, R223 ;  /* 0x000000dfd4d47221 */ /* 0x000fe80000010000 */
[C---:B------:R-:W-:Y:S04]  /*8f40*/  HMMA.16816.F32 R76, R120.reuse, R158, R76 ;  /* 0x0000009e784c723c */ /* 0x040fe8000000184c */
[----:B------:R-:W-:Y:S04]  /*8f50*/  FADD.FTZ R175, R175, R212 ;  /* 0x000000d4afaf7221 */ /* 0x000fe80000010000 */
[C---:B------:R-:W-:Y:S07]  /*8f60*/  HMMA.16816.F32 R80, R120.reuse, R160, R80 ;  /* 0x000000a07850723c */ /* 0x040fee0000001850 */
[--C-:B------:R-:W-:Y:S01]  /*8f70*/  FFMA.FTZ R160, R24, c[0x0][0x23c], -R172.reuse ;  /* 0x00008f0018a07a23 */ /* 0x100fe200000108ac */
[C---:B------:R-:W-:Y:S04]  /*8f80*/  HMMA.16816.F32 R84, R120.reuse, R162, R84 ;  /* 0x000000a27854723c */ /* 0x040fe80000001854 */
[----:B------:R-:W-:Y:S01]  /*8f90*/  FFMA.FTZ R161, R25, c[0x0][0x23c], -R172 ;  /* 0x00008f0019a17a23 */ /* 0x000fe200000108ac */
[----:B------:R-:W-:Y:S01]  /*8fa0*/  MUFU.EX2 R160, R160 ;  /* 0x000000a000a07308 */ /* 0x000fe20000000800 */
[----:B------:R-:W-:Y:S02]  /*8fb0*/  IMAD.WIDE.U32 R24, R224, -0x2daee0ad, RZ ;  /* 0xd2511f53e0187825 */ /* 0x000fe400078e00ff */
[C---:B--2---:R-:W-:Y:S04]  /*8fc0*/  HMMA.16816.F32 R88, R120.reuse, R124, R88 ;  /* 0x0000007c7858723c */ /* 0x044fe80000001858 */
[----:B------:R-:W-:Y:S01]  /*8fd0*/  FFMA.FTZ R162, R26, c[0x0][0x23c], -R170 ;  /* 0x00008f001aa27a23 */ /* 0x000fe200000108aa */
[----:B------:R-:W-:Y:S01]  /*8fe0*/  LOP3.LUT R6, R25, UR17, R6, 0x96, !PT ;  /* 0x0000001119067c12 */ /* 0x000fe2000f8e9606 */
[----:B------:R-:W-:Y:S01]  /*8ff0*/  FFMA.FTZ R163, R27, c[0x0][0x23c], -R170 ;  /* 0x00008f001ba37a23 */ /* 0x000fe200000108aa */
[----:B------:R-:W-:Y:S01]  /*9000*/  LOP3.LUT R5, R231, UR12, R24, 0x96, !PT ;  /* 0x0000000ce7057c12 */ /* 0x000fe2000f8e9618 */
[C---:B------:R-:W-:Y:S01]  /*9010*/  HMMA.16816.F32 R92, R120.reuse, R126, R92 ;  /* 0x0000007e785c723c */ /* 0x040fe2000000185c */
[----:B------:R-:W2:Y:S01]  /*9020*/  LDSM.16.MT88.4 R124, [R188+0x10800] ;  /* 0x01080000bc7c783b */ /* 0x000ea20000004200 */
[----:B------:R-:W3:Y:S02]  /*9030*/  MUFU.EX2 R161, R161 ;  /* 0x000000a100a17308 */ /* 0x000ee40000000800 */
[----:B------:R-:W-:Y:S04]  /*9040*/  IMAD.WIDE.U32 R6, R6, -0x326172a9, RZ ;  /* 0xcd9e8d5706067825 */ /* 0x000fe800078e00ff */
[C---:B-1----:R-:W-:Y:S01]  /*9050*/  HMMA.16816.F32 R96, R120.reuse, R128, R96 ;  /* 0x000000807860723c */ /* 0x042fe20000001860 */
[----:B------:R-:W1:Y:S03]  /*9060*/  LDSM.16.MT88.4 R24, [R187+0x10800] ;  /* 0x01080000bb18783b */ /* 0x000e660000004200 */
[----:B------:R-:W-:Y:S03]  /*9070*/  MUFU.EX2 R162, R162 ;  /* 0x000000a200a27308 */ /* 0x000fe60000000800 */
[----:B------:R-:W-:Y:S01]  /*9080*/  IMAD.WIDE.U32 R128, R5, -0x326172a9, RZ ;  /* 0xcd9e8d5705807825 */ /* 0x000fe200078e00ff */
[C---:B------:R-:W-:Y:S04]  /*9090*/  HMMA.16816.F32 R100, R120.reuse, R130, R100 ;  /* 0x000000827864723c */ /* 0x040fe80000001864 */
[----:B------:R-:W-:Y:S02]  /*90a0*/  LOP3.LUT R5, R129, UR5, R6, 0x96, !PT ;  /* 0x0000000581057c12 */ /* 0x000fe4000f8e9606 */
[----:B------:R-:W-:Y:S01]  /*90b0*/  SHF.R.U32.HI R21, RZ, 0x10, R128 ;  /* 0x00000010ff157819 */ /* 0x000fe20000011680 */
[----:B------:R-:W-:Y:S01]  /*90c0*/  FFMA.FTZ R130, R20, c[0x0][0x23c], -R172 ;  /* 0x00008f0014827a23 */ /* 0x000fe200000108ac */
[C---:B------:R-:W-:Y:S01]  /*90d0*/  HMMA.16816.F32 R104, R120.reuse, R136, R104 ;  /* 0x000000887868723c */ /* 0x040fe20000001868 */
[----:B------:R-:W4:Y:S03]  /*90e0*/  MUFU.EX2 R163, R163 ;  /* 0x000000a300a37308 */ /* 0x000f260000000800 */
[C---:B------:R-:W-:Y:S02]  /*90f0*/  LOP3.LUT R20, R128.reuse, 0xffff, RZ, 0xc0, !PT ;  /* 0x0000ffff80147812 */ /* 0x040fe400078ec0ff */
[----:B------:R-:W-:Y:S02]  /*9100*/  LOP3.LUT R149, R128, 0xff, RZ, 0xc0, !PT ;  /* 0x000000ff80957812 */ /* 0x000fe400078ec0ff */
[C---:B------:R-:W-:Y:S01]  /*9110*/  HMMA.16816.F32 R16, R120.reuse, R138, R16 ;  /* 0x0000008a7810723c */ /* 0x040fe20000001810 */
[----:B------:R-:W-:Y:S02]  /*9120*/  LDSM.16.MT88.4 R136, [R189+0xd000] ;  /* 0x00d00000bd88783b */ /* 0x000fe40000004200 */
[----:B------:R5:W3:Y:S01]  /*9130*/  MUFU.EX2 R224, R130 ;  /* 0x0000008200e07308 */ /* 0x000ae20000000800 */
[----:B------:R-:W-:Y:S02]  /*9140*/  SHF.R.U32.HI R6, RZ, 0x18, R128 ;  /* 0x00000018ff067819 */ /* 0x000fe40000011680 */
[----:B------:R-:W-:Y:S02]  /*9150*/  SHF.R.U32.HI R22, RZ, 0x8, R20 ;  /* 0x00000008ff167819 */ /* 0x000fe40000011614 */
[--C-:B------:R-:W-:Y:S01]  /*9160*/  SHF.R.U32.HI R157, RZ, 0x10, R5.reuse ;  /* 0x00000010ff9d7819 */ /* 0x100fe20000011605 */
[C---:B--2---:R-:W-:Y:S03]  /*9170*/  HMMA.16816.F32 R108, R120.reuse, R124, R108 ;  /* 0x0000007c786c723c */ /* 0x044fe6000000186c */
[----:B------:R-:W-:Y:S02]  /*9180*/  LOP3.LUT R23, R21, 0xff, RZ, 0xc0, !PT ;  /* 0x000000ff15177812 */ /* 0x000fe400078ec0ff */
[----:B------:R-:W-:Y:S02]  /*9190*/  PRMT R149, R149, 0x5410, R22 ;  /* 0x0000541095957816 */ /* 0x000fe40000000016 */
[----:B------:R-:W-:Y:S01]  /*91a0*/  LOP3.LUT R124, R5, 0xffff, RZ, 0xc0, !PT ;  /* 0x0000ffff057c7812 */ /* 0x000fe200078ec0ff */
[C---:B------:R-:W-:Y:S04]  /*91b0*/  HMMA.16816.F32 R112, R120.reuse, R126, R112 ;  /* 0x0000007e7870723c */ /* 0x040fe80000001870 */
[----:B------:R-:W-:Y:S01]  /*91c0*/  SHF.R.U32.HI R20, RZ, 0x8, R124 ;  /* 0x00000008ff147819 */ /* 0x000fe2000001167c */
[--C-:B------:R-:W-:Y:S01]  /*91d0*/  HSET2.LE.AND R22, R149, R210.reuse, PT ;  /* 0x000000d295167233 */ /* 0x100fe20003803000 */
[----:B------:R-:W-:Y:S01]  /*91e0*/  LOP3.LUT R157, R157, 0xff, RZ, 0xc0, !PT ;  /* 0x000000ff9d9d7812 */ /* 0x000fe200078ec0ff */
[----:B------:R-:W-:Y:S01]  /*91f0*/  LDSM.16.MT88.4 R124, [R187+0xd000] ;  /* 0x00d00000bb7c783b */ /* 0x000fe20000004200 */
[C---:B-1----:R-:W-:Y:S04]  /*9200*/  HMMA.16816.F32 R12, R120.reuse, R24, R12 ;  /* 0x00000018780c723c */ /* 0x042fe8000000180c */
[----:B------:R-:W-:Y:S02]  /*9210*/  LOP3.LUT R21, R5, 0xff, RZ, 0xc0, !PT ;  /* 0x000000ff05157812 */ /* 0x000fe400078ec0ff */
[----:B------:R-:W-:Y:S01]  /*9220*/  PRMT R23, R23, 0x5410, R6 ;  /* 0x0000541017177816 */ /* 0x000fe20000000006 */
[----:B-----5:R-:W1:Y:S01]  /*9230*/  LDSM.16.MT88.4 R128, [R191+0xd000] ;  /* 0x00d00000bf80783b */ /* 0x020e620000004200 */
[----:B------:R-:W-:Y:S04]  /*9240*/  HMMA.16816.F32 R116, R120, R26, R116 ;  /* 0x0000001a7874723c */ /* 0x000fe80000001874 */
[----:B------:R-:W-:Y:S01]  /*9250*/  SHF.R.U32.HI R6, RZ, 0x18, R5 ;  /* 0x00000018ff067819 */ /* 0x000fe20000011605 */
[--C-:B------:R-:W-:Y:S01]  /*9260*/  HSET2.LE.AND R23, R23, R210.reuse, PT ;  /* 0x000000d217177233 */ /* 0x100fe20003803000 */
[----:B------:R-:W-:Y:S01]  /*9270*/  PRMT R21, R21, 0x5410, R20 ;  /* 0x0000541015157816 */ /* 0x000fe20000000014 */
[----:B------:R-:W2:Y:S01]  /*9280*/  LDSM.16.MT88.4 R148, [R189+0xf000] ;  /* 0x00f00000bd94783b */ /* 0x000ea20000004200 */
[----:B------:R-:W-:Y:S04]  /*9290*/  PRMT R157, R157, 0x5410, R6 ;  /* 0x000054109d9d7816 */ /* 0x000fe80000000006 */
[----:B---3--:R-:W-:Y:S01]  /*92a0*/  F2FP.PACK_AB R5, R161, R160 ;  /* 0x000000a0a105723e */ /* 0x008fe200000000ff */
[--C-:B------:R-:W-:Y:S01]  /*92b0*/  HSET2.LE.AND R20, R21, R210.reuse, PT ;  /* 0x000000d215147233 */ /* 0x100fe20003803000 */
[----:B----4-:R-:W-:Y:S01]  /*92c0*/  F2FP.PACK_AB R6, R163, R162 ;  /* 0x000000a2a306723e */ /* 0x010fe200000000ff */
[--C-:B------:R-:W-:Y:S01]  /*92d0*/  HSET2.LE.AND R21, R157, R210.reuse, PT ;  /* 0x000000d29d157233 */ /* 0x100fe20003803000 */
[----:B------:R-:W-:Y:S01]  /*92e0*/  LOP3.LUT R22, R22, R5, RZ, 0xc0, !PT ;  /* 0x0000000516167212 */ /* 0x000fe200078ec0ff */
[----:B------:R-:W3:Y:S01]  /*92f0*/  LDSM.16.MT88.4 R156, [R187+0xf000] ;  /* 0x00f00000bb9c783b */ /* 0x000ee20000004200 */
[----:B------:R-:W-:Y:S02]  /*9300*/  LOP3.LUT R23, R23, R6, RZ, 0xc0, !PT ;  /* 0x0000000617177212 */ /* 0x000fe400078ec0ff */
[----:B------:R-:W-:Y:S02]  /*9310*/  F2FP.PACK_AB R5, R225, R224 ;  /* 0x000000e0e105723e */ /* 0x000fe400000000ff */
[----:B------:R-:W-:Y:S01]  /*9320*/  F2FP.PACK_AB R6, R227, R226 ;  /* 0x000000e2e306723e */ /* 0x000fe200000000ff */
[----:B------:R-:W-:Y:S01]  /*9330*/  FADD.FTZ R226, R226, R175 ;  /* 0x000000afe2e27221 */ /* 0x000fe20000010000 */
[----:B------:R-:W-:Y:S01]  /*9340*/  LOP3.LUT R20, R20, R5, RZ, 0xc0, !PT ;  /* 0x0000000514147212 */ /* 0x000fe200078ec0ff */
[----:B------:R-:W4:Y:S01]  /*9350*/  LDSM.16.MT88.4 R24, [R191+0x11000] ;  /* 0x01100000bf18783b */ /* 0x000f220000004200 */
[----:B------:R-:W-:Y:S01]  /*9360*/  LOP3.LUT R21, R21, R6, RZ, 0xc0, !PT ;  /* 0x0000000615157212 */ /* 0x000fe200078ec0ff */
[----:B------:R-:W-:Y:S01]  /*9370*/  FADD.FTZ R227, R227, R226 ;  /* 0x000000e2e3e37221 */ /* 0x000fe20000010000 */
[----:B------:R-:W-:Y:S03]  /*9380*/  LOP3.LUT R6, R7, UR15, R232, 0x96, !PT ;  /* 0x0000000f07067c12 */ /* 0x000fe6000f8e96e8 */
[----:B------:R-:W-:Y:S02]  /*9390*/  FADD.FTZ R162, R162, R227 ;  /* 0x000000e3a2a27221 */ /* 0x000fe40000010000 */
[----:B------:R-:W5:Y:S02]  /*93a0*/  LDSM.16.MT88.4 R120, [R189+0x11000] ;  /* 0x01100000bd78783b */ /* 0x000f640000004200 */
[----:B------:R-:W-:Y:S01]  /*93b0*/  FADD.FTZ R163, R163, R162 ;  /* 0x000000a2a3a37221 */ /* 0x000fe20000010000 */
[C---:B-1----:R-:W-:Y:S08]  /*93c0*/  HMMA.16816.F32 R8, R20.reuse, R128, R8 ;  /* 0x000000801408723c */ /* 0x042ff00000001808 */
[C---:B------:R-:W-:Y:S08]  /*93d0*/  HMMA.16816.F32 R36, R20.reuse, R130, R36 ;  /* 0x000000821424723c */ /* 0x040ff00000001824 */
        /* <DEDUP_REMOVED lines=9> */
[C---:B------:R-:W-:Y:S08]  /*9470*/  HMMA.16816.F32 R64, R20.reuse, R144, R64 ;  /* 0x000000901440723c */ /* 0x040ff00000001840 */
[C---:B------:R-:W-:Y:S01]  /*9480*/  HMMA.16816.F32 R68, R20.reuse, R146, R68 ;  /* 0x000000921444723c */ /* 0x040fe20000001844 */
[----:B------:R-:W-:Y:S07]  /*9490*/  LDSM.16.MT88.4 R144, [R189+0xf800] ;  /* 0x00f80000bd90783b */ /* 0x000fee0000004200 */
[C---:B--2---:R-:W-:Y:S08]  /*94a0*/  HMMA.16816.F32 R72, R20.reuse, R148, R72 ;  /* 0x000000941448723c */ /* 0x044ff00000001848 */
[C---:B------:R-:W-:Y:S01]  /*94b0*/  HMMA.16816.F32 R76, R20.reuse, R150, R76 ;  /* 0x00000096144c723c */ /* 0x040fe2000000184c */
[----:B------:R-:W-:Y:S07]  /*94c0*/  LDSM.16.MT88.4 R148, [R188+0xf800] ;  /* 0x00f80000bc94783b */ /* 0x000fee0000004200 */
[C---:B------:R-:W-:Y:S08]  /*94d0*/  HMMA.16816.F32 R80, R20.reuse, R152, R80 ;  /* 0x000000981450723c */ /* 0x040ff00000001850 */
[C---:B------:R-:W-:Y:S01]  /*94e0*/  HMMA.16816.F32 R84, R20.reuse, R154, R84 ;  /* 0x0000009a1454723c */ /* 0x040fe20000001854 */
[----:B------:R-:W-:Y:S07]  /*94f0*/  LDSM.16.MT88.4 R152, [R187+0xf800] ;  /* 0x00f80000bb98783b */ /* 0x000fee0000004200 */
[C---:B---3--:R-:W-:Y:S07]  /*9500*/  HMMA.16816.F32 R88, R20.reuse, R156, R88 ;  /* 0x0000009c1458723c */ /* 0x048fee0000001858 */
[----:B------:R-:W-:Y:S01]  /*9510*/  FFMA.FTZ R157, R29, c[0x0][0x23c], -R172 ;  /* 0x00008f001d9d7a23 */ /* 0x000fe200000108ac */
[C---:B------:R-:W-:Y:S04]  /*9520*/  HMMA.16816.F32 R92, R20.reuse, R158, R92 ;  /* 0x0000009e145c723c */ /* 0x040fe8000000185c */
[----:B------:R-:W-:Y:S01]  /*9530*/  FFMA.FTZ R156, R30, c[0x0][0x23c], -R170 ;  /* 0x00008f001e9c7a23 */ /* 0x000fe200000108aa */
[----:B------:R-:W-:Y:S01]  /*9540*/  MUFU.EX2 R157, R157 ;  /* 0x0000009d009d7308 */ /* 0x000fe20000000800 */
[----:B------:R-:W-:Y:S02]  /*9550*/  IMAD.WIDE.U32 R28, R6, -0x2daee0ad, RZ ;  /* 0xd2511f53061c7825 */ /* 0x000fe400078e00ff */
[C---:B----4-:R-:W-:Y:S04]  /*9560*/  HMMA.16816.F32 R96, R20.reuse, R24, R96 ;  /* 0x000000181460723c */ /* 0x050fe80000001860 */
[----:B------:R-:W-:Y:S01]  /*9570*/  FFMA.FTZ R158, R32, c[0x0][0x23c], -R172 ;  /* 0x00008f00209e7a23 */ /* 0x000fe200000108ac */
[----:B------:R-:W-:Y:S01]  /*9580*/  LOP3.LUT R231, R29, UR4, R230, 0x96, !PT ;  /* 0x000000041de77c12 */ /* 0x000fe2000f8e96e6 */
[----:B------:R-:W-:Y:S01]  /*9590*/  FFMA.FTZ R172, R33, c[0x0][0x23c], -R172 ;  /* 0x00008f0021ac7a23 */ /* 0x000fe200000108ac */
[----:B------:R-:W-:Y:S01]  /*95a0*/  LOP3.LUT R5, R28, 0xffff, RZ, 0xc0, !PT ;  /* 0x0000ffff1c057812 */ /* 0x000fe200078ec0ff */
[C---:B------:R-:W-:Y:S01]  /*95b0*/  HMMA.16816.F32 R100, R20.reuse, R26, R100 ;  /* 0x0000001a1464723c */ /* 0x040fe20000001864 */
[----:B------:R-:W2:Y:S01]  /*95c0*/  LDSM.16.MT88.4 R24, [R187+0x11000] ;  /* 0x01100000bb18783b */ /* 0x000ea20000004200 */
[----:B------:R-:W-:Y:S02]  /*95d0*/  MUFU.EX2 R156, R156 ;  /* 0x0000009c009c7308 */ /* 0x000fe40000000800 */
[--C-:B------:R-:W-:Y:S01]  /*95e0*/  FFMA.FTZ R230, R34, c[0x0][0x23c], -R170.reuse ;  /* 0x00008f0022e67a23 */ /* 0x100fe200000108aa */
[----:B------:R-:W-:Y:S01]  /*95f0*/  SHF.R.U32.HI R30, RZ, 0x8, R5 ;  /* 0x00000008ff1e7819 */ /* 0x000fe20000011605 */
[--C-:B------:R-:W-:Y:S01]  /*9600*/  FFMA.FTZ R159, R31, c[0x0][0x23c], -R170.reuse ;  /* 0x00008f001f9f7a23 */ /* 0x100fe200000108aa */
[----:B------:R-:W-:Y:S01]  /*9610*/  LOP3.LUT R5, R231, 0xff, RZ, 0xc0, !PT ;  /* 0x000000ffe7057812 */ /* 0x000fe200078ec0ff */
[C---:B-----5:R-:W-:Y:S04]  /*9620*/  HMMA.16816.F32 R104, R20.reuse, R120, R104 ;  /* 0x000000781468723c */ /* 0x060fe80000001868 */
[----:B------:R-:W-:Y:S01]  /*9630*/  FFMA.FTZ R170, R35, c[0x0][0x23c], -R170 ;  /* 0x00008f0023aa7a23 */ /* 0x000fe200000108aa */
[--C-:B------:R-:W-:Y:S01]  /*9640*/  SHF.R.U32.HI R6, RZ, 0x10, R28.reuse ;  /* 0x00000010ff067819 */ /* 0x100fe2000001161c */
[----:B------:R-:W3:Y:S01]  /*9650*/  LDSM.16.MT88.4 R32, [R191+0xd800] ;  /* 0x00d80000bf20783b */ /* 0x000ee20000004200 */
[----:B------:R-:W-:Y:S01]  /*9660*/  LOP3.LUT R120, R231, 0xffff, RZ, 0xc0, !PT ;  /* 0x0000ffffe7787812 */ /* 0x000fe200078ec0ff */
[C---:B------:R-:W-:Y:S01]  /*9670*/  HMMA.16816.F32 R16, R20.reuse, R122, R16 ;  /* 0x0000007a1410723c */ /* 0x040fe20000001810 */
[----:B------:R-:W4:Y:S03]  /*9680*/  MUFU.EX2 R159, R159 ;  /* 0x0000009f009f7308 */ /* 0x000f260000000800 */
[----:B------:R-:W-:Y:S02]  /*9690*/  LOP3.LUT R7, R28, 0xff, RZ, 0xc0, !PT ;  /* 0x000000ff1c077812 */ /* 0x000fe400078ec0ff */
[----:B------:R-:W-:Y:S02]  /*96a0*/  SHF.R.U32.HI R31, RZ, 0x18, R28 ;  /* 0x00000018ff1f7819 */ /* 0x000fe4000001161c */
[C---:B-1----:R-:W-:Y:S03]  /*96b0*/  HMMA.16816.F32 R108, R20.reuse, R124, R108 ;  /* 0x0000007c146c723c */ /* 0x042fe6000000186c */
[----:B------:R-:W-:Y:S01]  /*96c0*/  MUFU.EX2 R158, R158 ;  /* 0x0000009e009e7308 */ /* 0x000fe20000000800 */
[----:B------:R-:W-:Y:S02]  /*96d0*/  LOP3.LUT R28, R6, 0xff, RZ, 0xc0, !PT ;  /* 0x000000ff061c7812 */ /* 0x000fe400078ec0ff */
[--C-:B------:R-:W-:Y:S02]  /*96e0*/  SHF.R.U32.HI R6, RZ, 0x10, R231.reuse ;  /* 0x00000010ff067819 */ /* 0x100fe400000116e7 */
[C---:B------:R-:W-:Y:S01]  /*96f0*/  HMMA.16816.F32 R112, R20.reuse, R126, R112 ;  /* 0x0000007e1470723c */ /* 0x040fe20000001870 */
[----:B------:R-:W-:Y:S03]  /*9700*/  LDSM.16.MT88.4 R124, [R187+0xd800] ;  /* 0x00d80000bb7c783b */ /* 0x000fe60000004200 */
[----:B------:R-:W-:Y:S01]  /*9710*/  SHF.R.U32.HI R29, RZ, 0x18, R231 ;  /* 0x00000018ff1d7819 */ /* 0x000fe200000116e7 */
[----:B------:R-:W1:Y:S01]  /*9720*/  MUFU.EX2 R229, R172 ;  /* 0x000000ac00e57308 */ /* 0x000e620000000800 */
[----:B------:R-:W-:Y:S02]  /*9730*/  SHF.R.U32.HI R120, RZ, 0x8, R120 ;  /* 0x00000008ff787819 */ /* 0x000fe40000011678 */
[----:B------:R-:W-:Y:S01]  /*9740*/  LOP3.LUT R6, R6, 0xff, RZ, 0xc0, !PT ;  /* 0x000000ff06067812 */ /* 0x000fe200078ec0ff */
[C---:B--2---:R-:W-:Y:S03]  /*9750*/  HMMA.16816.F32 R12, R20.reuse, R24, R12 ;  /* 0x00000018140c723c */ /* 0x044fe6000000180c */
[----:B------:R-:W-:Y:S02]  /*9760*/  PRMT R5, R5, 0x5410, R120 ;  /* 0x0000541005057816 */ /* 0x000fe40000000078 */
[----:B------:R-:W2:Y:S01]  /*9770*/  LDSM.16.MT88.4 R120, [R189+0xd800] ;  /* 0x00d80000bd78783b */ /* 0x000ea20000004200 */
[----:B------:R-:W-:Y:S01]  /*9780*/  MUFU.EX2 R230, R230 ;  /* 0x000000e600e67308 */ /* 0x000fe20000000800 */
[----:B------:R-:W-:Y:S01]  /*9790*/  PRMT R29, R6, 0x5410, R29 ;  /* 0x00005410061d7816 */ /* 0x000fe2000000001d */
[----:B------:R-:W-:Y:S04]  /*97a0*/  HMMA.16816.F32 R116, R20, R26, R116 ;  /* 0x0000001a1474723c */ /* 0x000fe80000001874 */
[----:B------:R-:W-:Y:S01]  /*97b0*/  PRMT R7, R7, 0x5410, R30 ;  /* 0x0000541007077816 */ /* 0x000fe2000000001e */
[--C-:B------:R-:W-:Y:S01]  /*97c0*/  HSET2.LE.AND R29, R29, R210.reuse, PT ;  /* 0x000000d21d1d7233 */ /* 0x100fe20003803000 */
[----:B------:R-:W-:Y:S01]  /*97d0*/  PRMT R31, R28, 0x5410, R31 ;  /* 0x000054101c1f7816 */ /* 0x000fe2000000001f */
[--C-:B------:R-:W-:Y:S01]  /*97e0*/  HSET2.LE.AND R28, R5, R210.reuse, PT ;  /* 0x000000d2051c7233 */ /* 0x100fe20003803000 */
[----:B------:R-:W5:Y:S01]  /*97f0*/  MUFU.EX2 R231, R170 ;  /* 0x000000aa00e77308 */ /* 0x000f620000000800 */
[----:B----4-:R-:W-:Y:S01]  /*9800*/  F2FP.PACK_AB R6, R159, R156 ;  /* 0x0000009c9f06723e */ /* 0x010fe200000000ff */
[----:B------:R-:W4:Y:S02]  /*9810*/  LDSM.16.MT88.4 R20, [R191+0x11800] ;  /* 0x01180000bf14783b */ /* 0x000f240000004200 */
[--C-:B------:R-:W-:Y:S01]  /*9820*/  HSET2.LE.AND R30, R7, R210.reuse, PT ;  /* 0x000000d2071e7233 */ /* 0x100fe20003803000 */
[----:B------:R-:W-:Y:S01]  /*9830*/  LOP3.LUT R29, R29, R6, RZ, 0xc0, !PT ;  /* 0x000000061d1d7212 */ /* 0x000fe200078ec0ff */
[----:B------:R-:W-:Y:S01]  /*9840*/  HSET2.LE.AND R31, R31, R210, PT ;  /* 0x000000d21f1f7233 */ /* 0x000fe20003803000 */
[----:B------:R-:W-:Y:S01]  /*9850*/  F2FP.PACK_AB R7, R157, R228 ;  /* 0x000000e49d07723e */ /* 0x000fe200000000ff */
[----:B------:R-:W-:Y:S01]  /*9860*/  FADD.FTZ R156, R156, R163 ;  /* 0x000000a39c9c7221 */ /* 0x000fe20000010000 */
[----:B-1----:R-:W-:Y:S01]  /*9870*/  F2FP.PACK_AB R5, R229, R158 ;  /* 0x0000009ee505723e */ /* 0x002fe200000000ff */
[----:B------:R-:W-:Y:S01]  /*9880*/  LDSM.16.MT88.4 R24, [R188+0x11800] ;  /* 0x01180000bc18783b */ /* 0x000fe20000004200 */
[----:B------:R-:W-:Y:S01]  /*9890*/  LOP3.LUT R28, R28, R7, RZ, 0xc0, !PT ;  /* 0x000000071c1c7212 */ /* 0x000fe200078ec0ff */
[----:B------:R-:W-:Y:S01]  /*98a0*/  FADD.FTZ R159, R159, R156 ;  /* 0x0000009c9f9f7221 */ /* 0x000fe20000010000 */
[----:B------:R-:W-:Y:S01]  /*98b0*/  LOP3.LUT R30, R30, R5, RZ, 0xc0, !PT ;  /* 0x000000051e1e7212 */ /* 0x000fe200078ec0ff */
[----:B------:R-:W-:Y:S01]  /*98c0*/  FADD.FTZ R5, R173, R0 ;  /* 0x00000000ad057221 */ /* 0x000fe20000010000 */
[----:B------:R-:W-:Y:S03]  /*98d0*/  MOV R0, R3 ;  /* 0x0000000300007202 */ /* 0x000fe60000000f00 */
[----:B------:R-:W-:Y:S04]  /*98e0*/  FADD.FTZ R5, R174, R5 ;  /* 0x00000005ae057221 */ /* 0x000fe80000010000 */
[----:B------:R-:W-:Y:S01]  /*98f0*/  FADD.FTZ R224, R224, R5 ;  /* 0x00000005e0e07221 */ /* 0x000fe20000010000 */
[----:B-----5:R-:W-:Y:S01]  /*9900*/  F2FP.PACK_AB R6, R231, R230 ;  /* 0x000000e6e706723e */ /* 0x020fe200000000ff */
[----:B------:R-:W-:Y:S02]  /*9910*/  FADD.FTZ R230, R230, R159 ;  /* 0x0000009fe6e67221 */ /* 0x000fe40000010000 */
[----:B------:R-:W-:Y:S01]  /*9920*/  FADD.FTZ R225, R225, R224 ;  /* 0x000000e0e1e17221 */ /* 0x000fe20000010000 */
[----:B------:R-:W-:Y:S01]  /*9930*/  LOP3.LUT R31, R31, R6, RZ, 0xc0, !PT ;  /* 0x000000061f1f7212 */ /* 0x000fe200078ec0ff */
[----:B------:R-:W-:Y:S02]  /*9940*/  FADD.FTZ R211, R231, R230 ;  /* 0x000000e6e7d37221 */ /* 0x000fe40000010000 */
[----:B------:R-:W-:Y:S04]  /*9950*/  FADD.FTZ R160, R160, R225 ;  /* 0x000000e1a0a07221 */ /* 0x000fe80000010000 */
[C---:B---3--:R-:W-:Y:S01]  /*9960*/  HMMA.16816.F32 R128, R28.reuse, R32, R8 ;  /* 0x000000201c80723c */ /* 0x048fe20000001808 */
[----:B------:R-:W1:Y:S04]  /*9970*/  LDSM.16.MT88.4 R8, [R189+0x11800] ;  /* 0x01180000bd08783b */ /* 0x000e680000004200 */
[----:B------:R-:W-:Y:S03]  /*9980*/  FADD.FTZ R161, R161, R160 ;  /* 0x000000a0a1a17221 */ /* 0x000fe60000010000 */
[C---:B------:R-:W-:Y:S04]  /*9990*/  HMMA.16816.F32 R36, R28.reuse, R34, R36 ;  /* 0x000000221c24723c */ /* 0x040fe80000001824 */
[----:B------:R-:W-:Y:S04]  /*99a0*/  FADD.FTZ R228, R228, R161 ;  /* 0x000000a1e4e47221 */ /* 0x000fe80000010000 */
[C---:B--2---:R-:W-:Y:S04]  /*99b0*/  HMMA.16816.F32 R40, R28.reuse, R120, R40 ;  /* 0x000000781c28723c */ /* 0x044fe80000001828 */
[----:B------:R-:W-:Y:S04]  /*99c0*/  FADD.FTZ R157, R157, R228 ;  /* 0x000000e49d9d7221 */ /* 0x000fe80000010000 */
[C---:B------:R-:W-:Y:S04]  /*99d0*/  HMMA.16816.F32 R44, R28.reuse, R122, R44 ;  /* 0x0000007a1c2c723c */ /* 0x040fe8000000182c */
[----:B------:R-:W-:Y:S04]  /*99e0*/  FADD.FTZ R158, R158, R157 ;  /* 0x0000009d9e9e7221 */ /* 0x000fe80000010000 */
[C---:B------:R-:W-:Y:S04]  /*99f0*/  HMMA.16816.F32 R48, R28.reuse, R136, R48 ;  /* 0x000000881c30723c */ /* 0x040fe80000001830 */
[----:B------:R-:W-:Y:S04]  /*9a00*/  FADD.FTZ R213, R229, R158 ;  /* 0x0000009ee5d57221 */ /* 0x000fe80000010000 */
        /* <DEDUP_REMOVED lines=12> */
[C---:B------:R-:W-:Y:S01]  /*9ad0*/  HMMA.16816.F32 R100, R28.reuse, R22, R100 ;  /* 0x000000161c64723c */ /* 0x040fe20000001864 */
[----:B------:R-:W2:Y:S07]  /*9ae0*/  LDSM.16.MT88.4 R20, [R187+0x11800] ;  /* 0x01180000bb14783b */ /* 0x000eae0000004200 */
[C---:B-1----:R-:W-:Y:S08]  /*9af0*/  HMMA.16816.F32 R104, R28.reuse, R8, R104 ;  /* 0x000000081c68723c */ /* 0x042ff00000001868 */
[C---:B------:R-:W-:Y:S08]  /*9b00*/  HMMA.16816.F32 R124, R28.reuse, R10, R16 ;  /* 0x0000000a1c7c723c */ /* 0x040ff00000001810 */
[C---:B------:R-:W-:Y:S08]  /*9b10*/  HMMA.16816.F32 R108, R28.reuse, R24, R108 ;  /* 0x000000181c6c723c */ /* 0x040ff0000000186c */
[C---:B------:R-:W-:Y:S08]  /*9b20*/  HMMA.16816.F32 R112, R28.reuse, R26, R112 ;  /* 0x0000001a1c70723c */ /* 0x040ff00000001870 */
[C---:B--2---:R-:W-:Y:S08]  /*9b30*/  HMMA.16816.F32 R120, R28.reuse, R20, R12 ;  /* 0x000000141c78723c */ /* 0x044ff0000000180c */
[----:B------:R-:W-:Y:S01]  /*9b40*/  HMMA.16816.F32 R116, R28, R22, R116 ;  /* 0x000000161c74723c */ /* 0x000fe20000001874 */
[----:B------:R-:W-:-:S07]  /*9b50*/  @P5 BRA `(.L_x_535) ;  /* 0xffffccc000005947 */ /* 0x000fce000383ffff */
.L_x_534:
[----:B------:R-:W1:Y:S01]  /*9b60*/  SHFL.BFLY PT, R0, R211, 0x2, 0x1f ;  /* 0x0c401f00d3007f89 */ /* 0x000e6200000e0000 */
[----:B------:R-:W-:Y:S01]  /*9b70*/  MOV R10, 0x3f800000 ;  /* 0x3f800000000a7802 */ /* 0x000fe20000000f00 */
[----:B------:R-:W2:Y:S01]  /*9b80*/  S2UR UR6, SR_CTAID.Y ;  /* 0x00000000000679c3 */ /* 0x000ea20000002600 */
[----:B------:R-:W-:Y:S01]  /*9b90*/  MOV R9, 0x3f800000 ;  /* 0x3f80000000097802 */ /* 0x000fe20000000f00 */
[----:B------:R-:W3:Y:S01]  /*9ba0*/  SHFL.BFLY PT, R2, R213, 0x2, 0x1f ;  /* 0x0c401f00d5027f89 */ /* 0x000ee200000e0000 */
[----:B------:R-:W-:Y:S01]  /*9bb0*/  UISETP.NE.AND UP0, UPT, UR10, -0x1, UPT ;  /* 0xffffffff0a00788c */ /* 0x000fe2000bf05270 */
[----:B------:R-:W-:Y:S01]  /*9bc0*/  BSSY B0, `(.L_x_538) ;  /* 0x000014a000007945 */ /* 0x000fe20003800000 */
[----:B------:R-:W-:Y:S01]  /*9bd0*/  ULDC.64 UR4, c[0x0][0x1e8] ;  /* 0x00007a0000047ab9 */ /* 0x000fe20000000a00 */
[----:B------:R-:W4:Y:S01]  /*9be0*/  S2R R5, SR_TID.X ;  /* 0x0000000000057919 */ /* 0x000f220000002100 */
[----:B------:R-:W-:Y:S01]  /*9bf0*/  ULDC.U8 UR9, c[0x0][0x328] ;  /* 0x0000ca0000097ab9 */ /* 0x000fe20000000000 */
[----:B------:R-:W5:Y:S01]  /*9c00*/  S2UR UR11, SR_CTAID.Z ;  /* 0x00000000000b79c3 */ /* 0x000f620000002700 */
[----:B------:R-:W-:-:S02]  /*9c10*/  UISETP.NE.AND UP3, UPT, UR9, URZ, UPT ;  /* 0x0000003f0900728c */ /* 0x000fc4000bf65270 */
[----:B------:R-:W-:-:S03]  /*9c20*/  ULDC UR8, c[0x0][0x214] ;  /* 0x0000850000087ab9 */ /* 0x000fc60000000800 */
[----:B------:R-:W-:-:S04]  /*9c30*/  @UP0 UIMAD.WIDE.U32 UR20, UR10, UR4, URZ ;  /* 0x000000040a1402a5 */ /* 0x000fc8000f8e003f */
[----:B------:R-:W-:-:S03]  /*9c40*/  @UP0 UIMAD UR7, UR10, UR5, UR21 ;  /* 0x000000050a0702a4 */ /* 0x000fc6000f8e0215 */
[----:B------:R-:W-:Y:S01]  /*9c50*/  ULDC.64 UR4, c[0x0][0x1e0] ;  /* 0x0000780000047ab9 */ /* 0x000fe20000000a00 */
[----:B-1----:R-:W-:Y:S01]  /*9c60*/  FADD.FTZ R7, R0, R211 ;  /* 0x000000d300077221 */ /* 0x002fe20000010000 */
[----:B--2---:R-:W-:Y:S01]  /*9c70*/  @!UP0 USHF.R.S32.HI UR12, URZ, 0x1f, UR6 ;  /* 0x0000001f3f0c8899 */ /* 0x004fe20008011406 */
[----:B---3--:R-:W-:Y:S01]  /*9c80*/  FADD.FTZ R11, R2, R213 ;  /* 0x000000d5020b7221 */ /* 0x008fe20000010000 */
[----:B------:R-:W-:Y:S02]  /*9c90*/  @!UP0 UIMAD.WIDE.U32 UR24, UR6, UR4, URZ ;  /* 0x00000004061882a5 */ /* 0x000fe4000f8e003f */
[----:B------:R-:W1:Y:S01]  /*9ca0*/  SHFL.BFLY PT, R2, R7, 0x1, 0x1f ;  /* 0x0c201f0007027f89 */ /* 0x000e6200000e0000 */
[----:B------:R-:W-:Y:S01]  /*9cb0*/  @!UP0 UIMAD UR12, UR12, UR4, URZ ;  /* 0x000000040c0c82a4 */ /* 0x000fe2000f8e023f */
[----:B----4-:R-:W-:Y:S02]  /*9cc0*/  SHF.R.S32.HI R0, RZ, 0x1f, R5 ;  /* 0x0000001fff007819 */ /* 0x010fe40000011405 */
[----:B------:R-:W2:Y:S01]  /*9cd0*/  SHFL.BFLY PT, R4, R11, 0x1, 0x1f ;  /* 0x0c201f000b047f89 */ /* 0x000ea200000e0000 */
[----:B------:R-:W-:Y:S01]  /*9ce0*/  ULDC.U8 UR4, c[0x0][0x329] ;  /* 0x0000ca4000047ab9 */ /* 0x000fe20000000000 */
[----:B------:R-:W-:Y:S01]  /*9cf0*/  LEA.HI R8, R0, R5, RZ, 0x2 ;  /* 0x0000000500087211 */ /* 0x000fe200078f10ff */
[----:B------:R-:W-:-:S02]  /*9d00*/  UISETP.NE.AND UP2, UPT, UR4, URZ, UPT ;  /* 0x0000003f0400728c */ /* 0x000fc4000bf45270 */
[----:B------:R-:W-:Y:S01]  /*9d10*/  UISETP.EQ.AND UP3, UPT, UR4, URZ, UP3 ;  /* 0x0000003f0400728c */ /* 0x000fe20009f62270 */
[----:B------:R-:W-:Y:S01]  /*9d20*/  SHF.R.S32.HI R6, RZ, 0x1f, R8 ;  /* 0x0000001fff067819 */ /* 0x000fe20000011408 */
[----:B------:R-:W-:Y:S02]  /*9d30*/  @!UP0 UIMAD UR12, UR6, UR5, UR12 ;  /* 0x00000005060c82a4 */ /* 0x000fe4000f8e020c */
[----:B------:R-:W-:Y:S02]  /*9d40*/  ULDC UR4, c[0x0][0x1c0] ;  /* 0x0000700000047ab9 */ /* 0x000fe40000000800 */
[----:B------:R-:W-:Y:S02]  /*9d50*/  ULDC UR5, c[0x0][0x234] ;  /* 0x00008d0000057ab9 */ /* 0x000fe40000000800 */
[----:B------:R-:W-:Y:S02]  /*9d60*/  @!UP0 UIADD3 UR7, UR25, UR12, URZ ;  /* 0x0000000c19078290 */ /* 0x000fe4000fffe03f */
[----:B------:R-:W-:Y:S01]  /*9d70*/  @!UP2 UISETP.NE.AND UP1, UPT, UR9, URZ, UPT ;  /* 0x0000003f0900a28c */ /* 0x000fe2000bf25270 */
[----:B------:R-:W3:Y:S01]  /*9d80*/  S2UR UR9, SR_CTAID.X ;  /* 0x00000000000979c3 */ /* 0x000ee20000002500 */
[----:B------:R-:W-:-:S02]  /*9d90*/  @UP2 ULDC UR17, c[0x0][0x210] ;  /* 0x0000840000112ab9 */ /* 0x000fc40000000800 */
[----:B------:R-:W-:Y:S01]  /*9da0*/  @UP2 UIMAD UR17, UR17, UR8, URZ ;  /* 0x00000008111122a4 */ /* 0x000fe2000f8e023f */
[----:B-1----:R-:W-:Y:S01]  /*9db0*/  FADD.FTZ R2, R7, R2 ;  /* 0x0000000207027221 */ /* 0x002fe20000010000 */
[----:B------:R-:W-:Y:S01]  /*9dc0*/  SHF.R.S32.HI R7, RZ, 0x2, R8 ;  /* 0x00000002ff077819 */ /* 0x000fe20000011408 */
[----:B------:R-:W-:Y:S01]  /*9dd0*/  @!UP2 USEL UR17, UR8, UR5, !UP1 ;  /* 0x000000050811a287 */ /* 0x000fe2000c800000 */
[----:B------:R-:W-:Y:S01]  /*9de0*/  LOP3.LUT R8, R8, 0x3ffffffc, RZ, 0xc0, !PT ;  /* 0x3ffffffc08087812 */ /* 0x000fe200078ec0ff */
[----:B--2---:R-:W-:Y:S01]  /*9df0*/  FADD.FTZ R4, R11, R4 ;  /* 0x000000040b047221 */ /* 0x004fe20000010000 */
[----:B------:R-:W-:Y:S01]  /*9e00*/  FSETP.NE.FTZ.AND P3, PT, R2, RZ, PT ;  /* 0x000000ff0200720b */ /* 0x000fe20003f75000 */
[----:B------:R-:W-:Y:S01]  /*9e10*/  @UP2 UMOV UR15, 0x1 ;  /* 0x00000001000f2882 */ /* 0x000fe20000000000 */
[----:B------:R-:W-:Y:S01]  /*9e20*/  LEA.HI R6, R6, R7, RZ, 0x3 ;  /* 0x0000000706067211 */ /* 0x000fe200078f18ff */
[----:B------:R-:W-:Y:S01]  /*9e30*/  @!UP2 UIMAD UR15, UR17, UR4, URZ ;  /* 0x00000004110fa2a4 */ /* 0x000fe2000f8e023f */
[----:B------:R-:W-:Y:S01]  /*9e40*/  FSETP.NE.FTZ.AND P4, PT, R4, RZ, PT ;  /* 0x000000ff0400720b */ /* 0x000fe20003f95000 */
[----:B------:R-:W-:Y:S01]  /*9e50*/  @UP3 UIMAD UR22, UR6, UR8, URZ ;  /* 0x00000008061632a4 */ /* 0x000fe2000f8e023f */
[----:B------:R-:W-:Y:S01]  /*9e60*/  LOP3.LUT R6, R6, 0xfffffff8, RZ, 0xc0, !PT ;  /* 0xfffffff806067812 */ /* 0x000fe200078ec0ff */
[----:B------:R-:W-:Y:S01]  /*9e70*/  @UP2 ULDC UR21, c[0x0][0x210] ;  /* 0x0000840000152ab9 */ /* 0x000fe20000000800 */
[-C--:B------:R-:W-:Y:S01]  /*9e80*/  IADD3 R13, -R8, R5.reuse, RZ ;  /* 0x00000005080d7210 */ /* 0x080fe20007ffe1ff */
[----:B------:R-:W-:Y:S01]  /*9e90*/  UIMAD UR4, UR6, UR15, URZ ;  /* 0x0000000f060472a4 */ /* 0x000fe2000f8e023f */
[----:B------:R-:W-:Y:S01]  /*9ea0*/  IADD3 R6, R7, -R6, RZ ;  /* 0x8000000607067210 */ /* 0x000fe20007ffe0ff */
[----:B------:R-:W-:Y:S01]  /*9eb0*/  @!UP2 UMOV UR21, 0x1 ;  /* 0x000000010015a882 */ /* 0x000fe20000000000 */
[----:B------:R-:W-:Y:S01]  /*9ec0*/  LEA.HI R7, R0, R5, RZ, 0x5 ;  /* 0x0000000500077211 */ /* 0x000fe200078f28ff */
[----:B------:R-:W1:Y:S01]  /*9ed0*/  @P3 MUFU.RCP R10, R2 ;  /* 0x00000002000a3308 */ /* 0x000e620000001000 */
[C---:B------:R-:W-:Y:S01]  /*9ee0*/  SHF.L.U32 R11, R6.reuse, 0x6, RZ ;  /* 0x00000006060b7819 */ /* 0x040fe200000006ff */
[----:B------:R-:W-:Y:S01]  /*9ef0*/  @UP3 USEL UR22, UR22, UR10, !UP0 ;  /* 0x0000000a16163287 */ /* 0x000fe2000c000000 */
[C---:B------:R-:W-:Y:S01]  /*9f00*/  R2P PR, R6.reuse, 0x6 ;  /* 0x0000000606007804 */ /* 0x040fe20000000000 */
[----:B---3--:R-:W-:Y:S01]  /*9f10*/  UIMAD UR5, UR9, UR21, URZ ;  /* 0x00000015090572a4 */ /* 0x008fe2000f8e023f */
[----:B------:R-:W-:Y:S01]  /*9f20*/  LOP3.LUT R11, R11, 0x1c0, RZ, 0xc0, !PT ;  /* 0x000001c00b0b7812 */ /* 0x000fe200078ec0ff */
[----:B------:R-:W-:Y:S01]  /*9f30*/  USEL UR4, UR4, URZ, !UP3 ;  /* 0x0000003f04047287 */ /* 0x000fe2000d800000 */
[----:B------:R-:W-:Y:S01]  /*9f40*/  LOP3.LUT R6, R6, 0x1, RZ, 0xc0, !PT ;  /* 0x0000000106067812 */ /* 0x000fe200078ec0ff */
[----:B------:R-:W2:Y:S01]  /*9f50*/  @P4 MUFU.RCP R9, R4 ;  /* 0x0000000400094308 */ /* 0x000ea20000001000 */
[----:B------:R-:W-:Y:S01]  /*9f60*/  LEA.HI R8, R11, R11, RZ, 0x1d ;  /* 0x0000000b0b087211 */ /* 0x000fe200078fe8ff */
[----:B------:R-:W-:Y:S01]  /*9f70*/  USHF.L.U32 UR5, UR5, 0x6, URZ ;  /* 0x0000000605057899 */ /* 0x000fe2000800063f */
[----:B------:R-:W-:Y:S01]  /*9f80*/  ISETP.NE.U32.AND P0, PT, R6, 0x1, PT ;  /* 0x000000010600780c */ /* 0x000fe20003f05070 */
[----:B-----5:R-:W-:Y:S01]  /*9f90*/  UIMAD UR17, UR11, UR17, UR4 ;  /* 0x000000110b1172a4 */ /* 0x020fe2000f8e0204 */
[----:B------:R-:W-:Y:S01]  /*9fa0*/  MOV R6, 0x20 ;  /* 0x0000002000067802 */ /* 0x000fe20000000f00 */
[----:B------:R-:W-:Y:S01]  /*9fb0*/  @!UP3 UMOV UR26, URZ ;  /* 0x0000003f001abc82 */ /* 0x000fe20008000000 */
[----:B-1----:R-:W-:-:S02]  /*9fc0*/  FMUL.FTZ R10, R10, c[0x0][0x2dc] ;  /* 0x0000b7000a0a7a20 */ /* 0x002fc40000410000 */
[----:B------:R-:W-:Y:S01]  /*9fd0*/  SEL R6, R6, 0xffffffe0, !P1 ;  /* 0xffffffe006067807 */ /* 0x000fe20004800000 */
[----:B------:R-:W-:Y:S01]  /*9fe0*/  @P4 MUFU.LG2 R4, R4 ;  /* 0x0000000400044308 */ /* 0x000fe20000000c00 */
[----:B------:R-:W-:Y:S01]  /*9ff0*/  @UP3 UMOV UR26, UR22 ;  /* 0x00000016001a3c82 */ /* 0x000fe20008000000 */
[C---:B------:R-:W-:Y:S01]  /*a000*/  FMUL.FTZ R130, R10.reuse, R130 ;  /* 0x000000820a827220 */ /* 0x040fe20000410000 */
[----:B------:R-:W-:Y:S01]  /*a010*/  @!UP3 UMOV UR27, URZ ;  /* 0x0000003f001bbc82 */ /* 0x000fe20008000000 */
[C---:B------:R-:W-:Y:S01]  /*a020*/  FMUL.FTZ R131, R10.reuse, R131 ;  /* 0x000000830a837220 */ /* 0x040fe20000410000 */
[----:B------:R-:W-:Y:S01]  /*a030*/  USHF.R.S32.HI UR4, URZ, 0x1f, UR5 ;  /* 0x0000001f3f047899 */ /* 0x000fe20008011405 */
[C---:B------:R-:W-:Y:S01]  /*a040*/  FMUL.FTZ R38, R10.reuse, R38 ;  /* 0x000000260a267220 */ /* 0x040fe20000410000 */
[----:B------:R-:W-:Y:S01]  /*a050*/  @UP3 USHF.R.S32.HI UR27, URZ, 0x1f, UR22 ;  /* 0x0000001f3f1b3899 */ /* 0x000fe20008011416 */
[C---:B------:R-:W-:Y:S01]  /*a060*/  FMUL.FTZ R39, R10.reuse, R39 ;  /* 0x000000270a277220 */ /* 0x040fe20000410000 */
[----:B------:R-:W-:Y:S01]  /*a070*/  F2FP.PACK_AB R130, R131, R130 ;  /* 0x000000828382723e */ /* 0x000fe200000000ff */
[C---:B------:R-:W-:Y:S01]  /*a080*/  FMUL.FTZ R42, R10.reuse, R42 ;  /* 0x0000002a0a2a7220 */ /* 0x040fe20000410000 */
[----:B------:R-:W1:Y:S01]  /*a090*/  @P3 MUFU.LG2 R2, R2 ;  /* 0x0000000200023308 */ /* 0x000e620000000c00 */
[C---:B------:R-:W-:Y:S01]  /*a0a0*/  FMUL.FTZ R43, R10.reuse, R43 ;  /* 0x0000002b0a2b7220 */ /* 0x040fe20000410000 */
[----:B------:R-:W-:Y:S01]  /*a0b0*/  F2FP.PACK_AB R38, R39, R38 ;  /* 0x000000262726723e */ /* 0x000fe200000000ff */
[C---:B------:R-:W-:Y:S01]  /*a0c0*/  FMUL.FTZ R46, R10.reuse, R46 ;  /* 0x0000002e0a2e7220 */ /* 0x040fe20000410000 */
[----:B------:R-:W-:Y:S01]  /*a0d0*/  USHF.R.S32.HI UR6, URZ, 0x1f, UR17 ;  /* 0x0000001f3f067899 */ /* 0x000fe20008011411 */
[C---:B------:R-:W-:Y:S01]  /*a0e0*/  FMUL.FTZ R47, R10.reuse, R47 ;  /* 0x0000002f0a2f7220 */ /* 0x040fe20000410000 */
[----:B------:R-:W-:Y:S01]  /*a0f0*/  F2FP.PACK_AB R42, R43, R42 ;  /* 0x0000002a2b2a723e */ /* 0x000fe200000000ff */
[C---:B------:R-:W-:Y:S01]  /*a100*/  FMUL.FTZ R50, R10.reuse, R50 ;  /* 0x000000320a327220 */ /* 0x040fe20000410000 */
[----:B------:R-:W-:Y:S01]  /*a110*/  UIADD3 UR5, UP2, UP1, UR5, UR26, UR17 ;  /* 0x0000001a05057290 */ /* 0x000fe2000f95e011 */
[C---:B------:R-:W-:Y:S01]  /*a120*/  FMUL.FTZ R51, R10.reuse, R51 ;  /* 0x000000330a337220 */ /* 0x040fe20000410000 */
[----:B------:R-:W-:Y:S01]  /*a130*/  F2FP.PACK_AB R46, R47, R46 ;  /* 0x0000002e2f2e723e */ /* 0x000fe200000000ff */
[C---:B------:R-:W-:Y:S01]  /*a140*/  FMUL.FTZ R54, R10.reuse, R54 ;  /* 0x000000360a367220 */ /* 0x040fe20000410000 */
[----:B------:R-:W-:Y:S01]  /*a150*/  UIADD3.X UR4, UR4, UR27, UR6, UP2, UP1 ;  /* 0x0000001b04047290 */ /* 0x000fe200097e2406 */
[C---:B------:R-:W-:Y:S01]  /*a160*/  FMUL.FTZ R55, R10.reuse, R55 ;  /* 0x000000370a377220 */ /* 0x040fe20000410000 */
[----:B------:R-:W-:Y:S01]  /*a170*/  F2FP.PACK_AB R50, R51, R50 ;  /* 0x000000323332723e */ /* 0x000fe200000000ff */
[C---:B------:R-:W-:Y:S01]  /*a180*/  FMUL.FTZ R58, R10.reuse, R58 ;  /* 0x0000003a0a3a7220 */ /* 0x040fe20000410000 */
[----:B------:R-:W-:Y:S01]  /*a190*/  @!UP0 UMOV UR20, UR24 ;  /* 0x0000001800148c82 */ /* 0x000fe20008000000 */
        /* <DEDUP_REMOVED lines=51> */
[----:B------:R-:W-:Y:S01]  /*a4d0*/  FMUL.FTZ R119, R10, R119 ;  /* 0x000000770a777220 */ /* 0x000fe20000410000 */
[----:B------:R-:W-:Y:S01]  /*a4e0*/  SHF.R.S32.HI R10, RZ, 0x5, R7 ;  /* 0x00000005ff0a7819 */ /* 0x000fe20000011407 */
[----:B--2---:R-:W-:Y:S01]  /*a4f0*/  FMUL.FTZ R9, R9, c[0x0][0x2dc] ;  /* 0x0000b70009097a20 */ /* 0x004fe20000410000 */
[----:B------:R-:W-:Y:S01]  /*a500*/  F2FP.PACK_AB R122, R123, R122 ;  /* 0x0000007a7b7a723e */ /* 0x000fe200000000ff */
[----:B-1----:R-:W-:Y:S01]  /*a510*/  @P3 FMUL.FTZ R2, R2, 0.69314718246459960938 ;  /* 0x3f31721802023820 */ /* 0x002fe20000410000 */
[----:B------:R-:W-:Y:S01]  /*a520*/  LEA R13, R10, R13, 0x9 ;  /* 0x0000000d0a0d7211 */ /* 0x000fe200078e48ff */
[----:B------:R-:W-:Y:S01]  /*a530*/  FMUL.FTZ R128, R9, R128 ;  /* 0x0000008009807220 */ /* 0x000fe20000410000 */
[----:B------:R-:W-:Y:S01]  /*a540*/  F2FP.PACK_AB R118, R119, R118 ;  /* 0x000000767776723e */ /* 0x000fe200000000ff */
[----:B------:R-:W-:Y:S01]  /*a550*/  FMUL.FTZ R129, R9, R129 ;  /* 0x0000008109817220 */ /* 0x000fe20000410000 */
[----:B------:R-:W-:Y:S01]  /*a560*/  LEA R8, R13, R8, 0x1 ;  /* 0x000000080d087211 */ /* 0x000fe200078e08ff */
[----:B------:R-:W-:-:S02]  /*a570*/  FMUL.FTZ R36, R9, R36 ;  /* 0x0000002409247220 */ /* 0x000fc40000410000 */
[C---:B------:R-:W-:Y:S01]  /*a580*/  FMUL.FTZ R37, R9.reuse, R37 ;  /* 0x0000002509257220 */ /* 0x040fe20000410000 */
[----:B------:R-:W-:Y:S01]  /*a590*/  SHF.L.U32 R11, R8, 0x1, RZ ;  /* 0x00000001080b7819 */ /* 0x000fe200000006ff */
        /* <DEDUP_REMOVED lines=27> */
[----:B------:R-:W-:Y:S01]  /*a750*/  IADD3 R21, R13, R8, RZ ;  /* 0x000000080d157210 */ /* 0x000fe20007ffe0ff */
[----:B------:R-:W-:Y:S01]  /*a760*/  FMUL.FTZ R68, R9, R68 ;  /* 0x0000004409447220 */ /* 0x000fe20000410000 */
[----:B------:R-:W-:Y:S01]  /*a770*/  F2FP.PACK_AB R60, R61, R60 ;  /* 0x0000003c3d3c723e */ /* 0x000fe200000000ff */
        /* <DEDUP_REMOVED lines=43> */
[----:B------:R-:W-:-:S04]  /*aa30*/  F2FP.PACK_AB R120, R121, R120 ;  /* 0x000000787978723e */ /* 0x000fc800000000ff */
[----:B------:R-:W-:Y:S02]  /*aa40*/  F2FP.PACK_AB R116, R9, R116 ;  /* 0x000000740974723e */ /* 0x000fe400000000ff */
[C---:B------:R-:W-:Y:S02]  /*aa50*/  IADD3 R9, R11.reuse, -0x10, RZ ;  /* 0xfffffff00b097810 */ /* 0x040fe40007ffe0ff */
[----:B------:R-:W-:-:S04]  /*aa60*/  @P0 IADD3 R9, R11, 0x10, RZ ;  /* 0x000000100b090810 */ /* 0x000fc80007ffe0ff */
[-C--:B------:R-:W-:Y:S01]  /*aa70*/  IADD3 R15, R6, R9.reuse, RZ ;  /* 0x00000009060f7210 */ /* 0x080fe20007ffe0ff */
[----:B------:R-:W-:Y:S01]  /*aa80*/  STS [R9], R36 ;  /* 0x0000002409007388 */ /* 0x000fe20000000800 */
[----:B------:R-:W-:Y:S02]  /*aa90*/  IADD3 R19, R8, R9, RZ ;  /* 0x0000000908137210 */ /* 0x000fe40007ffe0ff */
[----:B------:R-:W-:Y:S01]  /*aaa0*/  IADD3 R23, R15, R8, RZ ;  /* 0x000000080f177210 */ /* 0x000fe20007ffe0ff */
[----:B------:R-:W-:Y:S01]  /*aab0*/  STS [R9+0x400], R38 ;  /* 0x0004002609007388 */ /* 0x000fe20000000800 */
[----:B------:R-:W-:Y:S02]  /*aac0*/  LOP3.LUT R6, R7, 0xffffffe0, RZ, 0xc0, !PT ;  /* 0xffffffe007067812 */ /* 0x000fe400078ec0ff */
[----:B------:R-:W-:Y:S01]  /*aad0*/  SHF.R.S32.HI R7, RZ, 0x1f, R10 ;  /* 0x0000001fff077819 */ /* 0x000fe2000001140a */
[----:B------:R-:W-:Y:S01]  /*aae0*/  STS [R13], R40 ;  /* 0x000000280d007388 */ /* 0x000fe20000000800 */
[----:B------:R-:W-:-:S02]  /*aaf0*/  IADD3 R6, -R6, R5, RZ ;  /* 0x0000000506067210 */ /* 0x000fc40007ffe1ff */
[----:B------:R-:W-:Y:S01]  /*ab00*/  LEA.HI R7, R7, R10, RZ, 0x2 ;  /* 0x0000000a07077211 */ /* 0x000fe200078f10ff */
[----:B------:R-:W-:Y:S01]  /*ab10*/  STS [R13+0x400], R42 ;  /* 0x0004002a0d007388 */ /* 0x000fe20000000800 */
[----:B------:R-:W-:Y:S02]  /*ab20*/  LOP3.LUT P0, RZ, R6, 0x3, RZ, 0xc0, !PT ;  /* 0x0000000306ff7812 */ /* 0x000fe4000780c0ff */
[----:B------:R-:W-:Y:S01]  /*ab30*/  LOP3.LUT R7, R7, 0xffffffc, RZ, 0xc0, !PT ;  /* 0x0ffffffc07077812 */ /* 0x000fe200078ec0ff */
[----:B------:R-:W-:Y:S01]  /*ab40*/  STS [R15], R44 ;  /* 0x0000002c0f007388 */ /* 0x000fe20000000800 */
[----:B------:R-:W-:Y:S01]  /*ab50*/  MOV R8, 0x7f800000 ;  /* 0x7f80000000087802 */ /* 0x000fe20000000f00 */
[----:B------:R-:W-:Y:S01]  /*ab60*/  @P3 FFMA.FTZ R8, R3, c[0x0][0x238], R2 ;  /* 0x00008e0003083a23 */ /* 0x000fe20000010002 */
[----:B------:R-:W-:Y:S01]  /*ab70*/  IADD3 R10, R10, -R7, RZ ;  /* 0x800000070a0a7210 */ /* 0x000fe20007ffe0ff */
[----:B------:R-:W-:Y:S01]  /*ab80*/  STS [R15+0x400], R46 ;  /* 0x0004002e0f007388 */ /* 0x000fe20000000800 */
[----:B------:R-:W-:-:S03]  /*ab90*/  MOV R7, 0x7f800000 ;  /* 0x7f80000000077802 */ /* 0x000fc60000000f00 */
        /* <DEDUP_REMOVED lines=36> */
[----:B------:R-:W-:Y:S01]  /*ade0*/  LEA.HI R6, R9, R6, RZ, 0x2 ;  /* 0x0000000609067211 */ /* 0x000fe200078f10ff */
[----:B------:R-:W-:Y:S02]  /*adf0*/  @P4 FMUL.FTZ R9, R4, 0.69314718246459960938 ;  /* 0x3f31721804094820 */ /* 0x000fe40000410000 */
[----:B------:R2:W-:Y:S01]  /*ae00*/  STS [R19+0x4400], R114 ;  /* 0x0044007213007388 */ /* 0x0005e20000000800 */
[----:B------:R-:W-:Y:S01]  /*ae10*/  SHF.R.S32.HI R11, RZ, 0x2, R6 ;  /* 0x00000002ff0b7819 */ /* 0x000fe20000011406 */
[----:B------:R-:W-:Y:S02]  /*ae20*/  @P4 FFMA.FTZ R7, R132, c[0x0][0x238], R9 ;  /* 0x00008e0084074a23 */ /* 0x000fe40000010009 */
[----:B------:R2:W-:Y:S01]  /*ae30*/  STS [R21+0x4000], R120 ;  /* 0x0040007815007388 */ /* 0x0005e20000000800 */
[----:B------:R-:W-:-:S03]  /*ae40*/  LEA R10, R10, R11, 0x4 ;  /* 0x0000000b0a0a7211 */ /* 0x000fc600078e20ff */
        /* <DEDUP_REMOVED lines=33> */
.L_x_539:
[----:B---3--:R-:W-:Y:S05]  /*b060*/  BSYNC B0 ;  /* 0x0000000000007941 */ /* 0x008fea0003800000 */
.L_x_538:
[----:B------:R-:W3:Y:S01]  /*b070*/  S2R R4, SR_TID.X ;  /* 0x0000000000047919 */ /* 0x000ee20000002100 */
[----:B------:R-:W-:Y:S01]  /*b080*/  LEA.HI R0, R0, R5, RZ, 0x3 ;  /* 0x0000000500007211 */ /* 0x000fe200078f18ff */
[----:B------:R-:W-:Y:S01]  /*b090*/  UIMAD UR9, UR9, -0x40, UR16 ;  /* 0xffffffc0090978a4 */ /* 0x000fe2000f8e0210 */
[----:B------:R-:W-:Y:S01]  /*b0a0*/  IADD3 R6, P0, R208, UR20, RZ ;  /* 0x00000014d0067c10 */ /* 0x000fe2000ff1e0ff */
[----:B------:R-:W5:Y:S01]  /*b0b0*/  S2R R2, SR_CTAID.Z ;  /* 0x0000000000027919 */ /* 0x000f620000002700 */
[----:B------:R-:W-:Y:S01]  /*b0c0*/  SHF.R.S32.HI R0, RZ, 0x3, R0 ;  /* 0x00000003ff007819 */ /* 0x000fe20000011400 */
[----:B------:R-:W-:Y:S01]  /*b0d0*/  USHF.R.S32.HI UR6, URZ, 0x1f, UR11 ;  /* 0x0000001f3f067899 */ /* 0x000fe2000801140b */
[----:B------:R-:W-:Y:S01]  /*b0e0*/  BSSY B0, `(.L_x_540) ;  /* 0x000001d000007945 */ /* 0x000fe20003800000 */
[----:B------:R-:W-:-:S02]  /*b0f0*/  ULDC.64 UR4, c[0x0][0x1f0] ;  /* 0x00007c0000047ab9 */ /* 0x000fc40000000a00 */
[----:B------:R-:W-:-:S04]  /*b100*/  UIMAD UR4, UR6, UR4, URZ ;  /* 0x00000004060472a4 */ /* 0x000fc8000f8e023f */
[----:B------:R-:W-:Y:S01]  /*b110*/  UIMAD UR4, UR11, UR5, UR4 ;  /* 0x000000050b0472a4 */ /* 0x000fe2000f8e0204 */
[----:B---3--:R-:W-:-:S04]  /*b120*/  SHF.R.S32.HI R3, RZ, 0x1f, R4 ;  /* 0x0000001fff037819 */ /* 0x008fc80000011404 */
[----:B------:R-:W-:Y:S02]  /*b130*/  LEA.HI R4, R3, R4, RZ, 0x3 ;  /* 0x0000000403047211 */ /* 0x000fe400078f18ff */
[----:B------:R-:W-:Y:S02]  /*b140*/  SHF.R.S32.HI R3, RZ, 0x1f, R208 ;  /* 0x0000001fff037819 */ /* 0x000fe400000114d0 */
[----:B------:R-:W-:Y:S02]  /*b150*/  SHF.R.S32.HI R4, RZ, 0x3, R4 ;  /* 0x00000003ff047819 */ /* 0x000fe40000011404 */
[----:B------:R-:W-:Y:S02]  /*b160*/  IADD3.X R7, R3, UR7, RZ, P0, !PT ;  /* 0x0000000703077c10 */ /* 0x000fe400087fe4ff */
[----:B------:R-:W-:Y:S01]  /*b170*/  ISETP.GE.AND P0, PT, R0, UR9, PT ;  /* 0x0000000900007c0c */ /* 0x000fe2000bf06270 */
[----:B------:R-:W-:Y:S01]  /*b180*/  IMAD.U32 R0, RZ, RZ, UR13 ;  /* 0x0000000dff007e24 */ /* 0x000fe2000f8e00ff */
[----:B------:R-:W-:Y:S01]  /*b190*/  SHF.R.S32.HI R5, RZ, 0x1f, R4 ;  /* 0x0000001fff057819 */ /* 0x000fe20000011404 */
[----:B-----5:R-:W-:-:S04]  /*b1a0*/  IMAD.WIDE.U32 R6, R2, c[0x0][0x1f0], R6 ;  /* 0x00007c0002067a25 */ /* 0x020fc800078e0006 */
[----:B------:R-:W-:Y:S01]  /*b1b0*/  IMAD.WIDE R10, R0, 0x40, R4 ;  /* 0x00000040000a7825 */ /* 0x000fe200078e0204 */
[----:B------:R-:W-:-:S05]  /*b1c0*/  IADD3 R9, R7, UR4, RZ ;  /* 0x0000000407097c10 */ /* 0x000fca000fffe0ff */
        /* <DEDUP_REMOVED lines=14> */
.L_x_541:
[----:B------:R-:W-:Y:S05]  /*b2b0*/  BSYNC B0 ;  /* 0x0000000000007941 */ /* 0x000fea0003800000 */
.L_x_540:
[----:B------:R-:W-:Y:S01]  /*b2c0*/  IADD3 R0, R4, 0x10, RZ ;  /* 0x0000001004007810 */ /* 0x000fe20007ffe0ff */
[----:B------:R-:W-:Y:S03]  /*b2d0*/  BSSY B0, `(.L_x_542) ;  /* 0x0000013000007945 */ /* 0x000fe60003800000 */
[----:B------:R-:W-:-:S13]  /*b2e0*/  ISETP.GE.AND P0, PT, R0, UR14, PT ;  /* 0x0000000e00007c0c */ /* 0x000fda000bf06270 */
[----:B------:R-:W-:Y:S05]  /*b2f0*/  @P0 BRA `(.L_x_543) ;  /* 0x0000010000000947 */ /* 0x000fea0003800000 */
[----:B------:R-:W-:Y:S01]  /*b300*/  IADD3 R2, P0, R10, 0x10, RZ ;  /* 0x000000100a027810 */ /* 0x000fe20007f1e0ff */
[----:B-1----:R-:W-:Y:S01]  /*b310*/  IMAD.MOV.U32 R20, RZ, RZ, R6 ;  /* 0x000000ffff147224 */ /* 0x002fe200078e0006 */
        /* <DEDUP_REMOVED lines=14> */
.L_x_543:
[----:B------:R-:W-:Y:S05]  /*b400*/  BSYNC B0 ;  /* 0x0000000000007941 */ /* 0x000fea0003800000 */
.L_x_542:
        /* <DEDUP_REMOVED lines=17> */
[----:B----4-:R1:W-:Y:S04]  /*b520*/  @!P2 STG.E.128 [R2.64], R44 ;  /* 0x0000002c0200a986 */ /* 0x0103e8000c101d12 */
[----:B------:R1:W-:Y:S04]  /*b530*/  @!P1 STG.E.128 [R2.64+0x80], R28 ;  /* 0x0000801c02009986 */ /* 0x0003e8000c101d12 */
[----:B------:R1:W-:Y:S02]  /*b540*/  @!P0 STG.E.128 [R2.64+0x100], R12 ;  /* 0x0001000c02008986 */ /* 0x0003e4000c101d12 */
.L_x_545:
[----:B------:R-:W-:Y:S05]  /*b550*/  BSYNC B0 ;  /* 0x0000000000007941 */ /* 0x000fea0003800000 */
.L_x_544:
[----:B------:R-:W-:-:S04]  /*b560*/  IADD3 R4, R4, 0x30, RZ ;  /* 0x0000003004047810 */ /* 0x000fc80007ffe0ff */
[----:B------:R-:W-:-:S13]  /*b570*/  ISETP.GE.AND P0, PT, R4, UR14, PT ;  /* 0x0000000e04007c0c */ /* 0x000fda000bf06270 */
        /* <DEDUP_REMOVED lines=19> */
.L_x_504:
[----:B------:R-:W-:Y:S01]  /*b6b0*/  UISETP.NE.AND UP4, UPT, UR10, -0x1, UPT ;  /* 0xffffffff0a00788c */ /* 0x000fe2000bf85270 */
[----:B------:R-:W-:Y:S01]  /*b6c0*/  LEA.HI R9, R9, R80, RZ, 0x3 ;  /* 0x0000005009097211 */ /* 0x000fe200078f18ff */
[----:B------:R-:W-:Y:S01]  /*b6d0*/  ULDC.U8 UR20, c[0x0][0x329] ;  /* 0x0000ca4000147ab9 */ /* 0x000fe20000000000 */
[----:B------:R-:W1:Y:S01]  /*b6e0*/  S2R R10, SR_CTAID.Z ;  /* 0x00000000000a7919 */ /* 0x000e620000002700 */
[----:B------:R-:W-:Y:S01]  /*b6f0*/  UISETP.NE.AND UP3, UPT, UR20, URZ, UPT ;  /* 0x0000003f1400728c */ /* 0x000fe2000bf65270 */
[----:B------:R-:W-:Y:S01]  /*b700*/  LOP3.LUT R3, R9, 0xfffffff8, RZ, 0xc0, !PT ;  /* 0xfffffff809037812 */ /* 0x000fe200078ec0ff */
[----:B------:R-:W-:Y:S01]  /*b710*/  ULDC.64 UR4, c[0x0][0x1e0] ;  /* 0x0000780000047ab9 */ /* 0x000fe20000000a00 */
[----:B------:R-:W-:Y:S01]  /*b720*/  SHF.R.S32.HI R12, RZ, 0x3, R9 ;  /* 0x00000003ff0c7819 */ /* 0x000fe20000011409 */
[----:B------:R-:W-:Y:S01]  /*b730*/  ULDC.64 UR6, c[0x0][0x1e8] ;  /* 0x00007a0000067ab9 */ /* 0x000fe20000000a00 */
[----:B------:R-:W-:Y:S01]  /*b740*/  IMAD.U32 R15, RZ, RZ, UR13 ;  /* 0x0000000dff0f7e24 */ /* 0x000fe2000f8e00ff */
[----:B------:R-:W-:Y:S01]  /*b750*/  USHF.R.S32.HI UR17, URZ, 0x1f, UR11 ;  /* 0x0000001f3f117899 */ /* 0x000fe2000801140b */
[----:B------:R-:W-:Y:S01]  /*b760*/  IMAD.IADD R80, R80, 0x1, -R3 ;  /* 0x0000000150507824 */ /* 0x000fe200078e0a03 */
[----:B------:R-:W-:Y:S01]  /*b770*/  @!UP4 USHF.R.S32.HI UR22, URZ, 0x1f, UR12 ;  /* 0x0000001f3f16c899 */ /* 0x000fe2000801140c */
[--C-:B------:R-:W-:Y:S01]  /*b780*/  SHF.R.S32.HI R13, RZ, 0x1f, R12.reuse ;  /* 0x0000001fff0d7819 */ /* 0x100fe2000001140c */
[----:B------:R-:W-:Y:S01]  /*b790*/  @UP4 UIMAD.WIDE.U32 UR8, UR10, UR6, URZ ;  /* 0x000000060a0842a5 */ /* 0x000fe2000f8e003f */
[----:B------:R-:W-:Y:S01]  /*b7a0*/  IMAD.SHL.U32 R6, R80, 0x8, RZ ;  /* 0x0000000850067824 */ /* 0x000fe200078e00ff */
[----:B------:R-:W-:Y:S01]  /*b7b0*/  @!UP4 UIMAD UR22, UR22, UR4, URZ ;  /* 0x000000041616c2a4 */ /* 0x000fe2000f8e023f */
[----:B------:R-:W-:Y:S01]  /*b7c0*/  BSSY B0, `(.L_x_546) ;  /* 0x000003d000007945 */ /* 0x000fe20003800000 */
[----:B------:R-:W-:Y:S01]  /*b7d0*/  ULDC.U8 UR21, c[0x0][0x328] ;  /* 0x0000ca0000157ab9 */ /* 0x000fe20000000000 */
[----:B------:R-:W-:Y:S01]  /*b7e0*/  IMAD.WIDE R14, R15, 0x40, R12 ;  /* 0x000000400f0e7825 */ /* 0x000fe200078e020c */
[----:B------:R-:W-:Y:S01]  /*b7f0*/  @!UP4 UIMAD.WIDE.U32 UR24, UR12, UR4, URZ ;  /* 0x000000040c18c2a5 */ /* 0x000fe2000f8e003f */
[C---:B------:R-:W-:Y:S01]  /*b800*/  IADD3 R5, R6.reuse, 0x40, RZ ;  /* 0x0000004006057810 */ /* 0x040fe20007ffe0ff */
[----:B------:R-:W-:Y:S01]  /*b810*/  @!UP4 UIMAD UR22, UR12, UR5, UR22 ;  /* 0x000000050c16c2a4 */ /* 0x000fe2000f8e0216 */
[----:B------:R-:W-:Y:S01]  /*b820*/  IADD3 R4, R6, 0x80, RZ ;  /* 0x0000008006047810 */ /* 0x000fe20007ffe0ff */
[----:B------:R-:W-:-:S02]  /*b830*/  UISETP.NE.AND UP2, UPT, UR21, URZ, UPT ;  /* 0x0000003f1500728c */ /* 0x000fc4000bf45270 */
[----:B------:R-:W-:Y:S02]  /*b840*/  ULDC.64 UR4, c[0x0][0x1f0] ;  /* 0x00007c0000047ab9 */ /* 0x000fe40000000a00 */
[----:B------:R-:W-:Y:S02]  /*b850*/  UIMAD UR4, UR17, UR4, URZ ;  /* 0x00000004110472a4 */ /* 0x000fe4000f8e023f */
[----:B------:R-:W-:Y:S02]  /*b860*/  @!UP3 UISETP.NE.AND UP1, UPT, UR21, URZ, UPT ;  /* 0x0000003f1500b28c */ /* 0x000fe4000bf25270 */
[----:B------:R-:W-:Y:S02]  /*b870*/  @UP4 UMOV UR17, UR8 ;  /* 0x0000000800114c82 */ /* 0x000fe40008000000 */
[----:B------:R-:W-:Y:S02]  /*b880*/  @UP4 UIMAD UR7, UR10, UR7, UR9 ;  /* 0x000000070a0742a4 */ /* 0x000fe4000f8e0209 */
[----:B------:R-:W-:-:S02]  /*b890*/  ULDC UR15, c[0x0][0x214] ;  /* 0x00008500000f7ab9 */ /* 0x000fc40000000800 */
[----:B------:R-:W-:Y:S02]  /*b8a0*/  @UP3 ULDC UR8, c[0x0][0x210] ;  /* 0x0000840000083ab9 */ /* 0x000fe40000000800 */
[----:B------:R-:W-:Y:S02]  /*b8b0*/  UISETP.EQ.AND UP2, UPT, UR20, URZ, UP2 ;  /* 0x0000003f1400728c */ /* 0x000fe40009742270 */
[----:B------:R-:W-:Y:S02]  /*b8c0*/  ULDC UR9, c[0x0][0x234] ;  /* 0x00008d0000097ab9 */ /* 0x000fe40000000800 */
[----:B------:R-:W-:Y:S02]  /*b8d0*/  @UP3 UIMAD UR8, UR8, UR15, URZ ;  /* 0x0000000f080832a4 */ /* 0x000fe4000f8e023f */
[----:B------:R-:W-:Y:S02]  /*b8e0*/  @!UP3 USEL UR8, UR15, UR9, !UP1 ;  /* 0x000000090f08b287 */ /* 0x000fe4000c800000 */
[----:B------:R-:W-:-:S02]  /*b8f0*/  UISETP.NE.OR UP0, UPT, UR10, -0x1, !UP2 ;  /* 0xffffffff0a00788c */ /* 0x000fc4000d705670 */
[----:B------:R-:W-:Y:S02]  /*b900*/  ULDC UR6, c[0x0][0x1c0] ;  /* 0x0000700000067ab9 */ /* 0x000fe40000000800 */
[----:B------:R-:W-:Y:S02]  /*b910*/  @UP3 UMOV UR23, 0x1 ;  /* 0x0000000100173882 */ /* 0x000fe40000000000 */
[----:B------:R-:W-:Y:S02]  /*b920*/  @!UP3 UIMAD UR23, UR8, UR6, URZ ;  /* 0x000000060817b2a4 */ /* 0x000fe4000f8e023f */
[----:B------:R-:W-:Y:S02]  /*b930*/  @!UP4 UMOV UR17, UR24 ;  /* 0x000000180011cc82 */ /* 0x000fe40008000000 */
[----:B------:R-:W-:Y:S01]  /*b940*/  @!UP4 UIADD3 UR7, UR25, UR22, URZ ;  /* 0x000000161907c290 */ /* 0x000fe2000fffe03f */
[----:B------:R-:W-:Y:S01]  /*b950*/  IADD3 R2, P0, R6, UR17, RZ ;  /* 0x0000001106027c10 */ /* 0x000fe2000ff1e0ff */
[----:B------:R-:W-:-:S02]  /*b960*/  UIADD3 UR16, -UR14, UR16, URZ ;  /* 0x000000100e107290 */ /* 0x000fc4000fffe13f */
[----:B------:R-:W-:Y:S02]  /*b970*/  UIMAD UR23, UR12, UR23, URZ ;  /* 0x000000170c1772a4 */ /* 0x000fe4000f8e023f */
[----:B------:R-:W-:Y:S01]  /*b980*/  @!UP0 UIMAD UR10, UR12, UR15, URZ ;  /* 0x0000000f0c0a82a4 */ /* 0x000fe2000f8e023f */
[----:B------:R-:W-:Y:S01]  /*b990*/  LEA.HI.X.SX32 R3, R6, UR7, 0x1, P0 ;  /* 0x0000000706037c11 */ /* 0x000fe200080f0eff */
[----:B------:R-:W-:Y:S01]  /*b9a0*/  USEL UR23, UR23, URZ, !UP2 ;  /* 0x0000003f17177287 */ /* 0x000fe2000d000000 */
[----:B------:R-:W-:Y:S01]  /*b9b0*/  ISETP.GE.AND P0, PT, R12, UR16, PT ;  /* 0x000000100c007c0c */ /* 0x000fe2000bf06270 */
[----:B------:R-:W-:Y:S02]  /*b9c0*/  @UP3 ULDC UR26, c[0x0][0x210] ;  /* 0x00008400001a3ab9 */ /* 0x000fe40000000800 */
[----:B------:R-:W-:Y:S01]  /*b9d0*/  @!UP3 UMOV UR26, 0x1 ;  /* 0x00000001001ab882 */ /* 0x000fe20000000000 */
[----:B-1----:R-:W-:Y:S01]  /*b9e0*/  IMAD.WIDE.U32 R10, R10, c[0x0][0x1f0], R2 ;  /* 0x00007c000a0a7a25 */ /* 0x002fe200078e0002 */
[----:B------:R-:W-:-:S02]  /*b9f0*/  UIMAD UR8, UR11, UR8, UR23 ;  /* 0x000000080b0872a4 */ /* 0x000fc4000f8e0217 */
[----:B------:R-:W-:Y:S02]  /*ba00*/  UIMAD UR14, UR14, UR26, URZ ;  /* 0x0000001a0e0e72a4 */ /* 0x000fe4000f8e023f */
[----:B------:R-:W-:Y:S02]  /*ba10*/  @!UP2 UMOV UR20, URZ ;  /* 0x0000003f0014ac82 */ /* 0x000fe40008000000 */
[----:B------:R-:W-:Y:S02]  /*ba20*/  @UP2 UMOV UR20, UR10 ;  /* 0x0000000a00142c82 */ /* 0x000fe40008000000 */
[----:B------:R-:W-:Y:S02]  /*ba30*/  UIMAD UR4, UR11, UR5, UR4 ;  /* 0x000000050b0472a4 */ /* 0x000fe4000f8e0204 */
[----:B------:R-:W-:Y:S02]  /*ba40*/  @!UP2 UMOV UR21, URZ ;  /* 0x0000003f0015ac82 */ /* 0x000fe40008000000 */
[----:B------:R-:W-:-:S02]  /*ba50*/  USHF.R.S32.HI UR7, URZ, 0x1f, UR8 ;  /* 0x0000001f3f077899 */ /* 0x000fc40008011408 */
[----:B------:R-:W-:Y:S01]  /*ba60*/  @UP2 USHF.R.S32.HI UR21, URZ, 0x1f, UR10 ;  /* 0x0000001f3f152899 */ /* 0x000fe2000801140a */
[----:B------:R-:W-:Y:S01]  /*ba70*/  IADD3 R9, R11, UR4, RZ ;  /* 0x000000040b097c10 */ /* 0x000fe2000fffe0ff */
[----:B------:R-:W-:Y:S02]  /*ba80*/  USHF.R.S32.HI UR6, URZ, 0x1f, UR14 ;  /* 0x0000001f3f067899 */ /* 0x000fe4000801140e */
        /* <DEDUP_REMOVED lines=16> */
.L_x_547:
[----:B------:R-:W-:Y:S05]  /*bb90*/  BSYNC B0 ;  /* 0x0000000000007941 */ /* 0x000fea0003800000 */
.L_x_546:
[----:B-1----:R-:W-:Y:S01]  /*bba0*/  IADD3 R3, R12, 0x10, RZ ;  /* 0x000000100c037810 */ /* 0x002fe20007ffe0ff */
[----:B------:R-:W-:Y:S03]  /*bbb0*/  BSSY B0, `(.L_x_548) ;  /* 0x0000013000007945 */ /* 0x000fe60003800000 */
[----:B------:R-:W-:-:S13]  /*bbc0*/  ISETP.GE.AND P0, PT, R3, UR16, PT ;  /* 0x0000001003007c0c */ /* 0x000fda000bf06270 */
[----:B------:R-:W-:Y:S05]  /*bbd0*/  @P0 BRA `(.L_x_549) ;  /* 0x0000010000000947 */ /* 0x000fea0003800000 */
[----:B------:R-:W-:Y:S01]  /*bbe0*/  IADD3 R7, P0, R14, 0x10, RZ ;  /* 0x000000100e077810 */ /* 0x000fe20007f1e0ff */
        /* <DEDUP_REMOVED lines=15> */
.L_x_549:
[----:B------:R-:W-:Y:S05]  /*bce0*/  BSYNC B0 ;  /* 0x0000000000007941 */ /* 0x000fea0003800000 */
.L_x_548:
[----:B------:R-:W-:Y:S01]  /*bcf0*/  IADD3 R2, R12, 0x20, RZ ;  /* 0x000000200c027810 */ /* 0x000fe20007ffe0ff */
        /* <DEDUP_REMOVED lines=12> */
[----:B-1----:R-:W-:-:S03]  /*bdc0*/  LEA R18, P3, R16, c[0x0][0x1d0], 0x1 ;  /* 0x0000740010127a11 */ /* 0x002fc600078608ff */
[----:B------:R-:W-:-:S04]  /*bdd0*/  IMAD R0, R7, c[0x0][0x1ec], R0 ;  /* 0x00007b0007007a24 */ /* 0x000fc800078e0200 */
[----:B------:R-:W-:-:S05]  /*bde0*/  IMAD.IADD R0, R17, 0x1, R0 ;  /* 0x0000000111007824 */ /* 0x000fca00078e0200 */
[----:B------:R-:W-:-:S05]  /*bdf0*/  LEA.HI.X R19, R16, c[0x0][0x1d4], R0, 0x1, P3 ;  /* 0x0000750010137a11 */ /* 0x000fca00018f0c00 */
[----:B------:R1:W-:Y:S04]  /*be00*/  @!P2 STG.E.128 [R18.64], RZ ;  /* 0x000000ff1200a986 */ /* 0x0003e8000c101d12 */
[----:B------:R1:W-:Y:S04]  /*be10*/  @!P1 STG.E.128 [R18.64+0x80], RZ ;  /* 0x000080ff12009986 */ /* 0x0003e8000c101d12 */
[----:B------:R1:W-:Y:S02]  /*be20*/  @!P0 STG.E.128 [R18.64+0x100], RZ ;  /* 0x000100ff12008986 */ /* 0x0003e4000c101d12 */
.L_x_551:
[----:B------:R-:W-:Y:S05]  /*be30*/  BSYNC B0 ;  /* 0x0000000000007941 */ /* 0x000fea0003800000 */
.L_x_550:
[----:B------:R-:W-:Y:S01]  /*be40*/  IADD3 R0, R12, 0x30, RZ ;  /* 0x000000300c007810 */ /* 0x000fe20007ffe0ff */
        /* <DEDUP_REMOVED lines=18> */
.L_x_553:
[----:B------:R-:W-:Y:S05]  /*bf70*/  BSYNC B0 ;  /* 0x0000000000007941 */ /* 0x000fea0003800000 */
.L_x_552:
[----:B------:R-:W-:-:S04]  /*bf80*/  ISETP.NE.AND P6, PT, R80, RZ, PT ;  /* 0x000000ff5000720c */ /* 0x000fc80003fc5270 */
[----:B------:R-:W-:Y:S02]  /*bf90*/  ISETP.GE.OR P5, PT, R12, UR16, P6 ;  /* 0x000000100c007c0c */ /* 0x000fe4000b7a6670 */
[----:B------:R-:W-:Y:S02]  /*bfa0*/  ISETP.GE.OR P4, PT, R3, UR16, P6 ;  /* 0x0000001003007c0c */ /* 0x000fe4000b786670 */
[----:B------:R-:W-:Y:S02]  /*bfb0*/  ISETP.GE.OR P3, PT, R2, UR16, P6 ;  /* 0x0000001002007c0c */ /* 0x000fe4000b766670 */
[----:B------:R-:W-:-:S07]  /*bfc0*/  ISETP.GE.OR P6, PT, R0, UR16, P6 ;  /* 0x0000001000007c0c */ /* 0x000fce000b7c6670 */
[----:B------:R-:W-:Y:S02]  /*bfd0*/  @!P5 IMAD R7, R12, UR26, RZ ;  /* 0x0000001a0c07dc24 */ /* 0x000fe4000f8e02ff */
[----:B------:R-:W-:Y:S02]  /*bfe0*/  @!P4 IMAD R8, R3, UR26, RZ ;  /* 0x0000001a0308cc24 */ /* 0x000fe4000f8e02ff */
[----:B--2---:R-:W-:Y:S01]  /*bff0*/  @!P3 IMAD R4, R2, UR26, RZ ;  /* 0x0000001a0204bc24 */ /* 0x004fe2000f8e02ff */
        /* <DEDUP_REMOVED lines=19> */
[----:B------:R-:W-:Y:S02]  /*c130*/  IMAD R0, R0, UR26, RZ ;  /* 0x0000001a00007c24 */ /* 0x000fe4000f8e02ff */
[----:B--2---:R-:W-:-:S03]  /*c140*/  IMAD.MOV.U32 R5, RZ, RZ, 0x7f800000 ;  /* 0x7f800000ff057424 */ /* 0x004fc600078e00ff */
[----:B------:R-:W-:-:S04]  /*c150*/  IADD3 R3, P0, R0, UR8, RZ ;  /* 0x0000000800037c10 */ /* 0x000fc8000ff1e0ff */
[----:B------:R-:W-:Y:S02]  /*c160*/  LEA.HI.X.SX32 R0, R0, UR6, 0x1, P0 ;  /* 0x0000000600007c11 */ /* 0x000fe400080f0eff */
[----:B------:R-:W-:-:S04]  /*c170*/  LEA R2, P0, R3, c[0x0][0x200], 0x2 ;  /* 0x0000800003027a11 */ /* 0x000fc800078010ff */
[----:B------:R-:W-:-:S05]  /*c180*/  LEA.HI.X R3, R3, c[0x0][0x204], R0, 0x2, P0 ;  /* 0x0000810003037a11 */ /* 0x000fca00000f1400 */
[----:B------:R-:W-:Y:S01]  /*c190*/  STG.E [R2.64], R5 ;  /* 0x0000000502007986 */ /* 0x000fe2000c101912 */
[----:B------:R-:W-:Y:S05]  /*c1a0*/  EXIT ;  /* 0x000000000000794d */ /* 0x000fea0003800000 */
.L_x_554:
        /* <DEDUP_REMOVED lines=13> */
.L_x_1286:


//--------------------- .text._ZN5flash16flash_fwd_kernelI23Flash_fwd_kernel_traitsILi192ELi64ELi64ELi4ELb0ELb0EN7cutlass6half_tE19Flash_kernel_traitsILi192ELi64ELi64ELi4ES3_EELb1ELb0ELb1ELb0ELb0ELb0ELb0ELb0EEEvNS_16Flash_fwd_paramsE --------------------------
	.section	.text._ZN5flash16flash_fwd_kernelI23Flash_fwd_kernel_traitsILi192ELi64ELi64ELi4ELb0ELb0EN7cutlass6half_tE19Flash_kernel_traitsILi192ELi64ELi64ELi4ES3_EELb1ELb0ELb1ELb0ELb0ELb0ELb0ELb0EEEvNS_16Flash_fwd_paramsE,"ax",@progbits
	.sectioninfo	@"SHI_REGISTERS=250"
	.align	128
        .global         _ZN5flash16flash_fwd_kernelI23Flash_fwd_kernel_traitsILi192ELi64ELi64ELi4ELb0ELb0EN7cutlass6half_tE19Flash_kernel_traitsILi192ELi64ELi64ELi4ES3_EELb1ELb0ELb1ELb0ELb0ELb0ELb0ELb0EEEvNS_16Flash_fwd_paramsE
        .type           _ZN5flash16flash_fwd_kernelI23Flash_fwd_kernel_traitsILi192ELi64ELi64ELi4ELb0ELb0EN7cutlass6half_tE19Flash_kernel_traitsILi192ELi64ELi64ELi4ES3_EELb1ELb0ELb1ELb0ELb0ELb0ELb0ELb0EEEvNS_16Flash_fwd_paramsE,@function
        .size           _ZN5flash16flash_fwd_kernelI23Flash_fwd_kernel_traitsILi192ELi64ELi64ELi4ELb0ELb0EN7cutlass6half_tE19Flash_kernel_traitsILi192ELi64ELi64ELi4ES3_EELb1ELb0ELb1ELb0ELb0ELb0ELb0ELb0EEEvNS_16Flash_fwd_paramsE,(.L_x_1287 - _ZN5flash16flash_fwd_kernelI23Flash_fwd_kernel_traitsILi192ELi64ELi64ELi4ELb0ELb0EN7cutlass6half_tE19Flash_kernel_traitsILi192ELi64ELi64ELi4ES3_EELb1ELb0ELb1ELb0ELb0ELb0ELb0ELb0EEEvNS_16Flash_fwd_paramsE)
        .other          _ZN5flash16flash_fwd_kernelI23Flash_fwd_kernel_traitsILi192ELi64ELi64ELi4ELb0ELb0EN7cutlass6half_tE19Flash_kernel_traitsILi192ELi64ELi64ELi4ES3_EELb1ELb0ELb1ELb0ELb0ELb0ELb0ELb0EEEvNS_16Flash_fwd_paramsE,@"STO_CUDA_ENTRY STV_DEFAULT"
_ZN5flash16flash_fwd_kernelI23Flash_fwd_kernel_traitsILi192ELi64ELi64ELi4ELb0ELb0EN7cutlass6half_tE19Flash_kernel_traitsILi192ELi64ELi64ELi4ES3_EELb1ELb0ELb1ELb0ELb0ELb0ELb0ELb0EEEvNS_16Flash_fwd_paramsE:
.text._ZN5flash16flash_fwd_kernelI23Flash_fwd_kernel_traitsILi192ELi64ELi64ELi4ELb0ELb0EN7cutlass6half_tE19Flash_kernel_traitsILi192ELi64ELi64ELi4ES3_EELb1ELb0ELb1ELb0ELb0ELb0ELb0ELb0EEEvNS_16Flash_fwd_paramsE:
        /* <DEDUP_REMOVED lines=15> */
[----:B------:R-:W1:Y:S01]  /*00f0*/  S2UR UR13, SR_CTAID.Y ;  /* 0x00000000000d79c3 */ /* 0x000e620000002600 */
[----:B------:R-:W-:Y:S02]  /*0100*/  UISETP.NE.U32.AND UP2, UPT, URZ, UR6, UPT ;  /* 0x000000063f00728c */ /* 0x000fe4000bf45070 */
[----:B------:R-:W-:Y:S02]  /*0110*/  UISETP.NE.U32.AND UP1, UPT, URZ, UR4, UPT ;  /* 0x000000043f00728c */ /* 0x000fe4000bf25070 */
[----:B------:R-:W-:-:S02]  /*0120*/  UISETP.NE.AND.EX UP2, UPT, URZ, UR7, UPT, UP2 ;  /* 0x000000073f00728c */ /* 0x000fc4000bf45320 */
[----:B------:R-:W-:Y:S01]  /*0130*/  UMOV UR10, 0x4 ;  /* 0x00000004000a7882 */ /* 0x000fe20000000000 */
[----:B------:R-:W1:Y:S01]  /*0140*/  S2UR UR12, SR_CTAID.Z ;  /* 0x00000000000c79c3 */ /* 0x000e620000002700 */
[----:B------:R-:W-:Y:S02]  /*0150*/  UISETP.NE.AND.EX UP1, UPT, URZ, UR5, UPT, UP1 ;  /* 0x000000053f00728c */ /* 0x000fe4000bf25310 */
[----:B------:R-:W-:Y:S01]  /*0160*/  PLOP3.LUT P0, PT, PT, PT, UP2, 0x80, 0x0 ;  /* 0x000000000000781c */ /* 0x000fe20003f0f028 */
[----:B------:R-:W-:Y:S02]  /*0170*/  ULDC.U8 UR6, c[0x0][0x312] ;  /* 0x0000c48000067ab9 */ /* 0x000fe40000000000 */
[----:B------:R-:W-:Y:S02]  /*0180*/  ULDC.64 UR4, c[0x0][0x248] ;  /* 0x0000920000047ab9 */ /* 0x000fe40000000a00 */
[----:B------:R-:W-:Y:S02]  /*0190*/  UISETP.NE.AND UP3, UPT, UR6, URZ, UPT ;  /* 0x0000003f0600728c */ /* 0x000fe4000bf65270 */
[----:B------:R-:W-:-:S04]  /*01a0*/  UISETP.EQ.U32.AND UP0, UPT, URZ, UR4, UPT ;  /* 0x000000043f00728c */ /* 0x000fc8000bf02070 */
[----:B------:R-:W-:Y:S02]  /*01b0*/  UISETP.EQ.OR.EX UP0, UPT, URZ, UR5, !UP3, UP0 ;  /* 0x000000053f00728c */ /* 0x000fe4000df02700 */
[----:B-1----:R-:W-:-:S06]  /*01c0*/  ULOP3.LUT UR8, UR12, UR14, UR13, 0xfe, !UPT ;  /* 0x0000000e0c087292 */ /* 0x002fcc000f8efe0d */
[----:B--2---:R-:W-:Y:S01]  /*01d0*/  LOP3.LUT P3, RZ, R92, UR8, RZ, 0xfc, !PT ;  /* 0x000000085cff7c12 */ /* 0x004fe2000f86fcff */
[----:B------:R-:W-:Y:S02]  /*01e0*/  ULDC.64 UR8, c[0x0][0x240] ;  /* 0x0000900000087ab9 */ /* 0x000fe40000000a00 */
[----:B------:R-:W-:-:S06]  /*01f0*/  UIMAD.WIDE UR8, UR13, UR10, UR8 ;  /* 0x0000000a0d0872a5 */ /* 0x000fcc000f8e0208 */
[----:B------:R-:W-:Y:S02]  /*0200*/  IMAD.U32 R12, RZ, RZ, UR8 ;  /* 0x00000008ff0c7e24 */ /* 0x000fe4000f8e00ff */
[----:B------:R-:W-:Y:S02]  /*0210*/  IMAD.U32 R13, RZ, RZ, UR9 ;  /* 0x00000009ff0d7e24 */ /* 0x000fe4000f8e00ff */
[----:B------:R-:W-:Y:S02]  /*0220*/  @!P3 IMAD.MOV.U32 R4, RZ, RZ, c[0x0][0x308] ;  /* 0x0000c200ff04b624 */ /* 0x000fe400078e00ff */
[----:B------:R-:W-:Y:S01]  /*0230*/  @!P3 IMAD.MOV.U32 R5, RZ, RZ, c[0x0][0x30c] ;  /* 0x0000c300ff05b624 */ /* 0x000fe200078e00ff */
[----:B------:R-:W-:Y:S02]  /*0240*/  ULDC.64 UR4, c[0x0][0x248] ;  /* 0x0000920000047ab9 */ /* 0x000fe40000000a00 */
[----:B------:R-:W-:Y:S02]  /*0250*/  UIMAD.WIDE UR4, UR13, UR10, UR4 ;  /* 0x0000000a0d0472a5 */ /* 0x000fe4000f8e0204 */
[----:B------:R-:W-:-:S02]  /*0260*/  ULDC.64 UR6, c[0x0][0x250] ;  /* 0x0000940000067ab9 */ /* 0x000fc40000000a00 */
        /* <DEDUP_REMOVED lines=14> */
[----:B------:R-:W-:Y:S02]  /*0350*/  PLOP3.LUT P1, PT, PT, PT, UP1, 0x80, 0x0 ;  /* 0x000000000000781c */ /* 0x000fe40003f2f018 */
[----:B-1----:R-:W-:Y:S01]  /*0360*/  MOV R4, UR4 ;  /* 0x0000000400047c02 */ /* 0x002fe20008000f00 */
[----:B------:R-:W-:-:S10]  /*0370*/  IMAD.U32 R5, RZ, RZ, UR5 ;  /* 0x00000005ff057e24 */ /* 0x000fd4000f8e00ff */
[----:B------:R1:W4:Y:S04]  /*0380*/  @P1 LDG.E R2, [R10.64] ;  /* 0x000000120a021981 */ /* 0x000328000c1e1900 */
[----:B------:R-:W5:Y:S01]  /*0390*/  @!P2 LDG.E R0, [R4.64] ;  /* 0x000000120400a981 */ /* 0x000f62000c1e1900 */
[----:B------:R-:W-:Y:S01]  /*03a0*/  UMOV UR11, 0xffffffff ;  /* 0xffffffff000b7882 */ /* 0x000fe20000000000 */
[----:B------:R-:W-:Y:S01]  /*03b0*/  SHF.R.S32.HI R3, RZ, 0x1f, R92 ;  /* 0x0000001fff037819 */ /* 0x000fe2000001145c */
[----:B------:R-:W-:Y:S02]  /*03c0*/  UMOV UR24, 0xffffffff ;  /* 0xffffffff00187882 */ /* 0x000fe40000000000 */
[----:B------:R-:W-:Y:S01]  /*03d0*/  ULDC UR4, c[0x0][0x1c0] ;  /* 0x0000700000047ab9 */ /* 0x000fe20000000800 */
[----:B------:R-:W-:Y:S01]  /*03e0*/  LEA.HI R95, R3, R92, RZ, 0x5 ;  /* 0x0000005c035f7211 */ /* 0x000fe200078f28ff */
[----:B------:R-:W-:-:S02]  /*03f0*/  UIMAD UR4, UR13, UR4, UR12 ;  /* 0x000000040d0472a4 */ /* 0x000fc4000f8e020c */
[----:B------:R-:W-:Y:S02]  /*0400*/  UMOV UR21, URZ ;  /* 0x0000003f00157c82 */ /* 0x000fe40008000000 */
[----:B------:R-:W-:-:S04]  /*0410*/  USHF.L.U32 UR5, UR4, 0x5, URZ ;  /* 0x0000000504057899 */ /* 0x000fc8000800063f */
[----:B------:R-:W-:Y:S01]  /*0420*/  USHF.R.S32.HI UR4, URZ, 0x1f, UR5 ;  /* 0x0000001f3f047899 */ /* 0x000fe20008011405 */
[----:B-1----:R-:W-:-:S05]  /*0430*/  LOP3.LUT R11, R95, 0xffffffe0, RZ, 0xc0, !PT ;  /* 0xffffffe05f0b7812 */ /* 0x002fca00078ec0ff */
[----:B------:R-:W-:Y:S01]  /*0440*/  IMAD.IADD R11, R92, 0x1, -R11 ;  /* 0x000000015c0b7824 */ /* 0x000fe200078e0a0b */
[----:B--2---:R-:W1:Y:S08]  /*0450*/  @P0 R2UR UR11, R9 ;  /* 0x00000000090b03c2 */ /* 0x004e7000000e0000 */
[----:B---3--:R-:W1:Y:S08]  /*0460*/  @P0 R2UR UR17, R8 ;  /* 0x00000000081103c2 */ /* 0x008e7000000e0000 */
[----:B----4-:R2:W3:Y:S01]  /*0470*/  @P1 R2UR UR21, R2 ;  /* 0x00000000021513c2 */ /* 0x0104e200000e0000 */
[----:B------:R-:W-:-:S02]  /*0480*/  IADD3 R210, P1, P0, R6, UR5, R11 ;  /* 0x0000000506d27c10 */ /* 0x000fc4000f83e00b */
[----:B------:R-:W-:Y:S01]  /*0490*/  SHF.R.S32.HI R6, RZ, 0x1f, R11 ;  /* 0x0000001fff067819 */ /* 0x000fe2000001140b */
[----:B-1----:R-:W-:-:S03]  /*04a0*/  @UP2 UIADD3 UR17, UR17, -UR11, URZ ;  /* 0x8000000b11112290 */ /* 0x002fc6000fffe03f */
[----:B------:R-:W-:Y:S01]  /*04b0*/  IADD3.X R6, R7, UR4, R6, P1, P0 ;  /* 0x0000000407067c10 */ /* 0x000fe20008fe0406 */
[----:B-----5:R2:W1:Y:S01]  /*04c0*/  @!P2 R2UR UR24, R0 ;  /* 0x000000000018a3c2 */ /* 0x02046200000e0000 */
[----:B------:R-:W-:Y:S02]  /*04d0*/  ISETP.NE.U32.AND P2, PT, RZ, c[0x0][0x248], PT ;  /* 0x00009200ff007a0c */ /* 0x000fe40003f45070 */
[----:B------:R-:W-:Y:S02]  /*04e0*/  @!UP2 ULDC UR17, c[0x0][0x214] ;  /* 0x000085000011aab9 */ /* 0x000fe40000000800 */
[----:B------:R-:W-:-:S13]  /*04f0*/  ISETP.NE.AND.EX P2, PT, RZ, c[0x0][0x24c], PT, P2 ;  /* 0x00009300ff007a0c */ /* 0x000fda0003f45320 */
[----:B-123--:R-:W-:Y:S05]  /*0500*/  @!P2 BRA `(.L_x_555) ;  /* 0x000000700000a947 */ /* 0x00efea0003800000 */
[----:B------:R-:W-:-:S13]  /*0510*/  PLOP3.LUT P0, PT, PT, PT, UP3, 0x80, 0x0 ;  /* 0x000000000000781c */ /* 0x000fda0003f0f038 */
[----:B------:R-:W2:Y:S04]  /*0520*/  @P0 LDG.E R0, [R4.64+0x4] ;  /* 0x0000041204000981 */ /* 0x000ea8000c1e1900 */
[----:B------:R-:W3:Y:S01]  /*0530*/  @!P0 LDG.E R2, [R4.64] ;  /* 0x0000001204028981 */ /* 0x000ee2000c1e1900 */
[----:B--2---:R-:W1:Y:S02]  /*0540*/  @P0 R2UR UR6, R0 ;  /* 0x00000000000603c2 */ /* 0x004e6400000e0000 */
[----:B-1----:R-:W-:-:S11]  /*0550*/  @UP3 UIADD3 UR6, UR6, -UR24, URZ ;  /* 0x8000001806063290 */ /* 0x002fd6000fffe03f */
[----:B---3--:R1:W2:Y:S02]  /*0560*/  @!P0 R2UR UR6, R2 ;  /* 0x00000000020683c2 */ /* 0x0082a400000e0000 */
[----:B-12---:R-:W-:Y:S05]  /*0570*/  BRA `(.L_x_556) ;  /* 0x0000001000007947 */ /* 0x006fea0003800000 */
.L_x_555:
[----:B------:R-:W-:Y:S02]  /*0580*/  ULDC UR6, c[0x0][0x218] ;  /* 0x0000860000067ab9 */ /* 0x000fe40000000800 */
.L_x_556:
        /* <DEDUP_REMOVED lines=52> */
[----:B------:R-:W-:Y:S01]  /*08d0*/  ULDC.U8 UR20, c[0x0][0x328] ;  /* 0x0000ca0000147ab9 */ /* 0x000fe20000000000 */
[----:B------:R-:W-:Y:S01]  /*08e0*/  IMAD.U32 R17, RZ, RZ, UR14 ;  /* 0x0000000eff117e24 */ /* 0x000fe2000f8e00ff */
[----:B------:R-:W-:Y:S01]  /*08f0*/  UISETP.NE.AND UP3, UPT, UR20, URZ, UPT ;  /* 0x0000003f1400728c */ /* 0x000fe2000bf65270 */
[----:B------:R-:W-:Y:S01]  /*0900*/  IMAD.IADD R92, R92, 0x1, -R5 ;  /* 0x000000015c5c7824 */ /* 0x000fe200078e0a05 */
[----:B------:R-:W-:Y:S01]  /*0910*/  @!UP0 USHF.R.S32.HI UR21, URZ, 0x1f, UR13 ;  /* 0x0000001f3f158899 */ /* 0x000fe2000801140d */
[--C-:B------:R-:W-:Y:S01]  /*0920*/  SHF.R.S32.HI R15, RZ, 0x1f, R14.reuse ;  /* 0x0000001fff0f7819 */ /* 0x100fe2000001140e */
[----:B------:R-:W-:Y:S01]  /*0930*/  @UP0 UIMAD.WIDE.U32 UR8, UR11, UR6, URZ ;  /* 0x000000060b0802a5 */ /* 0x000fe2000f8e003f */
[----:B------:R-:W-:Y:S01]  /*0940*/  IMAD.SHL.U32 R8, R92, 0x8, RZ ;  /* 0x000000085c087824 */ /* 0x000fe200078e00ff */
[----:B------:R-:W-:Y:S01]  /*0950*/  ULDC.64 UR4, c[0x0][0x1e0] ;  /* 0x0000780000047ab9 */ /* 0x000fe20000000a00 */
[----:B------:R-:W-:Y:S01]  /*0960*/  BSSY B0, `(.L_x_558) ;  /* 0x000003c000007945 */ /* 0x000fe20003800000 */
[----:B------:R-:W-:Y:S01]  /*0970*/  @!UP0 UIMAD UR21, UR21, UR4, URZ ;  /* 0x00000004151582a4 */ /* 0x000fe2000f8e023f */
[----:B------:R-:W-:Y:S01]  /*0980*/  IMAD.WIDE R16, R17, 0x40, R14 ;  /* 0x0000004011107825 */ /* 0x000fe200078e020e */
[----:B------:R-:W-:Y:S01]  /*0990*/  USHF.R.S32.HI UR22, URZ, 0x1f, UR12 ;  /* 0x0000001f3f167899 */ /* 0x000fe2000801140c */
[C---:B------:R-:W-:Y:S01]  /*09a0*/  IADD3 R7, R8.reuse, 0x40, RZ ;  /* 0x0000004008077810 */ /* 0x040fe20007ffe0ff */
[----:B------:R-:W-:Y:S01]  /*09b0*/  UISETP.EQ.AND UP3, UPT, UR16, URZ, UP3 ;  /* 0x0000003f1000728c */ /* 0x000fe20009f62270 */
[----:B------:R-:W-:Y:S01]  /*09c0*/  IADD3 R6, R8, 0x80, RZ ;  /* 0x0000008008067810 */ /* 0x000fe20007ffe0ff */
[----:B------:R-:W-:-:S02]  /*09d0*/  @!UP2 UISETP.NE.AND UP1, UPT, UR20, URZ, UPT ;  /* 0x0000003f1400a28c */ /* 0x000fc4000bf25270 */
[----:B------:R-:W-:Y:S02]  /*09e0*/  @UP0 UIMAD UR7, UR11, UR7, UR9 ;  /* 0x000000070b0702a4 */ /* 0x000fe4000f8e0209 */
[----:B------:R-:W-:Y:S02]  /*09f0*/  ULDC UR10, c[0x0][0x214] ;  /* 0x00008500000a7ab9 */ /* 0x000fe40000000800 */
[----:B------:R-:W-:Y:S02]  /*0a00*/  @UP2 ULDC UR16, c[0x0][0x210] ;  /* 0x0000840000102ab9 */ /* 0x000fe40000000800 */
[----:B------:R-:W-:Y:S02]  /*0a10*/  @!UP0 UIMAD.WIDE.U32 UR24, UR13, UR4, URZ ;  /* 0x000000040d1882a5 */ /* 0x000fe4000f8e003f */
[----:B------:R-:W-:Y:S02]  /*0a20*/  ULDC UR9, c[0x0][0x234] ;  /* 0x00008d0000097ab9 */ /* 0x000fe40000000800 */
[----:B------:R-:W-:-:S02]  /*0a30*/  @!UP0 UIMAD UR21, UR13, UR5, UR21 ;  /* 0x000000050d1582a4 */ /* 0x000fc4000f8e0215 */
[----:B------:R-:W-:Y:S02]  /*0a40*/  @UP2 UIMAD UR16, UR16, UR10, URZ ;  /* 0x0000000a101022a4 */ /* 0x000fe4000f8e023f */
[----:B------:R-:W-:Y:S02]  /*0a50*/  ULDC.64 UR4, c[0x0][0x1f0] ;  /* 0x00007c0000047ab9 */ /* 0x000fe40000000a00 */
[----:B------:R-:W-:Y:S02]  /*0a60*/  @!UP2 USEL UR16, UR10, UR9, !UP1 ;  /* 0x000000090a10a287 */ /* 0x000fe4000c800000 */
[----:B------:R-:W-:Y:S02]  /*0a70*/  ULDC UR6, c[0x0][0x1c0] ;  /* 0x0000700000067ab9 */ /* 0x000fe40000000800 */
[----:B------:R-:W-:Y:S02]  /*0a80*/  UIMAD UR4, UR22, UR4, URZ ;  /* 0x00000004160472a4 */ /* 0x000fe4000f8e023f */
[----:B------:R-:W-:-:S02]  /*0a90*/  @!UP0 UMOV UR8, UR24 ;  /* 0x0000001800088c82 */ /* 0x000fc40008000000 */
[----:B------:R-:W-:Y:S01]  /*0aa0*/  @UP2 UMOV UR22, 0x1 ;  /* 0x0000000100162882 */ /* 0x000fe20000000000 */
[----:B------:R-:W-:Y:S01]  /*0ab0*/  IADD3 R4, P0, R8, UR8, RZ ;  /* 0x0000000808047c10 */ /* 0x000fe2000ff1e0ff */
[----:B------:R-:W-:Y:S02]  /*0ac0*/  @!UP2 UIMAD UR22, UR16, UR6, URZ ;  /* 0x000000061016a2a4 */ /* 0x000fe4000f8e023f */
[----:B------:R-:W-:Y:S02]  /*0ad0*/  @!UP0 UIADD3 UR7, UR25, UR21, URZ ;  /* 0x0000001519078290 */ /* 0x000fe4000fffe03f */
[----:B------:R-:W-:Y:S02]  /*0ae0*/  UIADD3 UR17, -UR15, UR17, URZ ;  /* 0x000000110f117290 */ /* 0x000fe4000fffe13f */
[----:B------:R-:W-:Y:S02]  /*0af0*/  @UP3 UIMAD UR20, UR13, UR10, URZ ;  /* 0x0000000a0d1432a4 */ /* 0x000fe4000f8e023f */
[----:B------:R-:W-:Y:S01]  /*0b00*/  UIMAD UR22, UR13, UR22, URZ ;  /* 0x000000160d1672a4 */ /* 0x000fe2000f8e023f */
[----:B------:R-:W-:Y:S01]  /*0b10*/  LEA.HI.X.SX32 R5, R8, UR7, 0x1, P0 ;  /* 0x0000000708057c11 */ /* 0x000fe200080f0eff */
[----:B------:R-:W-:Y:S01]  /*0b20*/  @UP3 USEL UR20, UR20, UR11, !UP0 ;  /* 0x0000000b14143287 */ /* 0x000fe2000c000000 */
[----:B------:R-:W-:Y:S01]  /*0b30*/  ISETP.GE.AND P0, PT, R14, UR17, PT ;  /* 0x000000110e007c0c */ /* 0x000fe2000bf06270 */
[----:B------:R-:W-:-:S02]  /*0b40*/  @UP2 ULDC UR23, c[0x0][0x210] ;  /* 0x0000840000172ab9 */ /* 0x000fc40000000800 */
[----:B------:R-:W-:Y:S01]  /*0b50*/  USEL UR22, UR22, URZ, !UP3 ;  /* 0x0000003f16167287 */ /* 0x000fe2000d800000 */
[----:B-1----:R-:W-:Y:S01]  /*0b60*/  IMAD.WIDE.U32 R10, R10, c[0x0][0x1f0], R4 ;  /* 0x00007c000a0a7a25 */ /* 0x002fe200078e0004 */
[----:B------:R-:W-:Y:S02]  /*0b70*/  @!UP2 UMOV UR23, 0x1 ;  /* 0x000000010017a882 */ /* 0x000fe40000000000 */
[----:B------:R-:W-:Y:S02]  /*0b80*/  UIMAD UR15, UR15, UR23, URZ ;  /* 0x000000170f0f72a4 */ /* 0x000fe4000f8e023f */
[----:B------:R-:W-:Y:S02]  /*0b90*/  UIMAD UR16, UR12, UR16, UR22 ;  /* 0x000000100c1072a4 */ /* 0x000fe4000f8e0216 */
[----:B------:R-:W-:Y:S02]  /*0ba0*/  @!UP3 UMOV UR26, URZ ;  /* 0x0000003f001abc82 */ /* 0x000fe40008000000 */
[----:B------:R-:W-:-:S02]  /*0bb0*/  @UP3 UMOV UR26, UR20 ;  /* 0x00000014001a3c82 */ /* 0x000fc40008000000 */
[----:B------:R-:W-:Y:S02]  /*0bc0*/  UIMAD UR4, UR12, UR5, UR4 ;  /* 0x000000050c0472a4 */ /* 0x000fe4000f8e0204 */
[----:B------:R-:W-:Y:S02]  /*0bd0*/  @!UP3 UMOV UR27, URZ ;  /* 0x0000003f001bbc82 */ /* 0x000fe40008000000 */
[----:B------:R-:W-:Y:S02]  /*0be0*/  USHF.R.S32.HI UR6, URZ, 0x1f, UR15 ;  /* 0x0000001f3f067899 */ /* 0x000fe4000801140f */
        /* <DEDUP_REMOVED lines=19> */
.L_x_559:
[----:B------:R-:W-:Y:S05]  /*0d20*/  BSYNC B0 ;  /* 0x0000000000007941 */ /* 0x000fea0003800000 */
.L_x_558:
        /* <DEDUP_REMOVED lines=20> */
.L_x_561:
[----:B------:R-:W-:Y:S05]  /*0e70*/  BSYNC B0 ;  /* 0x0000000000007941 */ /* 0x000fea0003800000 */
.L_x_560:
        /* <DEDUP_REMOVED lines=20> */
.L_x_563:
[----:B------:R-:W-:Y:S05]  /*0fc0*/  BSYNC B0 ;  /* 0x0000000000007941 */ /* 0x000fea0003800000 */
.L_x_562:
        /* <DEDUP_REMOVED lines=19> */
.L_x_565:
[----:B------:R-:W-:Y:S05]  /*1100*/  BSYNC B0 ;  /* 0x0000000000007941 */ /* 0x000fea0003800000 */
.L_x_564:
        /* <DEDUP_REMOVED lines=35> */
.L_x_557:
[----:B------:R-:W-:Y:S01]  /*1340*/  UISETP.NE.AND UP0, UPT, UR11, -0x1, UPT ;  /* 0xffffffff0b00788c */ /* 0x000fe2000bf05270 */
[----:B------:R-:W1:Y:S01]  /*1350*/  LDC.U8 R4, c[0x0][0x2d8] ;  /* 0x0000b600ff047b82 */ /* 0x000e620000000000 */
        /* <DEDUP_REMOVED lines=8> */
[----:B------:R-:W-:Y:S02]  /*13e0*/  @!UP0 UIMAD UR25, UR25, UR6, URZ ;  /* 0x00000006191982a4 */ /* 0x000fe4000f8e023f */
[----:B------:R-:W-:-:S02]  /*13f0*/  ULDC.64 UR4, c[0x0][0x198] ;  /* 0x0000660000047ab9 */ /* 0x000fc40000000a00 */
[----:B------:R-:W-:Y:S02]  /*1400*/  @!UP0 UIMAD.WIDE.U32 UR28, UR13, UR6, URZ ;  /* 0x000000060d1c82a5 */ /* 0x000fe4000f8e003f */
[----:B------:R-:W-:Y:S02]  /*1410*/  @UP1 UIMAD.WIDE.U32 UR32, UR26, UR4, URZ ;  /* 0x000000041a2012a5 */ /* 0x000fe4000f8e003f */
[----:B------:R-:W-:Y:S02]  /*1420*/  @!UP0 UIMAD UR25, UR13, UR7, UR25 ;  /* 0x000000070d1982a4 */ /* 0x000fe4000f8e0219 */
[----:B------:R-:W-:Y:S02]  /*1430*/  @UP1 UIMAD UR7, UR26, UR5, UR33 ;  /* 0x000000051a0712a4 */ /* 0x000fe4000f8e0221 */
[----:B------:R-:W-:Y:S02]  /*1440*/  @UP0 UMOV UR6, UR30 ;  /* 0x0000001e00060c82 */ /* 0x000fe40008000000 */
[----:B------:R-:W-:-:S02]  /*1450*/  @!UP0 UIADD3 UR20, UR29, UR25, URZ ;  /* 0x000000191d148290 */ /* 0x000fc4000fffe03f */
        /* <DEDUP_REMOVED lines=15> */
.L_x_566:
        /* <DEDUP_REMOVED lines=44> */
.L_x_567:
[CC--:B------:R-:W-:Y:S01]  /*1810*/  LEA.HI R7, R3.reuse, R92.reuse, RZ, 0x3 ;  /* 0x0000005c03077211 */ /* 0x0c0fe200078f18ff */
[----:B------:R-:W1:Y:S01]  /*1820*/  S2R R16, SR_CTAID.Z ;  /* 0x0000000000107919 */ /* 0x000e620000002700 */
[----:B------:R-:W-:Y:S01]  /*1830*/  LEA.HI R5, R3, R92, RZ, 0x4 ;  /* 0x0000005c03057211 */ /* 0x000fe200078f20ff */
[----:B------:R-:W-:Y:S01]  /*1840*/  IMAD.U32 R19, RZ, RZ, UR14 ;  /* 0x0000000eff137e24 */ /* 0x000fe2000f8e00ff */
[----:B------:R-:W-:Y:S01]  /*1850*/  SHF.R.S32.HI R14, RZ, 0x3, R7 ;  /* 0x00000003ff0e7819 */ /* 0x000fe20000011407 */
[----:B------:R-:W-:Y:S01]  /*1860*/  BSSY B0, `(.L_x_568) ;  /* 0x0000066000007945 */ /* 0x000fe20003800000 */
[----:B------:R-:W-:Y:S02]  /*1870*/  LOP3.LUT R7, R7, 0xfffffff8, RZ, 0xc0, !PT ;  /* 0xfffffff807077812 */ /* 0x000fe400078ec0ff */
[----:B------:R-:W-:Y:S01]  /*1880*/  SHF.R.S32.HI R8, RZ, 0x4, R5 ;  /* 0x00000004ff087819 */ /* 0x000fe20000011405 */
[----:B------:R-:W-:Y:S01]  /*1890*/  IMAD.SHL.U32 R197, R14, 0x40, RZ ;  /* 0x000000400ec57824 */ /* 0x000fe200078e00ff */
[----:B------:R-:W-:Y:S01]  /*18a0*/  SHF.R.S32.HI R15, RZ, 0x1f, R14 ;  /* 0x0000001fff0f7819 */ /* 0x000fe2000001140e */
[----:B------:R-:W-:Y:S01]  /*18b0*/  IMAD.IADD R2, R92, 0x1, -R7 ;  /* 0x000000015c027824 */ /* 0x000fe200078e0a07 */
[----:B------:R-:W-:-:S02]  /*18c0*/  LEA.HI R193, R5, R8, RZ, 0x1 ;  /* 0x0000000805c17211 */ /* 0x000fc400078f08ff */
[----:B------:R-:W-:Y:S01]  /*18d0*/  LOP3.LUT R197, R197, 0x1c0, RZ, 0xc0, !PT ;  /* 0x000001c0c5c57812 */ /* 0x000fe200078ec0ff */
[----:B------:R-:W-:Y:S01]  /*18e0*/  IMAD.SHL.U32 R206, R2, 0x8, RZ ;  /* 0x0000000802ce7824 */ /* 0x000fe200078e00ff */
[----:B------:R-:W-:Y:S01]  /*18f0*/  LOP3.LUT R5, R5, 0xfffffff0, RZ, 0xc0, !PT ;  /* 0xfffffff005057812 */ /* 0x000fe200078ec0ff */
[----:B------:R-:W-:Y:S01]  /*1900*/  IMAD R9, R15, c[0x0][0x198], RZ ;  /* 0x000066000f097a24 */ /* 0x000fe200078e02ff */
[----:B------:R-:W-:Y:S01]  /*1910*/  LOP3.LUT R193, R193, 0xfffffffe, RZ, 0xc0, !PT ;  /* 0xfffffffec1c17812 */ /* 0x000fe200078ec0ff */
[----:B------:R-:W-:Y:S01]  /*1920*/  IMAD.WIDE R18, R19, 0x40, R14 ;  /* 0x0000004013127825 */ /* 0x000fe200078e020e */
[--C-:B------:R-:W-:Y:S02]  /*1930*/  LOP3.LUT R0, R197, 0x38, R206.reuse, 0xf8, !PT ;  /* 0x00000038c5007812 */ /* 0x100fe400078ef8ce */
[----:B------:R-:W-:Y:S01]  /*1940*/  SHF.R.U32.HI R197, RZ, 0x3, R197 ;  /* 0x00000003ffc57819 */ /* 0x000fe200000116c5 */
[----:B------:R-:W-:Y:S01]  /*1950*/  IMAD.IADD R5, R92, 0x1, -R5 ;  /* 0x000000015c057824 */ /* 0x000fe200078e0a05 */
[--C-:B------:R-:W-:Y:S01]  /*1960*/  SHF.R.S32.HI R207, RZ, 0x1f, R206.reuse ;  /* 0x0000001fffcf7819 */ /* 0x100fe200000114ce */
[----:B------:R-:W-:Y:S01]  /*1970*/  IMAD.IADD R193, R8, 0x1, -R193 ;  /* 0x0000000108c17824 */ /* 0x000fe200078e0ac1 */
[----:B------:R-:W-:Y:S01]  /*1980*/  LOP3.LUT R197, R0, R197, RZ, 0x3c, !PT ;  /* 0x000000c500c57212 */ /* 0x000fe200078e3cff */
[C---:B------:R-:W-:Y:S01]  /*1990*/  IMAD R9, R14.reuse, c[0x0][0x19c], R9 ;  /* 0x000067000e097a24 */ /* 0x040fe200078e0209 */
[----:B------:R-:W-:Y:S01]  /*19a0*/  SHF.R.S32.HI R0, RZ, 0x1f, R5 ;  /* 0x0000001fff007819 */ /* 0x000fe20000011405 */
[----:B------:R-:W-:Y:S01]  /*19b0*/  IMAD.WIDE.U32 R20, R14, c[0x0][0x198], R206 ;  /* 0x000066000e147a25 */ /* 0x000fe200078e00ce */
[----:B------:R-:W-:-:S02]  /*19c0*/  LEA.HI R8, R3, R92, RZ, 0x6 ;  /* 0x0000005c03087211 */ /* 0x000fc400078f30ff */
[----:B------:R-:W-:Y:S01]  /*19d0*/  LEA.HI R3, R0, R5, RZ, 0x3 ;  /* 0x0000000500037211 */ /* 0x000fe200078f18ff */
[----:B------:R-:W-:Y:S01]  /*19e0*/  IMAD.SHL.U32 R7, R193, 0x8, RZ ;  /* 0x00000008c1077824 */ /* 0x000fe200078e00ff */
[----:B------:R-:W-:Y:S01]  /*19f0*/  IADD3 R12, P0, R206, UR6, RZ ;  /* 0x00000006ce0c7c10 */ /* 0x000fe2000ff1e0ff */
[----:B------:R-:W-:Y:S01]  /*1a00*/  IMAD.SHL.U32 R8, R8, 0x8, RZ ;  /* 0x0000000808087824 */ /* 0x000fe200078e00ff */
[C---:B------:R-:W-:Y:S01]  /*1a10*/  LOP3.LUT R0, R3.reuse, 0xfffffff8, RZ, 0xc0, !PT ;  /* 0xfffffff803007812 */ /* 0x040fe200078ec0ff */
[----:B------:R-:W-:Y:S01]  /*1a20*/  IMAD.SHL.U32 R3, R3, 0x40, RZ ;  /* 0x0000004003037824 */ /* 0x000fe200078e00ff */
[----:B------:R-:W-:Y:S02]  /*1a30*/  IADD3.X R13, R207, UR20, RZ, P0, !PT ;  /* 0x00000014cf0d7c10 */ /* 0x000fe400087fe4ff */
[----:B------:R-:W-:Y:S01]  /*1a40*/  LOP3.LUT R197, R197, 0xfffffe00, R8, 0xf8, !PT ;  /* 0xfffffe00c5c57812 */ /* 0x000fe200078ef808 */
[----:B------:R-:W-:Y:S01]  /*1a50*/  IMAD.IADD R0, R5, 0x1, -R0 ;  /* 0x0000000105007824 */ /* 0x000fe200078e0a00 */
[----:B------:R-:W-:Y:S01]  /*1a60*/  IADD3 R198, P1, R20, UR26, RZ ;  /* 0x0000001a14c67c10 */ /* 0x000fe2000ff3e0ff */
[----:B-1----:R-:W-:Y:S01]  /*1a70*/  IMAD.WIDE.U32 R16, R16, c[0x0][0x1a8], R12 ;  /* 0x00006a0010107a25 */ /* 0x002fe200078e000c */
[----:B------:R-:W-:-:S02]  /*1a80*/  SHF.R.S32.HI R223, RZ, 0x1f, R220 ;  /* 0x0000001fffdf7819 */ /* 0x000fc400000114dc */
[----:B------:R-:W-:Y:S01]  /*1a90*/  IADD3.X R199, R21, UR7, R9, P1, !PT ;  /* 0x0000000715c77c10 */ /* 0x000fe20008ffe409 */
[----:B------:R-:W-:Y:S01]  /*1aa0*/  IMAD R5, R15, c[0x0][0x1a0], RZ ;  /* 0x000068000f057a24 */ /* 0x000fe200078e02ff */
[----:B------:R-:W-:Y:S01]  /*1ab0*/  LOP3.LUT P3, RZ, R0, 0x4, RZ, 0xc0, !PT ;  /* 0x0000000400ff7812 */ /* 0x000fe2000786c0ff */
[----:B------:R-:W-:Y:S01]  /*1ac0*/  IMAD.WIDE.U32 R12, R14, c[0x0][0x1a0], R206 ;  /* 0x000068000e0c7a25 */ /* 0x000fe200078e00ce */
[----:B------:R-:W-:Y:S02]  /*1ad0*/  LOP3.LUT P2, RZ, R0, 0x2, RZ, 0xc0, !PT ;  /* 0x0000000200ff7812 */ /* 0x000fe4000784c0ff */
[----:B------:R-:W-:Y:S01]  /*1ae0*/  SHF.R.S32.HI R95, RZ, 0x5, R95 ;  /* 0x00000005ff5f7819 */ /* 0x000fe2000001145f */
[----:B------:R-:W-:Y:S01]  /*1af0*/  IMAD R5, R14, c[0x0][0x1a4], R5 ;  /* 0x000069000e057a24 */ /* 0x000fe200078e0205 */
[----:B------:R-:W-:Y:S01]  /*1b00*/  IADD3 R8, P0, R12, UR28, RZ ;  /* 0x0000001c0c087c10 */ /* 0x000fe2000ff1e0ff */
[----:B------:R-:W-:Y:S01]  /*1b10*/  IMAD.SHL.U32 R0, R0, 0x40, RZ ;  /* 0x0000004000007824 */ /* 0x000fe200078e00ff */
[----:B------:R-:W-:Y:S01]  /*1b20*/  IADD3 R196, R206, 0x40, RZ ;  /* 0x00000040cec47810 */ /* 0x000fe20007ffe0ff */
[----:B------:R-:W-:Y:S01]  /*1b30*/  IMAD R201, R223, c[0x0][0x1b0], RZ ;  /* 0x00006c00dfc97a24 */ /* 0x000fe200078e02ff */
[----:B------:R-:W-:Y:S01]  /*1b40*/  IADD3.X R9, R13, UR5, R5, P0, !PT ;  /* 0x000000050d097c10 */ /* 0x000fe200087fe405 */
[----:B------:R-:W-:Y:S01]  /*1b50*/  ULDC.64 UR4, c[0x0][0x1a8] ;  /* 0x00006a0000047ab9 */ /* 0x000fe20000000a00 */
[----:B------:R-:W-:Y:S01]  /*1b60*/  LOP3.LUT R0, R0, 0x1c0, RZ, 0xc0, !PT ;  /* 0x000001c000007812 */ /* 0x000fe200078ec0ff */
[----:B------:R-:W-:Y:S01]  /*1b70*/  UIMAD UR24, UR24, UR4, URZ ;  /* 0x00000004181872a4 */ /* 0x000fe2000f8e023f */
[----:B------:R-:W-:Y:S01]  /*1b80*/  IMAD R223, R223, c[0x0][0x1b8], RZ ;  /* 0x00006e00dfdf7a24 */ /* 0x000fe200078e02ff */
[----:B------:R-:W-:Y:S01]  /*1b90*/  UIADD3 UR4, -UR15, UR17, URZ ;  /* 0x000000110f047290 */ /* 0x000fe2000fffe13f */
[----:B------:R-:W-:Y:S01]  /*1ba0*/  LOP3.LUT R5, R0, 0x8, R7, 0xf8, !PT ;  /* 0x0000000800057812 */ /* 0x000fe200078ef807 */
[----:B------:R-:W-:Y:S01]  /*1bb0*/  UIMAD UR5, UR12, UR5, UR24 ;  /* 0x000000050c0572a4 */ /* 0x000fe2000f8e0218 */
[----:B------:R-:W-:Y:S01]  /*1bc0*/  SHF.R.U32.HI R0, RZ, 0x3, R0 ;  /* 0x00000003ff007819 */ /* 0x000fe20000011600 */
[----:B------:R-:W-:Y:S01]  /*1bd0*/  IMAD R201, R220, c[0x0][0x1b4], R201 ;  /* 0x00006d00dcc97a24 */ /* 0x000fe200078e02c9 */
[----:B------:R-:W-:Y:S01]  /*1be0*/  IADD3 R195, R206, 0x80, RZ ;  /* 0x00000080cec37810 */ /* 0x000fe20007ffe0ff */
[----:B------:R-:W-:Y:S01]  /*1bf0*/  IMAD R223, R220, c[0x0][0x1bc], R223 ;  /* 0x00006f00dcdf7a24 */ /* 0x000fe200078e02df */
[----:B------:R-:W-:Y:S01]  /*1c00*/  ISETP.GE.AND P0, PT, R14, UR4, PT ;  /* 0x000000040e007c0c */ /* 0x000fe2000bf06270 */
[----:B------:R-:W-:Y:S01]  /*1c10*/  IMAD.WIDE.U32 R198, R220, c[0x0][0x1b0], R198 ;  /* 0x00006c00dcc67a25 */ /* 0x000fe200078e00c6 */
[----:B------:R-:W-:-:S02]  /*1c20*/  LOP3.LUT R0, R5, R0, RZ, 0x3c, !PT ;  /* 0x0000000005007212 */ /* 0x000fc400078e3cff */
[----:B------:R-:W-:Y:S01]  /*1c30*/  IADD3 R13, R17, UR5, RZ ;  /* 0x00000005110d7c10 */ /* 0x000fe2000fffe0ff */
[----:B------:R-:W-:Y:S01]  /*1c40*/  IMAD.MOV.U32 R7, RZ, RZ, 0x10 ;  /* 0x00000010ff077424 */ /* 0x000fe200078e00ff */
[----:B------:R-:W-:Y:S01]  /*1c50*/  LOP3.LUT R0, R0, 0xfffffe00, R3, 0xf8, !PT ;  /* 0xfffffe0000007812 */ /* 0x000fe200078ef803 */
[----:B------:R-:W-:Y:S02]  /*1c60*/  IMAD.MOV.U32 R5, RZ, RZ, 0x20 ;  /* 0x00000020ff057424 */ /* 0x000fe400078e00ff */
[----:B------:R-:W-:Y:S01]  /*1c70*/  IMAD.WIDE.U32 R220, R220, c[0x0][0x1b8], R8 ;  /* 0x00006e00dcdc7a25 */ /* 0x000fe200078e0008 */
[----:B------:R-:W-:Y:S02]  /*1c80*/  SEL R7, R7, 0xfffffff0, !P2 ;  /* 0xfffffff007077807 */ /* 0x000fe40005000000 */
[----:B------:R-:W-:Y:S01]  /*1c90*/  SEL R5, R5, 0xffffffe0, !P3 ;  /* 0xffffffe005057807 */ /* 0x000fe20005800000 */
[----:B------:R-:W-:Y:S02]  /*1ca0*/  IMAD.SHL.U32 R197, R197, 0x2, RZ ;  /* 0x00000002c5c57824 */ /* 0x000fe400078e00ff */
[----:B------:R-:W-:-:S02]  /*1cb0*/  IMAD.IADD R201, R199, 0x1, R201 ;  /* 0x00000001c7c97824 */ /* 0x000fc400078e02c9 */
[----:B------:R-:W-:Y:S01]  /*1cc0*/  IMAD.IADD R223, R221, 0x1, R223 ;  /* 0x00000001dddf7824 */ /* 0x000fe200078e02df */
[----:B------:R-:W-:Y:S05]  /*1cd0*/  @P0 BRA `(.L_x_569) ;  /* 0x000001e000000947 */ /* 0x000fea0003800000 */
[----:B------:R-:W-:Y:S01]  /*1ce0*/  ISETP.GE.AND P4, PT, R206, c[0x0][0x220], PT ;  /* 0x00008800ce007a0c */ /* 0x000fe20003f86270 */
[----:B------:R-:W-:Y:S01]  /*1cf0*/  IMAD R3, R19, c[0x0][0x190], RZ ;  /* 0x0000640013037a24 */ /* 0x000fe200078e02ff */
[----:B------:R-:W-:Y:S01]  /*1d00*/  ISETP.GE.AND P3, PT, R196, c[0x0][0x220], PT ;  /* 0x00008800c4007a0c */ /* 0x000fe20003f66270 */
[----:B------:R-:W-:Y:S01]  /*1d10*/  IMAD.MOV.U32 R12, RZ, RZ, R16 ;  /* 0x000000ffff0c7224 */ /* 0x000fe200078e0010 */
[----:B------:R-:W-:Y:S01]  /*1d20*/  ISETP.GE.AND P2, PT, R195, c[0x0][0x220], PT ;  /* 0x00008800c3007a0c */ /* 0x000fe20003f46270 */
[C---:B------:R-:W-:Y:S02]  /*1d30*/  IMAD R3, R18.reuse, c[0x0][0x194], R3 ;  /* 0x0000650012037a24 */ /* 0x040fe400078e0203 */
        /* <DEDUP_REMOVED lines=24> */
.L_x_569:
[----:B------:R-:W-:Y:S05]  /*1ec0*/  BSYNC B0 ;  /* 0x0000000000007941 */ /* 0x000fea0003800000 */
.L_x_568:
        /* <DEDUP_REMOVED lines=37> */
.L_x_571:
[----:B------:R-:W-:Y:S05]  /*2120*/  BSYNC B0 ;  /* 0x0000000000007941 */ /* 0x000fea0003800000 */
.L_x_570:
[----:B-1----:R-:W-:Y:S01]  /*2130*/  IADD3 R9, R14, 0x20, RZ ;  /* 0x000000200e097810 */ /* 0x002fe20007ffe0ff */
[----:B------:R-:W-:Y:S03]  /*2140*/  BSSY B0, `(.L_x_572) ;  /* 0x0000024000007945 */ /* 0x000fe60003800000 */
[----:B------:R-:W-:-:S13]  /*2150*/  ISETP.GE.AND P0, PT, R9, UR4, PT ;  /* 0x0000000409007c0c */ /* 0x000fda000bf06270 */
        /* <DEDUP_REMOVED lines=34> */
.L_x_573:
[----:B------:R-:W-:Y:S05]  /*2380*/  BSYNC B0 ;  /* 0x0000000000007941 */ /* 0x000fea0003800000 */
.L_x_572:
        /* <DEDUP_REMOVED lines=40> */
.L_x_575:
[----:B------:R-:W-:Y:S05]  /*2610*/  BSYNC B0 ;  /* 0x0000000000007941 */ /* 0x000fea0003800000 */
.L_x_574:
[----:B------:R-:W-:Y:S01]  /*2620*/  UIADD3 UR21, UR8, -0x1, URZ ;  /* 0xffffffff08157890 */ /* 0x000fe2000fffe03f */
[----:B------:R-:W-:Y:S01]  /*2630*/  MOV R200, R198 ;  /* 0x000000c600c87202 */ /* 0x000fe20000000f00 */
[----:B------:R-:W-:Y:S01]  /*2640*/  IMAD.U32 R3, RZ, RZ, UR25 ;  /* 0x00000019ff037e24 */ /* 0x000fe2000f8e00ff */
[----:B------:R-:W-:Y:S01]  /*2650*/  BSSY B0, `(.L_x_576) ;  /* 0x0000022000007945 */ /* 0x000fe20003800000 */
[----:B------:R-:W-:Y:S02]  /*2660*/  UIMAD UR26, UR21, -0x40, UR16 ;  /* 0xffffffc0151a78a4 */ /* 0x000fe4000f8e0210 */
[----:B------:R-:W-:Y:S01]  /*2670*/  USHF.R.S32.HI UR20, URZ, 0x1f, UR21 ;  /* 0x0000001f3f147899 */ /* 0x000fe20008011415 */
[----:B--2---:R-:W-:Y:S01]  /*2680*/  IMAD.WIDE.U32 R18, R3, UR21, R200 ;  /* 0x0000001503127c25 */ /* 0x004fe2000f8e00c8 */
        /* <DEDUP_REMOVED lines=30> */
.L_x_577:
[----:B------:R-:W-:Y:S05]  /*2870*/  BSYNC B0 ;  /* 0x0000000000007941 */ /* 0x000fea0003800000 */
.L_x_576:
        /* <DEDUP_REMOVED lines=8> */
[----:B--2---:R-:W-:Y:S02]  /*2900*/  IADD3 R13, P1, R18, UR7, RZ ;  /* 0x00000007120d7c10 */ /* 0x004fe4000ff3e0ff */
        /* <DEDUP_REMOVED lines=24> */
.L_x_579:
[----:B------:R-:W-:Y:S05]  /*2a90*/  BSYNC B0 ;  /* 0x0000000000007941 */ /* 0x000fea0003800000 */
.L_x_578:
[----:B------:R-:W-:Y:S01]  /*2aa0*/  ISETP.GE.AND P0, PT, R9, UR26, PT ;  /* 0x0000001a09007c0c */ /* 0x000fe2000bf06270 */
[----:B------:R-:W-:-:S12]  /*2ab0*/  BSSY B0, `(.L_x_580) ;  /* 0x000001f000007945 */ /* 0x000fd80003800000 */
[----:B------:R-:W-:Y:S05]  /*2ac0*/  @P0 BRA `(.L_x_581) ;  /* 0x000001d000000947 */ /* 0x000fea0003800000 */
[----:B------:R-:W-:Y:S01]  /*2ad0*/  ISETP.GE.AND P3, PT, R206, c[0x0][0x220], PT ;  /* 0x00008800ce007a0c */ /* 0x000fe20003f66270 */
[----:B--2---:R-:W-:Y:S01]  /*2ae0*/  IMAD.MOV.U32 R12, RZ, RZ, c[0x0][0x198] ;  /* 0x00006600ff0c7624 */ /* 0x004fe200078e00ff */
[----:B------:R-:W-:Y:S01]  /*2af0*/  ISETP.GE.AND P2, PT, R196, c[0x0][0x220], PT ;  /* 0x00008800c4007a0c */ /* 0x000fe20003f46270 */
[----:B-1----:R-:W-:-:S03]  /*2b00*/  IMAD.MOV.U32 R17, RZ, RZ, c[0x0][0x19c] ;  /* 0x00006700ff117624 */ /* 0x002fc600078e00ff */
        /* <DEDUP_REMOVED lines=25> */
.L_x_581:
[----:B------:R-:W-:Y:S05]  /*2ca0*/  BSYNC B0 ;  /* 0x0000000000007941 */ /* 0x000fea0003800000 */
.L_x_580:
[----:B------:R-:W-:Y:S01]  /*2cb0*/  ISETP.GE.AND P0, PT, R8, UR26, PT ;  /* 0x0000001a08007c0c */ /* 0x000fe2000bf06270 */
[----:B------:R-:W-:Y:S01]  /*2cc0*/  ULDC.64 UR4, c[0x0][0x1a0] ;  /* 0x0000680000047ab9 */ /* 0x000fe20000000a00 */
[----:B------:R-:W-:Y:S01]  /*2cd0*/  BSSY B0, `(.L_x_582) ;  /* 0x0000023000007945 */ /* 0x000fe20003800000 */
[----:B------:R-:W-:Y:S02]  /*2ce0*/  USHF.L.U64.HI UR12, UR4, UR12, UR5 ;  /* 0x0000000c040c7299 */ /* 0x000fe40008010205 */
[----:B------:R-:W-:-:S08]  /*2cf0*/  USHF.L.U32 UR13, UR4, 0x6, URZ ;  /* 0x00000006040d7899 */ /* 0x000fd0000800063f */
[----:B------:R-:W-:Y:S05]  /*2d00*/  @P0 BRA `(.L_x_583) ;  /* 0x000001f000000947 */ /* 0x000fea0003800000 */
[----:B------:R-:W-:Y:S01]  /*2d10*/  ISETP.GE.AND P3, PT, R206, c[0x0][0x220], PT ;  /* 0x00008800ce007a0c */ /* 0x000fe20003f66270 */
[----:B--2---:R-:W-:Y:S01]  /*2d20*/  IMAD.MOV.U32 R12, RZ, RZ, c[0x0][0x198] ;  /* 0x00006600ff0c7624 */ /* 0x004fe200078e00ff */
        /* <DEDUP_REMOVED lines=9> */
[C---:B-1----:R-:W-:Y:S02]  /*2dc0*/  @!P2 LEA R16, P1, R20.reuse, c[0x0][0x168], 0x1 ;  /* 0x00005a001410aa11 */ /* 0x042fe400078208ff */
        /* <DEDUP_REMOVED lines=19> */
.L_x_583:
[----:B------:R-:W-:Y:S05]  /*2f00*/  BSYNC B0 ;  /* 0x0000000000007941 */ /* 0x000fea0003800000 */
.L_x_582:
[----:B------:R-:W0:Y:S01]  /*2f10*/  LDGDEPBAR ;  /* 0x00000000000079af */ /* 0x000e220000000000 */
[----:B------:R-:W-:Y:S01]  /*2f20*/  ISETP.GE.AND P0, PT, R14, UR26, PT ;  /* 0x0000001a0e007c0c */ /* 0x000fe2000bf06270 */
[----:B------:R-:W-:Y:S01]  /*2f30*/  UIMAD UR5, UR12, UR21, URZ ;  /* 0x000000150c0572a4 */ /* 0x000fe2000f8e023f */
[----:B-12---:R-:W-:Y:S01]  /*2f40*/  IMAD.U32 R17, RZ, RZ, UR21 ;  /* 0x00000015ff117e24 */ /* 0x006fe2000f8e00ff */
[----:B------:R-:W-:Y:S01]  /*2f50*/  SHF.R.S32.HI R12, RZ, 0x1f, R11 ;  /* 0x0000001fff0c7819 */ /* 0x000fe2000001140b */
[----:B------:R-:W-:Y:S01]  /*2f60*/  IMAD.MOV.U32 R222, RZ, RZ, R220 ;  /* 0x000000ffffde7224 */ /* 0x000fe200078e00dc */
[----:B------:R-:W-:Y:S01]  /*2f70*/  UIMAD UR20, UR20, UR13, UR5 ;  /* 0x0000000d141472a4 */ /* 0x000fe2000f8e0205 */
[----:B------:R-:W-:Y:S01]  /*2f80*/  IMAD.U32 R212, RZ, RZ, UR14 ;  /* 0x0000000effd47e24 */ /* 0x000fe2000f8e00ff */
[----:B------:R-:W-:Y:S01]  /*2f90*/  LEA.HI R93, R12, R11, RZ, 0x2 ;  /* 0x0000000b0c5d7211 */ /* 0x000fe200078f10ff */
[----:B------:R-:W-:Y:S01]  /*2fa0*/  IMAD.WIDE.U32 R16, R17, UR13, R222 ;  /* 0x0000000d11107c25 */ /* 0x000fe2000f8e00de */
[----:B------:R-:W-:Y:S01]  /*2fb0*/  UIADD3 UR5, UR22, -0x4ab325aa, URZ ;  /* 0xb54cda5616057890 */ /* 0x000fe2000fffe03f */
[----:B------:R-:W-:Y:S01]  /*2fc0*/  BSSY B0, `(.L_x_584) ;  /* 0x0000023000007945 */ /* 0x000fe20003800000 */
[----:B------:R-:W-:Y:S01]  /*2fd0*/  SHF.R.S32.HI R93, RZ, 0x2, R93 ;  /* 0x00000002ff5d7819 */ /* 0x000fe2000001145d */
[----:B------:R-:W-:Y:S01]  /*2fe0*/  IMAD R212, R212, 0x4, R95 ;  /* 0x00000004d4d47824 */ /* 0x000fe200078e025f */
[----:B------:R-:W-:Y:S01]  /*2ff0*/  IADD3 R19, R17, UR20, RZ ;  /* 0x0000001411137c10 */ /* 0x000fe2000fffe0ff */
        /* <DEDUP_REMOVED lines=31> */
.L_x_585:
[----:B------:R-:W-:Y:S05]  /*31f0*/  BSYNC B0 ;  /* 0x0000000000007941 */ /* 0x000fea0003800000 */
.L_x_584:
        /* <DEDUP_REMOVED lines=36> */
.L_x_587:
[----:B------:R-:W-:Y:S05]  /*3440*/  BSYNC B0 ;  /* 0x0000000000007941 */ /* 0x000fea0003800000 */
.L_x_586:
        /* <DEDUP_REMOVED lines=9> */
[----:B--2---:R-:W-:-:S03]  /*34e0*/  IMAD.MOV.U32 R12, RZ, RZ, c[0x0][0x1a4] ;  /* 0x00006900ff0c7624 */ /* 0x004fc600078e00ff */
        /* <DEDUP_REMOVED lines=25> */
.L_x_589:
[----:B------:R-:W-:Y:S05]  /*3680*/  BSYNC B0 ;  /* 0x0000000000007941 */ /* 0x000fea0003800000 */
.L_x_588:
[----:B------:R-:W-:Y:S01]  /*3690*/  ISETP.GE.AND P0, PT, R8, UR26, PT ;  /* 0x0000001a08007c0c */ /* 0x000fe2000bf06270 */
[----:B------:R-:W-:Y:S01]  /*36a0*/  UIADD3 UR4, UR16, 0x1, -UR17 ;  /* 0x0000000110047890 */ /* 0x000fe2000fffe811 */
[----:B------:R-:W-:Y:S01]  /*36b0*/  BSSY B0, `(.L_x_590) ;  /* 0x0000028000007945 */ /* 0x000fe20003800000 */
[----:B------:R-:W-:Y:S02]  /*36c0*/  ULDC UR27, c[0x0][0x2e8] ;  /* 0x0000ba00001b7ab9 */ /* 0x000fe40000000800 */
[----:B------:R-:W-:Y:S02]  /*36d0*/  ULDC UR26, c[0x0][0x2e4] ;  /* 0x0000b900001a7ab9 */ /* 0x000fe40000000800 */
[----:B------:R-:W-:Y:S02]  /*36e0*/  UIADD3 UR27, UR4, UR27, URZ ;  /* 0x0000001b041b7290 */ /* 0x000fe4000fffe03f */
[----:B------:R-:W-:-:S04]  /*36f0*/  UIADD3 UR26, UR16, -UR26, -UR17 ;  /* 0x8000001a101a7290 */ /* 0x000fc8000fffe811 */
[----:B------:R1:W-:Y:S04]  /*3700*/  @P0 STS.128 [R197+0xd800], RZ ;  /* 0x00d800ffc5000388 */ /* 0x0003e80000000c00 */
[----:B------:R1:W-:Y:S04]  /*3710*/  @P0 STS.128 [R197+0xf800], RZ ;  /* 0x00f800ffc5000388 */ /* 0x0003e80000000c00 */
[----:B------:R1:W-:Y:S01]  /*3720*/  @P0 STS.128 [R197+0x11800], RZ ;  /* 0x011800ffc5000388 */ /* 0x0003e20000000c00 */
[----:B------:R-:W-:Y:S05]  /*3730*/  @P0 BRA `(.L_x_591) ;  /* 0x000001f000000947 */ /* 0x000fea0003800000 */
[----:B------:R-:W-:Y:S01]  /*3740*/  ISETP.GE.AND P3, PT, R206, c[0x0][0x220], PT ;  /* 0x00008800ce007a0c */ /* 0x000fe20003f66270 */
[----:B------:R-:W-:Y:S01]  /*3750*/  IMAD.MOV.U32 R9, RZ, RZ, c[0x0][0x1a0] ;  /* 0x00006800ff097624 */ /* 0x000fe200078e00ff */
        /* <DEDUP_REMOVED lines=29> */
.L_x_591:
[----:B------:R-:W-:Y:S05]  /*3930*/  BSYNC B0 ;  /* 0x0000000000007941 */ /* 0x000fea0003800000 */
.L_x_590:
[C---:B------:R-:W-:Y:S01]  /*3940*/  IMAD.SHL.U32 R8, R2.reuse, 0x40, RZ ;  /* 0x0000004002087824 */ /* 0x040fe200078e00ff */
[----:B------:R-:W-:Y:S01]  /*3950*/  R2P PR, R2, 0x6 ;  /* 0x0000000602007804 */ /* 0x000fe20000000000 */
[----:B------:R-:W-:Y:S01]  /*3960*/  IMAD.SHL.U32 R14, R14, 0x8, RZ ;  /* 0x000000080e0e7824 */ /* 0x000fe200078e00ff */
[----:B------:R-:W0:Y:S01]  /*3970*/  LDGDEPBAR ;  /* 0x00000000000079af */ /* 0x000e220000000000 */
[----:B------:R-:W-:Y:S01]  /*3980*/  IMAD R194, R95, 0x400, R0 ;  /* 0x000004005fc27824 */ /* 0x000fe200078e0200 */
[----:B------:R-:W-:Y:S01]  /*3990*/  LOP3.LUT R9, R8, 0x1c0, RZ, 0xc0, !PT ;  /* 0x000001c008097812 */ /* 0x000fe200078ec0ff */
[----:B------:R-:W-:Y:S01]  /*39a0*/  IMAD.SHL.U32 R208, R92, 0x2, RZ ;  /* 0x000000025cd07824 */ /* 0x000fe200078e00ff */
[----:B------:R-:W-:Y:S01]  /*39b0*/  UISETP.GT.AND UP0, UPT, UR21, UR9, UPT ;  /* 0x000000091500728c */ /* 0x000fe2000bf04270 */
[----:B------:R-:W-:Y:S01]  /*39c0*/  IMAD.SHL.U32 R194, R194, 0x2, RZ ;  /* 0x00000002c2c27824 */ /* 0x000fe200078e00ff */
[----:B------:R-:W-:Y:S01]  /*39d0*/  LOP3.LUT R8, R9, 0x8, R14, 0xf8, !PT ;  /* 0x0000000809087812 */ /* 0x000fe200078ef80e */
[----:B------:R-:W-:Y:S01]  /*39e0*/  UIADD3 UR30, UR23, 0x646e171e, URZ ;  /* 0x646e171e171e7890 */ /* 0x000fe2000fffe03f */
        /* <DEDUP_REMOVED lines=11> */
[----:B------:R-:W-:Y:S04]  /*3aa0*/  LDSM.16.M88.4 R32, [R189] ;  /* 0x00000000bd20783b */ /* 0x000fe80000000200 */
[----:B------:R-:W5:Y:S01]  /*3ab0*/  LDSM.16.M88.4 R24, [R193+0x6000] ;  /* 0x00600000c118783b */ /* 0x000f620000000200 */
[----:B------:R-:W-:-:S02]  /*3ac0*/  IADD3 R2, R193, 0x6000, RZ ;  /* 0x00006000c1027810 */ /* 0x000fc40007ffe0ff */
[----:B------:R-:W-:Y:S01]  /*3ad0*/  IADD3 R191, R193, 0x6020, RZ ;  /* 0x00006020c1bf7810 */ /* 0x000fe20007ffe0ff */
[----:B------:R-:W1:Y:S01]  /*3ae0*/  LDSM.16.M88.4 R64, [R193+0x7800] ;  /* 0x00780000c140783b */ /* 0x000e620000000200 */
[----:B------:R-:W-:Y:S01]  /*3af0*/  @P1 IADD3 R191, R2, -0x20, RZ ;  /* 0xffffffe002bf1810 */ /* 0x000fe20007ffe0ff */
[----:B------:R-:W-:Y:S02]  /*3b00*/  IMAD.MOV.U32 R2, RZ, RZ, 0x40 ;  /* 0x00000040ff027424 */ /* 0x000fe400078e00ff */
[----:B------:R-:W-:Y:S01]  /*3b10*/  LDSM.16.M88.4 R56, [R193+0x6800] ;  /* 0x00680000c138783b */ /* 0x000fe20000000200 */
[C---:B------:R-:W-:Y:S02]  /*3b20*/  IADD3 R183, R191.reuse, 0x800, RZ ;  /* 0x00000800bfb77810 */ /* 0x040fe40007ffe0ff */
[----:B------:R-:W-:Y:S01]  /*3b30*/  SEL R2, R2, 0xffffffc0, !P2 ;  /* 0xffffffc002027807 */ /* 0x000fe20005000000 */
[----:B-1----:R-:W1:Y:S01]  /*3b40*/  LDSM.16.M88.4 R8, [R191] ;  /* 0x00000000bf08783b */ /* 0x002e620000000200 */
[----:B------:R-:W-:-:S02]  /*3b50*/  IADD3 R182, R191, 0x1000, RZ ;  /* 0x00001000bfb67810 */ /* 0x000fc40007ffe0ff */
[----:B------:R-:W-:Y:S01]  /*3b60*/  IADD3 R181, R191, 0x1800, RZ ;  /* 0x00001800bfb57810 */ /* 0x000fe20007ffe0ff */
[----:B------:R-:W2:Y:S01]  /*3b70*/  LDSM.16.M88.4 R48, [R193+0x7000] ;  /* 0x00700000c130783b */ /* 0x000ea20000000200 */
[----:B------:R-:W-:Y:S01]  /*3b80*/  IMAD.IADD R187, R193, 0x1, R2 ;  /* 0x00000001c1bb7824 */ /* 0x000fe200078e0202 */
[----:B------:R-:W-:Y:S01]  /*3b90*/  IADD3 R179, R191, 0x2000, RZ ;  /* 0x00002000bfb37810 */ /* 0x000fe20007ffe0ff */
[----:B------:R-:W-:Y:S01]  /*3ba0*/  IMAD.IADD R180, R2, 0x1, R191 ;  /* 0x0000000102b47824 */ /* 0x000fe200078e02bf */
[----:B------:R-:W-:Y:S01]  /*3bb0*/  LDSM.16.M88.4 R84, [R191+0x1800] ;  /* 0x00180000bf54783b */ /* 0x000fe20000000200 */
[----:B------:R-:W-:Y:S02]  /*3bc0*/  LEA R2, R95, UR15, 0x4 ;  /* 0x0000000f5f027c11 */ /* 0x000fe4000f8e20ff */
[C---:B------:R-:W-:Y:S01]  /*3bd0*/  IADD3 R178, R191.reuse, 0x2800, RZ ;  /* 0x00002800bfb27810 */ /* 0x040fe20007ffe0ff */
[----:B--2---:R-:W2:Y:S01]  /*3be0*/  LDSM.16.M88.4 R12, [R187+0x6000] ;  /* 0x00600000bb0c783b */ /* 0x004ea20000000200 */
[----:B------:R-:W-:Y:S01]  /*3bf0*/  IADD3 R177, R191, 0x3000, RZ ;  /* 0x00003000bfb17810 */ /* 0x000fe20007ffe0ff */
[----:B------:R-:W-:Y:S01]  /*3c00*/  IMAD.IADD R93, R93, 0x1, R2 ;  /* 0x000000015d5d7824 */ /* 0x000fe200078e0202 */
[C---:B------:R-:W-:Y:S01]  /*3c10*/  IADD3 R176, R191.reuse, 0x3800, RZ ;  /* 0x00003800bfb07810 */ /* 0x040fe20007ffe0ff */
[----:B------:R-:W3:Y:S01]  /*3c20*/  LDSM.16.M88.4 R40, [R191+0x800] ;  /* 0x00080000bf28783b */ /* 0x000ee20000000200 */
[----:B------:R-:W-:-:S02]  /*3c30*/  IADD3 R175, R191, 0x4000, RZ ;  /* 0x00004000bfaf7810 */ /* 0x000fc40007ffe0ff */
[C---:B------:R-:W-:Y:S01]  /*3c40*/  IADD3 R203, R93.reuse, 0x8, RZ ;  /* 0x000000085dcb7810 */ /* 0x040fe20007ffe0ff */
[----:B------:R-:W4:Y:S01]  /*3c50*/  LDSM.16.M88.4 R36, [R191+0x1000] ;  /* 0x00100000bf24783b */ /* 0x000f220000000200 */
[----:B------:R-:W-:Y:S02]  /*3c60*/  IADD3 R204, R93, UR27, RZ ;  /* 0x0000001b5dcc7c10 */ /* 0x000fe4000fffe0ff */
[----:B------:R-:W-:Y:S01]  /*3c70*/  IADD3 R202, R203, UR27, RZ ;  /* 0x0000001bcbca7c10 */ /* 0x000fe2000fffe0ff */
[----:B------:R-:W-:Y:S01]  /*3c80*/  LDSM.16.M88.4 R88, [R187+0x7800] ;  /* 0x00780000bb58783b */ /* 0x000fe20000000200 */
[----:B------:R-:W-:Y:S02]  /*3c90*/  IADD3 R205, R93, UR26, RZ ;  /* 0x0000001a5dcd7c10 */ /* 0x000fe4000fffe0ff */
[----:B------:R-:W-:Y:S01]  /*3ca0*/  IMNMX R204, R204, UR16, PT ;  /* 0x00000010cccc7c17 */ /* 0x000fe2000b800200 */
[----:B-----5:R-:W-:Y:S01]  /*3cb0*/  HMMA.16816.F32 R28, R76, R24, RZ ;  /* 0x000000184c1c723c */ /* 0x020fe200000018ff */
[----:B------:R-:W-:Y:S01]  /*3cc0*/  LDSM.16.M88.4 R20, [R187+0x6800] ;  /* 0x00680000bb14783b */ /* 0x000fe20000000200 */
[----:B------:R-:W-:-:S02]  /*3cd0*/  IADD3 R203, R203, UR26, RZ ;  /* 0x0000001acbcb7c10 */ /* 0x000fc4000fffe0ff */
[----:B------:R-:W-:Y:S01]  /*3ce0*/  IMNMX R202, R202, UR16, PT ;  /* 0x00000010caca7c17 */ /* 0x000fe2000b800200 */
[----:B------:R-:W-:Y:S01]  /*3cf0*/  LDSM.16.M88.4 R16, [R187+0x7000] ;  /* 0x00700000bb10783b */ /* 0x000fe20000000200 */
[----:B------:R-:W-:Y:S02]  /*3d00*/  IMNMX R205, RZ, R205, !PT ;  /* 0x000000cdffcd7217 */ /* 0x000fe40007800200 */
[----:B------:R-:W-:Y:S01]  /*3d10*/  HMMA.16816.F32 R24, R76, R26, RZ ;  /* 0x0000001a4c18723c */ /* 0x000fe200000018ff */
[----:B------:R-:W-:Y:S01]  /*3d20*/  LDSM.16.M88.4 R72, [R180+0x1800] ;  /* 0x00180000b448783b */ /* 0x000fe20000000200 */
[----:B------:R-:W-:Y:S02]  /*3d30*/  IMNMX R203, RZ, R203, !PT ;  /* 0x000000cbffcb7217 */ /* 0x000fe40007800200 */
[C---:B------:R-:W-:Y:S02]  /*3d40*/  IADD3 R174, R191.reuse, 0x4800, RZ ;  /* 0x00004800bfae7810 */ /* 0x040fe40007ffe0ff */
[----:B------:R-:W-:-:S02]  /*3d50*/  IADD3 R173, R191, 0x5000, RZ ;  /* 0x00005000bfad7810 */ /* 0x000fc40007ffe0ff */
[----:B------:R-:W-:Y:S01]  /*3d60*/  HMMA.16816.F32 R44, R76, R64, RZ ;  /* 0x000000404c2c723c */ /* 0x000fe200000018ff */
[----:B------:R-:W-:-:S07]  /*3d70*/  IADD3 R172, R191, 0x5800, RZ ;  /* 0x00005800bfac7810 */ /* 0x000fce0007ffe0ff */
[----:B-1----:R-:W-:Y:S08]  /*3d80*/  HMMA.16816.F32 R28, R68, R8, R28 ;  /* 0x00000008441c723c */ /* 0x002ff0000000181c */
[C---:B------:R-:W-:Y:S08]  /*3d90*/  HMMA.16816.F32 R60, R76.reuse, R56, RZ ;  /* 0x000000384c3c723c */ /* 0x040ff000000018ff */
[C---:B------:R-:W-:Y:S08]  /*3da0*/  HMMA.16816.F32 R52, R76.reuse, R48, RZ ;  /* 0x000000304c34723c */ /* 0x040ff000000018ff */
[C---:B------:R-:W-:Y:S08]  /*3db0*/  HMMA.16816.F32 R56, R76.reuse, R58, RZ ;  /* 0x0000003a4c38723c */ /* 0x040ff000000018ff */
[----:B------:R-:W-:Y:S08]  /*3dc0*/  HMMA.16816.F32 R48, R76, R50, RZ ;  /* 0x000000324c30723c */ /* 0x000ff000000018ff */
[----:B------:R-:W-:Y:S01]  /*3dd0*/  HMMA.16816.F32 R24, R68, R10, R24 ;  /* 0x0000000a4418723c */ /* 0x000fe20000001818 */
[----:B------:R-:W1:Y:S07]  /*3de0*/  LDSM.16.M88.4 R8, [R180] ;  /* 0x00000000b408783b */ /* 0x000e6e0000000200 */
[----:B------:R-:W-:Y:S01]  /*3df0*/  HMMA.16816.F32 R76, R76, R66, RZ ;  /* 0x000000424c4c723c */ /* 0x000fe200000018ff */
[----:B------:R-:W-:Y:S07]  /*3e00*/  LDSM.16.M88.4 R64, [R194+0x2000] ;  /* 0x00200000c240783b */ /* 0x000fee0000000200 */
[----:B--2---:R-:W-:Y:S08]  /*3e10*/  HMMA.16816.F32 R28, R80, R12, R28 ;  /* 0x0000000c501c723c */ /* 0x004ff0000000181c */
[C---:B------:R-:W-:Y:S08]  /*3e20*/  HMMA.16816.F32 R44, R68.reuse, R84, R44 ;  /* 0x00000054442c723c */ /* 0x040ff0000000182c */
[C---:B---3--:R-:W-:Y:S08]  /*3e30*/  HMMA.16816.F32 R60, R68.reuse, R40, R60 ;  /* 0x00000028443c723c */ /* 0x048ff0000000183c */
[C---:B------:R-:W-:Y:S01]  /*3e40*/  HMMA.16816.F32 R56, R68.reuse, R42, R56 ;  /* 0x0000002a4438723c */ /* 0x040fe20000001838 */
[----:B------:R-:W-:Y:S07]  /*3e50*/  LDSM.16.M88.4 R40, [R180+0x800] ;  /* 0x00080000b428783b */ /* 0x000fee0000000200 */
[C---:B----4-:R-:W-:Y:S08]  /*3e60*/  HMMA.16816.F32 R52, R68.reuse, R36, R52 ;  /* 0x000000244434723c */ /* 0x050ff00000001834 */
[----:B------:R-:W-:Y:S01]  /*3e70*/  HMMA.16816.F32 R48, R68, R38, R48 ;  /* 0x000000264430723c */ /* 0x000fe20000001830 */
[----:B------:R-:W-:Y:S07]  /*3e80*/  LDSM.16.M88.4 R36, [R180+0x1000] ;  /* 0x00100000b424783b */ /* 0x000fee0000000200 */
[----:B------:R-:W-:Y:S01]  /*3e90*/  HMMA.16816.F32 R24, R80, R14, R24 ;  /* 0x0000000e5018723c */ /* 0x000fe20000001818 */
[----:B------:R-:W2:Y:S07]  /*3ea0*/  LDSM.16.M88.4 R12, [R193+0x8000] ;  /* 0x00800000c10c783b */ /* 0x000eae0000000200 */
[----:B------:R-:W-:Y:S01]  /*3eb0*/  HMMA.16816.F32 R68, R68, R86, R76 ;  /* 0x000000564444723c */ /* 0x000fe2000000184c */
[----:B------:R-:W-:Y:S04]  /*3ec0*/  LDSM.16.M88.4 R76, [R192+0x2000] ;  /* 0x00200000c04c783b */ /* 0x000fe80000000200 */
[----:B------:R-:W-:Y:S03]  /*3ed0*/  LDSM.16.M88.4 R84, [R193+0x9800] ;  /* 0x00980000c154783b */ /* 0x000fe60000000200 */
[----:B-1----:R-:W-:Y:S08]  /*3ee0*/  HMMA.16816.F32 R28, R32, R8, R28 ;  /* 0x00000008201c723c */ /* 0x002ff0000000181c */
[C---:B------:R-:W-:Y:S08]  /*3ef0*/  HMMA.16816.F32 R44, R80.reuse, R88, R44 ;  /* 0x00000058502c723c */ /* 0x040ff0000000182c */
[C---:B------:R-:W-:Y:S08]  /*3f00*/  HMMA.16816.F32 R60, R80.reuse, R20, R60 ;  /* 0x00000014503c723c */ /* 0x040ff0000000183c */
[C---:B------:R-:W-:Y:S01]  /*3f10*/  HMMA.16816.F32 R56, R80.reuse, R22, R56 ;  /* 0x000000165038723c */ /* 0x040fe20000001838 */
[----:B------:R-:W-:Y:S07]  /*3f20*/  LDSM.16.M88.4 R20, [R193+0x8800] ;  /* 0x00880000c114783b */ /* 0x000fee0000000200 */
[C---:B------:R-:W-:Y:S08]  /*3f30*/  HMMA.16816.F32 R52, R80.reuse, R16, R52 ;  /* 0x000000105034723c */ /* 0x040ff00000001834 */
[----:B------:R-:W-:Y:S01]  /*3f40*/  HMMA.16816.F32 R48, R80, R18, R48 ;  /* 0x000000125030723c */ /* 0x000fe20000001830 */
[----:B------:R-:W-:Y:S07]  /*3f50*/  LDSM.16.M88.4 R16, [R193+0x9000] ;  /* 0x00900000c110783b */ /* 0x000fee0000000200 */
[----:B------:R-:W-:Y:S01]  /*3f60*/  HMMA.16816.F32 R24, R32, R10, R24 ;  /* 0x0000000a2018723c */ /* 0x000fe20000001818 */
[----:B------:R-:W1:Y:S07]  /*3f70*/  LDSM.16.M88.4 R8, [R191+0x2000] ;  /* 0x00200000bf08783b */ /* 0x000e6e0000000200 */
[----:B------:R-:W-:Y:S01]  /*3f80*/  HMMA.16816.F32 R80, R80, R90, R68 ;  /* 0x0000005a5050723c */ /* 0x000fe20000001844 */
[----:B------:R-:W-:Y:S04]  /*3f90*/  LDSM.16.M88.4 R68, [R190+0x2000] ;  /* 0x00200000be44783b */ /* 0x000fe80000000200 */
[----:B------:R-:W-:Y:S03]  /*3fa0*/  LDSM.16.M88.4 R88, [R191+0x3800] ;  /* 0x00380000bf58783b */ /* 0x000fe60000000200 */
[----:B--2---:R-:W-:Y:S08]  /*3fb0*/  HMMA.16816.F32 R28, R64, R12, R28 ;  /* 0x0000000c401c723c */ /* 0x004ff0000000181c */
        /* <DEDUP_REMOVED lines=67> */
[----:B------:R-:W-:Y:S01]  /*43f0*/  HMMA.16816.F32 R56, R84, R22, R56 ;  /* 0x000000165438723c */ /* 0x000fe20000001838 */
[----:B------:R-:W-:Y:S07]  /*4400*/  LDSM.16.M88.4 R20, [R180+0x4000] ;  /* 0x00400000b414783b */ /* 0x000fee0000000200 */
[----:B------:R-:W-:Y:S01]  /*4410*/  HMMA.16816.F32 R24, R76, R10, R24 ;  /* 0x0000000a4c18723c */ /* 0x000fe20000001818 */
[----:B------:R-:W1:Y:S07]  /*4420*/  LDSM.16.M88.4 R8, [R189+0x4000] ;  /* 0x00400000bd08783b */ /* 0x000e6e0000000200 */
[C---:B------:R-:W-:Y:S08]  /*4430*/  HMMA.16816.F32 R52, R84.reuse, R16, R52 ;  /* 0x000000105434723c */ /* 0x040ff00000001834 */
[C---:B------:R-:W-:Y:S01]  /*4440*/  HMMA.16816.F32 R48, R84.reuse, R18, R48 ;  /* 0x000000125430723c */ /* 0x040fe20000001830 */
[----:B------:R-:W3:Y:S07]  /*4450*/  LDSM.16.M88.4 R16, [R187+0xb800] ;  /* 0x00b80000bb10783b */ /* 0x000eee0000000200 */
[----:B------:R-:W-:Y:S08]  /*4460*/  HMMA.16816.F32 R80, R84, R90, R80 ;  /* 0x0000005a5450723c */ /* 0x000ff00000001850 */
[----:B--2---:R-:W-:Y:S08]  /*4470*/  HMMA.16816.F32 R28, R12, R40, R28 ;  /* 0x000000280c1c723c */ /* 0x004ff0000000181c */
[----:B------:R-:W-:Y:S08]  /*4480*/  HMMA.16816.F32 R44, R76, R64, R44 ;  /* 0x000000404c2c723c */ /* 0x000ff0000000182c */
[----:B------:R-:W-:Y:S08]  /*4490*/  HMMA.16816.F32 R24, R12, R42, R24 ;  /* 0x0000002a0c18723c */ /* 0x000ff00000001818 */
[C---:B------:R-:W-:Y:S08]  /*44a0*/  HMMA.16816.F32 R52, R76.reuse, R68, R52 ;  /* 0x000000444c34723c */ /* 0x040ff00000001834 */
[C---:B------:R-:W-:Y:S08]  /*44b0*/  HMMA.16816.F32 R48, R76.reuse, R70, R48 ;  /* 0x000000464c30723c */ /* 0x040ff00000001830 */
[C---:B------:R-:W-:Y:S08]  /*44c0*/  HMMA.16816.F32 R60, R76.reuse, R72, R60 ;  /* 0x000000484c3c723c */ /* 0x040ff0000000183c */
[C---:B------:R-:W-:Y:S08]  /*44d0*/  HMMA.16816.F32 R56, R76.reuse, R74, R56 ;  /* 0x0000004a4c38723c */ /* 0x040ff00000001838 */
[----:B------:R-:W-:Y:S08]  /*44e0*/  HMMA.16816.F32 R80, R76, R66, R80 ;  /* 0x000000424c50723c */ /* 0x000ff00000001850 */
[----:B-1----:R-:W-:Y:S08]  /*44f0*/  HMMA.16816.F32 R28, R8, R20, R28 ;  /* 0x00000014081c723c */ /* 0x002ff0000000181c */
[----:B---3--:R-:W-:Y:S07]  /*4500*/  HMMA.16816.F32 R44, R12, R16, R44 ;  /* 0x000000100c2c723c */ /* 0x008fee000000182c */
[----:B------:R-:W-:Y:S01]  /*4510*/  IMAD.U32 R17, RZ, RZ, UR21 ;  /* 0x00000015ff117e24 */ /* 0x000fe2000f8e00ff */
[----:B------:R-:W-:Y:S03]  /*4520*/  HMMA.16816.F32 R24, R8, R22, R24 ;  /* 0x000000160818723c */ /* 0x000fe60000001818 */
[----:B------:R-:W-:-:S05]  /*4530*/  IMAD R2, R17, 0x40, R208 ;  /* 0x0000004011027824 */ /* 0x000fca00078e02d0 */
[C---:B------:R-:W-:Y:S01]  /*4540*/  HMMA.16816.F32 R52, R12.reuse, R32, R52 ;  /* 0x000000200c34723c */ /* 0x040fe20000001834 */
[C---:B------:R-:W-:Y:S02]  /*4550*/  IADD3 R16, R2.reuse, 0x1, RZ ;  /* 0x0000000102107810 */ /* 0x040fe40007ffe0ff */
[-C--:B------:R-:W-:Y:S02]  /*4560*/  ISETP.GE.AND P3, PT, R2, R204.reuse, PT ;  /* 0x000000cc0200720c */ /* 0x080fe40003f66270 */
[C---:B------:R-:W-:Y:S02]  /*4570*/  ISETP.GE.AND P6, PT, R16.reuse, R204, PT ;  /* 0x000000cc1000720c */ /* 0x040fe40003fc6270 */
[C---:B------:R-:W-:Y:S01]  /*4580*/  ISETP.GE.AND P1, PT, R16.reuse, R202, PT ;  /* 0x000000ca1000720c */ /* 0x040fe20003f26270 */
[----:B------:R-:W-:Y:S01]  /*4590*/  HMMA.16816.F32 R48, R12, R34, R48 ;  /* 0x000000220c30723c */ /* 0x000fe20000001830 */
[----:B------:R-:W1:Y:S01]  /*45a0*/  LDSM.16.M88.4 R32, [R180+0x4800] ;  /* 0x00480000b420783b */ /* 0x000e620000000200 */
[----:B------:R-:W-:-:S02]  /*45b0*/  ISETP.LT.OR P6, PT, R16, R205, P6 ;  /* 0x000000cd1000720c */ /* 0x000fc400037c1670 */
[----:B------:R-:W-:Y:S02]  /*45c0*/  ISETP.LT.OR P1, PT, R16, R203, P1 ;  /* 0x000000cb1000720c */ /* 0x000fe40000f21670 */
[C---:B------:R-:W-:Y:S02]  /*45d0*/  ISETP.LT.OR P3, PT, R2.reuse, R205, P3 ;  /* 0x000000cd0200720c */ /* 0x040fe40001f61670 */
[C---:B------:R-:W-:Y:S01]  /*45e0*/  HMMA.16816.F32 R60, R12.reuse, R36, R60 ;  /* 0x000000240c3c723c */ /* 0x040fe2000000183c */
[C---:B------:R-:W-:Y:S02]  /*45f0*/  IADD3 R17, R2.reuse, 0x8, RZ ;  /* 0x0000000802117810 */ /* 0x040fe40007ffe0ff */
[----:B------:R-:W-:Y:S02]  /*4600*/  IADD3 R16, R2, 0x9, RZ ;  /* 0x0000000902107810 */ /* 0x000fe40007ffe0ff */
[-C--:B------:R-:W-:Y:S02]  /*4610*/  ISETP.GE.AND P0, PT, R17, R204.reuse, PT ;  /* 0x000000cc1100720c */ /* 0x080fe40003f06270 */
[----:B------:R-:W-:Y:S01]  /*4620*/  FSEL R37, R28, -INF , !P3 ;  /* 0xff8000001c257808 */ /* 0x000fe20005800000 */
[----:B------:R-:W-:Y:S01]  /*4630*/  HMMA.16816.F32 R56, R12, R38, R56 ;  /* 0x000000260c38723c */ /* 0x000fe20000001838 */
[----:B------:R-:W-:-:S02]  /*4640*/  ISETP.GE.AND P5, PT, R16, R204, PT ;  /* 0x000000cc1000720c */ /* 0x000fc40003fa6270 */
[-C--:B------:R-:W-:Y:S02]  /*4650*/  ISETP.GE.AND P2, PT, R2, R202.reuse, PT ;  /* 0x000000ca0200720c */ /* 0x080fe40003f46270 */
[CC--:B------:R-:W-:Y:S02]  /*4660*/  ISETP.GE.AND P4, PT, R17.reuse, R202.reuse, PT ;  /* 0x000000ca1100720c */ /* 0x0c0fe40003f86270 */
[C---:B------:R-:W-:Y:S01]  /*4670*/  ISETP.GE.AND P3, PT, R16.reuse, R202, PT ;  /* 0x000000ca1000720c */ /* 0x040fe20003f66270 */
[----:B------:R-:W-:Y:S01]  /*4680*/  HMMA.16816.F32 R80, R12, R18, R80 ;  /* 0x000000120c50723c */ /* 0x000fe20000001850 */
[----:B------:R-:W2:Y:S01]  /*4690*/  LDSM.16.M88.4 R12, [R180+0x5000] ;  /* 0x00500000b40c783b */ /* 0x000ea20000000200 */
[C---:B------:R-:W-:Y:S02]  /*46a0*/  ISETP.LT.OR P0, PT, R17.reuse, R205, P0 ;  /* 0x000000cd1100720c */ /* 0x040fe40000701670 */
[----:B------:R-:W-:Y:S02]  /*46b0*/  ISETP.LT.OR P4, PT, R17, R203, P4 ;  /* 0x000000cb1100720c */ /* 0x000fe40002781670 */
[----:B------:R-:W-:-:S02]  /*46c0*/  ISETP.LT.OR P5, PT, R16, R205, P5 ;  /* 0x000000cd1000720c */ /* 0x000fc40002fa1670 */
[-C--:B------:R-:W-:Y:S02]  /*46d0*/  ISETP.LT.OR P3, PT, R16, R203.reuse, P3 ;  /* 0x000000cb1000720c */ /* 0x080fe40001f61670 */
[C---:B------:R-:W-:Y:S02]  /*46e0*/  ISETP.LT.OR P2, PT, R2.reuse, R203, P2 ;  /* 0x000000cb0200720c */ /* 0x040fe40001741670 */
[C---:B------:R-:W-:Y:S02]  /*46f0*/  IADD3 R17, R2.reuse, 0x10, RZ ;  /* 0x0000001002117810 */ /* 0x040fe40007ffe0ff */
[----:B------:R-:W-:Y:S02]  /*4700*/  IADD3 R16, R2, 0x11, RZ ;  /* 0x0000001102107810 */ /* 0x000fe40007ffe0ff */
[----:B------:R-:W-:Y:S01]  /*4710*/  FSEL R28, R29, -INF , !P6 ;  /* 0xff8000001d1c7808 */ /* 0x000fe20007000000 */
[----:B-1----:R-:W-:Y:S01]  /*4720*/  HMMA.16816.F32 R60, R8, R32, R60 ;  /* 0x00000020083c723c */ /* 0x002fe2000000183c */
[----:B------:R-:W-:-:S02]  /*4730*/  FSEL R30, R30, -INF , !P2 ;  /* 0xff8000001e1e7808 */ /* 0x000fc40005000000 */
[----:B------:R-:W-:Y:S02]  /*4740*/  FSEL R22, R31, -INF , !P1 ;  /* 0xff8000001f167808 */ /* 0x000fe40004800000 */
[----:B------:R-:W-:Y:S02]  /*4750*/  FSEL R29, R24, -INF , !P0 ;  /* 0xff800000181d7808 */ /* 0x000fe40004000000 */
[CC--:B------:R-:W-:Y:S01]  /*4760*/  ISETP.GE.AND P2, PT, R17.reuse, R204.reuse, PT ;  /* 0x000000cc1100720c */ /* 0x0c0fe20003f46270 */
[----:B------:R-:W-:Y:S01]  /*4770*/  HMMA.16816.F32 R56, R8, R34, R56 ;  /* 0x000000220838723c */ /* 0x000fe20000001838 */
[C---:B------:R-:W-:Y:S02]  /*4780*/  ISETP.GE.AND P6, PT, R16.reuse, R204, PT ;  /* 0x000000cc1000720c */ /* 0x040fe40003fc6270 */
[-C--:B------:R-:W-:Y:S02]  /*4790*/  ISETP.GE.AND P1, PT, R17, R202.reuse, PT ;  /* 0x000000ca1100720c */ /* 0x080fe40003f26270 */
[----:B------:R-:W-:-:S02]  /*47a0*/  ISETP.GE.AND P0, PT, R16, R202, PT ;  /* 0x000000ca1000720c */ /* 0x000fc40003f06270 */
[C---:B------:R-:W-:Y:S02]  /*47b0*/  ISETP.LT.OR P2, PT, R17.reuse, R205, P2 ;  /* 0x000000cd1100720c */ /* 0x040fe40001741670 */
[----:B------:R-:W-:Y:S02]  /*47c0*/  ISETP.LT.OR P1, PT, R17, R203, P1 ;  /* 0x000000cb1100720c */ /* 0x000fe40000f21670 */
[C---:B------:R-:W-:Y:S02]  /*47d0*/  ISETP.LT.OR P6, PT, R16.reuse, R205, P6 ;  /* 0x000000cd1000720c */ /* 0x040fe400037c1670 */
[----:B------:R-:W-:Y:S02]  /*47e0*/  ISETP.LT.OR P0, PT, R16, R203, P0 ;  /* 0x000000cb1000720c */ /* 0x000fe40000701670 */
[----:B------:R-:W1:Y:S01]  /*47f0*/  LDSM.16.M88.4 R16, [R180+0x5800] ;  /* 0x00580000b410783b */ /* 0x000e620000000200 */
[----:B--2---:R-:W-:Y:S01]  /*4800*/  HMMA.16816.F32 R52, R8, R12, R52 ;  /* 0x0000000c0834723c */ /* 0x004fe20000001834 */
[----:B------:R-:W-:Y:S01]  /*4810*/  FSEL R24, R27, -INF , !P3 ;  /* 0xff8000001b187808 */ /* 0x000fe20005800000 */
[----:B------:R-:W-:-:S04]  /*4820*/  DEPBAR.LE SB0, 0x0 ;  /* 0x000080000000791a */ /* 0x000fc80000000000 */
[C---:B------:R-:W-:Y:S02]  /*4830*/  IADD3 R20, R2.reuse, 0x19, RZ ;  /* 0x0000001902147810 */ /* 0x040fe40007ffe0ff */
[----:B------:R-:W-:Y:S01]  /*4840*/  IADD3 R27, R2, 0x20, RZ ;  /* 0x00000020021b7810 */ /* 0x000fe20007ffe0ff */
[----:B------:R-:W-:Y:S01]  /*4850*/  HMMA.16816.F32 R48, R8, R14, R48 ;  /* 0x0000000e0830723c */ /* 0x000fe20000001830 */
[----:B------:R-:W-:Y:S02]  /*4860*/  FSEL R25, R25, -INF , !P5 ;  /* 0xff80000019197808 */ /* 0x000fe40006800000 */
[----:B------:R-:W-:Y:S02]  /*4870*/  FSEL R12, R62, -INF , !P1 ;  /* 0xff8000003e0c7808 */ /* 0x000fe40004800000 */
[----:B------:R-:W-:Y:S02]  /*4880*/  FSEL R92, R63, -INF , !P0 ;  /* 0xff8000003f5c7808 */ /* 0x000fe40004000000 */
[----:B------:R-:W-:-:S02]  /*4890*/  ISETP.GE.AND P5, PT, R20, R204, PT ;  /* 0x000000cc1400720c */ /* 0x000fc40003fa6270 */
[C---:B------:R-:W-:Y:S02]  /*48a0*/  ISETP.GE.AND P1, PT, R27.reuse, R204, PT ;  /* 0x000000cc1b00720c */ /* 0x040fe40003f26270 */
[C---:B------:R-:W-:Y:S02]  /*48b0*/  ISETP.GE.AND P0, PT, R27.reuse, R202, PT ;  /* 0x000000ca1b00720c */ /* 0x040fe40003f06270 */
[-C--:B------:R-:W-:Y:S02]  /*48c0*/  ISETP.LT.OR P5, PT, R20, R205.reuse, P5 ;  /* 0x000000cd1400720c */ /* 0x080fe40002fa1670 */
[C---:B------:R-:W-:Y:S02]  /*48d0*/  ISETP.LT.OR P1, PT, R27.reuse, R205, P1 ;  /* 0x000000cd1b00720c */ /* 0x040fe40000f21670 */
[----:B------:R-:W-:Y:S02]  /*48e0*/  ISETP.LT.OR P0, PT, R27, R203, P0 ;  /* 0x000000cb1b00720c */ /* 0x000fe40000701670 */
[----:B------:R-:W-:-:S02]  /*48f0*/  IADD3 R27, R2, 0x29, RZ ;  /* 0x00000029021b7810 */ /* 0x000fc40007ffe0ff */
[----:B------:R-:W-:Y:S02]  /*4900*/  FSEL R15, R57, -INF , !P5 ;  /* 0xff800000390f7808 */ /* 0x000fe40006800000 */
[----:B------:R-:W-:Y:S02]  /*4910*/  FSEL R147, R52, -INF , !P1 ;  /* 0xff80000034937808 */ /* 0x000fe40004800000 */
[C---:B------:R-:W-:Y:S02]  /*4920*/  ISETP.GE.AND P5, PT, R27.reuse, R204, PT ;  /* 0x000000cc1b00720c */ /* 0x040fe40003fa6270 */
[C---:B------:R-:W-:Y:S02]  /*4930*/  ISETP.GE.AND P1, PT, R27.reuse, R202, PT ;  /* 0x000000ca1b00720c */ /* 0x040fe40003f26270 */
[C---:B------:R-:W-:Y:S01]  /*4940*/  ISETP.LT.OR P5, PT, R27.reuse, R205, P5 ;  /* 0x000000cd1b00720c */ /* 0x040fe20002fa1670 */
[----:B-1----:R-:W-:Y:S01]  /*4950*/  HMMA.16816.F32 R44, R8, R16, R44 ;  /* 0x00000010082c723c */ /* 0x002fe2000000182c */
[----:B------:R-:W-:-:S02]  /*4960*/  ISETP.LT.OR P1, PT, R27, R203, P1 ;  /* 0x000000cb1b00720c */ /* 0x000fc40000f21670 */
[C---:B------:R-:W-:Y:S02]  /*4970*/  IADD3 R27, R2.reuse, 0x30, RZ ;  /* 0x00000030021b7810 */ /* 0x040fe40007ffe0ff */
[----:B------:R-:W-:Y:S02]  /*4980*/  IADD3 R23, R2, 0x18, RZ ;  /* 0x0000001802177810 */ /* 0x000fe40007ffe0ff */
[----:B------:R-:W-:Y:S01]  /*4990*/  FSEL R21, R60, -INF , !P2 ;  /* 0xff8000003c157808 */ /* 0x000fe20005000000 */
[----:B------:R-:W-:Y:S01]  /*49a0*/  HMMA.16816.F32 R80, R8, R18, R80 ;  /* 0x000000120850723c */ /* 0x000fe20000001850 */
[----:B------:R-:W-:Y:S02]  /*49b0*/  ISETP.GE.AND P2, PT, R20, R202, PT ;  /* 0x000000ca1400720c */ /* 0x000fe40003f46270 */
[----:B------:R-:W-:Y:S02]  /*49c0*/  FSEL R170, R54, -INF , !P0 ;  /* 0xff80000036aa7808 */ /* 0x000fe40004000000 */
[----:B------:R-:W-:-:S02]  /*49d0*/  ISETP.GE.AND P0, PT, R27, R204, PT ;  /* 0x000000cc1b00720c */ /* 0x000fc40003f06270 */
[C---:B------:R-:W-:Y:S02]  /*49e0*/  ISETP.GE.AND P3, PT, R23.reuse, R204, PT ;  /* 0x000000cc1700720c */ /* 0x040fe40003f66270 */
[----:B------:R-:W-:Y:S02]  /*49f0*/  FSEL R26, R26, -INF , !P4 ;  /* 0xff8000001a1a7808 */ /* 0x000fe40006000000 */
[----:B------:R-:W-:Y:S02]  /*4a00*/  ISETP.LT.OR P2, PT, R20, R203, P2 ;  /* 0x000000cb1400720c */ /* 0x000fe40001741670 */
[----:B------:R-:W-:Y:S02]  /*4a10*/  ISETP.GE.AND P4, PT, R23, R202, PT ;  /* 0x000000ca1700720c */ /* 0x000fe40003f86270 */
[C---:B------:R-:W-:Y:S02]  /*4a20*/  IADD3 R20, R2.reuse, 0x21, RZ ;  /* 0x0000002102147810 */ /* 0x040fe40007ffe0ff */
[----:B------:R-:W-:-:S02]  /*4a30*/  IADD3 R31, R2, 0x28, RZ ;  /* 0x00000028021f7810 */ /* 0x000fc40007ffe0ff */
[C---:B------:R-:W-:Y:S01]  /*4a40*/  IADD3 R16, R2.reuse, 0x31, RZ ;  /* 0x0000003102107810 */ /* 0x040fe20007ffe0ff */
[----:B------:R-:W-:Y:S01]  /*4a50*/  BAR.SYNC.DEFER_BLOCKING 0x0 ;  /* 0x0000000000007b1d */ /* 0x000fe20000010000 */
[-C--:B------:R-:W-:Y:S02]  /*4a60*/  ISETP.LT.OR P0, PT, R27, R205.reuse, P0 ;  /* 0x000000cd1b00720c */ /* 0x080fe40000701670 */
[C---:B------:R-:W-:Y:S02]  /*4a70*/  IADD3 R8, R2.reuse, 0x38, RZ ;  /* 0x0000003802087810 */ /* 0x040fe40007ffe0ff */
[C---:B------:R-:W-:Y:S02]  /*4a80*/  ISETP.LT.OR P3, PT, R23.reuse, R205, P3 ;  /* 0x000000cd1700720c */ /* 0x040fe40001f61670 */
[----:B------:R-:W-:Y:S02]  /*4a90*/  IADD3 R2, R2, 0x39, RZ ;  /* 0x0000003902027810 */ /* 0x000fe40007ffe0ff */
[----:B------:R-:W-:-:S02]  /*4aa0*/  ISETP.LT.OR P4, PT, R23, R203, P4 ;  /* 0x000000cb1700720c */ /* 0x000fc40002781670 */
        /* <DEDUP_REMOVED lines=11> */
[----:B------:R-:W-:-:S02]  /*4b60*/  ISETP.GE.AND P2, PT, R31, R204, PT ;  /* 0x000000cc1f00720c */ /* 0x000fc40003f46270 */
[----:B------:R-:W-:Y:S02]  /*4b70*/  ISETP.GE.AND P4, PT, R31, R202, PT ;  /* 0x000000ca1f00720c */ /* 0x000fe40003f86270 */
[----:B------:R-:W-:Y:S02]  /*4b80*/  FSEL R164, R83, -INF , !P0 ;  /* 0xff80000053a47808 */ /* 0x000fe40004000000 */
[----:B------:R-:W-:Y:S02]  /*4b90*/  PLOP3.LUT P0, PT, PT, PT, UP0, 0x80, 0x0 ;  /* 0x000000000000781c */ /* 0x000fe40003f0f008 */
[C---:B------:R-:W-:Y:S02]  /*4ba0*/  ISETP.LT.OR P2, PT, R31.reuse, R205, P2 ;  /* 0x000000cd1f00720c */ /* 0x040fe40001741670 */
[----:B------:R-:W-:Y:S02]  /*4bb0*/  ISETP.LT.OR P4, PT, R31, R203, P4 ;  /* 0x000000cb1f00720c */ /* 0x000fe40002781670 */
[----:B------:R-:W-:-:S02]  /*4bc0*/  FSEL R145, R53, -INF , !P6 ;  /* 0xff80000035917808 */ /* 0x000fc40007000000 */
[----:B------:R-:W-:Y:S02]  /*4bd0*/  FSEL R136, R55, -INF , !P3 ;  /* 0xff80000037887808 */ /* 0x000fe40005800000 */
[----:B------:R-:W-:Y:S02]  /*4be0*/  FSEL R137, R48, -INF , !P2 ;  /* 0xff80000030897808 */ /* 0x000fe40005000000 */
[----:B------:R-:W-:Y:S02]  /*4bf0*/  FSEL R138, R50, -INF , !P4 ;  /* 0xff800000328a7808 */ /* 0x000fe40006000000 */
[----:B------:R-:W-:Y:S02]  /*4c00*/  FSEL R139, R49, -INF , !P5 ;  /* 0xff800000318b7808 */ /* 0x000fe40006800000 */
[----:B------:R-:W-:Y:S02]  /*4c10*/  FSEL R214, R51, -INF , !P1 ;  /* 0xff80000033d67808 */ /* 0x000fe40004800000 */
[----:B------:R-:W-:-:S02]  /*4c20*/  ISETP.GE.AND P6, PT, R16, R204, PT ;  /* 0x000000cc1000720c */ /* 0x000fc40003fc6270 */
[CC--:B------:R-:W-:Y:S02]  /*4c30*/  ISETP.GE.AND P3, PT, R27.reuse, R202.reuse, PT ;  /* 0x000000ca1b00720c */ /* 0x0c0fe40003f66270 */
[----:B------:R-:W-:Y:S02]  /*4c40*/  ISETP.GE.AND P2, PT, R16, R202, PT ;  /* 0x000000ca1000720c */ /* 0x000fe40003f46270 */
[-C--:B------:R-:W-:Y:S02]  /*4c50*/  ISETP.GE.AND P5, PT, R8, R204.reuse, PT ;  /* 0x000000cc0800720c */ /* 0x080fe40003fa6270 */
[----:B------:R-:W-:Y:S02]  /*4c60*/  ISETP.GE.AND P4, PT, R2, R204, PT ;  /* 0x000000cc0200720c */ /* 0x000fe40003f86270 */
[----:B------:R-:W-:Y:S02]  /*4c70*/  ISETP.GE.AND P1, PT, R8, R202, PT ;  /* 0x000000ca0800720c */ /* 0x000fe40003f26270 */
[----:B------:R-:W-:-:S02]  /*4c80*/  ISETP.LT.OR P3, PT, R27, R203, P3 ;  /* 0x000000cb1b00720c */ /* 0x000fc40001f61670 */
[C---:B------:R-:W-:Y:S02]  /*4c90*/  ISETP.LT.OR P6, PT, R16.reuse, R205, P6 ;  /* 0x000000cd1000720c */ /* 0x040fe400037c1670 */
[----:B------:R-:W-:Y:S02]  /*4ca0*/  ISETP.LT.OR P2, PT, R16, R203, P2 ;  /* 0x000000cb1000720c */ /* 0x000fe40001741670 */
[C---:B------:R-:W-:Y:S02]  /*4cb0*/  ISETP.LT.OR P5, PT, R8.reuse, R205, P5 ;  /* 0x000000cd0800720c */ /* 0x040fe40002fa1670 */
[----:B------:R-:W-:Y:S02]  /*4cc0*/  ISETP.LT.OR P1, PT, R8, R203, P1 ;  /* 0x000000cb0800720c */ /* 0x000fe40000f21670 */
[----:B------:R-:W-:Y:S02]  /*4cd0*/  ISETP.LT.OR P4, PT, R2, R205, P4 ;  /* 0x000000cd0200720c */ /* 0x000fe40002781670 */
[----:B------:R-:W-:-:S02]  /*4ce0*/  FSEL R168, R46, -INF , !P3 ;  /* 0xff8000002ea87808 */ /* 0x000fc40005800000 */
[----:B------:R-:W-:Y:S02]  /*4cf0*/  FSEL R215, R45, -INF , !P6 ;  /* 0xff8000002dd77808 */ /* 0x000fe40007000000 */
[----:B------:R-:W-:Y:S02]  /*4d00*/  FSEL R166, R47, -INF , !P2 ;  /* 0xff8000002fa67808 */ /* 0x000fe40005000000 */
[----:B------:R-:W-:Y:S02]  /*4d10*/  FSEL R211, R80, -INF , !P5 ;  /* 0xff80000050d37808 */ /* 0x000fe40006800000 */
[----:B------:R-:W-:Y:S02]  /*4d20*/  FSEL R165, R82, -INF , !P1 ;  /* 0xff80000052a57808 */ /* 0x000fe40004800000 */
        /* <DEDUP_REMOVED lines=42> */
[----:B------:R-:W-:Y:S01]  /*4fd0*/  IADD3.X R3, R3, UR6, RZ, P5, !PT ;  /* 0x0000000603037c10 */ /* 0x000fe2000affe4ff */
[----:B------:R1:W-:Y:S04]  /*4fe0*/  @P4 STS.128 [R197+0x6800], RZ ;  /* 0x006800ffc5004388 */ /* 0x0003e80000000c00 */
[----:B------:R-:W-:Y:S01]  /*4ff0*/  @!PT LDS RZ, [RZ] ;  /* 0x00000000fffff984 */ /* 0x000fe20000000800 */
[----:B------:R-:W-:Y:S01]  /*5000*/  @!PT LDS RZ, [RZ] ;  /* 0x00000000fffff984 */ /* 0x000fe20000000800 */
[----:B------:R-:W-:Y:S01]  /*5010*/  @!PT LDS RZ, [RZ] ;  /* 0x00000000fffff984 */ /* 0x000fe20000000800 */
[----:B------:R5:W-:Y:S01]  /*5020*/  @!P4 LDGSTS.E.BYPASS.LTC128B.128 [R197+0x6800], [R34.64] ;  /* 0x0680000022c5cfae */ /* 0x000be2000b901d52 */
[----:B--2---:R-:W-:-:S03]  /*5030*/  @!P4 LEA R10, P6, R8, c[0x0][0x168], 0x1 ;  /* 0x00005a00080aca11 */ /* 0x004fc600078c08ff */
[----:B------:R1:W-:Y:S01]  /*5040*/  @P3 STS.128 [R197+0x8800], RZ ;  /* 0x008800ffc5003388 */ /* 0x0003e20000000c00 */
[----:B------:R-:W-:-:S03]  /*5050*/  @!P4 LEA.HI.X R11, R8, c[0x0][0x16c], R3, 0x1, P6 ;  /* 0x00005b00080bca11 */ /* 0x000fc600030f0c03 */
[----:B------:R-:W-:Y:S01]  /*5060*/  @!PT LDS RZ, [RZ] ;  /* 0x00000000fffff984 */ /* 0x000fe20000000800 */
[----:B------:R-:W-:Y:S01]  /*5070*/  @!PT LDS RZ, [RZ] ;  /* 0x00000000fffff984 */ /* 0x000fe20000000800 */
[----:B------:R-:W-:Y:S01]  /*5080*/  @!PT LDS RZ, [RZ] ;  /* 0x00000000fffff984 */ /* 0x000fe20000000800 */
[----:B------:R1:W-:Y:S01]  /*5090*/  @!P3 LDGSTS.E.BYPASS.LTC128B.128 [R197+0x8800], [R38.64+0x80] ;  /* 0x0880008026c5bfae */ /* 0x0003e2000b901d52 */
[C---:B------:R-:W-:Y:S02]  /*50a0*/  IADD3 R2, P6, R8.reuse, UR7, RZ ;  /* 0x0000000708027c10 */ /* 0x040fe4000ffde0ff */
[C---:B---3--:R-:W-:Y:S01]  /*50b0*/  @!P3 LEA R32, P5, R8.reuse, c[0x0][0x168], 0x1 ;  /* 0x00005a000820ba11 */ /* 0x048fe200078a08ff */
[----:B------:R1:W-:Y:S03]  /*50c0*/  @P2 STS.128 [R197+0xa800], RZ ;  /* 0x00a800ffc5002388 */ /* 0x0003e60000000c00 */
[C---:B------:R-:W-:Y:S01]  /*50d0*/  @!P3 LEA.HI.X R33, R8.reuse, c[0x0][0x16c], R3, 0x1, P5 ;  /* 0x00005b000821ba11 */ /* 0x040fe200028f0c03 */
        /* <DEDUP_REMOVED lines=44> */
.L_x_594:
[----:B------:R-:W-:Y:S05]  /*53a0*/  BSYNC B0 ;  /* 0x0000000000007941 */ /* 0x000fea0003800000 */
.L_x_593:
[----:B------:R-:W0:Y:S02]  /*53b0*/  LDGDEPBAR ;  /* 0x00000000000079af */ /* 0x000e240000000000 */
.L_x_592:
[----:B------:R-:W-:Y:S01]  /*53c0*/  FMNMX.FTZ R2, R37, R28, !PT ;  /* 0x0000001c25027209 */ /* 0x000fe20007810000 */
[----:B------:R-:W-:Y:S01]  /*53d0*/  IMAD.WIDE.U32 R218, R212, -0x326172a9, RZ ;  /* 0xcd9e8d57d4da7825 */ /* 0x000fe200078e00ff */
[----:B-1----:R-:W-:Y:S01]  /*53e0*/  FMNMX.FTZ R9, R30, R22, !PT ;  /* 0x000000161e097209 */ /* 0x002fe20007810000 */
[----:B------:R-:W-:Y:S01]  /*53f0*/  USHF.L.U32 UR31, UR21, 0x1, URZ ;  /* 0x00000001151f7899 */ /* 0x000fe2000800063f */
[----:B------:R-:W-:Y:S01]  /*5400*/  FMNMX.FTZ R2, R29, R2, !PT ;  /* 0x000000021d027209 */ /* 0x000fe20007810000 */
[----:B------:R-:W-:Y:S01]  /*5410*/  UIADD3 UR4, UR23, -0x4498517b, URZ ;  /* 0xbb67ae8517047890 */ /* 0x000fe2000fffe03f */
[----:B------:R-:W-:Y:S01]  /*5420*/  FMNMX.FTZ R9, R26, R9, !PT ;  /* 0x000000091a097209 */ /* 0x000fe20007810000 */
[----:B------:R-:W-:Y:S01]  /*5430*/  IMAD.WIDE.U32 R224, R210, -0x2daee0ad, RZ ;  /* 0xd2511f53d2e07825 */ /* 0x000fe200078e00ff */
[----:B------:R-:W-:Y:S01]  /*5440*/  FMNMX.FTZ R2, R25, R2, !PT ;  /* 0x0000000219027209 */ /* 0x000fe20007810000 */
[----:B------:R-:W-:Y:S01]  /*5450*/  UIADD3 UR29, UR22, 0x3c6ef372, URZ ;  /* 0x3c6ef372161d7890 */ /* 0x000fe2000fffe03f */
[----:B------:R-:W-:Y:S01]  /*5460*/  FMNMX.FTZ R9, R24, R9, !PT ;  /* 0x0000000918097209 */ /* 0x000fe20007810000 */
[----:B------:R-:W-:Y:S01]  /*5470*/  IMAD.U32 R11, RZ, RZ, UR31 ;  /* 0x0000001fff0b7e24 */ /* 0x000fe2000f8e00ff */
[----:B------:R-:W-:Y:S01]  /*5480*/  FMNMX.FTZ R2, R21, R2, !PT ;  /* 0x0000000215027209 */ /* 0x000fe20007810000 */
[----:B------:R-:W-:Y:S01]  /*5490*/  UIADD3 UR28, UR23, 0x76cf5d0a, URZ ;  /* 0x76cf5d0a171c7890 */ /* 0x000fe2000fffe03f */
[----:B------:R-:W-:Y:S01]  /*54a0*/  FMNMX.FTZ R9, R12, R9, !PT ;  /* 0x000000090c097209 */ /* 0x000fe20007810000 */
[----:B------:R-:W-:Y:S01]  /*54b0*/  UIADD3 UR26, UR23, 0x32370b8f, URZ ;  /* 0x32370b8f171a7890 */ /* 0x000fe2000fffe03f */
        /* <DEDUP_REMOVED lines=11> */
[----:B------:R-:W-:Y:S01]  /*5570*/  IMAD R158, R4, 0x10000, R4 ;  /* 0x00010000049e7824 */ /* 0x000fe200078e0204 */
[----:B------:R-:W-:Y:S01]  /*5580*/  FMNMX.FTZ R2, R147, R2, !PT ;  /* 0x0000000293027209 */ /* 0x000fe20007810000 */
[--C-:B------:R-:W-:Y:S01]  /*5590*/  IMAD R186, R7, 0x2, R188.reuse ;  /* 0x0000000207ba7824 */ /* 0x100fe200078e02bc */
[----:B------:R-:W-:Y:S01]  /*55a0*/  FMNMX.FTZ R9, R170, R9, !PT ;  /* 0x00000009aa097209 */ /* 0x000fe20007810000 */
[----:B------:R-:W-:Y:S01]  /*55b0*/  LDSM.16.MT88.4 R124, [R188+0xc000] ;  /* 0x00c00000bc7c783b */ /* 0x000fe20000004200 */
[----:B------:R-:W-:Y:S01]  /*55c0*/  FMNMX.FTZ R2, R145, R2, !PT ;  /* 0x0000000291027209 */ /* 0x000fe20007810000 */
[C---:B------:R-:W-:Y:S01]  /*55d0*/  IMAD R185, R5.reuse, 0x2, R188 ;  /* 0x0000000205b97824 */ /* 0x040fe200078e02bc */
[----:B------:R-:W-:Y:S01]  /*55e0*/  FMNMX.FTZ R9, R136, R9, !PT ;  /* 0x0000000988097209 */ /* 0x000fe20007810000 */
[----:B------:R-:W-:Y:S01]  /*55f0*/  IMAD R184, R5, 0x2, R186 ;  /* 0x0000000205b87824 */ /* 0x000fe200078e02ba */
[----:B------:R-:W-:Y:S01]  /*5600*/  FMNMX.FTZ R2, R137, R2, !PT ;  /* 0x0000000289027209 */ /* 0x000fe20007810000 */
[----:B------:R-:W-:Y:S01]  /*5610*/  UIADD3 UR16, UR22, 0x1715609d, URZ ;  /* 0x1715609d16107890 */ /* 0x000fe2000fffe03f */
[----:B------:R-:W-:Y:S01]  /*5620*/  FMNMX.FTZ R9, R138, R9, !PT ;  /* 0x000000098a097209 */ /* 0x000fe20007810000 */
[----:B------:R-:W-:Y:S01]  /*5630*/  LDSM.16.MT88.4 R56, [R185+0xe000] ;  /* 0x00e00000b938783b */ /* 0x000fe20000004200 */
[----:B------:R-:W-:Y:S01]  /*5640*/  FMNMX.FTZ R2, R139, R2, !PT ;  /* 0x000000028b027209 */ /* 0x000fe20007810000 */
[----:B------:R-:W-:Y:S01]  /*5650*/  UIADD3 UR31, UR31, 0x1, URZ ;  /* 0x000000011f1f7890 */ /* 0x000fe2000fffe03f */
[----:B------:R-:W-:Y:S01]  /*5660*/  FMNMX.FTZ R9, R214, R9, !PT ;  /* 0x00000009d6097209 */ /* 0x000fe20007810000 */
[----:B------:R-:W-:Y:S01]  /*5670*/  LDSM.16.MT88.4 R32, [R184+0x10000] ;  /* 0x01000000b820783b */ /* 0x000fe20000004200 */
[----:B------:R-:W-:-:S02]  /*5680*/  FMNMX.FTZ R2, R217, R2, !PT ;  /* 0x00000002d9027209 */ /* 0x000fc40007810000 */
[----:B------:R-:W-:Y:S01]  /*5690*/  FMNMX.FTZ R9, R168, R9, !PT ;  /* 0x00000009a8097209 */ /* 0x000fe20007810000 */
[----:B------:R-:W-:Y:S01]  /*56a0*/  LDSM.16.MT88.4 R48, [R186+0xe000] ;  /* 0x00e00000ba30783b */ /* 0x000fe20000004200 */
[----:B------:R-:W-:Y:S02]  /*56b0*/  FMNMX.FTZ R2, R215, R2, !PT ;  /* 0x00000002d7027209 */ /* 0x000fe40007810000 */
[----:B------:R-:W-:Y:S01]  /*56c0*/  LOP3.LUT R213, R6, UR22, RZ, 0x3c, !PT ;  /* 0x0000001606d57c12 */ /* 0x000fe2000f8e3cff */
[----:B------:R-:W-:Y:S01]  /*56d0*/  LDSM.16.MT88.4 R40, [R188+0xe000] ;  /* 0x00e00000bc28783b */ /* 0x000fe20000004200 */
[----:B------:R-:W-:Y:S02]  /*56e0*/  FMNMX.FTZ R2, R211, R2, !PT ;  /* 0x00000002d3027209 */ /* 0x000fe40007810000 */
[----:B------:R-:W-:Y:S01]  /*56f0*/  LOP3.LUT R160, R219, R213, RZ, 0x3c, !PT ;  /* 0x000000d5dba07212 */ /* 0x000fe200078e3cff */
[----:B------:R-:W-:Y:S01]  /*5700*/  LDSM.16.MT88.4 R64, [R184+0xe000] ;  /* 0x00e00000b840783b */ /* 0x000fe20000004200 */
[----:B------:R-:W-:-:S02]  /*5710*/  FMNMX.FTZ R3, R171, R2, !PT ;  /* 0x00000002ab037209 */ /* 0x000fc40007810000 */
[----:B------:R-:W-:Y:S01]  /*5720*/  FMNMX.FTZ R2, R166, R9, !PT ;  /* 0x00000009a6027209 */ /* 0x000fe20007810000 */
[----:B------:R-:W-:Y:S01]  /*5730*/  IMAD.WIDE.U32 R160, R160, -0x2daee0ad, RZ ;  /* 0xd2511f53a0a07825 */ /* 0x000fe200078e00ff */
[----:B------:R-:W-:Y:S02]  /*5740*/  LDSM.16.MT88.4 R80, [R186+0x10000] ;  /* 0x01000000ba50783b */ /* 0x000fe40000004200 */
[----:B------:R-:W-:Y:S02]  /*5750*/  FMNMX.FTZ R9, R165, R2, !PT ;  /* 0x00000002a5097209 */ /* 0x000fe40007810000 */
[----:B------:R-:W1:Y:S01]  /*5760*/  SHFL.BFLY PT, R132, R3, 0x2, 0x1f ;  /* 0x0c401f0003847f89 */ /* 0x000e6200000e0000 */
[----:B------:R-:W-:Y:S02]  /*5770*/  LOP3.LUT R2, R225, UR23, R11, 0x96, !PT ;  /* 0x00000017e1027c12 */ /* 0x000fe4000f8e960b */
[----:B------:R-:W-:Y:S01]  /*5780*/  FMNMX.FTZ R9, R164, R9, !PT ;  /* 0x00000009a4097209 */ /* 0x000fe20007810000 */
[----:B------:R-:W-:Y:S01]  /*5790*/  LDSM.16.MT88.4 R72, [R188+0x10000] ;  /* 0x01000000bc48783b */ /* 0x000fe20000004200 */
[----:B------:R-:W-:Y:S01]  /*57a0*/  LOP3.LUT R162, R161, UR4, R224, 0x96, !PT ;  /* 0x00000004a1a27c12 */ /* 0x000fe2000f8e96e0 */
[----:B------:R-:W-:Y:S01]  /*57b0*/  UIADD3 UR4, UR22, -0x61c88647, URZ ;  /* 0x9e3779b916047890 */ /* 0x000fe2000fffe03f */
[----:B------:R-:W-:Y:S01]  /*57c0*/  IMAD.WIDE.U32 R16, R2, -0x326172a9, RZ ;  /* 0xcd9e8d5702107825 */ /* 0x000fe200078e00ff */
[----:B------:R-:W2:Y:S03]  /*57d0*/  SHFL.BFLY PT, R6, R9, 0x2, 0x1f ;  /* 0x0c401f0009067f89 */ /* 0x000ea600000e0000 */
[----:B------:R-:W-:Y:S01]  /*57e0*/  IMAD.WIDE.U32 R162, R162, -0x326172a9, RZ ;  /* 0xcd9e8d57a2a27825 */ /* 0x000fe200078e00ff */
[----:B------:R-:W-:Y:S01]  /*57f0*/  LOP3.LUT R2, R17, UR4, R218, 0x96, !PT ;  /* 0x0000000411027c12 */ /* 0x000fe2000f8e96da */
[----:B------:R-:W-:Y:S02]  /*5800*/  LDSM.16.MT88.4 R88, [R185+0x10000] ;  /* 0x01000000b958783b */ /* 0x000fe40000004200 */
[----:B------:R-:W-:Y:S01]  /*5810*/  IMAD.U32 R224, RZ, RZ, UR31 ;  /* 0x0000001fffe07e24 */ /* 0x000fe2000f8e00ff */
[----:B------:R-:W-:Y:S01]  /*5820*/  LOP3.LUT R16, R163, UR29, R16, 0x96, !PT ;  /* 0x0000001da3107c12 */ /* 0x000fe2000f8e9610 */
[----:B------:R-:W-:Y:S03]  /*5830*/  LDSM.16.MT88.4 R100, [R184+0xc000] ;  /* 0x00c00000b864783b */ /* 0x000fe60000004200 */
[----:B------:R-:W-:Y:S01]  /*5840*/  LOP3.LUT R224, R225, UR23, R224, 0x96, !PT ;  /* 0x00000017e1e07c12 */ /* 0x000fe2000f8e96e0 */
[----:B------:R-:W-:Y:S01]  /*5850*/  IMAD.WIDE.U32 R16, R16, -0x2daee0ad, RZ ;  /* 0xd2511f5310107825 */ /* 0x000fe200078e00ff */
[----:B------:R-:W-:Y:S01]  /*5860*/  LDSM.16.MT88.4 R116, [R186+0xc000] ;  /* 0x00c00000ba74783b */ /* 0x000fe20000004200 */
[----:B-1----:R-:W-:-:S02]  /*5870*/  FMNMX.FTZ R132, R3, R132, !PT ;  /* 0x0000008403847209 */ /* 0x002fc40007810000 */
[----:B------:R-:W-:Y:S01]  /*5880*/  IMAD.WIDE.U32 R224, R224, -0x326172a9, RZ ;  /* 0xcd9e8d57e0e07825 */ /* 0x000fe200078e00ff */
[----:B------:R-:W-:Y:S04]  /*5890*/  LDSM.16.MT88.4 R108, [R185+0xc000] ;  /* 0x00c00000b96c783b */ /* 0x000fe80000004200 */
[----:B------:R-:W1:Y:S01]  /*58a0*/  SHFL.BFLY PT, R3, R132, 0x1, 0x1f ;  /* 0x0c201f0084037f89 */ /* 0x000e6200000e0000 */
[----:B------:R-:W-:Y:S02]  /*58b0*/  LOP3.LUT R218, R225, UR4, R218, 0x96, !PT ;  /* 0x00000004e1da7c12 */ /* 0x000fe4000f8e96da */
[----:B--2---:R-:W-:-:S03]  /*58c0*/  FMNMX.FTZ R9, R9, R6, !PT ;  /* 0x0000000609097209 */ /* 0x004fc60007810000 */
[----:B------:R-:W-:Y:S02]  /*58d0*/  IMAD.WIDE.U32 R218, R218, -0x2daee0ad, RZ ;  /* 0xd2511f53dada7825 */ /* 0x000fe400078e00ff */
[----:B------:R-:W2:Y:S01]  /*58e0*/  SHFL.BFLY PT, R6, R9, 0x1, 0x1f ;  /* 0x0c201f0009067f89 */ /* 0x000ea200000e0000 */
[----:B-1----:R-:W-:Y:S01]  /*58f0*/  FMNMX.FTZ R132, R132, R3, !PT ;  /* 0x0000000384847209 */ /* 0x002fe20007810000 */
[----:B------:R-:W-:-:S03]  /*5900*/  IMAD.WIDE.U32 R2, R2, -0x2daee0ad, RZ ;  /* 0xd2511f5302027825 */ /* 0x000fc600078e00ff */
[C---:B------:R-:W-:Y:S01]  /*5910*/  FSETP.NEU.FTZ.AND P1, PT, R132.reuse, -INF , PT ;  /* 0xff8000008400780b */ /* 0x040fe20003f3d000 */
[----:B------:R-:W-:Y:S01]  /*5920*/  FMUL.FTZ R216, R132, c[0x0][0x23c] ;  /* 0x00008f0084d87a20 */ /* 0x000fe20000410000 */
[----:B------:R-:W-:Y:S02]  /*5930*/  LOP3.LUT R3, R3, UR28, R160, 0x96, !PT ;  /* 0x0000001c03037c12 */ /* 0x000fe4000f8e96a0 */
[----:B------:R-:W-:Y:S02]  /*5940*/  LOP3.LUT R2, R17, UR26, R2, 0x96, !PT ;  /* 0x0000001a11027c12 */ /* 0x000fe4000f8e9602 */
[----:B------:R-:W-:Y:S01]  /*5950*/  FSEL R216, R216, RZ, P1 ;  /* 0x000000ffd8d87208 */ /* 0x000fe20000800000 */
[----:B------:R-:W-:-:S04]  /*5960*/  IMAD.WIDE.U32 R10, R3, -0x326172a9, RZ ;  /* 0xcd9e8d57030a7825 */ /* 0x000fc800078e00ff */
[----:B------:R-:W-:Y:S01]  /*5970*/  IMAD.WIDE.U32 R2, R2, -0x326172a9, RZ ;  /* 0xcd9e8d5702027825 */ /* 0x000fe200078e00ff */
[----:B------:R-:W-:-:S03]  /*5980*/  LOP3.LUT R8, R11, UR27, R162, 0x96, !PT ;  /* 0x0000001b0b087c12 */ /* 0x000fc6000f8e96a2 */
[----:B------:R-:W-:Y:S01]  /*5990*/  FFMA.FTZ R156, R37, c[0x0][0x23c], -R216 ;  /* 0x00008f00259c7a23 */ /* 0x000fe200000108d8 */
[----:B------:R-:W-:Y:S01]  /*59a0*/  LOP3.LUT R10, R3, UR25, R10, 0x96, !PT ;  /* 0x00000019030a7c12 */ /* 0x000fe2000f8e960a */
[----:B------:R-:W-:Y:S01]  /*59b0*/  IMAD.WIDE.U32 R18, R8, -0x2daee0ad, RZ ;  /* 0xd2511f5308127825 */ /* 0x000fe200078e00ff */
[----:B--2---:R-:W-:-:S03]  /*59c0*/  FMNMX.FTZ R3, R9, R6, !PT ;  /* 0x0000000609037209 */ /* 0x004fc60007810000 */
[----:B------:R-:W-:Y:S01]  /*59d0*/  IMAD.WIDE.U32 R10, R10, -0x2daee0ad, RZ ;  /* 0xd2511f530a0a7825 */ /* 0x000fe200078e00ff */
[----:B------:R-:W-:Y:S01]  /*59e0*/  FSETP.NEU.FTZ.AND P1, PT, R3, -INF , PT ;  /* 0xff8000000300780b */ /* 0x000fe20003f3d000 */
[----:B------:R-:W-:Y:S01]  /*59f0*/  MUFU.EX2 R156, R156 ;  /* 0x0000009c009c7308 */ /* 0x000fe20000000800 */
[----:B------:R-:W-:Y:S01]  /*5a00*/  LOP3.LUT R8, R19, UR24, R16, 0x96, !PT ;  /* 0x0000001813087c12 */ /* 0x000fe2000f8e9610 */
[----:B------:R-:W-:Y:S01]  /*5a10*/  FMUL.FTZ R167, R3, c[0x0][0x23c] ;  /* 0x00008f0003a77a20 */ /* 0x000fe20000410000 */
[----:B------:R-:W-:Y:S01]  /*5a20*/  LOP3.LUT R18, R11, UR15, R18, 0x96, !PT ;  /* 0x0000000f0b127c12 */ /* 0x000fe2000f8e9612 */
[----:B------:R-:W-:Y:S02]  /*5a30*/  FFMA.FTZ R153, R28, c[0x0][0x23c], -R216 ;  /* 0x00008f001c997a23 */ /* 0x000fe400000108d8 */
[----:B------:R-:W-:Y:S01]  /*5a40*/  IMAD.WIDE.U32 R8, R8, -0x326172a9, RZ ;  /* 0xcd9e8d5708087825 */ /* 0x000fe200078e00ff */
[----:B------:R-:W-:-:S03]  /*5a50*/  FSEL R167, R167, RZ, P1 ;  /* 0x000000ffa7a77208 */ /* 0x000fc60000800000 */
[----:B------:R-:W-:Y:S01]  /*5a60*/  IMAD.WIDE.U32 R18, R18, -0x326172a9, RZ ;  /* 0xcd9e8d5712127825 */ /* 0x000fe200078e00ff */
[----:B------:R-:W-:Y:S03]  /*5a70*/  MUFU.EX2 R153, R153 ;  /* 0x0000009900997308 */ /* 0x000fe60000000800 */
[--C-:B------:R-:W-:Y:S01]  /*5a80*/  FFMA.FTZ R157, R26, c[0x0][0x23c], -R167.reuse ;  /* 0x00008f001a9d7a23 */ /* 0x100fe200000108a7 */
[----:B------:R-:W-:Y:S01]  /*5a90*/  SHF.R.U32.HI R11, RZ, 0x10, R18 ;  /* 0x00000010ff0b7819 */ /* 0x000fe20000011612 */
[--C-:B------:R-:W-:Y:S01]  /*5aa0*/  FFMA.FTZ R150, R24, c[0x0][0x23c], -R167.reuse ;  /* 0x00008f0018967a23 */ /* 0x100fe200000108a7 */
[----:B------:R-:W-:Y:S01]  /*5ab0*/  LOP3.LUT R8, R19, UR5, R8, 0x96, !PT ;  /* 0x0000000513087c12 */ /* 0x000fe2000f8e9608 */
[--C-:B------:R-:W-:Y:S01]  /*5ac0*/  FFMA.FTZ R152, R30, c[0x0][0x23c], -R167.reuse ;  /* 0x00008f001e987a23 */ /* 0x100fe200000108a7 */
[----:B------:R-:W-:Y:S01]  /*5ad0*/  SHF.R.U32.HI R6, RZ, 0x18, R18 ;  /* 0x00000018ff067819 */ /* 0x000fe20000011612 */
[----:B------:R-:W-:Y:S01]  /*5ae0*/  MUFU.EX2 R157, R157 ;  /* 0x0000009d009d7308 */ /* 0x000fe20000000800 */
[----:B------:R-:W-:Y:S01]  /*5af0*/  FFMA.FTZ R159, R22, c[0x0][0x23c], -R167 ;  /* 0x00008f00169f7a23 */ /* 0x000fe200000108a7 */
[----:B------:R-:W-:Y:S01]  /*5b00*/  LOP3.LUT R11, R11, 0xff, RZ, 0xc0, !PT ;  /* 0x000000ff0b0b7812 */ /* 0x000fe200078ec0ff */
[--C-:B------:R-:W-:Y:S01]  /*5b10*/  FFMA.FTZ R154, R29, c[0x0][0x23c], -R216.reuse ;  /* 0x00008f001d9a7a23 */ /* 0x100fe200000108d8 */
[C---:B------:R-:W-:Y:S01]  /*5b20*/  LOP3.LUT R7, R8.reuse, 0xffff, RZ, 0xc0, !PT ;  /* 0x0000ffff08077812 */ /* 0x040fe200078ec0ff */
[----:B------:R-:W-:Y:S01]  /*5b30*/  FFMA.FTZ R135, R25, c[0x0][0x23c], -R216 ;  /* 0x00008f0019877a23 */ /* 0x000fe200000108d8 */
[----:B------:R-:W-:Y:S01]  /*5b40*/  SHF.R.U32.HI R4, RZ, 0x10, R8 ;  /* 0x00000010ff047819 */ /* 0x000fe20000011608 */
[----:B------:R-:W-:Y:S01]  /*5b50*/  FFMA.FTZ R151, R21, c[0x0][0x23c], -R216 ;  /* 0x00008f0015977a23 */ /* 0x000fe200000108d8 */
[----:B------:R-:W1:Y:S01]  /*5b60*/  MUFU.EX2 R150, R150 ;  /* 0x0000009600967308 */ /* 0x000e620000000800 */
[----:B------:R-:W-:Y:S01]  /*5b70*/  PRMT R11, R11, 0x5410, R6 ;  /* 0x000054100b0b7816 */ /* 0x000fe20000000006 */
[--C-:B------:R-:W-:Y:S01]  /*5b80*/  FFMA.FTZ R134, R23, c[0x0][0x23c], -R216.reuse ;  /* 0x00008f0017867a23 */ /* 0x100fe200000108d8 */
[----:B------:R-:W-:Y:S01]  /*5b90*/  LOP3.LUT R0, R8, 0xff, RZ, 0xc0, !PT ;  /* 0x000000ff08007812 */ /* 0x000fe200078ec0ff */
[----:B------:R-:W-:Y:S01]  /*5ba0*/  FFMA.FTZ R133, R13, c[0x0][0x23c], -R216 ;  /* 0x00008f000d857a23 */ /* 0x000fe200000108d8 */
[----:B------:R-:W-:Y:S01]  /*5bb0*/  SHF.R.U32.HI R5, RZ, 0x18, R8 ;  /* 0x00000018ff057819 */ /* 0x000fe20000011608 */
[--C-:B------:R-:W-:Y:S01]  /*5bc0*/  HSET2.LE.AND R99, R11, R158.reuse, PT ;  /* 0x0000009e0b637233 */ /* 0x100fe20003803000 */
[----:B------:R-:W-:Y:S01]  /*5bd0*/  SHF.R.U32.HI R7, RZ, 0x8, R7 ;  /* 0x00000008ff077819 */ /* 0x000fe20000011607 */
[----:B------:R-:W-:Y:S01]  /*5be0*/  MUFU.EX2 R152, R152 ;  /* 0x0000009800987308 */ /* 0x000fe20000000800 */
[----:B------:R-:W-:Y:S01]  /*5bf0*/  LOP3.LUT R4, R4, 0xff, RZ, 0xc0, !PT ;  /* 0x000000ff04047812 */ /* 0x000fe200078ec0ff */
[----:B------:R-:W-:Y:S01]  /*5c00*/  FFMA.FTZ R148, R12, c[0x0][0x23c], -R167 ;  /* 0x00008f000c947a23 */ /* 0x000fe200000108a7 */
[----:B------:R-:W-:Y:S01]  /*5c10*/  PRMT R7, R0, 0x5410, R7 ;  /* 0x0000541000077816 */ /* 0x000fe20000000007 */
[----:B------:R-:W-:Y:S01]  /*5c20*/  FFMA.FTZ R149, R14, c[0x0][0x23c], -R167 ;  /* 0x00008f000e957a23 */ /* 0x000fe200000108a7 */
[----:B------:R-:W-:Y:S01]  /*5c30*/  PRMT R5, R4, 0x5410, R5 ;  /* 0x0000541004057816 */ /* 0x000fe20000000005 */
[--C-:B------:R-:W-:Y:S01]  /*5c40*/  FFMA.FTZ R155, R92, c[0x0][0x23c], -R167.reuse ;  /* 0x00008f005c9b7a23 */ /* 0x100fe200000108a7 */
[----:B------:R-:W-:Y:S01]  /*5c50*/  LOP3.LUT R16, R18, 0xffff, RZ, 0xc0, !PT ;  /* 0x0000ffff12107812 */ /* 0x000fe200078ec0ff */
[----:B------:R-:W2:Y:S01]  /*5c60*/  MUFU.EX2 R159, R159 ;  /* 0x0000009f009f7308 */ /* 0x000ea20000000800 */
[----:B-1----:R-:W-:Y:S01]  /*5c70*/  F2FP.PACK_AB R4, R150, R157 ;  /* 0x0000009d9604723e */ /* 0x002fe200000000ff */
[--C-:B------:R-:W-:Y:S01]  /*5c80*/  HSET2.LE.AND R96, R7, R158.reuse, PT ;  /* 0x0000009e07607233 */ /* 0x100fe20003803000 */
[----:B------:R-:W-:Y:S01]  /*5c90*/  LOP3.LUT R17, R18, 0xff, RZ, 0xc0, !PT ;  /* 0x000000ff12117812 */ /* 0x000fe200078ec0ff */
[----:B------:R-:W-:Y:S01]  /*5ca0*/  HSET2.LE.AND R97, R5, R158, PT ;  /* 0x0000009e05617233 */ /* 0x000fe20003803000 */
[----:B------:R-:W-:Y:S01]  /*5cb0*/  LOP3.LUT R99, R99, R4, RZ, 0xc0, !PT ;  /* 0x0000000463637212 */ /* 0x000fe200078ec0ff */
[----:B------:R-:W-:Y:S01]  /*5cc0*/  FFMA.FTZ R209, R170, c[0x0][0x23c], -R167 ;  /* 0x00008f00aad17a23 */ /* 0x000fe200000108a7 */
[----:B------:R-:W-:Y:S01]  /*5cd0*/  F2FP.PACK_AB R5, R153, R156 ;  /* 0x0000009c9905723e */ /* 0x000fe200000000ff */
[----:B------:R-:W-:Y:S01]  /*5ce0*/  MUFU.EX2 R154, R154 ;  /* 0x0000009a009a7308 */ /* 0x000fe20000000800 */
[----:B------:R-:W-:Y:S01]  /*5cf0*/  LOP3.LUT R4, R9, UR16, R2, 0x96, !PT ;  /* 0x0000001009047c12 */ /* 0x000fe2000f8e9602 */
[----:B------:R-:W-:Y:S01]  /*5d00*/  FFMA.FTZ R2, R15, c[0x0][0x23c], -R216 ;  /* 0x00008f000f027a23 */ /* 0x000fe200000108d8 */
[----:B------:R-:W-:Y:S01]  /*5d10*/  LOP3.LUT R96, R96, R5, RZ, 0xc0, !PT ;  /* 0x0000000560607212 */ /* 0x000fe200078ec0ff */
[----:B------:R-:W-:Y:S01]  /*5d20*/  LDSM.16.MT88.4 R12, [R188+0xe800] ;  /* 0x00e80000bc0c783b */ /* 0x000fe20000004200 */
[----:B------:R-:W-:Y:S01]  /*5d30*/  SHF.R.U32.HI R16, RZ, 0x8, R16 ;  /* 0x00000008ff107819 */ /* 0x000fe20000011610 */
[----:B------:R-:W-:-:S02]  /*5d40*/  IMAD.WIDE.U32 R4, R4, -0x2daee0ad, RZ ;  /* 0xd2511f5304047825 */ /* 0x000fc400078e00ff */
[----:B------:R-:W1:Y:S01]  /*5d50*/  MUFU.EX2 R135, R135 ;  /* 0x0000008700877308 */ /* 0x000e620000000800 */
[----:B--2---:R-:W-:Y:S01]  /*5d60*/  F2FP.PACK_AB R0, R159, R152 ;  /* 0x000000989f00723e */ /* 0x004fe200000000ff */
[--C-:B------:R-:W-:Y:S01]  /*5d70*/  FFMA.FTZ R170, R136, c[0x0][0x23c], -R167.reuse ;  /* 0x00008f0088aa7a23 */ /* 0x100fe200000108a7 */
[----:B------:R-:W-:Y:S01]  /*5d80*/  PRMT R17, R17, 0x5410, R16 ;  /* 0x0000541011117816 */ /* 0x000fe20000000010 */
[--C-:B------:R-:W-:Y:S01]  /*5d90*/  FFMA.FTZ R169, R138, c[0x0][0x23c], -R167.reuse ;  /* 0x00008f008aa97a23 */ /* 0x100fe200000108a7 */
[----:B------:R-:W-:Y:S01]  /*5da0*/  LOP3.LUT R97, R97, R0, RZ, 0xc0, !PT ;  /* 0x0000000061617212 */ /* 0x000fe200078ec0ff */
[--C-:B------:R-:W-:Y:S01]  /*5db0*/  FFMA.FTZ R214, R214, c[0x0][0x23c], -R167.reuse ;  /* 0x00008f00d6d67a23 */ /* 0x100fe200000108a7 */
[C---:B------:R-:W-:Y:S01]  /*5dc0*/  LOP3.LUT R0, R4.reuse, 0xffff, RZ, 0xc0, !PT ;  /* 0x0000ffff04007812 */ /* 0x040fe200078ec0ff */
[--C-:B------:R-:W-:Y:S01]  /*5dd0*/  HSET2.LE.AND R17, R17, R158.reuse, PT ;  /* 0x0000009e11117233 */ /* 0x100fe20003803000 */
[----:B------:R-:W-:Y:S01]  /*5de0*/  LOP3.LUT R10, R5, UR30, R10, 0x96, !PT ;  /* 0x0000001e050a7c12 */ /* 0x000fe2000f8e960a */
[----:B------:R-:W-:Y:S01]  /*5df0*/  MUFU.EX2 R151, R151 ;  /* 0x0000009700977308 */ /* 0x000fe20000000800 */
[----:B------:R-:W-:Y:S01]  /*5e00*/  LOP3.LUT R9, R4, 0xff, RZ, 0xc0, !PT ;  /* 0x000000ff04097812 */ /* 0x000fe200078ec0ff */
[----:B------:R-:W-:Y:S01]  /*5e10*/  LDSM.16.MT88.4 R24, [R185+0xc800] ;  /* 0x00c80000b918783b */ /* 0x000fe20000004200 */
[----:B------:R-:W-:Y:S01]  /*5e20*/  SHF.R.U32.HI R8, RZ, 0x10, R4 ;  /* 0x00000010ff087819 */ /* 0x000fe20000011604 */
[----:B------:R-:W-:Y:S01]  /*5e30*/  FFMA.FTZ R217, R217, c[0x0][0x23c], -R216 ;  /* 0x00008f00d9d97a23 */ /* 0x000fe200000108d8 */
[----:B------:R-:W-:Y:S01]  /*5e40*/  SHF.R.U32.HI R143, RZ, 0x18, R4 ;  /* 0x00000018ff8f7819 */ /* 0x000fe20000011604 */
[----:B------:R-:W-:Y:S01]  /*5e50*/  LDSM.16.MT88.4 R28, [R186+0xc800] ;  /* 0x00c80000ba1c783b */ /* 0x000fe20000004200 */
[----:B------:R-:W-:Y:S01]  /*5e60*/  SHF.R.U32.HI R0, RZ, 0x8, R0 ;  /* 0x00000008ff007819 */ /* 0x000fe20000011600 */
[----:B------:R-:W-:Y:S01]  /*5e70*/  MUFU.EX2 R134, R134 ;  /* 0x0000008600867308 */ /* 0x000fe20000000800 */
[----:B-1----:R-:W-:Y:S01]  /*5e80*/  F2FP.PACK_AB R98, R135, R154 ;  /* 0x0000009a8762723e */ /* 0x002fe200000000ff */
[----:B------:R-:W1:Y:S01]  /*5e90*/  LDSM.16.MT88.4 R4, [R188+0xc800] ;  /* 0x00c80000bc04783b */ /* 0x000e620000004200 */
[----:B------:R-:W-:Y:S01]  /*5ea0*/  PRMT R9, R9, 0x5410, R0 ;  /* 0x0000541009097816 */ /* 0x000fe20000000000 */
[--C-:B------:R-:W-:Y:S01]  /*5eb0*/  FFMA.FTZ R0, R20, c[0x0][0x23c], -R167.reuse ;  /* 0x00008f0014007a23 */ /* 0x100fe200000108a7 */
[----:B------:R-:W-:Y:S01]  /*5ec0*/  LOP3.LUT R98, R17, R98, RZ, 0xc0, !PT ;  /* 0x0000006211627212 */ /* 0x000fe200078ec0ff */
[----:B------:R-:W-:Y:S01]  /*5ed0*/  LDSM.16.MT88.4 R20, [R184+0xc800] ;  /* 0x00c80000b814783b */ /* 0x000fe20000004200 */
[C---:B------:R-:W-:Y:S01]  /*5ee0*/  LOP3.LUT R16, R10.reuse, 0xffff, RZ, 0xc0, !PT ;  /* 0x0000ffff0a107812 */ /* 0x040fe200078ec0ff */
[----:B------:R-:W-:Y:S01]  /*5ef0*/  MUFU.EX2 R133, R133 ;  /* 0x0000008500857308 */ /* 0x000fe20000000800 */
[----:B------:R-:W-:Y:S01]  /*5f00*/  SHF.R.U32.HI R141, RZ, 0x10, R10 ;  /* 0x00000010ff8d7819 */ /* 0x000fe2000001160a */
[--C-:B------:R-:W-:Y:S01]  /*5f10*/  HSET2.LE.AND R142, R9, R158.reuse, PT ;  /* 0x0000009e098e7233 */ /* 0x100fe20003803000 */
[----:B------:R-:W-:Y:S01]  /*5f20*/  LOP3.LUT R161, R10, 0xff, RZ, 0xc0, !PT ;  /* 0x000000ff0aa17812 */ /* 0x000fe200078ec0ff */
[C---:B------:R-:W-:Y:S01]  /*5f30*/  HMMA.16816.F32 R128, R96.reuse, R124, RZ ;  /* 0x0000007c6080723c */ /* 0x040fe200000018ff */
[----:B------:R-:W-:Y:S01]  /*5f40*/  LOP3.LUT R8, R8, 0xff, RZ, 0xc0, !PT ;  /* 0x000000ff08087812 */ /* 0x000fe200078ec0ff */
[----:B------:R-:W-:Y:S01]  /*5f50*/  FFMA.FTZ R211, R211, c[0x0][0x23c], -R216 ;  /* 0x00008f00d3d37a23 */ /* 0x000fe200000108d8 */
[----:B------:R-:W-:Y:S01]  /*5f60*/  SHF.R.U32.HI R10, RZ, 0x18, R10 ;  /* 0x00000018ff0a7819 */ /* 0x000fe2000001160a */
[----:B------:R-:W2:Y:S01]  /*5f70*/  MUFU.EX2 R2, R2 ;  /* 0x0000000200027308 */ /* 0x000ea20000000800 */
[----:B------:R-:W-:Y:S01]  /*5f80*/  SHF.R.U32.HI R16, RZ, 0x8, R16 ;  /* 0x00000008ff107819 */ /* 0x000fe20000011610 */
[----:B------:R-:W-:Y:S01]  /*5f90*/  FFMA.FTZ R168, R168, c[0x0][0x23c], -R167 ;  /* 0x00008f00a8a87a23 */ /* 0x000fe200000108a7 */
[----:B------:R-:W-:Y:S01]  /*5fa0*/  LOP3.LUT R141, R141, 0xff, RZ, 0xc0, !PT ;  /* 0x000000ff8d8d7812 */ /* 0x000fe200078ec0ff */
[C---:B------:R-:W-:Y:S01]  /*5fb0*/  HMMA.16816.F32 R124, R96.reuse, R126, RZ ;  /* 0x0000007e607c723c */ /* 0x040fe200000018ff */
[----:B------:R-:W-:Y:S01]  /*5fc0*/  PRMT R143, R8, 0x5410, R143 ;  /* 0x00005410088f7816 */ /* 0x000fe2000000008f */
[--C-:B------:R-:W-:Y:S01]  /*5fd0*/  FFMA.FTZ R165, R165, c[0x0][0x23c], -R167.reuse ;  /* 0x00008f00a5a57a23 */ /* 0x100fe200000108a7 */
[----:B------:R-:W-:Y:S01]  /*5fe0*/  PRMT R161, R161, 0x5410, R16 ;  /* 0x00005410a1a17816 */ /* 0x000fe20000000010 */
[----:B------:R-:W-:Y:S01]  /*5ff0*/  MUFU.EX2 R148, R148 ;  /* 0x0000009400947308 */ /* 0x000fe20000000800 */
[----:B------:R-:W-:Y:S01]  /*6000*/  PRMT R141, R141, 0x5410, R10 ;  /* 0x000054108d8d7816 */ /* 0x000fe2000000000a */
[--C-:B------:R-:W-:Y:S01]  /*6010*/  HSET2.LE.AND R143, R143, R158.reuse, PT ;  /* 0x0000009e8f8f7233 */ /* 0x100fe20003803000 */
[----:B------:R-:W-:Y:S01]  /*6020*/  LDSM.16.MT88.4 R16, [R186+0xe800] ;  /* 0x00e80000ba10783b */ /* 0x000fe20000004200 */
[C---:B------:R-:W-:Y:S01]  /*6030*/  HMMA.16816.F32 R92, R96.reuse, R32, RZ ;  /* 0x00000020605c723c */ /* 0x040fe200000018ff */
[--C-:B------:R-:W-:Y:S01]  /*6040*/  HSET2.LE.AND R140, R161, R158.reuse, PT ;  /* 0x0000009ea18c7233 */ /* 0x100fe20003803000 */
[----:B------:R-:W-:Y:S01]  /*6050*/  LOP3.LUT R161, R219, UR28, R160, 0x96, !PT ;  /* 0x0000001cdba17c12 */ /* 0x000fe2000f8e96a0 */
[----:B------:R-:W-:Y:S01]  /*6060*/  HSET2.LE.AND R141, R141, R158, PT ;  /* 0x0000009e8d8d7233 */ /* 0x000fe20003803000 */
[----:B------:R-:W-:Y:S01]  /*6070*/  MUFU.EX2 R149, R149 ;  /* 0x0000009500957308 */ /* 0x000fe20000000800 */
[----:B--2---:R-:W-:Y:S01]  /*6080*/  F2FP.PACK_AB R9, R2, R133 ;  /* 0x000000850209723e */ /* 0x004fe200000000ff */
[----:B------:R-:W-:Y:S01]  /*6090*/  FFMA.FTZ R160, R147, c[0x0][0x23c], -R216 ;  /* 0x00008f0093a07a23 */ /* 0x000fe200000108d8 */
[----:B------:R-:W-:Y:S01]  /*60a0*/  F2FP.PACK_AB R33, R134, R151 ;  /* 0x000000978621723e */ /* 0x000fe200000000ff */
[----:B------:R-:W-:Y:S01]  /*60b0*/  HMMA.16816.F32 R52, R96, R56, RZ ;  /* 0x000000386034723c */ /* 0x000fe200000018ff */
[----:B------:R-:W-:Y:S01]  /*60c0*/  LOP3.LUT R142, R142, R9, RZ, 0xc0, !PT ;  /* 0x000000098e8e7212 */ /* 0x000fe200078ec0ff */
[----:B------:R-:W-:Y:S01]  /*60d0*/  FFMA.FTZ R164, R164, c[0x0][0x23c], -R167 ;  /* 0x00008f00a4a47a23 */ /* 0x000fe200000108a7 */
[----:B------:R-:W-:Y:S01]  /*60e0*/  LOP3.LUT R140, R140, R33, RZ, 0xc0, !PT ;  /* 0x000000218c8c7212 */ /* 0x000fe200078ec0ff */
[----:B------:R-:W2:Y:S01]  /*60f0*/  MUFU.EX2 R0, R0 ;  /* 0x0000000000007308 */ /* 0x000ea20000000800 */
[----:B------:R-:W3:Y:S01]  /*6100*/  LDSM.16.MT88.4 R8, [R185+0xe800] ;  /* 0x00e80000b908783b */ /* 0x000ee20000004200 */
[----:B------:R-:W-:-:S02]  /*6110*/  FADD.FTZ R153, R156, R153 ;  /* 0x000000999c997221 */ /* 0x000fc40000010000 */
[C---:B------:R-:W-:Y:S01]  /*6120*/  HMMA.16816.F32 R56, R96.reuse, R58, RZ ;  /* 0x0000003a6038723c */ /* 0x040fe200000018ff */
[----:B------:R-:W-:Y:S02]  /*6130*/  FADD.FTZ R152, R152, R159 ;  /* 0x0000009f98987221 */ /* 0x000fe40000010000 */
[----:B------:R-:W-:Y:S01]  /*6140*/  FADD.FTZ R154, R154, R153 ;  /* 0x000000999a9a7221 */ /* 0x000fe20000010000 */
[----:B------:R-:W4:Y:S01]  /*6150*/  MUFU.EX2 R155, R155 ;  /* 0x0000009b009b7308 */ /* 0x000f220000000800 */
[----:B------:R-:W-:Y:S02]  /*6160*/  FADD.FTZ R157, R157, R152 ;  /* 0x000000989d9d7221 */ /* 0x000fe40000010000 */
[----:B------:R-:W-:Y:S01]  /*6170*/  FADD.FTZ R154, R135, R154 ;  /* 0x0000009a879a7221 */ /* 0x000fe20000010000 */
[C---:B------:R-:W-:Y:S01]  /*6180*/  HMMA.16816.F32 R44, R96.reuse, R48, RZ ;  /* 0x00000030602c723c */ /* 0x040fe200000018ff */
[----:B------:R-:W-:Y:S02]  /*6190*/  FADD.FTZ R157, R150, R157 ;  /* 0x0000009d969d7221 */ /* 0x000fe40000010000 */
[----:B------:R-:W-:Y:S01]  /*61a0*/  FADD.FTZ R151, R151, R154 ;  /* 0x0000009a97977221 */ /* 0x000fe20000010000 */
[----:B--2---:R-:W-:Y:S01]  /*61b0*/  F2FP.PACK_AB R144, R0, R149 ;  /* 0x000000950090723e */ /* 0x004fe200000000ff */
[----:B------:R-:W-:Y:S02]  /*61c0*/  MUFU.EX2 R160, R160 ;  /* 0x000000a000a07308 */ /* 0x000fe40000000800 */
[----:B------:R-:W-:Y:S01]  /*61d0*/  FADD.FTZ R134, R134, R151 ;  /* 0x0000009786867221 */ /* 0x000fe20000010000 */
[----:B------:R-:W-:Y:S01]  /*61e0*/  LOP3.LUT R143, R143, R144, RZ, 0xc0, !PT ;  /* 0x000000908f8f7212 */ /* 0x000fe200078ec0ff */
[----:B------:R-:W-:Y:S02]  /*61f0*/  HMMA.16816.F32 R36, R96, R40, RZ ;  /* 0x000000286024723c */ /* 0x000fe400000018ff */
[----:B------:R-:W-:Y:S01]  /*6200*/  FADD.FTZ R133, R133, R134 ;  /* 0x0000008685857221 */ /* 0x000fe20000010000 */
[----:B----4-:R-:W-:Y:S01]  /*6210*/  F2FP.PACK_AB R32, R155, R148 ;  /* 0x000000949b20723e */ /* 0x010fe200000000ff */
[----:B------:R-:W-:Y:S01]  /*6220*/  MUFU.EX2 R209, R209 ;  /* 0x000000d100d17308 */ /* 0x000fe20000000800 */
[----:B------:R-:W-:-:S02]  /*6230*/  FADD.FTZ R148, R148, R157 ;  /* 0x0000009d94947221 */ /* 0x000fc40000010000 */
[----:B------:R-:W-:Y:S01]  /*6240*/  LOP3.LUT R141, R141, R32, RZ, 0xc0, !PT ;  /* 0x000000208d8d7212 */ /* 0x000fe200078ec0ff */
[----:B------:R-:W-:Y:S01]  /*6250*/  HMMA.16816.F32 R60, R96, R64, RZ ;  /* 0x00000040603c723c */ /* 0x000fe200000018ff */
[----:B------:R-:W-:Y:S02]  /*6260*/  FADD.FTZ R148, R155, R148 ;  /* 0x000000949b947221 */ /* 0x000fe40000010000 */
[----:B------:R-:W-:Y:S01]  /*6270*/  FADD.FTZ R133, R2, R133 ;  /* 0x0000008502857221 */ /* 0x000fe20000010000 */
[----:B------:R-:W-:Y:S01]  /*6280*/  MUFU.EX2 R170, R170 ;  /* 0x000000aa00aa7308 */ /* 0x000fe20000000800 */
[----:B------:R-:W-:-:S03]  /*6290*/  FADD.FTZ R149, R149, R148 ;  /* 0x0000009495957221 */ /* 0x000fc60000010000 */
[----:B-1----:R-:W-:Y:S01]  /*62a0*/  HMMA.16816.F32 R128, R140, R4, R128 ;  /* 0x000000048c80723c */ /* 0x002fe20000001880 */
[----:B------:R-:W-:-:S03]  /*62b0*/  FADD.FTZ R0, R0, R149 ;  /* 0x0000009500007221 */ /* 0x000fc60000010000 */
[----:B------:R-:W-:Y:S04]  /*62c0*/  MUFU.EX2 R169, R169 ;  /* 0x000000a900a97308 */ /* 0x000fe80000000800 */
[----:B------:R-:W-:Y:S01]  /*62d0*/  HMMA.16816.F32 R124, R140, R6, R124 ;  /* 0x000000068c7c723c */ /* 0x000fe2000000187c */
[----:B------:R-:W1:Y:S03]  /*62e0*/  LDSM.16.MT88.4 R4, [R184+0xe800] ;  /* 0x00e80000b804783b */ /* 0x000e660000004200 */
[----:B------:R-:W-:Y:S04]  /*62f0*/  MUFU.EX2 R214, R214 ;  /* 0x000000d600d67308 */ /* 0x000fe80000000800 */
[C---:B------:R-:W-:Y:S04]  /*6300*/  HMMA.16816.F32 R40, R96.reuse, R42, RZ ;  /* 0x0000002a6028723c */ /* 0x040fe800000018ff */
[----:B------:R-:W-:Y:S04]  /*6310*/  MUFU.EX2 R217, R217 ;  /* 0x000000d900d97308 */ /* 0x000fe80000000800 */
[----:B------:R-:W-:Y:S04]  /*6320*/  HMMA.16816.F32 R64, R96, R66, RZ ;  /* 0x000000426040723c */ /* 0x000fe800000018ff */
[----:B------:R-:W-:Y:S04]  /*6330*/  MUFU.EX2 R211, R211 ;  /* 0x000000d300d37308 */ /* 0x000fe80000000800 */
[C---:B---3--:R-:W-:Y:S04]  /*6340*/  HMMA.16816.F32 R52, R140.reuse, R8, R52 ;  /* 0x000000088c34723c */ /* 0x048fe80000001834 */
[----:B------:R-:W-:Y:S04]  /*6350*/  MUFU.EX2 R168, R168 ;  /* 0x000000a800a87308 */ /* 0x000fe80000000800 */
[C---:B------:R-:W-:Y:S01]  /*6360*/  HMMA.16816.F32 R56, R140.reuse, R10, R56 ;  /* 0x0000000a8c38723c */ /* 0x040fe20000001838 */
[----:B------:R-:W2:Y:S03]  /*6370*/  LDSM.16.MT88.4 R8, [R186+0x10800] ;  /* 0x01080000ba08783b */ /* 0x000ea60000004200 */
[----:B------:R-:W-:Y:S04]  /*6380*/  MUFU.EX2 R165, R165 ;  /* 0x000000a500a57308 */ /* 0x000fe80000000800 */
[----:B------:R-:W-:Y:S04]  /*6390*/  HMMA.16816.F32 R44, R140, R16, R44 ;  /* 0x000000108c2c723c */ /* 0x000fe8000000182c */
[----:B------:R-:W-:Y:S03]  /*63a0*/  MUFU.EX2 R164, R164 ;  /* 0x000000a400a47308 */ /* 0x000fe60000000800 */
[----:B------:R-:W-:Y:S01]  /*63b0*/  LOP3.LUT R16, R163, UR29, R224, 0x96, !PT ;  /* 0x0000001da3107c12 */ /* 0x000fe2000f8e96e0 */
[----:B------:R-:W-:Y:S01]  /*63c0*/  HMMA.16816.F32 R48, R96, R50, RZ ;  /* 0x000000326030723c */ /* 0x000fe200000018ff */
[----:B------:R-:W-:-:S04]  /*63d0*/  IMAD.WIDE.U32 R224, R161, -0x326172a9, RZ ;  /* 0xcd9e8d57a1e07825 */ /* 0x000fc800078e00ff */
[----:B------:R-:W-:Y:S01]  /*63e0*/  IMAD.WIDE.U32 R16, R16, -0x2daee0ad, RZ ;  /* 0xd2511f5310107825 */ /* 0x000fe200078e00ff */
[----:B------:R-:W-:Y:S02]  /*63f0*/  LOP3.LUT R162, R225, UR27, R162, 0x96, !PT ;  /* 0x0000001be1a27c12 */ /* 0x000fe4000f8e96a2 */
[----:B------:R-:W-:Y:S01]  /*6400*/  HMMA.16816.F32 R36, R140, R12, R36 ;  /* 0x0000000c8c24723c */ /* 0x000fe20000001824 */
[----:B------:R-:W-:Y:S01]  /*6410*/  FFMA.FTZ R161, R145, c[0x0][0x23c], -R216 ;  /* 0x00008f0091a17a23 */ /* 0x000fe200000108d8 */
[----:B------:R-:W-:Y:S01]  /*6420*/  LOP3.LUT R226, R17, UR26, R218, 0x96, !PT ;  /* 0x0000001a11e27c12 */ /* 0x000fe2000f8e96da */
[----:B------:R-:W-:Y:S01]  /*6430*/  LDSM.16.MT88.4 R144, [R184+0x10800] ;  /* 0x01080000b890783b */ /* 0x000fe20000004200 */
[----:B------:R-:W-:-:S03]  /*6440*/  FFMA.FTZ R163, R139, c[0x0][0x23c], -R216 ;  /* 0x00008f008ba37a23 */ /* 0x000fc600000108d8 */
[----:B------:R-:W-:Y:S01]  /*6450*/  IMAD.WIDE.U32 R226, R226, -0x326172a9, RZ ;  /* 0xcd9e8d57e2e27825 */ /* 0x000fe200078e00ff */
[----:B------:R-:W-:Y:S01]  /*6460*/  HMMA.16816.F32 R40, R140, R14, R40 ;  /* 0x0000000e8c28723c */ /* 0x000fe20000001828 */
[----:B------:R-:W3:Y:S01]  /*6470*/  LDSM.16.MT88.4 R12, [R188+0x10800] ;  /* 0x01080000bc0c783b */ /* 0x000ee20000004200 */
[----:B------:R-:W4:Y:S02]  /*6480*/  MUFU.EX2 R161, R161 ;  /* 0x000000a100a17308 */ /* 0x000f240000000800 */
[----:B------:R-:W-:-:S04]  /*6490*/  LOP3.LUT R224, R227, UR25, R224, 0x96, !PT ;  /* 0x00000019e3e07c12 */ /* 0x000fc8000f8e96e0 */
[C---:B-1----:R-:W-:Y:S01]  /*64a0*/  HMMA.16816.F32 R60, R140.reuse, R4, R60 ;  /* 0x000000048c3c723c */ /* 0x042fe2000000183c */
[----:B------:R-:W-:Y:S01]  /*64b0*/  IMAD.WIDE.U32 R224, R224, -0x2daee0ad, RZ ;  /* 0xd2511f53e0e07825 */ /* 0x000fe200078e00ff */
[----:B------:R-:W-:Y:S06]  /*64c0*/  MUFU.EX2 R163, R163 ;  /* 0x000000a300a37308 */ /* 0x000fec0000000800 */
[----:B------:R-:W-:Y:S01]  /*64d0*/  HMMA.16816.F32 R64, R140, R6, R64 ;  /* 0x000000068c40723c */ /* 0x000fe20000001840 */
[----:B------:R-:W1:Y:S07]  /*64e0*/  LDSM.16.MT88.4 R4, [R185+0x10800] ;  /* 0x01080000b904783b */ /* 0x000e6e0000004200 */
[C---:B------:R-:W-:Y:S08]  /*64f0*/  HMMA.16816.F32 R76, R96.reuse, R80, RZ ;  /* 0x00000050604c723c */ /* 0x040ff000000018ff */
[C---:B------:R-:W-:Y:S08]  /*6500*/  HMMA.16816.F32 R68, R96.reuse, R72, RZ ;  /* 0x000000486044723c */ /* 0x040ff000000018ff */
[C---:B------:R-:W-:Y:S08]  /*6510*/  HMMA.16816.F32 R72, R96.reuse, R74, RZ ;  /* 0x0000004a6048723c */ /* 0x040ff000000018ff */
[C---:B------:R-:W-:Y:S08]  /*6520*/  HMMA.16816.F32 R80, R96.reuse, R82, RZ ;  /* 0x000000526050723c */ /* 0x040ff000000018ff */
[----:B------:R-:W-:Y:S08]  /*6530*/  HMMA.16816.F32 R84, R96, R88, RZ ;  /* 0x000000586054723c */ /* 0x000ff000000018ff */
[----:B------:R-:W-:Y:S07]  /*6540*/  HMMA.16816.F32 R48, R140, R18, R48 ;  /* 0x000000128c30723c */ /* 0x000fee0000001830 */
[----:B------:R-:W-:Y:S01]  /*6550*/  IMAD.WIDE.U32 R18, R162, -0x2daee0ad, RZ ;  /* 0xd2511f53a2127825 */ /* 0x000fe200078e00ff */
[----:B------:R-:W-:Y:S03]  /*6560*/  HMMA.16816.F32 R88, R96, R90, RZ ;  /* 0x0000005a6058723c */ /* 0x000fe600000018ff */
[----:B------:R-:W-:Y:S01]  /*6570*/  FFMA.FTZ R162, R137, c[0x0][0x23c], -R216 ;  /* 0x00008f0089a27a23 */ /* 0x000fe200000108d8 */
[----:B------:R-:W-:Y:S01]  /*6580*/  LOP3.LUT R218, R19, UR24, R16, 0x96, !PT ;  /* 0x0000001813da7c12 */ /* 0x000fe2000f8e9610 */
[----:B------:R-:W-:Y:S01]  /*6590*/  LDSM.16.MT88.4 R136, [R186+0xd000] ;  /* 0x00d00000ba88783b */ /* 0x000fe20000004200 */
[----:B------:R-:W-:-:S02]  /*65a0*/  LOP3.LUT R18, R225, UR15, R18, 0x96, !PT ;  /* 0x0000000fe1127c12 */ /* 0x000fc4000f8e9612 */
[----:B------:R-:W-:Y:S01]  /*65b0*/  HMMA.16816.F32 R104, R96, R100, RZ ;  /* 0x000000646068723c */ /* 0x000fe200000018ff */
[----:B------:R-:W-:Y:S01]  /*65c0*/  IMAD.WIDE.U32 R218, R218, -0x326172a9, RZ ;  /* 0xcd9e8d57dada7825 */ /* 0x000fe200078e00ff */
[----:B------:R-:W5:Y:S03]  /*65d0*/  MUFU.EX2 R162, R162 ;  /* 0x000000a200a27308 */ /* 0x000f660000000800 */
[----:B------:R-:W-:-:S03]  /*65e0*/  IMAD.WIDE.U32 R18, R18, -0x326172a9, RZ ;  /* 0xcd9e8d5712127825 */ /* 0x000fc600078e00ff */
[----:B--2---:R-:W-:Y:S02]  /*65f0*/  HMMA.16816.F32 R76, R140, R8, R76 ;  /* 0x000000088c4c723c */ /* 0x004fe4000000184c */
[----:B------:R-:W-:-:S05]  /*6600*/  SHF.R.U32.HI R16, RZ, 0x10, R18 ;  /* 0x00000010ff107819 */ /* 0x000fca0000011612 */
[----:B------:R-:W-:Y:S01]  /*6610*/  LOP3.LUT R8, R19, UR5, R218, 0x96, !PT ;  /* 0x0000000513087c12 */ /* 0x000fe2000f8e96da */
[C---:B---3--:R-:W-:Y:S01]  /*6620*/  HMMA.16816.F32 R68, R140.reuse, R12, R68 ;  /* 0x0000000c8c44723c */ /* 0x048fe20000001844 */
[--C-:B------:R-:W-:Y:S02]  /*6630*/  FFMA.FTZ R218, R215, c[0x0][0x23c], -R216.reuse ;  /* 0x00008f00d7da7a23 */ /* 0x100fe400000108d8 */
[----:B------:R-:W-:Y:S01]  /*6640*/  LOP3.LUT R17, R8, 0xff, RZ, 0xc0, !PT ;  /* 0x000000ff08117812 */ /* 0x000fe200078ec0ff */
[----:B------:R-:W-:Y:S02]  /*6650*/  FFMA.FTZ R216, R171, c[0x0][0x23c], -R216 ;  /* 0x00008f00abd87a23 */ /* 0x000fe400000108d8 */
[----:B------:R-:W-:Y:S01]  /*6660*/  FFMA.FTZ R171, R166, c[0x0][0x23c], -R167 ;  /* 0x00008f00a6ab7a23 */ /* 0x000fe200000108a7 */
[----:B------:R-:W-:Y:S01]  /*6670*/  MUFU.EX2 R218, R218 ;  /* 0x000000da00da7308 */ /* 0x000fe20000000800 */
[C---:B------:R-:W-:Y:S01]  /*6680*/  HMMA.16816.F32 R72, R140.reuse, R14, R72 ;  /* 0x0000000e8c48723c */ /* 0x040fe20000001848 */
[----:B------:R-:W2:Y:S06]  /*6690*/  LDSM.16.MT88.4 R12, [R188+0xd000] ;  /* 0x00d00000bc0c783b */ /* 0x000eac0000004200 */
[----:B------:R-:W-:Y:S01]  /*66a0*/  MUFU.EX2 R216, R216 ;  /* 0x000000d800d87308 */ /* 0x000fe20000000800 */
[C---:B------:R-:W-:Y:S07]  /*66b0*/  HMMA.16816.F32 R80, R140.reuse, R10, R80 ;  /* 0x0000000a8c50723c */ /* 0x040fee0000001850 */
[----:B------:R-:W-:Y:S01]  /*66c0*/  LOP3.LUT R10, R8, 0xffff, RZ, 0xc0, !PT ;  /* 0x0000ffff080a7812 */ /* 0x000fe200078ec0ff */
[----:B-1----:R-:W-:Y:S01]  /*66d0*/  HMMA.16816.F32 R84, R140, R4, R84 ;  /* 0x000000048c54723c */ /* 0x002fe20000001854 */
[----:B------:R-:W1:Y:S02]  /*66e0*/  MUFU.EX2 R171, R171 ;  /* 0x000000ab00ab7308 */ /* 0x000e640000000800 */
        /* <DEDUP_REMOVED lines=10> */
[----:B------:R-:W3:Y:S02]  /*6790*/  LDSM.16.MT88.4 R8, [R184+0xd000] ;  /* 0x00d00000b808783b */ /* 0x000ee40000004200 */
[--C-:B------:R-:W-:Y:S01]  /*67a0*/  HSET2.LE.AND R5, R5, R158.reuse, PT ;  /* 0x0000009e05057233 */ /* 0x100fe20003803000 */
[----:B------:R-:W-:Y:S01]  /*67b0*/  SHF.R.U32.HI R6, RZ, 0x8, R4 ;  /* 0x00000008ff067819 */ /* 0x000fe20000011604 */
[----:B------:R-:W-:Y:S01]  /*67c0*/  HMMA.16816.F32 R104, R140, R20, R104 ;  /* 0x000000148c68723c */ /* 0x000fe20000001868 */
[----:B------:R-:W-:Y:S01]  /*67d0*/  LOP3.LUT R4, R16, 0xff, RZ, 0xc0, !PT ;  /* 0x000000ff10047812 */ /* 0x000fe200078ec0ff */
[----:B------:R-:W-:Y:S01]  /*67e0*/  HSET2.LE.AND R16, R17, R158, PT ;  /* 0x0000009e11107233 */ /* 0x000fe20003803000 */
[----:B----4-:R-:W-:Y:S01]  /*67f0*/  F2FP.PACK_AB R7, R161, R160 ;  /* 0x000000a0a107723e */ /* 0x010fe200000000ff */
        /* <DEDUP_REMOVED lines=12> */
[----:B------:R-:W4:Y:S01]  /*68c0*/  LDSM.16.MT88.4 R4, [R185+0xf000] ;  /* 0x00f00000b904783b */ /* 0x000f220000004200 */
        /* <DEDUP_REMOVED lines=20> */
[C---:B---3--:R-:W-:Y:S08]  /*6a10*/  HMMA.16816.F32 R104, R16.reuse, R8, R104 ;  /* 0x000000081068723c */ /* 0x048ff00000001868 */
[C---:B------:R-:W-:Y:S01]  /*6a20*/  HMMA.16816.F32 R100, R16.reuse, R10, R100 ;  /* 0x0000000a1064723c */ /* 0x040fe20000001864 */
[----:B------:R-:W3:Y:S07]  /*6a30*/  LDSM.16.MT88.4 R8, [R186+0x11000] ;  /* 0x01100000ba08783b */ /* 0x000eee0000004200 */
[C---:B----4-:R-:W-:Y:S08]  /*6a40*/  HMMA.16816.F32 R52, R16.reuse, R4, R52 ;  /* 0x000000041034723c */ /* 0x050ff00000001834 */
[----:B------:R-:W-:Y:S01]  /*6a50*/  HMMA.16816.F32 R56, R16, R6, R56 ;  /* 0x000000061038723c */ /* 0x000fe20000001838 */
[----:B------:R-:W4:Y:S07]  /*6a60*/  LDSM.16.MT88.4 R4, [R185+0x11000] ;  /* 0x01100000b904783b */ /* 0x000f2e0000004200 */
        /* <DEDUP_REMOVED lines=11> */
[----:B---3--:R-:W-:Y:S04]  /*6b20*/  HMMA.16816.F32 R76, R16, R8, R76 ;  /* 0x00000008104c723c */ /* 0x008fe8000000184c */
        /* <DEDUP_REMOVED lines=13> */
[----:B----4-:R-:W-:Y:S03]  /*6c00*/  HMMA.16816.F32 R84, R16, R4, R84 ;  /* 0x000000041054723c */ /* 0x010fe60000001854 */
        /* <DEDUP_REMOVED lines=84> */
[----:B------:R-:W-:Y:S01]  /*7150*/  IMAD.U32 R0, RZ, RZ, UR21 ;  /* 0x00000015ff007e24 */ /* 0x000fe2000f8e00ff */
[----:B------:R-:W-:Y:S01]  /*7160*/  UISETP.GT.AND UP0, UPT, UR21, UR9, UPT ;  /* 0x000000091500728c */ /* 0x000fe2000bf04270 */
[----:B------:R-:W-:Y:S01]  /*7170*/  IMAD.MOV.U32 R4, RZ, RZ, R220 ;  /* 0x000000ffff047224 */ /* 0x000fe200078e00dc */
[----:B------:R-:W-:Y:S01]  /*7180*/  UIMAD UR4, UR5, UR13, UR4 ;  /* 0x0000000d050472a4 */ /* 0x000fe2000f8e0204 */
[----:B------:R-:W-:-:S04]  /*7190*/  IMAD.MOV.U32 R5, RZ, RZ, R223 ;  /* 0x000000ffff057224 */ /* 0x000fc800078e00df */
[----:B------:R-:W-:-:S05]  /*71a0*/  IMAD.WIDE.U32 R4, R0, UR13, R4 ;  /* 0x0000000d00047c25 */ /* 0x000fca000f8e0004 */
[----:B------:R-:W-:Y:S02]  /*71b0*/  IADD3 R2, R5, UR4, RZ ;  /* 0x0000000405027c10 */ /* 0x000fe4000fffe0ff */
[C---:B------:R-:W-:Y:S02]  /*71c0*/  @!P4 LEA R16, P6, R4.reuse, c[0x0][0x170], 0x1 ;  /* 0x00005c000410ca11 */ /* 0x040fe400078c08ff */
[C---:B------:R-:W-:Y:S02]  /*71d0*/  @!P3 LEA R12, P1, R4.reuse, c[0x0][0x170], 0x1 ;  /* 0x00005c00040cba11 */ /* 0x040fe400078208ff */
[C---:B------:R-:W-:Y:S01]  /*71e0*/  @!P2 LEA R10, P0, R4.reuse, c[0x0][0x170], 0x1 ;  /* 0x00005c00040aaa11 */ /* 0x040fe200078008ff */
[----:B------:R-:W-:Y:S01]  /*71f0*/  @P4 STS.128 [R197+0xc000], RZ ;  /* 0x00c000ffc5004388 */ /* 0x000fe20000000c00 */
        /* <DEDUP_REMOVED lines=12> */
[C---:B------:R-:W-:Y:S01]  /*72c0*/  @!P2 LEA R6, P0, R7.reuse, c[0x0][0x170], 0x1 ;  /* 0x00005c000706aa11 */ /* 0x040fe200078008ff */
[----:B------:R-:W-:Y:S01]  /*72d0*/  @!PT LDS RZ, [RZ] ;  /* 0x00000000fffff984 */ /* 0x000fe20000000800 */
[----:B------:R-:W-:Y:S01]  /*72e0*/  @!PT LDS RZ, [RZ] ;  /* 0x00000000fffff984 */ /* 0x000fe20000000800 */
[----:B------:R-:W-:Y:S01]  /*72f0*/  @!PT LDS RZ, [RZ] ;  /* 0x00000000fffff984 */ /* 0x000fe20000000800 */
[----:B------:R2:W-:Y:S01]  /*7300*/  @!P3 LDGSTS.E.BYPASS.LTC128B.128 [R197+0xe000], [R12.64+0x80] ;  /* 0x0e0000800cc5bfae */ /* 0x0005e2000b901d52 */
[----:B------:R-:W-:-:S02]  /*7310*/  IADD3 R5, P5, R7, UR20, RZ ;  /* 0x0000001407057c10 */ /* 0x000fc4000ffbe0ff */
[C-C-:B------:R-:W-:Y:S01]  /*7320*/  @!P4 LEA.HI.X R15, R7.reuse, c[0x0][0x174], R2.reuse, 0x1, P6 ;  /* 0x00005d00070fca11 */ /* 0x140fe200030f0c02 */
[----:B------:R-:W-:Y:S01]  /*7330*/  @P2 STS.128 [R197+0x10000], RZ ;  /* 0x010000ffc5002388 */ /* 0x000fe20000000c00 */
[C-C-:B------:R-:W-:Y:S02]  /*7340*/  @!P3 LEA.HI.X R9, R7.reuse, c[0x0][0x174], R2.reuse, 0x1, P1 ;  /* 0x00005d000709ba11 */ /* 0x140fe400008f0c02 */
[----:B------:R-:W-:Y:S01]  /*7350*/  @!P2 LEA.HI.X R7, R7, c[0x0][0x174], R2, 0x1, P0 ;  /* 0x00005d000707aa11 */ /* 0x000fe200000f0c02 */
[----:B------:R-:W-:Y:S01]  /*7360*/  @!PT LDS RZ, [RZ] ;  /* 0x00000000fffff984 */ /* 0x000fe20000000800 */
[----:B------:R-:W-:Y:S01]  /*7370*/  @!PT LDS RZ, [RZ] ;  /* 0x00000000fffff984 */ /* 0x000fe20000000800 */
[----:B------:R-:W-:Y:S01]  /*7380*/  @!PT LDS RZ, [RZ] ;  /* 0x00000000fffff984 */ /* 0x000fe20000000800 */
[----:B------:R3:W-:Y:S01]  /*7390*/  @!P2 LDGSTS.E.BYPASS.LTC128B.128 [R197+0x10000], [R10.64+0x100] ;  /* 0x100001000ac5afae */ /* 0x0007e2000b901d52 */
[----:B------:R-:W-:Y:S02]  /*73a0*/  IADD3.X R2, R2, UR10, RZ, P5, !PT ;  /* 0x0000000a02027c10 */ /* 0x000fe4000affe4ff */
[C---:B------:R-:W-:Y:S01]  /*73b0*/  @!P4 LEA R22, P6, R5.reuse, c[0x0][0x170], 0x1 ;  /* 0x00005c000516ca11 */ /* 0x040fe200078c08ff */
[----:B------:R-:W-:Y:S01]  /*73c0*/  @P4 STS.128 [R197+0xc800], RZ ;  /* 0x00c800ffc5004388 */ /* 0x000fe20000000c00 */
[----:B------:R-:W-:-:S02]  /*73d0*/  @!P3 LEA R20, P1, R5, c[0x0][0x170], 0x1 ;  /* 0x00005c000514ba11 */ /* 0x000fc400078208ff */
[C---:B------:R-:W-:Y:S01]  /*73e0*/  @!P2 LEA R18, P0, R5.reuse, c[0x0][0x170], 0x1 ;  /* 0x00005c000512aa11 */ /* 0x040fe200078008ff */
[----:B------:R-:W-:Y:S01]  /*73f0*/  @!PT LDS RZ, [RZ] ;  /* 0x00000000fffff984 */ /* 0x000fe20000000800 */
[----:B------:R-:W-:Y:S01]  /*7400*/  @!PT LDS RZ, [RZ] ;  /* 0x00000000fffff984 */ /* 0x000fe20000000800 */
[----:B------:R-:W-:Y:S01]  /*7410*/  @!PT LDS RZ, [RZ] ;  /* 0x00000000fffff984 */ /* 0x000fe20000000800 */
[----:B------:R2:W-:Y:S01]  /*7420*/  @!P4 LDGSTS.E.BYPASS.LTC128B.128 [R197+0xc800], [R14.64] ;  /* 0x0c8000000ec5cfae */ /* 0x0005e2000b901d52 */
        /* <DEDUP_REMOVED lines=9> */
[----:B------:R-:W-:-:S02]  /*74c0*/  IADD3.X R5, R2, UR10, RZ, P5, !PT ;  /* 0x0000000a02057c10 */ /* 0x000fc4000affe4ff */
        /* <DEDUP_REMOVED lines=12> */
[----:B------:R-:W-:Y:S01]  /*7590*/  PLOP3.LUT P0, PT, PT, PT, UP0, 0x80, 0x0 ;  /* 0x000000000000781c */ /* 0x000fe20003f0f008 */
        /* <DEDUP_REMOVED lines=31> */
[----:B------:R-:W3:Y:S04]  /*7790*/  LDSM.16.M88.4 R140, [R193+0x6800] ;  /* 0x00680000c18c783b */ /* 0x000ee80000000200 */
[----:B------:R-:W3:Y:S04]  /*77a0*/  LDSM.16.M88.4 R32, [R193+0x7000] ;  /* 0x00700000c120783b */ /* 0x000ee80000000200 */
[----:B------:R-:W3:Y:S04]  /*77b0*/  LDSM.16.M88.4 R156, [R193+0x7800] ;  /* 0x00780000c19c783b */ /* 0x000ee80000000200 */
[----:B----4-:R-:W-:Y:S04]  /*77c0*/  LDSM.16.M88.4 R4, [R192] ;  /* 0x00000000c004783b */ /* 0x010fe80000000200 */
[----:B-----5:R-:W4:Y:S04]  /*77d0*/  LDSM.16.M88.4 R20, [R191] ;  /* 0x00000000bf14783b */ /* 0x020f280000000200 */
[----:B-1----:R-:W1:Y:S04]  /*77e0*/  LDSM.16.M88.4 R16, [R183] ;  /* 0x00000000b710783b */ /* 0x002e680000000200 */
[----:B--2---:R-:W2:Y:S04]  /*77f0*/  LDSM.16.M88.4 R12, [R182] ;  /* 0x00000000b60c783b */ /* 0x004ea80000000200 */
[----:B---3--:R-:W3:Y:S04]  /*7800*/  LDSM.16.M88.4 R8, [R181] ;  /* 0x00000000b508783b */ /* 0x008ee80000000200 */
[----:B------:R-:W-:Y:S01]  /*7810*/  LDSM.16.M88.4 R216, [R187+0x6000] ;  /* 0x00600000bbd8783b */ /* 0x000fe20000000200 */
[C---:B------:R-:W-:Y:S03]  /*7820*/  HMMA.16816.F32 R152, R24.reuse, R148, RZ ;  /* 0x000000941898723c */ /* 0x040fe600000018ff */
[----:B------:R-:W-:Y:S04]  /*7830*/  LDSM.16.M88.4 R168, [R187+0x6800] ;  /* 0x00680000bba8783b */ /* 0x000fe80000000200 */
[----:B------:R-:W-:Y:S01]  /*7840*/  LDSM.16.M88.4 R164, [R187+0x7000] ;  /* 0x00700000bba4783b */ /* 0x000fe20000000200 */
[C---:B------:R-:W-:Y:S03]  /*7850*/  HMMA.16816.F32 R144, R24.reuse, R140, RZ ;  /* 0x0000008c1890723c */ /* 0x040fe600000018ff */
        /* <DEDUP_REMOVED lines=8> */
[----:B------:R-:W5:Y:S07]  /*78e0*/  LDSM.16.M88.4 R156, [R190] ;  /* 0x00000000be9c783b */ /* 0x000f6e0000000200 */
[C---:B----4-:R-:W-:Y:S08]  /*78f0*/  HMMA.16816.F32 R152, R4.reuse, R20, R152 ;  /* 0x000000140498723c */ /* 0x050ff00000001898 */
[C---:B------:R-:W-:Y:S01]  /*7900*/  HMMA.16816.F32 R148, R4.reuse, R22, R148 ;  /* 0x000000160494723c */ /* 0x040fe20000001894 */
[----:B------:R-:W-:Y:S07]  /*7910*/  LDSM.16.M88.4 R20, [R180] ;  /* 0x00000000b414783b */ /* 0x000fee0000000200 */
[C---:B-1----:R-:W-:Y:S08]  /*7920*/  HMMA.16816.F32 R144, R4.reuse, R16, R144 ;  /* 0x000000100490723c */ /* 0x042ff00000001890 */
[C---:B------:R-:W-:Y:S01]  /*7930*/  HMMA.16816.F32 R140, R4.reuse, R18, R140 ;  /* 0x00000012048c723c */ /* 0x040fe2000000188c */
[----:B------:R-:W-:Y:S07]  /*7940*/  LDSM.16.M88.4 R16, [R180+0x800] ;  /* 0x00080000b410783b */ /* 0x000fee0000000200 */
[C---:B--2---:R-:W-:Y:S08]  /*7950*/  HMMA.16816.F32 R136, R4.reuse, R12, R136 ;  /* 0x0000000c0488723c */ /* 0x044ff00000001888 */
[C---:B------:R-:W-:Y:S01]  /*7960*/  HMMA.16816.F32 R32, R4.reuse, R14, R32 ;  /* 0x0000000e0420723c */ /* 0x040fe20000001820 */
[----:B------:R-:W-:Y:S07]  /*7970*/  LDSM.16.M88.4 R12, [R180+0x1000] ;  /* 0x00100000b40c783b */ /* 0x000fee0000000200 */
[C---:B---3--:R-:W-:Y:S08]  /*7980*/  HMMA.16816.F32 R28, R4.reuse, R8, R28 ;  /* 0x00000008041c723c */ /* 0x048ff0000000181c */
[----:B------:R-:W-:Y:S01]  /*7990*/  HMMA.16816.F32 R24, R4, R10, R24 ;  /* 0x0000000a0418723c */ /* 0x000fe20000001818 */
[----:B------:R-:W1:Y:S04]  /*79a0*/  LDSM.16.M88.4 R4, [R189] ;  /* 0x00000000bd04783b */ /* 0x000e680000000200 */
[----:B------:R-:W2:Y:S03]  /*79b0*/  LDSM.16.M88.4 R8, [R180+0x1800] ;  /* 0x00180000b408783b */ /* 0x000ea60000000200 */
[C---:B-----5:R-:W-:Y:S08]  /*79c0*/  HMMA.16816.F32 R152, R156.reuse, R216, R152 ;  /* 0x000000d89c98723c */ /* 0x060ff00000001898 */
        /* <DEDUP_REMOVED lines=122> */
[----:B------:R-:W-:Y:S01]  /*8170*/  UIADD3 UR30, UR8, -0x3, URZ ;  /* 0xfffffffd081e7890 */ /* 0x000fe2000fffe03f */
[----:B------:R1:W-:Y:S01]  /*8180*/  @P4 STS.128 [R197+0x6000], RZ ;  /* 0x006000ffc5004388 */ /* 0x0003e20000000c00 */
[----:B------:R-:W-:Y:S01]  /*8190*/  ULDC.64 UR4, c[0x0][0x198] ;  /* 0x0000660000047ab9 */ /* 0x000fe20000000a00 */
[----:B------:R-:W-:Y:S01]  /*81a0*/  BSSY B0, `(.L_x_597) ;  /* 0x0000065000007945 */ /* 0x000fe20003800000 */
[----:B------:R-:W-:-:S02]  /*81b0*/  USHF.R.S32.HI UR8, URZ, 0x1f, UR30 ;  /* 0x0000001f3f087899 */ /* 0x000fc4000801141e */
        /* <DEDUP_REMOVED lines=9> */
[----:B------:R-:W-:Y:S02]  /*8250*/  IADD3 R7, P5, R0, UR7, RZ ;  /* 0x0000000700077c10 */ /* 0x000fe4000ffbe0ff */
[----:B------:R-:W-:Y:S02]  /*8260*/  LEA.HI.X R5, R2, R201, R5, 0x6, P0 ;  /* 0x000000c902057211 */ /* 0x000fe400000f3405 */
[C---:B------:R-:W-:Y:S02]  /*8270*/  @!P3 LEA R12, P0, R0.reuse, c[0x0][0x168], 0x1 ;  /* 0x00005a00000cba11 */ /* 0x040fe400078008ff */
[C-C-:B------:R-:W-:Y:S02]  /*8280*/  @!P4 LEA.HI.X R15, R0.reuse, c[0x0][0x16c], R5.reuse, 0x1, P1 ;  /* 0x00005b00000fca11 */ /* 0x140fe400008f0c05 */
[----:B------:R-:W-:-:S02]  /*8290*/  @!P3 LEA.HI.X R13, R0, c[0x0][0x16c], R5, 0x1, P0 ;  /* 0x00005b00000dba11 */ /* 0x000fc400000f0c05 */
[----:B------:R-:W-:Y:S01]  /*82a0*/  @!P4 LEA R8, P0, R7, c[0x0][0x168], 0x1 ;  /* 0x00005a000708ca11 */ /* 0x000fe200078008ff */
[----:B------:R-:W-:Y:S01]  /*82b0*/  @!PT LDS RZ, [RZ] ;  /* 0x00000000fffff984 */ /* 0x000fe20000000800 */
[----:B------:R-:W-:Y:S01]  /*82c0*/  @!PT LDS RZ, [RZ] ;  /* 0x00000000fffff984 */ /* 0x000fe20000000800 */
[----:B------:R-:W-:Y:S01]  /*82d0*/  @!PT LDS RZ, [RZ] ;  /* 0x00000000fffff984 */ /* 0x000fe20000000800 */
[----:B------:R2:W-:Y:S01]  /*82e0*/  @!P4 LDGSTS.E.BYPASS.LTC128B.128 [R197+0x6000], [R14.64] ;  /* 0x060000000ec5cfae */ /* 0x0005e2000b901d52 */
[----:B------:R-:W-:Y:S02]  /*82f0*/  IADD3.X R2, R5, UR6, RZ, P5, !PT ;  /* 0x0000000605027c10 */ /* 0x000fe4000affe4ff */
[C---:B------:R-:W-:Y:S01]  /*8300*/  @!P2 LEA R10, P1, R0.reuse, c[0x0][0x168], 0x1 ;  /* 0x00005a00000aaa11 */ /* 0x040fe200078208ff */
[----:B------:R1:W-:Y:S01]  /*8310*/  @P3 STS.128 [R197+0x8000], RZ ;  /* 0x008000ffc5003388 */ /* 0x0003e20000000c00 */
[C---:B------:R-:W-:Y:S02]  /*8320*/  @!P4 LEA.HI.X R9, R7.reuse, c[0x0][0x16c], R2, 0x1, P0 ;  /* 0x00005b000709ca11 */ /* 0x040fe400000f0c02 */
[----:B------:R-:W-:Y:S01]  /*8330*/  @!P2 LEA.HI.X R11, R0, c[0x0][0x16c], R5, 0x1, P1 ;  /* 0x00005b00000baa11 */ /* 0x000fe200008f0c05 */
[----:B------:R-:W-:Y:S01]  /*8340*/  @!PT LDS RZ, [RZ] ;  /* 0x00000000fffff984 */ /* 0x000fe20000000800 */
[----:B------:R-:W-:Y:S01]  /*8350*/  @!PT LDS RZ, [RZ] ;  /* 0x00000000fffff984 */ /* 0x000fe20000000800 */
[----:B------:R-:W-:Y:S01]  /*8360*/  @!PT LDS RZ, [RZ] ;  /* 0x00000000fffff984 */ /* 0x000fe20000000800 */
[----:B------:R3:W-:Y:S01]  /*8370*/  @!P3 LDGSTS.E.BYPASS.LTC128B.128 [R197+0x8000], [R12.64+0x80] ;  /* 0x080000800cc5bfae */ /* 0x0007e2000b901d52 */
[----:B------:R-:W-:-:S02]  /*8380*/  @!P3 LEA R18, P5, R7, c[0x0][0x168], 0x1 ;  /* 0x00005a000712ba11 */ /* 0x000fc400078a08ff */
        /* <DEDUP_REMOVED lines=11> */
[----:B------:R-:W-:-:S02]  /*8440*/  IADD3.X R2, R2, UR6, RZ, P1, !PT ;  /* 0x0000000602027c10 */ /* 0x000fc40008ffe4ff */
[C---:B------:R-:W-:Y:S01]  /*8450*/  IADD3 R0, P6, R5.reuse, UR7, RZ ;  /* 0x0000000705007c10 */ /* 0x040fe2000ffde0ff */
[----:B------:R-:W-:Y:S01]  /*8460*/  @!PT LDS RZ, [RZ] ;  /* 0x00000000fffff984 */ /* 0x000fe20000000800 */
[----:B------:R-:W-:Y:S01]  /*8470*/  @!PT LDS RZ, [RZ] ;  /* 0x00000000fffff984 */ /* 0x000fe20000000800 */
[----:B------:R-:W-:Y:S01]  /*8480*/  @!PT LDS RZ, [RZ] ;  /* 0x00000000fffff984 */ /* 0x000fe20000000800 */
[----:B------:R5:W-:Y:S01]  /*8490*/  @!P4 LDGSTS.E.BYPASS.LTC128B.128 [R197+0x6800], [R8.64] ;  /* 0x0680000008c5cfae */ /* 0x000be2000b901d52 */
[C---:B------:R-:W-:Y:S02]  /*84a0*/  @!P4 LEA.HI.X R7, R5.reuse, c[0x0][0x16c], R2, 0x1, P5 ;  /* 0x00005b000507ca11 */ /* 0x040fe400028f0c02 */
[----:B--2---:R-:W-:Y:S01]  /*84b0*/  @!P4 LEA R14, P5, R0, c[0x0][0x168], 0x1 ;  /* 0x00005a00000eca11 */ /* 0x004fe200078a08ff */
        /* <DEDUP_REMOVED lines=51> */
.L_x_598:
[----:B------:R-:W-:Y:S05]  /*87f0*/  BSYNC B0 ;  /* 0x0000000000007941 */ /* 0x000fea0003800000 */
.L_x_597:
[----:B------:R-:W0:Y:S02]  /*8800*/  LDGDEPBAR ;  /* 0x00000000000079af */ /* 0x000e240000000000 */
.L_x_596:
[----:B--2---:R-:W-:Y:S01]  /*8810*/  IMAD.U32 R5, RZ, RZ, UR21 ;  /* 0x00000015ff057e24 */ /* 0x004fe2000f8e00ff */
[----:B------:R-:W-:Y:S01]  /*8820*/  UIADD3 UR5, UR23, -0x4498517b, URZ ;  /* 0xbb67ae8517057890 */ /* 0x000fe2000fffe03f */
[----:B------:R-:W-:Y:S01]  /*8830*/  IMAD.WIDE.U32 R228, R212, -0x326172a9, RZ ;  /* 0xcd9e8d57d4e47825 */ /* 0x000fe200078e00ff */
[----:B------:R-:W-:Y:S01]  /*8840*/  USHF.L.U32 UR30, UR21, 0x1, URZ ;  /* 0x00000001151e7899 */ /* 0x000fe2000800063f */
[----:B------:R-:W2:Y:S01]  /*8850*/  LDC.U8 R161, c[0x0][0x2d8] ;  /* 0x0000b600ffa17b82 */ /* 0x000ea20000000000 */
[----:B------:R-:W-:Y:S01]  /*8860*/  UIADD3 UR4, UR22, -0x61c88647, URZ ;  /* 0x9e3779b916047890 */ /* 0x000fe2000fffe03f */
[----:B-1----:R-:W-:Y:S01]  /*8870*/  IMAD R8, R5, 0x40, R208 ;  /* 0x0000004005087824 */ /* 0x002fe200078e02d0 */
[----:B------:R-:W-:Y:S01]  /*8880*/  LOP3.LUT R226, R229, R213, RZ, 0x3c, !PT ;  /* 0x000000d5e5e27212 */ /* 0x000fe200078e3cff */
[----:B------:R-:W-:Y:S01]  /*8890*/  IMAD.WIDE.U32 R230, R210, -0x2daee0ad, RZ ;  /* 0xd2511f53d2e67825 */ /* 0x000fe200078e00ff */
[----:B------:R-:W-:Y:S01]  /*88a0*/  UIADD3 UR8, UR22, -0x4ab325aa, URZ ;  /* 0xb54cda5616087890 */ /* 0x000fe2000fffe03f */
[----:B------:R-:W-:Y:S01]  /*88b0*/  LDSM.16.MT88.4 R20, [R186+0xc000] ;  /* 0x00c00000ba14783b */ /* 0x000fe20000004200 */
[----:B------:R-:W-:Y:S01]  /*88c0*/  IADD3 R2, R8, 0x1, RZ ;  /* 0x0000000108027810 */ /* 0x000fe20007ffe0ff */
[----:B------:R-:W-:Y:S01]  /*88d0*/  IMAD.WIDE.U32 R226, R226, -0x2daee0ad, RZ ;  /* 0xd2511f53e2e27825 */ /* 0x000fe200078e00ff */
[----:B------:R-:W-:-:S02]  /*88e0*/  ISETP.GE.AND P0, PT, R8, R204, PT ;  /* 0x000000cc0800720c */ /* 0x000fc40003f06270 */
[----:B------:R-:W-:Y:S02]  /*88f0*/  IADD3 R0, R8, 0x8, RZ ;  /* 0x0000000808007810 */ /* 0x000fe40007ffe0ff */
[----:B------:R-:W-:Y:S02]  /*8900*/  ISETP.GE.AND P6, PT, R2, R204, PT ;  /* 0x000000cc0200720c */ /* 0x000fe40003fc6270 */
[----:B------:R-:W-:Y:S02]  /*8910*/  ISETP.LT.OR P0, PT, R8, R205, P0 ;  /* 0x000000cd0800720c */ /* 0x000fe40000701670 */
[-C--:B------:R-:W-:Y:S02]  /*8920*/  ISETP.GE.AND P2, PT, R2, R202.reuse, PT ;  /* 0x000000ca0200720c */ /* 0x080fe40003f46270 */
[C---:B------:R-:W-:Y:S02]  /*8930*/  ISETP.GE.AND P3, PT, R8.reuse, R202, PT ;  /* 0x000000ca0800720c */ /* 0x040fe40003f66270 */
[----:B------:R-:W-:-:S02]  /*8940*/  IADD3 R4, R8, 0x9, RZ ;  /* 0x0000000908047810 */ /* 0x000fc40007ffe0ff */
[----:B------:R-:W-:Y:S02]  /*8950*/  ISETP.GE.AND P5, PT, R0, R204, PT ;  /* 0x000000cc0000720c */ /* 0x000fe40003fa6270 */
[----:B------:R-:W-:Y:S02]  /*8960*/  ISETP.LT.OR P6, PT, R2, R205, P6 ;  /* 0x000000cd0200720c */ /* 0x000fe400037c1670 */
[----:B------:R-:W-:Y:S02]  /*8970*/  FSEL R152, R152, -INF , !P0 ;  /* 0xff80000098987808 */ /* 0x000fe40004000000 */
[----:B------:R-:W-:Y:S02]  /*8980*/  ISETP.GE.AND P1, PT, R0, R202, PT ;  /* 0x000000ca0000720c */ /* 0x000fe40003f26270 */
[-C--:B------:R-:W-:Y:S02]  /*8990*/  ISETP.LT.OR P2, PT, R2, R203.reuse, P2 ;  /* 0x000000cb0200720c */ /* 0x080fe40001741670 */
[----:B------:R-:W-:-:S02]  /*89a0*/  ISETP.LT.OR P3, PT, R8, R203, P3 ;  /* 0x000000cb0800720c */ /* 0x000fc40001f61670 */
[----:B------:R-:W-:Y:S02]  /*89b0*/  IADD3 R2, R8, 0x10, RZ ;  /* 0x0000001008027810 */ /* 0x000fe40007ffe0ff */
[C---:B------:R-:W-:Y:S02]  /*89c0*/  ISETP.GE.AND P4, PT, R4.reuse, R204, PT ;  /* 0x000000cc0400720c */ /* 0x040fe40003f86270 */
[----:B------:R-:W-:Y:S02]  /*89d0*/  ISETP.GE.AND P0, PT, R4, R202, PT ;  /* 0x000000ca0400720c */ /* 0x000fe40003f06270 */
[----:B------:R-:W-:Y:S02]  /*89e0*/  ISETP.LT.OR P5, PT, R0, R205, P5 ;  /* 0x000000cd0000720c */ /* 0x000fe40002fa1670 */
[----:B------:R-:W-:Y:S02]  /*89f0*/  FSEL R6, R153, -INF , !P6 ;  /* 0xff80000099067808 */ /* 0x000fe40007000000 */
[----:B------:R-:W-:-:S02]  /*8a00*/  FMNMX.FTZ R13, R132, R152, !PT ;  /* 0x00000098840d7209 */ /* 0x000fc40007810000 */
[----:B------:R-:W-:Y:S02]  /*8a10*/  ISETP.LT.OR P1, PT, R0, R203, P1 ;  /* 0x000000cb0000720c */ /* 0x000fe40000f21670 */
[----:B------:R-:W-:Y:S02]  /*8a20*/  FSEL R0, R154, -INF , !P3 ;  /* 0xff8000009a007808 */ /* 0x000fe40005800000 */
[----:B------:R-:W-:Y:S02]  /*8a30*/  IADD3 R10, R8, 0x11, RZ ;  /* 0x00000011080a7810 */ /* 0x000fe40007ffe0ff */
[C---:B------:R-:W-:Y:S02]  /*8a40*/  ISETP.GE.AND P3, PT, R2.reuse, R204, PT ;  /* 0x000000cc0200720c */ /* 0x040fe40003f66270 */
[----:B------:R-:W-:Y:S02]  /*8a50*/  ISETP.GE.AND P6, PT, R2, R202, PT ;  /* 0x000000ca0200720c */ /* 0x000fe40003fc6270 */
[----:B------:R-:W-:-:S02]  /*8a60*/  ISETP.LT.OR P4, PT, R4, R205, P4 ;  /* 0x000000cd0400720c */ /* 0x000fc40002781670 */
[----:B------:R-:W-:Y:S02]  /*8a70*/  ISETP.LT.OR P0, PT, R4, R203, P0 ;  /* 0x000000cb0400720c */ /* 0x000fe40000701670 */
[----:B------:R-:W-:Y:S02]  /*8a80*/  FSEL R4, R148, -INF , !P5 ;  /* 0xff80000094047808 */ /* 0x000fe40006800000 */
[----:B------:R-:W-:Y:S02]  /*8a90*/  FMNMX.FTZ R13, R6, R13, !PT ;  /* 0x0000000d060d7209 */ /* 0x000fe40007810000 */
[----:B------:R-:W-:Y:S02]  /*8aa0*/  FSEL R5, R155, -INF , !P2 ;  /* 0xff8000009b057808 */ /* 0x000fe40005000000 */
[----:B------:R-:W-:Y:S02]  /*8ab0*/  IADD3 R9, R8, 0x18, RZ ;  /* 0x0000001808097810 */ /* 0x000fe40007ffe0ff */
[----:B------:R-:W-:-:S02]  /*8ac0*/  ISETP.GE.AND P2, PT, R10, R204, PT ;  /* 0x000000cc0a00720c */ /* 0x000fc40003f46270 */
[----:B------:R-:W-:Y:S02]  /*8ad0*/  ISETP.GE.AND P5, PT, R10, R202, PT ;  /* 0x000000ca0a00720c */ /* 0x000fe40003fa6270 */
[C---:B------:R-:W-:Y:S02]  /*8ae0*/  ISETP.LT.OR P3, PT, R2.reuse, R205, P3 ;  /* 0x000000cd0200720c */ /* 0x040fe40001f61670 */
[----:B------:R-:W-:Y:S02]  /*8af0*/  ISETP.LT.OR P6, PT, R2, R203, P6 ;  /* 0x000000cb0200720c */ /* 0x000fe400037c1670 */
[----:B------:R-:W-:Y:S02]  /*8b00*/  FSEL R7, R150, -INF , !P1 ;  /* 0xff80000096077808 */ /* 0x000fe40004800000 */
[----:B------:R-:W-:Y:S02]  /*8b10*/  FSEL R2, R149, -INF , !P4 ;  /* 0xff80000095027808 */ /* 0x000fe40006000000 */
[----:B------:R-:W-:-:S02]  /*8b20*/  FMNMX.FTZ R15, R4, R13, !PT ;  /* 0x0000000d040f7209 */ /* 0x000fc40007810000 */
[C---:B------:R-:W-:Y:S02]  /*8b30*/  ISETP.GE.AND P1, PT, R9.reuse, R204, PT ;  /* 0x000000cc0900720c */ /* 0x040fe40003f26270 */
[----:B------:R-:W-:Y:S02]  /*8b40*/  ISETP.GE.AND P4, PT, R9, R202, PT ;  /* 0x000000ca0900720c */ /* 0x000fe40003f86270 */
[C---:B------:R-:W-:Y:S02]  /*8b50*/  ISETP.LT.OR P2, PT, R10.reuse, R205, P2 ;  /* 0x000000cd0a00720c */ /* 0x040fe40001741670 */
[----:B------:R-:W-:Y:S02]  /*8b60*/  ISETP.LT.OR P5, PT, R10, R203, P5 ;  /* 0x000000cb0a00720c */ /* 0x000fe40002fa1670 */
[----:B------:R-:W-:Y:S02]  /*8b70*/  IADD3 R10, R8, 0x19, RZ ;  /* 0x00000019080a7810 */ /* 0x000fe40007ffe0ff */
[----:B------:R-:W-:-:S02]  /*8b80*/  FSEL R164, R144, -INF , !P3 ;  /* 0xff80000090a47808 */ /* 0x000fc40005800000 */
[----:B------:R-:W-:Y:S02]  /*8b90*/  FMNMX.FTZ R15, R2, R15, !PT ;  /* 0x0000000f020f7209 */ /* 0x000fe40007810000 */
[C---:B------:R-:W-:Y:S02]  /*8ba0*/  ISETP.LT.OR P1, PT, R9.reuse, R205, P1 ;  /* 0x000000cd0900720c */ /* 0x040fe40000f21670 */
[----:B------:R-:W-:Y:S02]  /*8bb0*/  ISETP.LT.OR P4, PT, R9, R203, P4 ;  /* 0x000000cb0900720c */ /* 0x000fe40002781670 */
[----:B------:R-:W-:Y:S02]  /*8bc0*/  FSEL R9, R151, -INF , !P0 ;  /* 0xff80000097097808 */ /* 0x000fe40004000000 */
[----:B------:R-:W-:Y:S02]  /*8bd0*/  IADD3 R11, R8, 0x20, RZ ;  /* 0x00000020080b7810 */ /* 0x000fe40007ffe0ff */
[----:B------:R-:W-:-:S02]  /*8be0*/  ISETP.GE.AND P0, PT, R10, R204, PT ;  /* 0x000000cc0a00720c */ /* 0x000fc40003f06270 */
[----:B------:R-:W-:Y:S02]  /*8bf0*/  ISETP.GE.AND P3, PT, R10, R202, PT ;  /* 0x000000ca0a00720c */ /* 0x000fe40003f66270 */
[----:B------:R-:W-:Y:S02]  /*8c00*/  FSEL R168, R145, -INF , !P2 ;  /* 0xff80000091a87808 */ /* 0x000fe40005000000 */
[----:B------:R-:W-:Y:S02]  /*8c10*/  FMNMX.FTZ R15, R164, R15, !PT ;  /* 0x0000000fa40f7209 */ /* 0x000fe40007810000 */
[----:B------:R-:W-:Y:S02]  /*8c20*/  FSEL R133, R146, -INF , !P6 ;  /* 0xff80000092857808 */ /* 0x000fe40007000000 */
[C---:B------:R-:W-:Y:S02]  /*8c30*/  ISETP.GE.AND P6, PT, R11.reuse, R204, PT ;  /* 0x000000cc0b00720c */ /* 0x040fe40003fc6270 */
[----:B------:R-:W-:-:S02]  /*8c40*/  ISETP.GE.AND P2, PT, R11, R202, PT ;  /* 0x000000ca0b00720c */ /* 0x000fc40003f46270 */
[C---:B------:R-:W-:Y:S02]  /*8c50*/  ISETP.LT.OR P0, PT, R10.reuse, R205, P0 ;  /* 0x000000cd0a00720c */ /* 0x040fe40000701670 */
[----:B------:R-:W-:Y:S02]  /*8c60*/  ISETP.LT.OR P3, PT, R10, R203, P3 ;  /* 0x000000cb0a00720c */ /* 0x000fe40001f61670 */
[----:B------:R-:W-:Y:S02]  /*8c70*/  IADD3 R10, R8, 0x21, RZ ;  /* 0x00000021080a7810 */ /* 0x000fe40007ffe0ff */
[----:B------:R-:W-:Y:S02]  /*8c80*/  FSEL R166, R140, -INF , !P1 ;  /* 0xff8000008ca67808 */ /* 0x000fe40004800000 */
[----:B------:R-:W-:Y:S02]  /*8c90*/  FMNMX.FTZ R15, R168, R15, !PT ;  /* 0x0000000fa80f7209 */ /* 0x000fe40007810000 */
[----:B------:R-:W-:-:S02]  /*8ca0*/  FMNMX.FTZ R14, R3, R0, !PT ;  /* 0x00000000030e7209 */ /* 0x000fc40007810000 */
[C---:B------:R-:W-:Y:S02]  /*8cb0*/  ISETP.LT.OR P6, PT, R11.reuse, R205, P6 ;  /* 0x000000cd0b00720c */ /* 0x040fe400037c1670 */
[----:B------:R-:W-:Y:S02]  /*8cc0*/  ISETP.LT.OR P2, PT, R11, R203, P2 ;  /* 0x000000cb0b00720c */ /* 0x000fe40001741670 */
[----:B------:R-:W-:Y:S02]  /*8cd0*/  FSEL R233, R147, -INF , !P5 ;  /* 0xff80000093e97808 */ /* 0x000fe40006800000 */
[----:B------:R-:W-:Y:S02]  /*8ce0*/  IADD3 R11, R8, 0x28, RZ ;  /* 0x00000028080b7810 */ /* 0x000fe40007ffe0ff */
[----:B------:R-:W-:Y:S02]  /*8cf0*/  ISETP.GE.AND P5, PT, R10, R204, PT ;  /* 0x000000cc0a00720c */ /* 0x000fe40003fa6270 */
[----:B------:R-:W-:-:S02]  /*8d00*/  FSEL R134, R141, -INF , !P0 ;  /* 0xff8000008d867808 */ /* 0x000fc40004000000 */
[----:B------:R-:W-:Y:S02]  /*8d10*/  FMNMX.FTZ R15, R166, R15, !PT ;  /* 0x0000000fa60f7209 */ /* 0x000fe40007810000 */
[----:B------:R-:W-:Y:S02]  /*8d20*/  FMNMX.FTZ R14, R5, R14, !PT ;  /* 0x0000000e050e7209 */ /* 0x000fe40007810000 */
[----:B------:R-:W-:Y:S02]  /*8d30*/  FSEL R135, R142, -INF , !P4 ;  /* 0xff8000008e877808 */ /* 0x000fe40006000000 */
[----:B------:R-:W-:Y:S02]  /*8d40*/  ISETP.GE.AND P4, PT, R11, R204, PT ;  /* 0x000000cc0b00720c */ /* 0x000fe40003f86270 */
[----:B------:R-:W-:Y:S02]  /*8d50*/  ISETP.LT.OR P5, PT, R10, R205, P5 ;  /* 0x000000cd0a00720c */ /* 0x000fe40002fa1670 */
[----:B------:R-:W-:-:S02]  /*8d60*/  IADD3 R13, R8, 0x29, RZ ;  /* 0x00000029080d7810 */ /* 0x000fc40007ffe0ff */
[----:B------:R-:W-:Y:S02]  /*8d70*/  FSEL R216, R136, -INF , !P6 ;  /* 0xff80000088d87808 */ /* 0x000fe40007000000 */
[----:B------:R-:W-:Y:S02]  /*8d80*/  FMNMX.FTZ R15, R134, R15, !PT ;  /* 0x0000000f860f7209 */ /* 0x000fe40007810000 */
[----:B------:R-:W-:Y:S02]  /*8d90*/  FMNMX.FTZ R14, R7, R14, !PT ;  /* 0x0000000e070e7209 */ /* 0x000fe40007810000 */
[----:B------:R-:W-:Y:S02]  /*8da0*/  ISETP.GE.AND P0, PT, R11, R202, PT ;  /* 0x000000ca0b00720c */ /* 0x000fe40003f06270 */
[----:B------:R-:W-:Y:S02]  /*8db0*/  FSEL R143, R143, -INF , !P3 ;  /* 0xff8000008f8f7808 */ /* 0x000fe40005800000 */
[----:B------:R-:W-:-:S02]  /*8dc0*/  ISETP.LT.OR P4, PT, R11, R205, P4 ;  /* 0x000000cd0b00720c */ /* 0x000fc40002781670 */
[----:B------:R-:W-:Y:S02]  /*8dd0*/  IADD3 R12, R8, 0x30, RZ ;  /* 0x00000030080c7810 */ /* 0x000fe40007ffe0ff */
[----:B------:R-:W-:Y:S02]  /*8de0*/  ISETP.GE.AND P3, PT, R13, R204, PT ;  /* 0x000000cc0d00720c */ /* 0x000fe40003f66270 */
[----:B------:R-:W-:Y:S02]  /*8df0*/  FSEL R214, R137, -INF , !P5 ;  /* 0xff80000089d67808 */ /* 0x000fe40006800000 */
[----:B------:R-:W-:Y:S02]  /*8e00*/  FMNMX.FTZ R15, R216, R15, !PT ;  /* 0x0000000fd80f7209 */ /* 0x000fe40007810000 */
[----:B------:R-:W-:Y:S02]  /*8e10*/  FMNMX.FTZ R14, R9, R14, !PT ;  /* 0x0000000e090e7209 */ /* 0x000fe40007810000 */
[----:B------:R-:W-:-:S02]  /*8e20*/  ISETP.LT.OR P0, PT, R11, R203, P0 ;  /* 0x000000cb0b00720c */ /* 0x000fc40000701670 */
[----:B------:R-:W-:Y:S02]  /*8e30*/  ISETP.GE.AND P1, PT, R10, R202, PT ;  /* 0x000000ca0a00720c */ /* 0x000fe40003f26270 */
[----:B------:R-:W-:Y:S02]  /*8e40*/  IADD3 R11, R8, 0x31, RZ ;  /* 0x00000031080b7810 */ /* 0x000fe40007ffe0ff */
[----:B------:R-:W-:Y:S02]  /*8e50*/  ISETP.GE.AND P6, PT, R12, R204, PT ;  /* 0x000000cc0c00720c */ /* 0x000fe40003fc6270 */
[----:B------:R-:W-:Y:S02]  /*8e60*/  ISETP.LT.OR P3, PT, R13, R205, P3 ;  /* 0x000000cd0d00720c */ /* 0x000fe40001f61670 */
[----:B------:R-:W-:Y:S02]  /*8e70*/  FSEL R140, R32, -INF , !P4 ;  /* 0xff800000208c7808 */ /* 0x000fe40006000000 */
[----:B------:R-:W-:-:S02]  /*8e80*/  FMNMX.FTZ R15, R214, R15, !PT ;  /* 0x0000000fd60f7209 */ /* 0x000fc40007810000 */
[----:B------:R-:W-:Y:S02]  /*8e90*/  FMNMX.FTZ R14, R133, R14, !PT ;  /* 0x0000000e850e7209 */ /* 0x000fe40007810000 */
[----:B------:R-:W-:Y:S02]  /*8ea0*/  ISETP.LT.OR P1, PT, R10, R203, P1 ;  /* 0x000000cb0a00720c */ /* 0x000fe40000f21670 */
[----:B------:R-:W-:Y:S02]  /*8eb0*/  ISETP.GE.AND P5, PT, R11, R204, PT ;  /* 0x000000cc0b00720c */ /* 0x000fe40003fa6270 */
[----:B------:R-:W-:Y:S02]  /*8ec0*/  FSEL R142, R33, -INF , !P3 ;  /* 0xff800000218e7808 */ /* 0x000fe40005800000 */
[----:B------:R-:W-:Y:S02]  /*8ed0*/  ISETP.LT.OR P6, PT, R12, R205, P6 ;  /* 0x000000cd0c00720c */ /* 0x000fe400037c1670 */
[----:B------:R-:W-:-:S02]  /*8ee0*/  FMNMX.FTZ R15, R140, R15, !PT ;  /* 0x0000000f8c0f7209 */ /* 0x000fc40007810000 */
[----:B------:R-:W-:Y:S02]  /*8ef0*/  IADD3 R10, R8, 0x38, RZ ;  /* 0x00000038080a7810 */ /* 0x000fe40007ffe0ff */
[----:B------:R-:W-:Y:S02]  /*8f00*/  FMNMX.FTZ R14, R233, R14, !PT ;  /* 0x0000000ee90e7209 */ /* 0x000fe40007810000 */
[----:B------:R-:W-:Y:S02]  /*8f10*/  ISETP.LT.OR P5, PT, R11, R205, P5 ;  /* 0x000000cd0b00720c */ /* 0x000fe40002fa1670 */
[----:B------:R-:W-:Y:S02]  /*8f20*/  FSEL R162, R28, -INF , !P6 ;  /* 0xff8000001ca27808 */ /* 0x000fe40007000000 */
[----:B------:R-:W-:Y:S02]  /*8f30*/  FMNMX.FTZ R15, R142, R15, !PT ;  /* 0x0000000f8e0f7209 */ /* 0x000fe40007810000 */
[----:B------:R-:W-:-:S02]  /*8f40*/  IADD3 R8, R8, 0x39, RZ ;  /* 0x0000003908087810 */ /* 0x000fc40007ffe0ff */
[----:B------:R-:W-:Y:S02]  /*8f50*/  ISETP.GE.AND P4, PT, R10, R204, PT ;  /* 0x000000cc0a00720c */ /* 0x000fe40003f86270 */
[----:B------:R-:W-:Y:S02]  /*8f60*/  FMNMX.FTZ R14, R135, R14, !PT ;  /* 0x0000000e870e7209 */ /* 0x000fe40007810000 */
[----:B------:R-:W-:Y:S02]  /*8f70*/  FSEL R151, R29, -INF , !P5 ;  /* 0xff8000001d977808 */ /* 0x000fe40006800000 */
[----:B------:R-:W-:Y:S02]  /*8f80*/  FMNMX.FTZ R16, R162, R15, !PT ;  /* 0x0000000fa2107209 */ /* 0x000fe40007810000 */
[----:B------:R-:W-:Y:S02]  /*8f90*/  ISETP.GE.AND P3, PT, R8, R204, PT ;  /* 0x000000cc0800720c */ /* 0x000fe40003f66270 */
[----:B------:R-:W-:-:S02]  /*8fa0*/  ISETP.LT.OR P4, PT, R10, R205, P4 ;  /* 0x000000cd0a00720c */ /* 0x000fc40002781670 */
[----:B------:R-:W-:Y:S02]  /*8fb0*/  FSEL R141, R138, -INF , !P2 ;  /* 0xff8000008a8d7808 */ /* 0x000fe40005000000 */
[----:B------:R-:W-:Y:S02]  /*8fc0*/  FMNMX.FTZ R14, R143, R14, !PT ;  /* 0x0000000e8f0e7209 */ /* 0x000fe40007810000 */
[----:B------:R-:W-:Y:S02]  /*8fd0*/  FSEL R217, R139, -INF , !P1 ;  /* 0xff8000008bd97808 */ /* 0x000fe40004800000 */
[----:B------:R-:W-:Y:S02]  /*8fe0*/  FMNMX.FTZ R15, R151, R16, !PT ;  /* 0x00000010970f7209 */ /* 0x000fe40007810000 */
[----:B------:R-:W-:Y:S02]  /*8ff0*/  ISETP.GE.AND P1, PT, R12, R202, PT ;  /* 0x000000ca0c00720c */ /* 0x000fe40003f26270 */
[----:B------:R-:W-:-:S02]  /*9000*/  ISETP.LT.OR P3, PT, R8, R205, P3 ;  /* 0x000000cd0800720c */ /* 0x000fc40001f61670 */
[----:B------:R-:W-:Y:S02]  /*9010*/  FSEL R150, R24, -INF , !P4 ;  /* 0xff80000018967808 */ /* 0x000fe40006000000 */
[----:B------:R-:W-:Y:S02]  /*9020*/  ISETP.GE.AND P2, PT, R13, R202, PT ;  /* 0x000000ca0d00720c */ /* 0x000fe40003f46270 */
[----:B------:R-:W-:Y:S02]  /*9030*/  FMNMX.FTZ R16, R141, R14, !PT ;  /* 0x0000000e8d107209 */ /* 0x000fe40007810000 */
[----:B------:R-:W-:Y:S02]  /*9040*/  ISETP.LT.OR P1, PT, R12, R203, P1 ;  /* 0x000000cb0c00720c */ /* 0x000fe40000f21670 */
[----:B------:R-:W-:Y:S02]  /*9050*/  FSEL R148, R25, -INF , !P3 ;  /* 0xff80000019947808 */ /* 0x000fe40005800000 */
[----:B------:R-:W-:-:S02]  /*9060*/  FMNMX.FTZ R15, R150, R15, !PT ;  /* 0x0000000f960f7209 */ /* 0x000fc40007810000 */
[----:B------:R-:W-:Y:S02]  /*9070*/  ISETP.LT.OR P2, PT, R13, R203, P2 ;  /* 0x000000cb0d00720c */ /* 0x000fe40001741670 */
[----:B------:R-:W-:Y:S02]  /*9080*/  FSEL R219, R34, -INF , !P0 ;  /* 0xff80000022db7808 */ /* 0x000fe40004000000 */
[----:B------:R-:W-:Y:S02]  /*9090*/  FMNMX.FTZ R12, R217, R16, !PT ;  /* 0x00000010d90c7209 */ /* 0x000fe40007810000 */
[----:B------:R-:W-:Y:S02]  /*90a0*/  FMNMX.FTZ R14, R148, R15, !PT ;  /* 0x0000000f940e7209 */ /* 0x000fe40007810000 */
[----:B------:R-:W-:Y:S02]  /*90b0*/  ISETP.GE.AND P0, PT, R11, R202, PT ;  /* 0x000000ca0b00720c */ /* 0x000fe40003f06270 */
[----:B------:R-:W-:Y:S01]  /*90c0*/  FSEL R209, R35, -INF , !P2 ;  /* 0xff80000023d17808 */ /* 0x000fe20005000000 */
[----:B------:R-:W1:Y:S01]  /*90d0*/  SHFL.BFLY PT, R13, R14, 0x2, 0x1f ;  /* 0x0c401f000e0d7f89 */ /* 0x000e6200000e0000 */
[----:B------:R-:W-:-:S02]  /*90e0*/  FMNMX.FTZ R12, R219, R12, !PT ;  /* 0x0000000cdb0c7209 */ /* 0x000fc40007810000 */
[----:B------:R-:W-:Y:S02]  /*90f0*/  ISETP.GE.AND P2, PT, R10, R202, PT ;  /* 0x000000ca0a00720c */ /* 0x000fe40003f46270 */
[-C--:B------:R-:W-:Y:S02]  /*9100*/  ISETP.LT.OR P0, PT, R11, R203.reuse, P0 ;  /* 0x000000cb0b00720c */ /* 0x080fe40000701670 */
[----:B------:R-:W-:Y:S02]  /*9110*/  FSEL R149, R30, -INF , !P1 ;  /* 0xff8000001e957808 */ /* 0x000fe40004800000 */
[----:B------:R-:W-:Y:S02]  /*9120*/  FMNMX.FTZ R12, R209, R12, !PT ;  /* 0x0000000cd10c7209 */ /* 0x000fe40007810000 */
[----:B------:R-:W-:Y:S02]  /*9130*/  ISETP.GE.AND P1, PT, R8, R202, PT ;  /* 0x000000ca0800720c */ /* 0x000fe40003f26270 */
[----:B------:R-:W-:-:S02]  /*9140*/  ISETP.LT.OR P2, PT, R10, R203, P2 ;  /* 0x000000cb0a00720c */ /* 0x000fc40001741670 */
[----:B------:R-:W-:Y:S02]  /*9150*/  FSEL R144, R31, -INF , !P0 ;  /* 0xff8000001f907808 */ /* 0x000fe40004000000 */
[----:B------:R-:W-:Y:S01]  /*9160*/  FMNMX.FTZ R11, R149, R12, !PT ;  /* 0x0000000c950b7209 */ /* 0x000fe20007810000 */
[----:B------:R-:W-:Y:S01]  /*9170*/  LDSM.16.MT88.4 R28, [R185+0xc000] ;  /* 0x00c00000b91c783b */ /* 0x000fe20000004200 */
[----:B------:R-:W-:Y:S02]  /*9180*/  ISETP.LT.OR P1, PT, R8, R203, P1 ;  /* 0x000000cb0800720c */ /* 0x000fe40000f21670 */
[----:B------:R-:W-:Y:S02]  /*9190*/  FSEL R145, R26, -INF , !P2 ;  /* 0xff8000001a917808 */ /* 0x000fe40005000000 */
[----:B------:R-:W-:Y:S01]  /*91a0*/  FMNMX.FTZ R8, R144, R11, !PT ;  /* 0x0000000b90087209 */ /* 0x000fe20007810000 */
[----:B------:R-:W-:Y:S01]  /*91b0*/  IMAD.U32 R11, RZ, RZ, UR23 ;  /* 0x00000017ff0b7e24 */ /* 0x000fe2000f8e00ff */
[----:B------:R-:W-:-:S02]  /*91c0*/  FSEL R147, R27, -INF , !P1 ;  /* 0xff8000001b937808 */ /* 0x000fc40004800000 */
[----:B------:R-:W-:Y:S02]  /*91d0*/  FMNMX.FTZ R8, R145, R8, !PT ;  /* 0x0000000891087209 */ /* 0x000fe40007810000 */
[----:B-1----:R-:W-:Y:S02]  /*91e0*/  FMNMX.FTZ R13, R14, R13, !PT ;  /* 0x0000000d0e0d7209 */ /* 0x002fe40007810000 */
[----:B------:R-:W-:Y:S02]  /*91f0*/  FMNMX.FTZ R10, R147, R8, !PT ;  /* 0x00000008930a7209 */ /* 0x000fe40007810000 */
[----:B------:R-:W-:Y:S01]  /*9200*/  LOP3.LUT R224, R227, UR5, R230, 0x96, !PT ;  /* 0x00000005e3e07c12 */ /* 0x000fe2000f8e96e6 */
[----:B------:R-:W1:Y:S01]  /*9210*/  SHFL.BFLY PT, R158, R13, 0x1, 0x1f ;  /* 0x0c201f000d9e7f89 */ /* 0x000e6200000e0000 */
[----:B--2---:R-:W-:Y:S01]  /*9220*/  PRMT R161, R161, 0x7054, R161 ;  /* 0x00007054a1a17816 */ /* 0x004fe200000000a1 */
[----:B------:R-:W-:Y:S02]  /*9230*/  UIADD3 UR5, UR23, 0x646e171e, URZ ;  /* 0x646e171e17057890 */ /* 0x000fe4000fffe03f */
[----:B------:R-:W2:Y:S01]  /*9240*/  SHFL.BFLY PT, R15, R10, 0x2, 0x1f ;  /* 0x0c401f000a0f7f89 */ /* 0x000ea200000e0000 */
[----:B------:R-:W-:Y:S01]  /*9250*/  IMAD.WIDE.U32 R224, R224, -0x326172a9, RZ ;  /* 0xcd9e8d57e0e07825 */ /* 0x000fe200078e00ff */
[----:B-1----:R-:W-:-:S02]  /*9260*/  FMNMX.FTZ R158, R13, R158, !PT ;  /* 0x0000009e0d9e7209 */ /* 0x002fc40007810000 */
[----:B--2---:R-:W-:-:S03]  /*9270*/  FMNMX.FTZ R8, R10, R15, !PT ;  /* 0x0000000f0a087209 */ /* 0x004fc60007810000 */
[C---:B------:R-:W-:Y:S01]  /*9280*/  FMUL.FTZ R163, R158.reuse, c[0x0][0x23c] ;  /* 0x00008f009ea37a20 */ /* 0x040fe20000410000 */
[----:B------:R-:W-:Y:S01]  /*9290*/  LOP3.LUT R10, R231, UR30, R11, 0x96, !PT ;  /* 0x0000001ee70a7c12 */ /* 0x000fe2000f8e960b */
[----:B------:R-:W-:Y:S01]  /*92a0*/  LDSM.16.MT88.4 R12, [R188+0xc000] ;  /* 0x00c00000bc0c783b */ /* 0x000fe20000004200 */
[----:B------:R-:W-:Y:S01]  /*92b0*/  FSETP.NEU.FTZ.AND P1, PT, R158, -INF , PT ;  /* 0xff8000009e00780b */ /* 0x000fe20003f3d000 */
[----:B------:R-:W-:Y:S02]  /*92c0*/  UIADD3 UR30, UR30, 0x1, URZ ;  /* 0x000000011e1e7890 */ /* 0x000fe4000fffe03f */
[----:B------:R-:W1:Y:S01]  /*92d0*/  SHFL.BFLY PT, R157, R8, 0x1, 0x1f ;  /* 0x0c201f00089d7f89 */ /* 0x000e6200000e0000 */
[----:B------:R-:W-:Y:S01]  /*92e0*/  IMAD.WIDE.U32 R136, R10, -0x326172a9, RZ ;  /* 0xcd9e8d570a887825 */ /* 0x000fe200078e00ff */
[----:B------:R-:W-:-:S04]  /*92f0*/  FSEL R163, R163, RZ, P1 ;  /* 0x000000ffa3a37208 */ /* 0x000fc80000800000 */
[----:B------:R-:W-:Y:S01]  /*9300*/  LOP3.LUT R10, R137, UR4, R228, 0x96, !PT ;  /* 0x00000004890a7c12 */ /* 0x000fe2000f8e96e4 */
[--C-:B------:R-:W-:Y:S01]  /*9310*/  FFMA.FTZ R155, R6, c[0x0][0x23c], -R163.reuse ;  /* 0x00008f00069b7a23 */ /* 0x100fe200000108a3 */
[----:B------:R-:W-:Y:S01]  /*9320*/  LOP3.LUT R136, R225, UR29, R136, 0x96, !PT ;  /* 0x0000001de1887c12 */ /* 0x000fe2000f8e9688 */
[----:B------:R-:W-:Y:S02]  /*9330*/  FFMA.FTZ R154, R4, c[0x0][0x23c], -R163 ;  /* 0x00008f00049a7a23 */ /* 0x000fe400000108a3 */
[----:B------:R-:W-:Y:S02]  /*9340*/  IMAD.WIDE.U32 R10, R10, -0x2daee0ad, RZ ;  /* 0xd2511f530a0a7825 */ /* 0x000fe400078e00ff */
[----:B------:R-:W-:Y:S02]  /*9350*/  MUFU.EX2 R155, R155 ;  /* 0x0000009b009b7308 */ /* 0x000fe40000000800 */
[----:B------:R-:W-:Y:S01]  /*9360*/  IMAD.WIDE.U32 R136, R136, -0x2daee0ad, RZ ;  /* 0xd2511f5388887825 */ /* 0x000fe200078e00ff */
[----:B------:R-:W-:-:S03]  /*9370*/  LOP3.LUT R6, R11, UR28, R226, 0x96, !PT ;  /* 0x0000001c0b067c12 */ /* 0x000fc6000f8e96e2 */
[----:B------:R-:W-:Y:S01]  /*9380*/  FFMA.FTZ R156, R152, c[0x0][0x23c], -R163 ;  /* 0x00008f00989c7a23 */ /* 0x000fe200000108a3 */
[----:B------:R-:W-:Y:S01]  /*9390*/  LOP3.LUT R138, R137, UR26, R10, 0x96, !PT ;  /* 0x0000001a898a7c12 */ /* 0x000fe2000f8e960a */
[----:B------:R-:W-:Y:S01]  /*93a0*/  IMAD.WIDE.U32 R170, R6, -0x326172a9, RZ ;  /* 0xcd9e8d5706aa7825 */ /* 0x000fe200078e00ff */
[----:B------:R-:W-:Y:S01]  /*93b0*/  MUFU.EX2 R154, R154 ;  /* 0x0000009a009a7308 */ /* 0x000fe20000000800 */
[----:B-1----:R-:W-:Y:S02]  /*93c0*/  FMNMX.FTZ R157, R8, R157, !PT ;  /* 0x0000009d089d7209 */ /* 0x002fe40007810000 */
[----:B------:R-:W-:Y:S01]  /*93d0*/  IMAD.WIDE.U32 R138, R138, -0x326172a9, RZ ;  /* 0xcd9e8d578a8a7825 */ /* 0x000fe200078e00ff */
[----:B------:R-:W-:Y:S02]  /*93e0*/  LOP3.LUT R4, R171, UR27, R224, 0x96, !PT ;  /* 0x0000001bab047c12 */ /* 0x000fe4000f8e96e0 */
[C---:B------:R-:W-:Y:S01]  /*93f0*/  FSETP.NEU.FTZ.AND P0, PT, R157.reuse, -INF , PT ;  /* 0xff8000009d00780b */ /* 0x040fe20003f1d000 */
[----:B------:R-:W-:Y:S01]  /*9400*/  FMUL.FTZ R146, R157, c[0x0][0x23c] ;  /* 0x00008f009d927a20 */ /* 0x000fe20000410000 */
[----:B------:R-:W-:Y:S01]  /*9410*/  LOP3.LUT R170, R139, UR25, R170, 0x96, !PT ;  /* 0x000000198baa7c12 */ /* 0x000fe2000f8e96aa */
[----:B------:R-:W-:Y:S01]  /*9420*/  IMAD.WIDE.U32 R10, R4, -0x2daee0ad, RZ ;  /* 0xd2511f53040a7825 */ /* 0x000fe200078e00ff */
[----:B------:R-:W-:Y:S01]  /*9430*/  FSEL R8, R157, RZ, P0 ;  /* 0x000000ff9d087208 */ /* 0x000fe20000000000 */
[----:B------:R-:W-:Y:S01]  /*9440*/  MUFU.EX2 R156, R156 ;  /* 0x0000009c009c7308 */ /* 0x000fe20000000800 */
[----:B------:R-:W-:Y:S01]  /*9450*/  FSEL R146, R146, RZ, P0 ;  /* 0x000000ff92927208 */ /* 0x000fe20000000000 */
[----:B------:R-:W-:Y:S01]  /*9460*/  IMAD.WIDE.U32 R170, R170, -0x2daee0ad, RZ ;  /* 0xd2511f53aaaa7825 */ /* 0x000fe200078e00ff */
[----:B------:R-:W-:-:S03]  /*9470*/  LOP3.LUT R136, R11, UR24, R136, 0x96, !PT ;  /* 0x000000180b887c12 */ /* 0x000fc6000f8e9688 */
[----:B------:R-:W-:Y:S01]  /*9480*/  FFMA.FTZ R152, R0, c[0x0][0x23c], -R146 ;  /* 0x00008f0000987a23 */ /* 0x000fe20000010892 */
[----:B------:R-:W-:Y:S01]  /*9490*/  LOP3.LUT R0, R171, UR15, R10, 0x96, !PT ;  /* 0x0000000fab007c12 */ /* 0x000fe2000f8e960a */
[----:B------:R-:W-:Y:S02]  /*94a0*/  FADD.FTZ R3, R3, -R8 ;  /* 0x8000000803037221 */ /* 0x000fe40000010000 */
[----:B------:R-:W-:Y:S02]  /*94b0*/  FFMA.FTZ R153, R2, c[0x0][0x23c], -R163 ;  /* 0x00008f0002997a23 */ /* 0x000fe400000108a3 */
[----:B------:R-:W-:Y:S01]  /*94c0*/  IMAD.WIDE.U32 R10, R0, -0x326172a9, RZ ;  /* 0xcd9e8d57000a7825 */ /* 0x000fe200078e00ff */
[----:B------:R-:W-:Y:S03]  /*94d0*/  MUFU.EX2 R152, R152 ;  /* 0x0000009800987308 */ /* 0x000fe60000000800 */
[----:B------:R-:W-:Y:S01]  /*94e0*/  FFMA.FTZ R0, R7, c[0x0][0x23c], -R146 ;  /* 0x00008f0007007a23 */ /* 0x000fe20000010892 */
[----:B------:R-:W-:Y:S01]  /*94f0*/  FSEL R7, R158, RZ, P1 ;  /* 0x000000ff9e077208 */ /* 0x000fe20000800000 */
[----:B------:R-:W-:Y:S01]  /*9500*/  FMUL.FTZ R3, R3, c[0x0][0x23c] ;  /* 0x00008f0003037a20 */ /* 0x000fe20000410000 */
[----:B------:R-:W-:Y:S01]  /*9510*/  SHF.R.U32.HI R4, RZ, 0x10, R10 ;  /* 0x00000010ff047819 */ /* 0x000fe2000001160a */
[----:B------:R-:W-:Y:S01]  /*9520*/  IMAD.WIDE.U32 R136, R136, -0x326172a9, RZ ;  /* 0xcd9e8d5788887825 */ /* 0x000fe200078e00ff */
[----:B------:R-:W-:Y:S01]  /*9530*/  MUFU.EX2 R153, R153 ;  /* 0x0000009900997308 */ /* 0x000fe20000000800 */
[----:B------:R-:W-:-:S02]  /*9540*/  LOP3.LUT R6, R10, 0xff, RZ, 0xc0, !PT ;  /* 0x000000ff0a067812 */ /* 0x000fc400078ec0ff */
[----:B------:R-:W-:Y:S02]  /*9550*/  FADD.FTZ R160, R132, -R7 ;  /* 0x8000000784a07221 */ /* 0x000fe40000010000 */
[----:B------:R-:W-:Y:S01]  /*9560*/  FFMA.FTZ R2, R5, c[0x0][0x23c], -R146 ;  /* 0x00008f0005027a23 */ /* 0x000fe20000010892 */
[----:B------:R-:W-:Y:S01]  /*9570*/  LOP3.LUT R5, R11, UR8, R136, 0x96, !PT ;  /* 0x000000080b057c12 */ /* 0x000fe2000f8e9688 */
[----:B------:R-:W-:Y:S01]  /*9580*/  FMUL.FTZ R160, R160, c[0x0][0x23c] ;  /* 0x00008f00a0a07a20 */ /* 0x000fe20000410000 */
[----:B------:R-:W1:Y:S01]  /*9590*/  MUFU.EX2 R3, R3 ;  /* 0x0000000300037308 */ /* 0x000e620000000800 */
[--C-:B------:R-:W-:Y:S01]  /*95a0*/  FFMA.FTZ R159, R9, c[0x0][0x23c], -R146.reuse ;  /* 0x00008f00099f7a23 */ /* 0x100fe20000010892 */
[----:B------:R-:W-:Y:S01]  /*95b0*/  LOP3.LUT R11, R10, 0xffff, RZ, 0xc0, !PT ;  /* 0x0000ffff0a0b7812 */ /* 0x000fe200078ec0ff */
[----:B------:R-:W-:Y:S01]  /*95c0*/  FFMA.FTZ R167, R168, c[0x0][0x23c], -R163 ;  /* 0x00008f00a8a77a23 */ /* 0x000fe200000108a3 */
[----:B------:R-:W-:Y:S01]  /*95d0*/  LOP3.LUT R7, R5, 0xffff, RZ, 0xc0, !PT ;  /* 0x0000ffff05077812 */ /* 0x000fe200078ec0ff */
[--C-:B------:R-:W-:Y:S01]  /*95e0*/  FFMA.FTZ R168, R135, c[0x0][0x23c], -R146.reuse ;  /* 0x00008f0087a87a23 */ /* 0x100fe20000010892 */
[----:B------:R-:W-:Y:S01]  /*95f0*/  SHF.R.U32.HI R8, RZ, 0x10, R5 ;  /* 0x00000010ff087819 */ /* 0x000fe20000011605 */
[----:B------:R-:W-:Y:S01]  /*9600*/  FFMA.FTZ R171, R143, c[0x0][0x23c], -R146 ;  /* 0x00008f008fab7a23 */ /* 0x000fe20000010892 */
[----:B------:R-:W2:Y:S01]  /*9610*/  MUFU.EX2 R160, R160 ;  /* 0x000000a000a07308 */ /* 0x000ea20000000800 */
[----:B------:R-:W-:Y:S01]  /*9620*/  LOP3.LUT R9, R4, 0xff, RZ, 0xc0, !PT ;  /* 0x000000ff04097812 */ /* 0x000fe200078ec0ff */
[--C-:B------:R-:W-:Y:S01]  /*9630*/  FFMA.FTZ R164, R164, c[0x0][0x23c], -R163.reuse ;  /* 0x00008f00a4a47a23 */ /* 0x100fe200000108a3 */
[----:B------:R-:W-:Y:S01]  /*9640*/  LOP3.LUT R4, R5, 0xff, RZ, 0xc0, !PT ;  /* 0x000000ff05047812 */ /* 0x000fe200078ec0ff */
[----:B------:R-:W-:Y:S01]  /*9650*/  FFMA.FTZ R166, R166, c[0x0][0x23c], -R163 ;  /* 0x00008f00a6a67a23 */ /* 0x000fe200000108a3 */
[----:B------:R-:W-:Y:S01]  /*9660*/  SHF.R.U32.HI R11, RZ, 0x8, R11 ;  /* 0x00000008ff0b7819 */ /* 0x000fe2000001160b */
[----:B------:R-:W-:Y:S01]  /*9670*/  FFMA.FTZ R165, R134, c[0x0][0x23c], -R163 ;  /* 0x00008f0086a57a23 */ /* 0x000fe200000108a3 */
[----:B------:R-:W-:Y:S01]  /*9680*/  SHF.R.U32.HI R10, RZ, 0x18, R10 ;  /* 0x00000018ff0a7819 */ /* 0x000fe2000001160a */
[-C--:B-1----:R-:W-:Y:S01]  /*9690*/  FMUL.FTZ R34, R110, R3.reuse ;  /* 0x000000036e227220 */ /* 0x082fe20000410000 */
[----:B------:R-:W1:Y:S01]  /*96a0*/  MUFU.EX2 R2, R2 ;  /* 0x0000000200027308 */ /* 0x000e620000000800 */
[-C--:B------:R-:W-:Y:S01]  /*96b0*/  FMUL.FTZ R35, R111, R3.reuse ;  /* 0x000000036f237220 */ /* 0x080fe20000410000 */
[----:B------:R-:W-:Y:S01]  /*96c0*/  SHF.R.U32.HI R5, RZ, 0x18, R5 ;  /* 0x00000018ff057819 */ /* 0x000fe20000011605 */
[-C--:B------:R-:W-:Y:S01]  /*96d0*/  FMUL.FTZ R26, R114, R3.reuse ;  /* 0x00000003721a7220 */ /* 0x080fe20000410000 */
[----:B------:R-:W-:Y:S01]  /*96e0*/  SHF.R.U32.HI R7, RZ, 0x8, R7 ;  /* 0x00000008ff077819 */ /* 0x000fe20000011607 */
[----:B------:R-:W-:Y:S01]  /*96f0*/  FMUL.FTZ R27, R115, R3 ;  /* 0x00000003731b7220 */ /* 0x000fe20000410000 */
[----:B------:R-:W-:Y:S01]  /*9700*/  LOP3.LUT R8, R8, 0xff, RZ, 0xc0, !PT ;  /* 0x000000ff08087812 */ /* 0x000fe200078ec0ff */
[-C--:B--2---:R-:W-:Y:S01]  /*9710*/  FMUL.FTZ R32, R108, R160.reuse ;  /* 0x000000a06c207220 */ /* 0x084fe20000410000 */
[----:B------:R-:W-:Y:S01]  /*9720*/  MUFU.EX2 R0, R0 ;  /* 0x0000000000007308 */ /* 0x000fe20000000800 */
[-C--:B------:R-:W-:Y:S01]  /*9730*/  FMUL.FTZ R33, R109, R160.reuse ;  /* 0x000000a06d217220 */ /* 0x080fe20000410000 */
[----:B------:R-:W-:Y:S01]  /*9740*/  PRMT R6, R6, 0x5410, R11 ;  /* 0x0000541006067816 */ /* 0x000fe2000000000b */
[----:B------:R-:W2:Y:S01]  /*9750*/  LDSM.16.MT88.4 R108, [R188+0xe000] ;  /* 0x00e00000bc6c783b */ /* 0x000ea20000004200 */
[-C--:B------:R-:W-:Y:S01]  /*9760*/  FMUL.FTZ R24, R112, R160.reuse ;  /* 0x000000a070187220 */ /* 0x080fe20000410000 */
[----:B------:R-:W-:Y:S01]  /*9770*/  PRMT R10, R9, 0x5410, R10 ;  /* 0x00005410090a7816 */ /* 0x000fe2000000000a */
[----:B------:R-:W-:Y:S01]  /*9780*/  FMUL.FTZ R25, R113, R160 ;  /* 0x000000a071197220 */ /* 0x000fe20000410000 */
[----:B------:R-:W-:Y:S01]  /*9790*/  PRMT R4, R4, 0x5410, R7 ;  /* 0x0000541004047816 */ /* 0x000fe20000000007 */
[----:B------:R-:W3:Y:S01]  /*97a0*/  MUFU.EX2 R159, R159 ;  /* 0x0000009f009f7308 */ /* 0x000ee20000000800 */
[----:B------:R-:W4:Y:S01]  /*97b0*/  LDSM.16.MT88.4 R112, [R186+0xe000] ;  /* 0x00e00000ba70783b */ /* 0x000f220000004200 */
[----:B------:R-:W-:Y:S01]  /*97c0*/  PRMT R8, R8, 0x5410, R5 ;  /* 0x0000541008087816 */ /* 0x000fe20000000005 */
[--C-:B------:R-:W-:Y:S01]  /*97d0*/  HSET2.LE.AND R6, R6, R161.reuse, PT ;  /* 0x000000a106067233 */ /* 0x100fe20003803000 */
[----:B------:R-:W-:Y:S01]  /*97e0*/  F2FP.PACK_AB R11, R153, R154 ;  /* 0x0000009a990b723e */ /* 0x000fe200000000ff */
[--C-:B------:R-:W-:Y:S01]  /*97f0*/  HSET2.LE.AND R7, R10, R161.reuse, PT ;  /* 0x000000a10a077233 */ /* 0x100fe20003803000 */
[----:B------:R-:W-:Y:S01]  /*9800*/  F2FP.PACK_AB R9, R155, R156 ;  /* 0x0000009c9b09723e */ /* 0x000fe200000000ff */
[--C-:B------:R-:W-:Y:S01]  /*9810*/  HSET2.LE.AND R4, R4, R161.reuse, PT ;  /* 0x000000a104047233 */ /* 0x100fe20003803000 */
[----:B------:R-:W-:Y:S01]  /*9820*/  LOP3.LUT R6, R6, R11, RZ, 0xc0, !PT ;  /* 0x0000000b06067212 */ /* 0x000fe200078ec0ff */
[----:B------:R-:W-:Y:S01]  /*9830*/  HSET2.LE.AND R5, R8, R161, PT ;  /* 0x000000a108057233 */ /* 0x000fe20003803000 */
[----:B-1----:R-:W-:Y:S01]  /*9840*/  F2FP.PACK_AB R8, R2, R152 ;  /* 0x000000980208723e */ /* 0x002fe200000000ff */
[-C--:B------:R-:W-:Y:S01]  /*9850*/  FMUL.FTZ R36, R36, R160.reuse ;  /* 0x000000a024247220 */ /* 0x080fe20000410000 */
[----:B------:R-:W-:Y:S01]  /*9860*/  LOP3.LUT R4, R4, R9, RZ, 0xc0, !PT ;  /* 0x0000000904047212 */ /* 0x000fe200078ec0ff */
[----:B------:R-:W-:Y:S01]  /*9870*/  FMUL.FTZ R37, R37, R160 ;  /* 0x000000a025257220 */ /* 0x000fe20000410000 */
[----:B------:R-:W-:Y:S01]  /*9880*/  LOP3.LUT R5, R5, R8, RZ, 0xc0, !PT ;  /* 0x0000000805057212 */ /* 0x000fe200078ec0ff */
[-C--:B------:R-:W-:Y:S01]  /*9890*/  FMUL.FTZ R38, R38, R3.reuse ;  /* 0x0000000326267220 */ /* 0x080fe20000410000 */
[----:B---3--:R-:W-:Y:S01]  /*98a0*/  F2FP.PACK_AB R10, R159, R0 ;  /* 0x000000009f0a723e */ /* 0x008fe200000000ff */
[-C--:B------:R-:W-:Y:S01]  /*98b0*/  FMUL.FTZ R39, R39, R3.reuse ;  /* 0x0000000327277220 */ /* 0x080fe20000410000 */
[----:B------:R-:W-:Y:S01]  /*98c0*/  LOP3.LUT R136, R137, UR16, R138, 0x96, !PT ;  /* 0x0000001089887c12 */ /* 0x000fe2000f8e968a */
[----:B------:R-:W-:Y:S01]  /*98d0*/  FMUL.FTZ R40, R40, R160 ;  /* 0x000000a028287220 */ /* 0x000fe20000410000 */
[----:B------:R-:W-:Y:S01]  /*98e0*/  LOP3.LUT R7, R7, R10, RZ, 0xc0, !PT ;  /* 0x0000000a07077212 */ /* 0x000fe200078ec0ff */
[----:B------:R-:W-:Y:S01]  /*98f0*/  FMUL.FTZ R41, R41, R160 ;  /* 0x000000a029297220 */ /* 0x000fe20000410000 */
[----:B------:R-:W-:Y:S01]  /*9900*/  MUFU.EX2 R168, R168 ;  /* 0x000000a800a87308 */ /* 0x000fe20000000800 */
[----:B------:R-:W-:-:S02]  /*9910*/  FMUL.FTZ R42, R42, R3 ;  /* 0x000000032a2a7220 */ /* 0x000fc40000410000 */
[-C--:B------:R-:W-:Y:S02]  /*9920*/  FMUL.FTZ R43, R43, R3.reuse ;  /* 0x000000032b2b7220 */ /* 0x080fe40000410000 */
[C---:B------:R-:W-:Y:S01]  /*9930*/  HMMA.16816.F32 R24, R4.reuse, R28, R24 ;  /* 0x0000001c0418723c */ /* 0x040fe20000001818 */
[-C--:B------:R-:W-:Y:S02]  /*9940*/  FMUL.FTZ R44, R44, R160.reuse ;  /* 0x000000a02c2c7220 */ /* 0x080fe40000410000 */
[-C--:B------:R-:W-:Y:S01]  /*9950*/  FMUL.FTZ R45, R45, R160.reuse ;  /* 0x000000a02d2d7220 */ /* 0x080fe20000410000 */
[----:B------:R-:W1:Y:S01]  /*9960*/  MUFU.EX2 R171, R171 ;  /* 0x000000ab00ab7308 */ /* 0x000e620000000800 */
[-C--:B------:R-:W-:Y:S02]  /*9970*/  FMUL.FTZ R46, R46, R3.reuse ;  /* 0x000000032e2e7220 */ /* 0x080fe40000410000 */
[----:B------:R-:W-:Y:S01]  /*9980*/  FMUL.FTZ R47, R47, R3 ;  /* 0x000000032f2f7220 */ /* 0x000fe20000410000 */
[----:B------:R-:W-:Y:S01]  /*9990*/  HMMA.16816.F32 R28, R4, R30, R32 ;  /* 0x0000001e041c723c */ /* 0x000fe20000001820 */
[----:B------:R-:W-:-:S02]  /*99a0*/  FMUL.FTZ R48, R48, R160 ;  /* 0x000000a030307220 */ /* 0x000fc40000410000 */
[-C--:B------:R-:W-:Y:S01]  /*99b0*/  FMUL.FTZ R49, R49, R160.reuse ;  /* 0x000000a031317220 */ /* 0x080fe20000410000 */
[----:B------:R-:W-:Y:S01]  /*99c0*/  MUFU.EX2 R164, R164 ;  /* 0x000000a400a47308 */ /* 0x000fe20000000800 */
[-C--:B------:R-:W-:Y:S02]  /*99d0*/  FMUL.FTZ R50, R50, R3.reuse ;  /* 0x0000000332327220 */ /* 0x080fe40000410000 */
[-C--:B------:R-:W-:Y:S01]  /*99e0*/  FMUL.FTZ R32, R104, R160.reuse ;  /* 0x000000a068207220 */ /* 0x080fe20000410000 */
[----:B--2---:R-:W-:Y:S01]  /*99f0*/  HMMA.16816.F32 R36, R4, R108, R36 ;  /* 0x0000006c0424723c */ /* 0x004fe20000001824 */
[----:B------:R-:W-:Y:S02]  /*9a00*/  FMUL.FTZ R33, R105, R160 ;  /* 0x000000a069217220 */ /* 0x000fe40000410000 */
[-C--:B------:R-:W-:Y:S01]  /*9a10*/  FMUL.FTZ R34, R106, R3.reuse ;  /* 0x000000036a227220 */ /* 0x080fe20000410000 */
[----:B------:R-:W-:Y:S01]  /*9a20*/  MUFU.EX2 R167, R167 ;  /* 0x000000a700a77308 */ /* 0x000fe20000000800 */
[----:B------:R-:W-:-:S02]  /*9a30*/  FMUL.FTZ R35, R107, R3 ;  /* 0x000000036b237220 */ /* 0x000fc40000410000 */
[----:B------:R-:W2:Y:S01]  /*9a40*/  LDSM.16.MT88.4 R104, [R185+0xe000] ;  /* 0x00e00000b968783b */ /* 0x000ea20000004200 */
[C---:B------:R-:W-:Y:S01]  /*9a50*/  HMMA.16816.F32 R40, R4.reuse, R110, R40 ;  /* 0x0000006e0428723c */ /* 0x040fe20000001828 */
[-C--:B------:R-:W-:Y:S02]  /*9a60*/  FMUL.FTZ R51, R51, R3.reuse ;  /* 0x0000000333337220 */ /* 0x080fe40000410000 */
[----:B------:R-:W3:Y:S01]  /*9a70*/  LDSM.16.MT88.4 R108, [R184+0xe000] ;  /* 0x00e00000b86c783b */ /* 0x000ee20000004200 */
[-C--:B------:R-:W-:Y:S01]  /*9a80*/  FMUL.FTZ R52, R52, R160.reuse ;  /* 0x000000a034347220 */ /* 0x080fe20000410000 */
[----:B------:R-:W-:Y:S01]  /*9a90*/  MUFU.EX2 R166, R166 ;  /* 0x000000a600a67308 */ /* 0x000fe20000000800 */
[----:B------:R-:W-:Y:S02]  /*9aa0*/  FMUL.FTZ R53, R53, R160 ;  /* 0x000000a035357220 */ /* 0x000fe40000410000 */
[----:B----4-:R-:W-:Y:S01]  /*9ab0*/  HMMA.16816.F32 R44, R4, R112, R44 ;  /* 0x00000070042c723c */ /* 0x010fe2000000182c */
[----:B------:R-:W-:-:S02]  /*9ac0*/  FMUL.FTZ R54, R54, R3 ;  /* 0x0000000336367220 */ /* 0x000fc40000410000 */
[-C--:B------:R-:W-:Y:S02]  /*9ad0*/  FMUL.FTZ R55, R55, R3.reuse ;  /* 0x0000000337377220 */ /* 0x080fe40000410000 */
[-C--:B------:R-:W-:Y:S01]  /*9ae0*/  FMUL.FTZ R56, R56, R160.reuse ;  /* 0x000000a038387220 */ /* 0x080fe20000410000 */
[----:B------:R-:W4:Y:S01]  /*9af0*/  MUFU.EX2 R165, R165 ;  /* 0x000000a500a57308 */ /* 0x000f220000000800 */
[-C--:B------:R-:W-:Y:S01]  /*9b00*/  FMUL.FTZ R57, R57, R160.reuse ;  /* 0x000000a039397220 */ /* 0x080fe20000410000 */
[----:B------:R-:W-:Y:S01]  /*9b10*/  HMMA.16816.F32 R48, R4, R114, R48 ;  /* 0x000000720430723c */ /* 0x000fe20000001830 */
[----:B------:R-:W5:Y:S01]  /*9b20*/  LDSM.16.MT88.4 R112, [R188+0x10000] ;  /* 0x01000000bc70783b */ /* 0x000f620000004200 */
[-C--:B------:R-:W-:Y:S02]  /*9b30*/  FMUL.FTZ R58, R58, R3.reuse ;  /* 0x000000033a3a7220 */ /* 0x080fe40000410000 */
[----:B------:R-:W-:Y:S02]  /*9b40*/  FMUL.FTZ R59, R59, R3 ;  /* 0x000000033b3b7220 */ /* 0x000fe40000410000 */
[----:B------:R-:W-:-:S02]  /*9b50*/  FMUL.FTZ R60, R60, R160 ;  /* 0x000000a03c3c7220 */ /* 0x000fc40000410000 */
[-C--:B------:R-:W-:Y:S02]  /*9b60*/  FMUL.FTZ R61, R61, R160.reuse ;  /* 0x000000a03d3d7220 */ /* 0x080fe40000410000 */
[-C--:B------:R-:W-:Y:S02]  /*9b70*/  FMUL.FTZ R62, R62, R3.reuse ;  /* 0x000000033e3e7220 */ /* 0x080fe40000410000 */
[-C--:B------:R-:W-:Y:S02]  /*9b80*/  FMUL.FTZ R63, R63, R3.reuse ;  /* 0x000000033f3f7220 */ /* 0x080fe40000410000 */
[-C--:B------:R-:W-:Y:S02]  /*9b90*/  FMUL.FTZ R64, R64, R160.reuse ;  /* 0x000000a040407220 */ /* 0x080fe40000410000 */
[----:B------:R-:W-:Y:S02]  /*9ba0*/  FMUL.FTZ R65, R65, R160 ;  /* 0x000000a041417220 */ /* 0x000fe40000410000 */
[----:B------:R-:W-:-:S02]  /*9bb0*/  FMUL.FTZ R66, R66, R3 ;  /* 0x0000000342427220 */ /* 0x000fc40000410000 */
[-C--:B------:R-:W-:Y:S02]  /*9bc0*/  FMUL.FTZ R67, R67, R3.reuse ;  /* 0x0000000343437220 */ /* 0x080fe40000410000 */
[-C--:B------:R-:W-:Y:S01]  /*9bd0*/  FMUL.FTZ R68, R68, R160.reuse ;  /* 0x000000a044447220 */ /* 0x080fe20000410000 */
[C---:B--2---:R-:W-:Y:S01]  /*9be0*/  HMMA.16816.F32 R52, R4.reuse, R104, R52 ;  /* 0x000000680434723c */ /* 0x044fe20000001834 */
[-C--:B------:R-:W-:Y:S02]  /*9bf0*/  FMUL.FTZ R69, R69, R160.reuse ;  /* 0x000000a045457220 */ /* 0x080fe40000410000 */
[-C--:B------:R-:W-:Y:S02]  /*9c00*/  FMUL.FTZ R70, R70, R3.reuse ;  /* 0x0000000346467220 */ /* 0x080fe40000410000 */
[----:B------:R-:W-:Y:S02]  /*9c10*/  FMUL.FTZ R71, R71, R3 ;  /* 0x0000000347477220 */ /* 0x000fe40000410000 */
[-C--:B------:R-:W-:Y:S01]  /*9c20*/  FMUL.FTZ R16, R120, R160.reuse ;  /* 0x000000a078107220 */ /* 0x080fe20000410000 */
[----:B------:R-:W-:Y:S01]  /*9c30*/  HMMA.16816.F32 R56, R4, R106, R56 ;  /* 0x0000006a0438723c */ /* 0x000fe20000001838 */
[----:B------:R-:W2:Y:S01]  /*9c40*/  LDSM.16.MT88.4 R104, [R186+0x10000] ;  /* 0x01000000ba68783b */ /* 0x000ea20000004200 */
[----:B------:R-:W-:-:S02]  /*9c50*/  FMUL.FTZ R17, R121, R160 ;  /* 0x000000a079117220 */ /* 0x000fc40000410000 */
[-C--:B------:R-:W-:Y:S02]  /*9c60*/  FMUL.FTZ R18, R122, R3.reuse ;  /* 0x000000037a127220 */ /* 0x080fe40000410000 */
[-C--:B------:R-:W-:Y:S02]  /*9c70*/  FMUL.FTZ R19, R123, R3.reuse ;  /* 0x000000037b137220 */ /* 0x080fe40000410000 */
[----:B---3--:R-:W-:Y:S01]  /*9c80*/  HMMA.16816.F32 R60, R4, R108, R60 ;  /* 0x0000006c043c723c */ /* 0x008fe2000000183c */
[----:B------:R-:W-:Y:S01]  /*9c90*/  LDSM.16.MT88.4 R120, [R184+0xc000] ;  /* 0x00c00000b878783b */ /* 0x000fe20000004200 */
[-C--:B------:R-:W-:Y:S02]  /*9ca0*/  FMUL.FTZ R76, R76, R160.reuse ;  /* 0x000000a04c4c7220 */ /* 0x080fe40000410000 */
[----:B------:R-:W-:Y:S02]  /*9cb0*/  FMUL.FTZ R77, R77, R160 ;  /* 0x000000a04d4d7220 */ /* 0x000fe40000410000 */
[----:B------:R-:W-:-:S02]  /*9cc0*/  FMUL.FTZ R78, R78, R3 ;  /* 0x000000034e4e7220 */ /* 0x000fc40000410000 */
[C---:B------:R-:W-:Y:S01]  /*9cd0*/  HMMA.16816.F32 R64, R4.reuse, R110, R64 ;  /* 0x0000006e0440723c */ /* 0x040fe20000001840 */
[----:B------:R-:W3:Y:S01]  /*9ce0*/  LDSM.16.MT88.4 R108, [R185+0x10000] ;  /* 0x01000000b96c783b */ /* 0x000ee20000004200 */
[-C--:B------:R-:W-:Y:S02]  /*9cf0*/  FMUL.FTZ R79, R79, R3.reuse ;  /* 0x000000034f4f7220 */ /* 0x080fe40000410000 */
[-C--:B------:R-:W-:Y:S02]  /*9d00*/  FMUL.FTZ R80, R80, R160.reuse ;  /* 0x000000a050507220 */ /* 0x080fe40000410000 */
[----:B------:R-:W-:Y:S02]  /*9d10*/  FMUL.FTZ R81, R81, R160 ;  /* 0x000000a051517220 */ /* 0x000fe40000410000 */
[----:B-----5:R-:W-:Y:S01]  /*9d20*/  HMMA.16816.F32 R68, R4, R112, R68 ;  /* 0x000000700444723c */ /* 0x020fe20000001844 */
[-C--:B------:R-:W-:Y:S02]  /*9d30*/  FMUL.FTZ R82, R82, R3.reuse ;  /* 0x0000000352527220 */ /* 0x080fe40000410000 */
[----:B------:R-:W-:-:S02]  /*9d40*/  FMUL.FTZ R83, R83, R3 ;  /* 0x0000000353537220 */ /* 0x000fc40000410000 */
[-C--:B------:R-:W-:Y:S02]  /*9d50*/  FMUL.FTZ R84, R84, R160.reuse ;  /* 0x000000a054547220 */ /* 0x080fe40000410000 */
[----:B------:R-:W-:Y:S01]  /*9d60*/  IMAD.WIDE.U32 R112, R136, -0x2daee0ad, RZ ;  /* 0xd2511f5388707825 */ /* 0x000fe200078e00ff */
[C---:B------:R-:W-:Y:S01]  /*9d70*/  HMMA.16816.F32 R16, R4.reuse, R20, R16 ;  /* 0x000000140410723c */ /* 0x040fe20000001810 */
[----:B------:R-:W5:Y:S02]  /*9d80*/  LDSM.16.MT88.4 R136, [R184+0x10000] ;  /* 0x01000000b888783b */ /* 0x000f640000004200 */
[-C--:B------:R-:W-:Y:S01]  /*9d90*/  FMUL.FTZ R85, R85, R160.reuse ;  /* 0x000000a055557220 */ /* 0x080fe20000410000 */
[----:B------:R-:W-:Y:S01]  /*9da0*/  LOP3.LUT R170, R113, UR5, R170, 0x96, !PT ;  /* 0x0000000571aa7c12 */ /* 0x000fe2000f8e96aa */
[-C--:B------:R-:W-:Y:S02]  /*9db0*/  FMUL.FTZ R86, R86, R3.reuse ;  /* 0x0000000356567220 */ /* 0x080fe40000410000 */
[-C--:B------:R-:W-:Y:S01]  /*9dc0*/  FMUL.FTZ R87, R87, R3.reuse ;  /* 0x0000000357577220 */ /* 0x080fe20000410000 */
[----:B------:R-:W-:Y:S01]  /*9dd0*/  LOP3.LUT R230, R170, 0xff, RZ, 0xc0, !PT ;  /* 0x000000ffaae67812 */ /* 0x000fe200078ec0ff */
[-C--:B------:R-:W-:Y:S01]  /*9de0*/  FMUL.FTZ R88, R88, R160.reuse ;  /* 0x000000a058587220 */ /* 0x080fe20000410000 */
[----:B--2---:R-:W-:Y:S01]  /*9df0*/  HMMA.16816.F32 R76, R4, R104, R76 ;  /* 0x00000068044c723c */ /* 0x004fe2000000184c */
[----:B------:R-:W-:Y:S01]  /*9e00*/  FMUL.FTZ R89, R89, R160 ;  /* 0x000000a059597220 */ /* 0x000fe20000410000 */
[----:B------:R-:W-:Y:S01]  /*9e10*/  SHF.R.U32.HI R218, RZ, 0x10, R170 ;  /* 0x00000010ffda7819 */ /* 0x000fe200000116aa */
[----:B------:R-:W-:-:S02]  /*9e20*/  FMUL.FTZ R90, R90, R3 ;  /* 0x000000035a5a7220 */ /* 0x000fc40000410000 */
[-C--:B------:R-:W-:Y:S01]  /*9e30*/  FMUL.FTZ R91, R91, R3.reuse ;  /* 0x000000035b5b7220 */ /* 0x080fe20000410000 */
[----:B------:R-:W-:Y:S01]  /*9e40*/  LOP3.LUT R218, R218, 0xff, RZ, 0xc0, !PT ;  /* 0x000000ffdada7812 */ /* 0x000fe200078ec0ff */
[-C--:B------:R-:W-:Y:S01]  /*9e50*/  FMUL.FTZ R72, R72, R160.reuse ;  /* 0x000000a048487220 */ /* 0x080fe20000410000 */
[C---:B------:R-:W-:Y:S01]  /*9e60*/  HMMA.16816.F32 R80, R4.reuse, R106, R80 ;  /* 0x0000006a0450723c */ /* 0x040fe20000001850 */
[-C--:B------:R-:W-:Y:S01]  /*9e70*/  FMUL.FTZ R73, R73, R160.reuse ;  /* 0x000000a049497220 */ /* 0x080fe20000410000 */
[--C-:B------:R-:W-:Y:S01]  /*9e80*/  SHF.R.U32.HI R104, RZ, 0x10, R112.reuse ;  /* 0x00000010ff687819 */ /* 0x100fe20000011670 */
[-C--:B------:R-:W-:Y:S01]  /*9e90*/  FMUL.FTZ R74, R74, R3.reuse ;  /* 0x000000034a4a7220 */ /* 0x080fe20000410000 */
[----:B------:R-:W-:Y:S01]  /*9ea0*/  SHF.R.U32.HI R105, RZ, 0x18, R112 ;  /* 0x00000018ff697819 */ /* 0x000fe20000011670 */
[-C--:B------:R-:W-:Y:S01]  /*9eb0*/  FMUL.FTZ R75, R75, R3.reuse ;  /* 0x000000034b4b7220 */ /* 0x080fe20000410000 */
[----:B------:R-:W-:Y:S01]  /*9ec0*/  LOP3.LUT R104, R104, 0xff, RZ, 0xc0, !PT ;  /* 0x000000ff68687812 */ /* 0x000fe200078ec0ff */
[-C--:B------:R-:W-:Y:S01]  /*9ed0*/  FMUL.FTZ R8, R128, R160.reuse ;  /* 0x000000a080087220 */ /* 0x080fe20000410000 */
[C---:B------:R-:W-:Y:S01]  /*9ee0*/  LOP3.LUT R107, R112.reuse, 0xffff, RZ, 0xc0, !PT ;  /* 0x0000ffff706b7812 */ /* 0x040fe200078ec0ff */
[C---:B---3--:R-:W-:Y:S01]  /*9ef0*/  HMMA.16816.F32 R84, R4.reuse, R108, R84 ;  /* 0x0000006c0454723c */ /* 0x048fe20000001854 */
[----:B------:R-:W-:Y:S01]  /*9f00*/  LOP3.LUT R106, R112, 0xff, RZ, 0xc0, !PT ;  /* 0x000000ff706a7812 */ /* 0x000fe200078ec0ff */
[-C--:B------:R-:W-:Y:S01]  /*9f10*/  FMUL.FTZ R9, R129, R160.reuse ;  /* 0x000000a081097220 */ /* 0x080fe20000410000 */
[----:B------:R-:W-:Y:S01]  /*9f20*/  SHF.R.U32.HI R107, RZ, 0x8, R107 ;  /* 0x00000008ff6b7819 */ /* 0x000fe2000001166b */
[-C--:B------:R-:W-:Y:S01]  /*9f30*/  FMUL.FTZ R10, R130, R3.reuse ;  /* 0x00000003820a7220 */ /* 0x080fe20000410000 */
[----:B------:R-:W-:Y:S01]  /*9f40*/  PRMT R104, R104, 0x5410, R105 ;  /* 0x0000541068687816 */ /* 0x000fe20000000069 */
[-C--:B------:R-:W-:Y:S01]  /*9f50*/  FMUL.FTZ R11, R131, R3.reuse ;  /* 0x00000003830b7220 */ /* 0x080fe20000410000 */
[----:B------:R-:W-:Y:S01]  /*9f60*/  PRMT R106, R106, 0x5410, R107 ;  /* 0x000054106a6a7816 */ /* 0x000fe2000000006b */
[C---:B------:R-:W-:Y:S01]  /*9f70*/  HMMA.16816.F32 R88, R4.reuse, R110, R88 ;  /* 0x0000006e0458723c */ /* 0x040fe20000001858 */
[----:B------:R-:W2:Y:S01]  /*9f80*/  LDSM.16.MT88.4 R108, [R185+0xe800] ;  /* 0x00e80000b96c783b */ /* 0x000ea20000004200 */
[-C--:B------:R-:W-:Y:S01]  /*9f90*/  FMUL.FTZ R124, R124, R160.reuse ;  /* 0x000000a07c7c7220 */ /* 0x080fe20000410000 */
[----:B------:R-:W-:Y:S01]  /*9fa0*/  LOP3.LUT R107, R170, 0xffff, RZ, 0xc0, !PT ;  /* 0x0000ffffaa6b7812 */ /* 0x000fe200078ec0ff */
[-C--:B------:R-:W-:Y:S01]  /*9fb0*/  FMUL.FTZ R125, R125, R160.reuse ;  /* 0x000000a07d7d7220 */ /* 0x080fe20000410000 */
[----:B------:R-:W-:Y:S01]  /*9fc0*/  SHF.R.U32.HI R105, RZ, 0x18, R170 ;  /* 0x00000018ff697819 */ /* 0x000fe200000116aa */
[-C--:B------:R-:W-:Y:S01]  /*9fd0*/  FMUL.FTZ R126, R126, R3.reuse ;  /* 0x000000037e7e7220 */ /* 0x080fe20000410000 */
[----:B------:R-:W-:Y:S01]  /*9fe0*/  SHF.R.U32.HI R107, RZ, 0x8, R107 ;  /* 0x00000008ff6b7819 */ /* 0x000fe2000001166b */
[C---:B------:R-:W-:Y:S01]  /*9ff0*/  HMMA.16816.F32 R72, R4.reuse, R114, R72 ;  /* 0x000000720448723c */ /* 0x040fe20000001848 */
[----:B------:R-:W3:Y:S01]  /*a000*/  LDSM.16.MT88.4 R112, [R186+0xe800] ;  /* 0x00e80000ba70783b */ /* 0x000ee20000004200 */
[-C--:B------:R-:W-:Y:S01]  /*a010*/  FMUL.FTZ R127, R127, R3.reuse ;  /* 0x000000037f7f7220 */ /* 0x080fe20000410000 */
[----:B------:R-:W-:Y:S01]  /*a020*/  PRMT R230, R230, 0x5410, R107 ;  /* 0x00005410e6e67816 */ /* 0x000fe2000000006b */
[-C--:B------:R-:W-:Y:S01]  /*a030*/  FMUL.FTZ R116, R116, R160.reuse ;  /* 0x000000a074747220 */ /* 0x080fe20000410000 */
[--C-:B------:R-:W-:Y:S01]  /*a040*/  HSET2.LE.AND R104, R104, R161.reuse, PT ;  /* 0x000000a168687233 */ /* 0x100fe20003803000 */
[----:B------:R-:W-:Y:S01]  /*a050*/  FMUL.FTZ R117, R117, R160 ;  /* 0x000000a075757220 */ /* 0x000fe20000410000 */
[----:B-1----:R-:W-:Y:S01]  /*a060*/  F2FP.PACK_AB R107, R171, R168 ;  /* 0x000000a8ab6b723e */ /* 0x002fe200000000ff */
[-C--:B------:R-:W-:Y:S01]  /*a070*/  FMUL.FTZ R118, R118, R3.reuse ;  /* 0x0000000376767220 */ /* 0x080fe20000410000 */
[C---:B------:R-:W-:Y:S01]  /*a080*/  HMMA.16816.F32 R8, R4.reuse, R12, R8 ;  /* 0x0000000c0408723c */ /* 0x040fe20000001808 */
[-C--:B------:R-:W-:Y:S01]  /*a090*/  FMUL.FTZ R119, R119, R3.reuse ;  /* 0x0000000377777220 */ /* 0x080fe20000410000 */
[--C-:B------:R-:W-:Y:S01]  /*a0a0*/  HSET2.LE.AND R230, R230, R161.reuse, PT ;  /* 0x000000a1e6e67233 */ /* 0x100fe20003803000 */
[-C--:B------:R-:W-:Y:S01]  /*a0b0*/  FMUL.FTZ R100, R100, R160.reuse ;  /* 0x000000a064647220 */ /* 0x080fe20000410000 */
[----:B------:R-:W-:Y:S01]  /*a0c0*/  PRMT R218, R218, 0x5410, R105 ;  /* 0x00005410dada7816 */ /* 0x000fe20000000069 */
[----:B------:R-:W-:Y:S01]  /*a0d0*/  FMUL.FTZ R101, R101, R160 ;  /* 0x000000a065657220 */ /* 0x000fe20000410000 */
[--C-:B------:R-:W-:Y:S01]  /*a0e0*/  HSET2.LE.AND R106, R106, R161.reuse, PT ;  /* 0x000000a16a6a7233 */ /* 0x100fe20003803000 */
[-C--:B------:R-:W-:Y:S01]  /*a0f0*/  FMUL.FTZ R102, R102, R3.reuse ;  /* 0x0000000366667220 */ /* 0x080fe20000410000 */
[C---:B------:R-:W-:Y:S01]  /*a100*/  HMMA.16816.F32 R12, R4.reuse, R14, R124 ;  /* 0x0000000e040c723c */ /* 0x040fe2000000187c */
[----:B------:R-:W-:Y:S01]  /*a110*/  FMUL.FTZ R103, R103, R3 ;  /* 0x0000000367677220 */ /* 0x000fe20000410000 */
[----:B----4-:R-:W-:Y:S01]  /*a120*/  F2FP.PACK_AB R105, R165, R166 ;  /* 0x000000a6a569723e */ /* 0x010fe200000000ff */
[-C--:B------:R-:W-:Y:S01]  /*a130*/  FMUL.FTZ R92, R92, R160.reuse ;  /* 0x000000a05c5c7220 */ /* 0x080fe20000410000 */
[----:B------:R-:W-:Y:S01]  /*a140*/  LOP3.LUT R107, R104, R107, RZ, 0xc0, !PT ;  /* 0x0000006b686b7212 */ /* 0x000fe200078ec0ff */
[-C--:B------:R-:W-:Y:S01]  /*a150*/  FMUL.FTZ R93, R93, R160.reuse ;  /* 0x000000a05d5d7220 */ /* 0x080fe20000410000 */
[----:B------:R-:W-:Y:S01]  /*a160*/  LOP3.LUT R106, R106, R105, RZ, 0xc0, !PT ;  /* 0x000000696a6a7212 */ /* 0x000fe200078ec0ff */
[-C--:B------:R-:W-:Y:S01]  /*a170*/  FMUL.FTZ R94, R94, R3.reuse ;  /* 0x000000035e5e7220 */ /* 0x080fe20000410000 */
[----:B------:R-:W-:Y:S01]  /*a180*/  HMMA.16816.F32 R20, R4, R22, R116 ;  /* 0x000000160414723c */ /* 0x000fe20000001874 */
[----:B------:R-:W-:Y:S01]  /*a190*/  FMUL.FTZ R95, R95, R3 ;  /* 0x000000035f5f7220 */ /* 0x000fe20000410000 */
[----:B------:R-:W-:Y:S01]  /*a1a0*/  HSET2.LE.AND R105, R218, R161, PT ;  /* 0x000000a1da697233 */ /* 0x000fe20003803000 */
[-C--:B------:R-:W-:Y:S01]  /*a1b0*/  FMUL.FTZ R96, R96, R160.reuse ;  /* 0x000000a060607220 */ /* 0x080fe20000410000 */
[----:B------:R-:W-:Y:S01]  /*a1c0*/  LDSM.16.MT88.4 R128, [R186+0xc800] ;  /* 0x00c80000ba80783b */ /* 0x000fe20000004200 */
[----:B------:R-:W-:-:S02]  /*a1d0*/  FMUL.FTZ R97, R97, R160 ;  /* 0x000000a061617220 */ /* 0x000fc40000410000 */
[-C--:B------:R-:W-:Y:S01]  /*a1e0*/  FMUL.FTZ R98, R98, R3.reuse ;  /* 0x0000000362627220 */ /* 0x080fe20000410000 */
[C---:B------:R-:W-:Y:S01]  /*a1f0*/  HMMA.16816.F32 R32, R4.reuse, R120, R32 ;  /* 0x000000780420723c */ /* 0x040fe20000001820 */
[----:B------:R-:W-:Y:S01]  /*a200*/  FMUL.FTZ R99, R99, R3 ;  /* 0x0000000363637220 */ /* 0x000fe20000410000 */
[----:B------:R-:W-:Y:S01]  /*a210*/  LDSM.16.MT88.4 R116, [R188+0xe800] ;  /* 0x00e80000bc74783b */ /* 0x000fe20000004200 */
[--C-:B------:R-:W-:Y:S02]  /*a220*/  FFMA.FTZ R169, R133, c[0x0][0x23c], -R146.reuse ;  /* 0x00008f0085a97a23 */ /* 0x100fe40000010892 */
[--C-:B------:R-:W-:Y:S01]  /*a230*/  FFMA.FTZ R170, R233, c[0x0][0x23c], -R146.reuse ;  /* 0x00008f00e9aa7a23 */ /* 0x100fe20000010892 */
[----:B------:R-:W-:Y:S01]  /*a240*/  LDSM.16.MT88.4 R132, [R188+0xc800] ;  /* 0x00c80000bc84783b */ /* 0x000fe20000004200 */
[----:B------:R-:W-:Y:S01]  /*a250*/  FFMA.FTZ R218, R141, c[0x0][0x23c], -R146 ;  /* 0x00008f008dda7a23 */ /* 0x000fe20000010892 */
[----:B------:R-:W-:Y:S01]  /*a260*/  HMMA.16816.F32 R100, R4, R122, R100 ;  /* 0x0000007a0464723c */ /* 0x000fe20000001864 */
[----:B------:R-:W-:Y:S01]  /*a270*/  MUFU.EX2 R169, R169 ;  /* 0x000000a900a97308 */ /* 0x000fe20000000800 */
[----:B------:R-:W-:Y:S01]  /*a280*/  LDSM.16.MT88.4 R120, [R184+0xc800] ;  /* 0x00c80000b878783b */ /* 0x000fe20000004200 */
[----:B------:R-:W-:-:S02]  /*a290*/  FFMA.FTZ R216, R216, c[0x0][0x23c], -R163 ;  /* 0x00008f00d8d87a23 */ /* 0x000fc400000108a3 */
[--C-:B------:R-:W-:Y:S01]  /*a2a0*/  FFMA.FTZ R162, R162, c[0x0][0x23c], -R163.reuse ;  /* 0x00008f00a2a27a23 */ /* 0x100fe200000108a3 */
[----:B------:R-:W-:Y:S01]  /*a2b0*/  LDSM.16.MT88.4 R124, [R185+0xc800] ;  /* 0x00c80000b97c783b */ /* 0x000fe20000004200 */
[----:B------:R-:W-:Y:S01]  /*a2c0*/  FFMA.FTZ R148, R148, c[0x0][0x23c], -R163 ;  /* 0x00008f0094947a23 */ /* 0x000fe200000108a3 */
[C---:B-----5:R-:W-:Y:S01]  /*a2d0*/  HMMA.16816.F32 R92, R4.reuse, R136, R92 ;  /* 0x00000088045c723c */ /* 0x060fe2000000185c */
[----:B------:R-:W1:Y:S01]  /*a2e0*/  MUFU.EX2 R170, R170 ;  /* 0x000000aa00aa7308 */ /* 0x000e620000000800 */
[----:B------:R-:W-:Y:S02]  /*a2f0*/  FFMA.FTZ R156, R215, R160, R156 ;  /* 0x000000a0d79c7223 */ /* 0x000fe4000001009c */
[----:B------:R-:W-:Y:S02]  /*a300*/  FFMA.FTZ R3, R211, R3, R152 ;  /* 0x00000003d3037223 */ /* 0x000fe40000010098 */
[----:B------:R-:W-:Y:S01]  /*a310*/  FADD.FTZ R155, R155, R156 ;  /* 0x0000009c9b9b7221 */ /* 0x000fe20000010000 */
[----:B------:R-:W-:Y:S01]  /*a320*/  F2FP.PACK_AB R137, R167, R164 ;  /* 0x000000a4a789723e */ /* 0x000fe200000000ff */
[----:B------:R-:W-:Y:S01]  /*a330*/  HMMA.16816.F32 R4, R4, R138, R96 ;  /* 0x0000008a0404723c */ /* 0x000fe20000001860 */
[----:B------:R-:W4:Y:S01]  /*a340*/  LDSM.16.MT88.4 R96, [R184+0xe800] ;  /* 0x00e80000b860783b */ /* 0x000f220000004200 */
[----:B------:R-:W-:Y:S01]  /*a350*/  MUFU.EX2 R216, R216 ;  /* 0x000000d800d87308 */ /* 0x000fe20000000800 */
[----:B------:R-:W-:Y:S01]  /*a360*/  LOP3.LUT R104, R230, R137, RZ, 0xc0, !PT ;  /* 0x00000089e6687212 */ /* 0x000fe200078ec0ff */
[----:B------:R-:W-:-:S02]  /*a370*/  IMAD.U32 R230, RZ, RZ, UR30 ;  /* 0x0000001effe67e24 */ /* 0x000fc4000f8e00ff */
[----:B------:R-:W-:Y:S02]  /*a380*/  FADD.FTZ R3, R2, R3 ;  /* 0x0000000302037221 */ /* 0x000fe40000010000 */
[----:B------:R-:W-:Y:S01]  /*a390*/  FADD.FTZ R154, R154, R155 ;  /* 0x0000009b9a9a7221 */ /* 0x000fe20000010000 */
[----:B-1----:R-:W-:Y:S01]  /*a3a0*/  F2FP.PACK_AB R136, R170, R169 ;  /* 0x000000a9aa88723e */ /* 0x002fe200000000ff */
[----:B------:R-:W-:Y:S01]  /*a3b0*/  MUFU.EX2 R218, R218 ;  /* 0x000000da00da7308 */ /* 0x000fe20000000800 */
[----:B------:R-:W-:Y:S01]  /*a3c0*/  LOP3.LUT R230, R231, UR23, R230, 0x96, !PT ;  /* 0x00000017e7e67c12 */ /* 0x000fe2000f8e96e6 */
[----:B------:R-:W-:Y:S01]  /*a3d0*/  FADD.FTZ R0, R0, R3 ;  /* 0x0000000300007221 */ /* 0x000fe20000010000 */
[----:B------:R-:W-:Y:S01]  /*a3e0*/  LOP3.LUT R105, R105, R136, RZ, 0xc0, !PT ;  /* 0x0000008869697212 */ /* 0x000fe200078ec0ff */
[----:B------:R-:W-:Y:S01]  /*a3f0*/  FADD.FTZ R153, R153, R154 ;  /* 0x0000009a99997221 */ /* 0x000fe20000010000 */
[----:B------:R-:W-:Y:S01]  /*a400*/  LDSM.16.MT88.4 R136, [R186+0xd000] ;  /* 0x00d00000ba88783b */ /* 0x000fe20000004200 */
[----:B------:R-:W-:-:S02]  /*a410*/  IMAD.WIDE.U32 R230, R230, -0x326172a9, RZ ;  /* 0xcd9e8d57e6e67825 */ /* 0x000fc400078e00ff */
[----:B------:R-:W-:Y:S02]  /*a420*/  MUFU.EX2 R162, R162 ;  /* 0x000000a200a27308 */ /* 0x000fe40000000800 */
[C---:B--2---:R-:W-:Y:S01]  /*a430*/  HMMA.16816.F32 R52, R104.reuse, R108, R52 ;  /* 0x0000006c6834723c */ /* 0x044fe20000001834 */
[----:B------:R-:W-:Y:S01]  /*a440*/  LOP3.LUT R228, R231, UR4, R228, 0x96, !PT ;  /* 0x00000004e7e47c12 */ /* 0x000fe2000f8e96e4 */
[----:B------:R-:W-:Y:S02]  /*a450*/  FADD.FTZ R0, R159, R0 ;  /* 0x000000009f007221 */ /* 0x000fe40000010000 */
[----:B------:R-:W-:Y:S02]  /*a460*/  FADD.FTZ R164, R164, R153 ;  /* 0x00000099a4a47221 */ /* 0x000fe40000010000 */
[----:B------:R-:W-:Y:S02]  /*a470*/  IMAD.WIDE.U32 R228, R228, -0x2daee0ad, RZ ;  /* 0xd2511f53e4e47825 */ /* 0x000fe400078e00ff */
[----:B------:R-:W-:Y:S01]  /*a480*/  HMMA.16816.F32 R56, R104, R110, R56 ;  /* 0x0000006e6838723c */ /* 0x000fe20000001838 */
[----:B------:R-:W1:Y:S01]  /*a490*/  LDSM.16.MT88.4 R108, [R186+0x10800] ;  /* 0x01080000ba6c783b */ /* 0x000e620000004200 */
[----:B------:R-:W-:Y:S01]  /*a4a0*/  FADD.FTZ R3, R169, R0 ;  /* 0x00000000a9037221 */ /* 0x000fe20000010000 */
[----:B------:R-:W-:Y:S01]  /*a4b0*/  LOP3.LUT R227, R229, UR28, R226, 0x96, !PT ;  /* 0x0000001ce5e37c12 */ /* 0x000fe2000f8e96e2 */
[----:B------:R-:W-:-:S02]  /*a4c0*/  FADD.FTZ R167, R167, R164 ;  /* 0x000000a4a7a77221 */ /* 0x000fc40000010000 */
[----:B------:R-:W-:Y:S02]  /*a4d0*/  FADD.FTZ R3, R170, R3 ;  /* 0x00000003aa037221 */ /* 0x000fe40000010000 */
[C---:B---3--:R-:W-:Y:S01]  /*a4e0*/  HMMA.16816.F32 R44, R104.reuse, R112, R44 ;  /* 0x00000070682c723c */ /* 0x048fe2000000182c */
[----:B------:R-:W-:Y:S02]  /*a4f0*/  FADD.FTZ R166, R166, R167 ;  /* 0x000000a7a6a67221 */ /* 0x000fe40000010000 */
[----:B------:R-:W-:Y:S02]  /*a500*/  FADD.FTZ R168, R168, R3 ;  /* 0x00000003a8a87221 */ /* 0x000fe40000010000 */
[----:B------:R-:W-:Y:S02]  /*a510*/  FADD.FTZ R165, R165, R166 ;  /* 0x000000a6a5a57221 */ /* 0x000fe40000010000 */
[----:B------:R-:W-:Y:S01]  /*a520*/  LOP3.LUT R112, R225, UR29, R230, 0x96, !PT ;  /* 0x0000001de1707c12 */ /* 0x000fe2000f8e96e6 */
[----:B----4-:R-:W-:Y:S01]  /*a530*/  HMMA.16816.F32 R60, R104, R96, R60 ;  /* 0x00000060683c723c */ /* 0x010fe2000000183c */
[----:B------:R-:W-:-:S02]  /*a540*/  FFMA.FTZ R225, R214, c[0x0][0x23c], -R163 ;  /* 0x00008f00d6e17a23 */ /* 0x000fc400000108a3 */
[----:B------:R-:W-:Y:S02]  /*a550*/  FFMA.FTZ R214, R140, c[0x0][0x23c], -R163 ;  /* 0x00008f008cd67a23 */ /* 0x000fe400000108a3 */
[----:B------:R-:W-:Y:S02]  /*a560*/  IMAD.WIDE.U32 R112, R112, -0x2daee0ad, RZ ;  /* 0xd2511f5370707825 */ /* 0x000fe400078e00ff */
[----:B------:R-:W-:Y:S01]  /*a570*/  MUFU.EX2 R225, R225 ;  /* 0x000000e100e17308 */ /* 0x000fe20000000800 */
[----:B------:R-:W-:Y:S01]  /*a580*/  HMMA.16816.F32 R64, R104, R98, R64 ;  /* 0x000000626840723c */ /* 0x000fe20000001840 */
[----:B------:R-:W2:Y:S01]  /*a590*/  LDSM.16.MT88.4 R96, [R185+0x10800] ;  /* 0x01080000b960783b */ /* 0x000ea20000004200 */
[----:B------:R-:W-:Y:S01]  /*a5a0*/  LOP3.LUT R226, R113, UR26, R228, 0x96, !PT ;  /* 0x0000001a71e27c12 */ /* 0x000fe2000f8e96e4 */
[----:B------:R-:W-:-:S04]  /*a5b0*/  IMAD.WIDE.U32 R228, R227, -0x326172a9, RZ ;  /* 0xcd9e8d57e3e47825 */ /* 0x000fc800078e00ff */
[----:B------:R-:W-:Y:S01]  /*a5c0*/  IMAD.WIDE.U32 R226, R226, -0x326172a9, RZ ;  /* 0xcd9e8d57e2e27825 */ /* 0x000fe200078e00ff */
[----:B------:R-:W-:Y:S01]  /*a5d0*/  LOP3.LUT R224, R229, UR27, R224, 0x96, !PT ;  /* 0x0000001be5e07c12 */ /* 0x000fe2000f8e96e0 */
[C---:B------:R-:W-:Y:S01]  /*a5e0*/  HMMA.16816.F32 R48, R104.reuse, R114, R48 ;  /* 0x000000726830723c */ /* 0x040fe20000001830 */
[----:B------:R-:W-:Y:S01]  /*a5f0*/  MUFU.EX2 R214, R214 ;  /* 0x000000d600d67308 */ /* 0x000fe20000000800 */
[----:B------:R-:W-:Y:S01]  /*a600*/  FADD.FTZ R171, R171, R168 ;  /* 0x000000a8abab7221 */ /* 0x000fe20000010000 */
[----:B------:R-:W-:Y:S01]  /*a610*/  LOP3.LUT R228, R227, UR25, R228, 0x96, !PT ;  /* 0x00000019e3e47c12 */ /* 0x000fe2000f8e96e4 */
[----:B------:R-:W-:Y:S02]  /*a620*/  FFMA.FTZ R227, R142, c[0x0][0x23c], -R163 ;  /* 0x00008f008ee37a23 */ /* 0x000fe400000108a3 */
[----:B------:R-:W-:Y:S01]  /*a630*/  LDSM.16.MT88.4 R140, [R188+0xd000] ;  /* 0x00d00000bc8c783b */ /* 0x000fe20000004200 */
[----:B------:R-:W-:Y:S01]  /*a640*/  IMAD.WIDE.U32 R114, R224, -0x2daee0ad, RZ ;  /* 0xd2511f53e0727825 */ /* 0x000fe200078e00ff */
[----:B-1----:R-:W-:Y:S02]  /*a650*/  HMMA.16816.F32 R80, R104, R110, R80 ;  /* 0x0000006e6850723c */ /* 0x002fe40000001850 */
[----:B------:R-:W1:Y:S01]  /*a660*/  MUFU.EX2 R227, R227 ;  /* 0x000000e300e37308 */ /* 0x000e620000000800 */
[----:B------:R-:W-:Y:S01]  /*a670*/  IMAD.WIDE.U32 R228, R228, -0x2daee0ad, RZ ;  /* 0xd2511f53e4e47825 */ /* 0x000fe200078e00ff */
[----:B------:R-:W-:-:S03]  /*a680*/  LOP3.LUT R230, R115, UR24, R112, 0x96, !PT ;  /* 0x0000001873e67c12 */ /* 0x000fc6000f8e9670 */
[----:B------:R-:W-:Y:S01]  /*a690*/  FFMA.FTZ R224, R209, c[0x0][0x23c], -R146 ;  /* 0x00008f00d1e07a23 */ /* 0x000fe20000010892 */
[----:B------:R-:W-:Y:S01]  /*a6a0*/  LOP3.LUT R114, R229, UR15, R114, 0x96, !PT ;  /* 0x0000000fe5727c12 */ /* 0x000fe2000f8e9672 */
[----:B------:R-:W-:Y:S01]  /*a6b0*/  IMAD.WIDE.U32 R230, R230, -0x326172a9, RZ ;  /* 0xcd9e8d57e6e67825 */ /* 0x000fe200078e00ff */
[C---:B------:R-:W-:Y:S03]  /*a6c0*/  HMMA.16816.F32 R16, R104.reuse, R128, R16 ;  /* 0x000000806810723c */ /* 0x040fe60000001810 */
[----:B------:R-:W-:Y:S01]  /*a6d0*/  IMAD.WIDE.U32 R114, R114, -0x326172a9, RZ ;  /* 0xcd9e8d5772727825 */ /* 0x000fe200078e00ff */
[----:B------:R-:W-:Y:S01]  /*a6e0*/  MUFU.EX2 R224, R224 ;  /* 0x000000e000e07308 */ /* 0x000fe20000000800 */
[----:B------:R-:W-:Y:S02]  /*a6f0*/  LOP3.LUT R226, R231, UR16, R226, 0x96, !PT ;  /* 0x00000010e7e27c12 */ /* 0x000fe4000f8e96e2 */
[----:B------:R-:W-:Y:S01]  /*a700*/  FFMA.FTZ R229, R217, c[0x0][0x23c], -R146 ;  /* 0x00008f00d9e57a23 */ /* 0x000fe20000010892 */
[----:B------:R-:W-:Y:S01]  /*a710*/  LOP3.LUT R111, R115, UR8, R230, 0x96, !PT ;  /* 0x00000008736f7c12 */ /* 0x000fe2000f8e96e6 */
[C---:B------:R-:W-:Y:S01]  /*a720*/  HMMA.16816.F32 R20, R104.reuse, R130, R20 ;  /* 0x000000826814723c */ /* 0x040fe20000001814 */
[----:B------:R-:W3:Y:S01]  /*a730*/  LDSM.16.MT88.4 R128, [R184+0x10800] ;  /* 0x01080000b880783b */ /* 0x000ee20000004200 */
[--C-:B------:R-:W-:Y:S01]  /*a740*/  FFMA.FTZ R217, R219, c[0x0][0x23c], -R146.reuse ;  /* 0x00008f00dbd97a23 */ /* 0x100fe20000010892 */
[C---:B------:R-:W-:Y:S01]  /*a750*/  LOP3.LUT R113, R111.reuse, 0xffff, RZ, 0xc0, !PT ;  /* 0x0000ffff6f717812 */ /* 0x040fe200078ec0ff */
[----:B------:R-:W4:Y:S01]  /*a760*/  MUFU.EX2 R229, R229 ;  /* 0x000000e500e57308 */ /* 0x000f220000000800 */
[----:B------:R-:W-:Y:S01]  /*a770*/  LOP3.LUT R112, R111, 0xff, RZ, 0xc0, !PT ;  /* 0x000000ff6f707812 */ /* 0x000fe200078ec0ff */
[----:B------:R-:W-:Y:S01]  /*a780*/  FFMA.FTZ R209, R151, c[0x0][0x23c], -R163 ;  /* 0x00008f0097d17a23 */ /* 0x000fe200000108a3 */
[----:B------:R-:W-:Y:S01]  /*a790*/  SHF.R.U32.HI R113, RZ, 0x8, R113 ;  /* 0x00000008ff717819 */ /* 0x000fe20000011671 */
[C---:B--2---:R-:W-:Y:S01]  /*a7a0*/  HMMA.16816.F32 R84, R104.reuse, R96, R84 ;  /* 0x000000606854723c */ /* 0x044fe20000001854 */
[----:B------:R-:W-:Y:S01]  /*a7b0*/  SHF.R.U32.HI R110, RZ, 0x10, R111 ;  /* 0x00000010ff6e7819 */ /* 0x000fe2000001166f */
[----:B------:R-:W-:Y:S01]  /*a7c0*/  FFMA.FTZ R219, R150, c[0x0][0x23c], -R163 ;  /* 0x00008f0096db7a23 */ /* 0x000fe200000108a3 */
[----:B------:R-:W-:Y:S01]  /*a7d0*/  PRMT R112, R112, 0x5410, R113 ;  /* 0x0000541070707816 */ /* 0x000fe20000000071 */
[----:B------:R-:W2:Y:S01]  /*a7e0*/  MUFU.EX2 R217, R217 ;  /* 0x000000d900d97308 */ /* 0x000ea20000000800 */
[----:B------:R-:W-:Y:S01]  /*a7f0*/  SHF.R.U32.HI R111, RZ, 0x18, R111 ;  /* 0x00000018ff6f7819 */ /* 0x000fe2000001166f */
[----:B------:R-:W-:Y:S01]  /*a800*/  FFMA.FTZ R163, R149, c[0x0][0x23c], -R146 ;  /* 0x00008f0095a37a23 */ /* 0x000fe20000010892 */
[----:B------:R-:W-:Y:S01]  /*a810*/  LOP3.LUT R96, R114, 0xffff, RZ, 0xc0, !PT ;  /* 0x0000ffff72607812 */ /* 0x000fe200078ec0ff */
[C---:B------:R-:W-:Y:S01]  /*a820*/  HMMA.16816.F32 R88, R104.reuse, R98, R88 ;  /* 0x000000626858723c */ /* 0x040fe20000001858 */
[----:B------:R-:W-:Y:S01]  /*a830*/  SHF.R.U32.HI R97, RZ, 0x18, R114 ;  /* 0x00000018ff617819 */ /* 0x000fe20000011672 */
[----:B------:R-:W-:Y:S01]  /*a840*/  FFMA.FTZ R231, R147, c[0x0][0x23c], -R146 ;  /* 0x00008f0093e77a23 */ /* 0x000fe20000010892 */
[----:B------:R-:W-:Y:S01]  /*a850*/  LOP3.LUT R110, R110, 0xff, RZ, 0xc0, !PT ;  /* 0x000000ff6e6e7812 */ /* 0x000fe200078ec0ff */
[----:B------:R-:W5:Y:S01]  /*a860*/  MUFU.EX2 R209, R209 ;  /* 0x000000d100d17308 */ /* 0x000f620000000800 */
[----:B-1----:R-:W-:Y:S01]  /*a870*/  F2FP.PACK_AB R230, R227, R214 ;  /* 0x000000d6e3e6723e */ /* 0x002fe200000000ff */
[----:B------:R-:W-:Y:S01]  /*a880*/  FADD.FTZ R0, R218, R171 ;  /* 0x000000abda007221 */ /* 0x000fe20000010000 */
[----:B------:R-:W-:Y:S01]  /*a890*/  SHF.R.U32.HI R99, RZ, 0x8, R96 ;  /* 0x00000008ff637819 */ /* 0x000fe20000011660 */
[C---:B------:R-:W-:Y:S01]  /*a8a0*/  HMMA.16816.F32 R76, R104.reuse, R108, R76 ;  /* 0x0000006c684c723c */ /* 0x040fe2000000184c */
[--C-:B------:R-:W-:Y:S01]  /*a8b0*/  HSET2.LE.AND R96, R112, R161.reuse, PT ;  /* 0x000000a170607233 */ /* 0x100fe20003803000 */
[----:B------:R-:W-:Y:S01]  /*a8c0*/  PRMT R110, R110, 0x5410, R111 ;  /* 0x000054106e6e7816 */ /* 0x000fe2000000006f */
[----:B----4-:R-:W-:Y:S01]  /*a8d0*/  FADD.FTZ R0, R229, R0 ;  /* 0x00000000e5007221 */ /* 0x010fe20000010000 */
[----:B------:R-:W-:Y:S01]  /*a8e0*/  F2FP.PACK_AB R111, R225, R216 ;  /* 0x000000d8e16f723e */ /* 0x000fe200000000ff */
[----:B------:R-:W-:Y:S01]  /*a8f0*/  MUFU.EX2 R219, R219 ;  /* 0x000000db00db7308 */ /* 0x000fe20000000800 */
[----:B------:R-:W-:Y:S01]  /*a900*/  FADD.FTZ R216, R216, R165 ;  /* 0x000000a5d8d87221 */ /* 0x000fe20000010000 */
[----:B------:R-:W-:Y:S01]  /*a910*/  LOP3.LUT R108, R114, 0xff, RZ, 0xc0, !PT ;  /* 0x000000ff726c7812 */ /* 0x000fe200078ec0ff */
[C---:B------:R-:W-:Y:S01]  /*a920*/  HMMA.16816.F32 R32, R104.reuse, R120, R32 ;  /* 0x000000786820723c */ /* 0x040fe20000001820 */
[----:B------:R-:W-:Y:S01]  /*a930*/  SHF.R.U32.HI R109, RZ, 0x10, R114 ;  /* 0x00000010ff6d7819 */ /* 0x000fe20000011672 */
[--C-:B------:R-:W-:Y:S01]  /*a940*/  HSET2.LE.AND R110, R110, R161.reuse, PT ;  /* 0x000000a16e6e7233 */ /* 0x100fe20003803000 */
[----:B------:R-:W-:Y:S01]  /*a950*/  LDSM.16.MT88.4 R112, [R185+0xf000] ;  /* 0x00f00000b970783b */ /* 0x000fe20000004200 */
[----:B------:R-:W-:Y:S01]  /*a960*/  PRMT R108, R108, 0x5410, R99 ;  /* 0x000054106c6c7816 */ /* 0x000fe20000000063 */
[----:B------:R-:W-:Y:S01]  /*a970*/  MUFU.EX2 R163, R163 ;  /* 0x000000a300a37308 */ /* 0x000fe20000000800 */
[----:B------:R-:W-:Y:S01]  /*a980*/  LOP3.LUT R98, R109, 0xff, RZ, 0xc0, !PT ;  /* 0x000000ff6d627812 */ /* 0x000fe200078ec0ff */
[----:B------:R-:W-:Y:S01]  /*a990*/  FADD.FTZ R225, R225, R216 ;  /* 0x000000d8e1e17221 */ /* 0x000fe20000010000 */
[C---:B------:R-:W-:Y:S01]  /*a9a0*/  HMMA.16816.F32 R100, R104.reuse, R122, R100 ;  /* 0x0000007a6864723c */ /* 0x040fe20000001864 */
[----:B------:R-:W-:Y:S01]  /*a9b0*/  LDSM.16.MT88.4 R120, [R188+0xf000] ;  /* 0x00f00000bc78783b */ /* 0x000fe20000004200 */
[----:B------:R-:W-:Y:S01]  /*a9c0*/  PRMT R98, R98, 0x5410, R97 ;  /* 0x0000541062627816 */ /* 0x000fe20000000061 */
[----:B------:R-:W-:Y:S01]  /*a9d0*/  FADD.FTZ R214, R214, R225 ;  /* 0x000000e1d6d67221 */ /* 0x000fe20000010000 */
[----:B------:R-:W-:Y:S01]  /*a9e0*/  F2FP.PACK_AB R109, R229, R218 ;  /* 0x000000dae56d723e */ /* 0x000fe200000000ff */
[----:B------:R-:W-:Y:S01]  /*a9f0*/  MUFU.EX2 R231, R231 ;  /* 0x000000e700e77308 */ /* 0x000fe20000000800 */
[----:B------:R-:W-:Y:S01]  /*aa00*/  LOP3.LUT R96, R96, R111, RZ, 0xc0, !PT ;  /* 0x0000006f60607212 */ /* 0x000fe200078ec0ff */
[----:B------:R-:W-:Y:S01]  /*aa10*/  HSET2.LE.AND R99, R98, R161, PT ;  /* 0x000000a162637233 */ /* 0x000fe20003803000 */
[----:B------:R-:W-:Y:S01]  /*aa20*/  HMMA.16816.F32 R36, R104, R116, R36 ;  /* 0x000000746824723c */ /* 0x000fe20000001824 */
[----:B------:R-:W-:Y:S01]  /*aa30*/  LOP3.LUT R97, R110, R109, RZ, 0xc0, !PT ;  /* 0x0000006d6e617212 */ /* 0x000fe200078ec0ff */
[----:B------:R-:W-:-:S02]  /*aa40*/  FADD.FTZ R227, R227, R214 ;  /* 0x000000d6e3e37221 */ /* 0x000fc40000010000 */
[----:B------:R-:W-:-:S04]  /*aa50*/  IMAD.MOV.U32 R3, RZ, RZ, R157 ;  /* 0x000000ffff037224 */ /* 0x000fc800078e009d */
[C---:B------:R-:W-:Y:S01]  /*aa60*/  HMMA.16816.F32 R40, R104.reuse, R118, R40 ;  /* 0x000000766828723c */ /* 0x040fe20000001828 */
[----:B------:R-:W1:Y:S07]  /*aa70*/  LDSM.16.MT88.4 R116, [R188+0x10800] ;  /* 0x01080000bc74783b */ /* 0x000e6e0000004200 */
[C---:B------:R-:W-:Y:S08]  /*aa80*/  HMMA.16816.F32 R8, R104.reuse, R132, R8 ;  /* 0x000000846808723c */ /* 0x040ff00000001808 */
[C---:B---3--:R-:W-:Y:S07]  /*aa90*/  HMMA.16816.F32 R92, R104.reuse, R128, R92 ;  /* 0x00000080685c723c */ /* 0x048fee000000185c */
[----:B------:R-:W-:Y:S01]  /*aaa0*/  HSET2.LE.AND R129, R108, R161, PT ;  /* 0x000000a16c817233 */ /* 0x000fe20003803000 */
[C---:B--2---:R-:W-:Y:S01]  /*aab0*/  F2FP.PACK_AB R128, R224.reuse, R217 ;  /* 0x000000d9e080723e */ /* 0x044fe200000000ff */
[----:B------:R-:W-:Y:S01]  /*aac0*/  HMMA.16816.F32 R4, R104, R130, R4 ;  /* 0x000000826804723c */ /* 0x000fe20000001804 */
[----:B------:R-:W-:Y:S01]  /*aad0*/  LDSM.16.MT88.4 R108, [R184+0xf000] ;  /* 0x00f00000b86c783b */ /* 0x000fe20000004200 */
[----:B------:R-:W-:Y:S01]  /*aae0*/  FADD.FTZ R217, R217, R0 ;  /* 0x00000000d9d97221 */ /* 0x000fe20000010000 */
[----:B------:R-:W-:Y:S01]  /*aaf0*/  LOP3.LUT R98, R129, R230, RZ, 0xc0, !PT ;  /* 0x000000e681627212 */ /* 0x000fe200078ec0ff */
[----:B------:R-:W-:Y:S01]  /*ab00*/  FFMA.FTZ R230, R145, c[0x0][0x23c], -R146 ;  /* 0x00008f0091e67a23 */ /* 0x000fe20000010892 */
[----:B------:R-:W-:Y:S01]  /*ab10*/  LOP3.LUT R99, R99, R128, RZ, 0xc0, !PT ;  /* 0x0000008063637212 */ /* 0x000fe200078ec0ff */
[----:B------:R-:W-:-:S02]  /*ab20*/  FADD.FTZ R224, R224, R217 ;  /* 0x000000d9e0e07221 */ /* 0x000fc40000010000 */
[C---:B------:R-:W-:Y:S01]  /*ab30*/  HMMA.16816.F32 R12, R104.reuse, R134, R12 ;  /* 0x00000086680c723c */ /* 0x040fe2000000180c */
[----:B------:R-:W2:Y:S01]  /*ab40*/  LDSM.16.MT88.4 R132, [R185+0xd000] ;  /* 0x00d00000b984783b */ /* 0x000ea20000004200 */
[----:B------:R-:W-:Y:S06]  /*ab50*/  MUFU.EX2 R230, R230 ;  /* 0x000000e600e67308 */ /* 0x000fec0000000800 */
[C---:B------:R-:W-:Y:S08]  /*ab60*/  HMMA.16816.F32 R24, R104.reuse, R124, R24 ;  /* 0x0000007c6818723c */ /* 0x040ff00000001818 */
[C---:B------:R-:W-:Y:S01]  /*ab70*/  HMMA.16816.F32 R28, R104.reuse, R126, R28 ;  /* 0x0000007e681c723c */ /* 0x040fe2000000181c */
[----:B------:R-:W3:Y:S07]  /*ab80*/  LDSM.16.MT88.4 R124, [R184+0xd000] ;  /* 0x00d00000b87c783b */ /* 0x000eee0000004200 */
[C---:B-1----:R-:W-:Y:S08]  /*ab90*/  HMMA.16816.F32 R68, R104.reuse, R116, R68 ;  /* 0x000000746844723c */ /* 0x042ff00000001844 */
[----:B------:R-:W-:Y:S01]  /*aba0*/  HMMA.16816.F32 R72, R104, R118, R72 ;  /* 0x000000766848723c */ /* 0x000fe20000001848 */
[----:B------:R-:W1:Y:S04]  /*abb0*/  LDSM.16.MT88.4 R116, [R186+0xf000] ;  /* 0x00f00000ba74783b */ /* 0x000e680000004200 */
[----:B------:R-:W-:Y:S03]  /*abc0*/  LDSM.16.MT88.4 R104, [R186+0x11000] ;  /* 0x01100000ba68783b */ /* 0x000fe60000004200 */
[C---:B------:R-:W-:Y:S01]  /*abd0*/  HMMA.16816.F32 R128, R96.reuse, R140, R8 ;  /* 0x0000008c6080723c */ /* 0x040fe20000001808 */
[----:B------:R-:W4:Y:S07]  /*abe0*/  LDSM.16.MT88.4 R8, [R188+0x11000] ;  /* 0x01100000bc08783b */ /* 0x000f2e0000004200 */
[C---:B------:R-:W-:Y:S08]  /*abf0*/  HMMA.16816.F32 R36, R96.reuse, R120, R36 ;  /* 0x000000786024723c */ /* 0x040ff00000001824 */
[C---:B------:R-:W-:Y:S01]  /*ac00*/  HMMA.16816.F32 R40, R96.reuse, R122, R40 ;  /* 0x0000007a6028723c */ /* 0x040fe20000001828 */
[----:B------:R-:W1:Y:S07]  /*ac10*/  LDSM.16.MT88.4 R120, [R185+0x11000] ;  /* 0x01100000b978783b */ /* 0x000e6e0000004200 */
[C---:B------:R-:W-:Y:S08]  /*ac20*/  HMMA.16816.F32 R52, R96.reuse, R112, R52 ;  /* 0x000000706034723c */ /* 0x040ff00000001834 */
[C---:B------:R-:W-:Y:S01]  /*ac30*/  HMMA.16816.F32 R56, R96.reuse, R114, R56 ;  /* 0x000000726038723c */ /* 0x040fe20000001838 */
[----:B------:R-:W1:Y:S07]  /*ac40*/  LDSM.16.MT88.4 R112, [R184+0x11000] ;  /* 0x01100000b870783b */ /* 0x000e6e0000004200 */
        /* <DEDUP_REMOVED lines=12> */
[C---:B------:R-:W-:Y:S01]  /*ad10*/  HMMA.16816.F32 R48, R96.reuse, R118, R48 ;  /* 0x000000766030723c */ /* 0x040fe20000001830 */
[----:B------:R-:W-:Y:S07]  /*ad20*/  LDSM.16.MT88.4 R116, [R186+0xd800] ;  /* 0x00d80000ba74783b */ /* 0x000fee0000004200 */
[C---:B------:R-:W-:Y:S08]  /*ad30*/  HMMA.16816.F32 R60, R96.reuse, R108, R60 ;  /* 0x0000006c603c723c */ /* 0x040ff0000000183c */
[C---:B------:R-:W-:Y:S08]  /*ad40*/  HMMA.16816.F32 R64, R96.reuse, R110, R64 ;  /* 0x0000006e6040723c */ /* 0x040ff00000001840 */
[C---:B----4-:R-:W-:Y:S08]  /*ad50*/  HMMA.16816.F32 R68, R96.reuse, R8, R68 ;  /* 0x000000086044723c */ /* 0x050ff00000001844 */
[C---:B------:R-:W-:Y:S08]  /*ad60*/  HMMA.16816.F32 R72, R96.reuse, R10, R72 ;  /* 0x0000000a6048723c */ /* 0x040ff00000001848 */
[C---:B------:R-:W-:Y:S07]  /*ad70*/  HMMA.16816.F32 R76, R96.reuse, R104, R76 ;  /* 0x00000068604c723c */ /* 0x040fee000000184c */
[----:B------:R-:W-:Y:S01]  /*ad80*/  IMAD.WIDE.U32 R104, R226, -0x2daee0ad, RZ ;  /* 0xd2511f53e2687825 */ /* 0x000fe200078e00ff */
[C---:B------:R-:W-:Y:S01]  /*ad90*/  HMMA.16816.F32 R80, R96.reuse, R106, R80 ;  /* 0x0000006a6050723c */ /* 0x040fe20000001850 */
[----:B------:R1:W3:Y:S03]  /*ada0*/  MUFU.EX2 R226, R148 ;  /* 0x0000009400e27308 */ /* 0x0002e60000000800 */
[----:B------:R-:W-:Y:S01]  /*adb0*/  LOP3.LUT R8, R105, UR5, R228, 0x96, !PT ;  /* 0x0000000569087c12 */ /* 0x000fe2000f8e96e4 */
[----:B------:R-:W-:Y:S01]  /*adc0*/  FFMA.FTZ R228, R144, c[0x0][0x23c], -R146 ;  /* 0x00008f0090e47a23 */ /* 0x000fe20000010892 */
[----:B------:R-:W-:Y:S01]  /*add0*/  LOP3.LUT R9, R104, 0xffff, RZ, 0xc0, !PT ;  /* 0x0000ffff68097812 */ /* 0x000fe200078ec0ff */
[----:B------:R-:W-:Y:S01]  /*ade0*/  LDSM.16.MT88.4 R144, [R188+0xf800] ;  /* 0x00f80000bc90783b */ /* 0x000fe20000004200 */
[----:B------:R-:W-:Y:S01]  /*adf0*/  HMMA.16816.F32 R84, R96, R120, R84 ;  /* 0x000000786054723c */ /* 0x000fe20000001854 */
[----:B------:R-:W-:-:S02]  /*ae00*/  LOP3.LUT R105, R8, 0xffff, RZ, 0xc0, !PT ;  /* 0x0000ffff08697812 */ /* 0x000fc400078ec0ff */
[----:B------:R-:W-:Y:S01]  /*ae10*/  LOP3.LUT R11, R104, 0xff, RZ, 0xc0, !PT ;  /* 0x000000ff680b7812 */ /* 0x000fe200078ec0ff */
[----:B------:R-:W4:Y:S01]  /*ae20*/  MUFU.EX2 R228, R228 ;  /* 0x000000e400e47308 */ /* 0x000f220000000800 */
[--C-:B------:R-:W-:Y:S02]  /*ae30*/  SHF.R.U32.HI R10, RZ, 0x10, R104.reuse ;  /* 0x00000010ff0a7819 */ /* 0x100fe40000011668 */
[----:B------:R-:W-:Y:S01]  /*ae40*/  SHF.R.U32.HI R106, RZ, 0x18, R104 ;  /* 0x00000018ff6a7819 */ /* 0x000fe20000011668 */
[----:B------:R-:W-:Y:S01]  /*ae50*/  HMMA.16816.F32 R88, R96, R122, R88 ;  /* 0x0000007a6058723c */ /* 0x000fe20000001858 */
[----:B------:R-:W-:Y:S01]  /*ae60*/  LOP3.LUT R104, R8, 0xff, RZ, 0xc0, !PT ;  /* 0x000000ff08687812 */ /* 0x000fe200078ec0ff */
[----:B-1----:R-:W-:Y:S01]  /*ae70*/  LDSM.16.MT88.4 R148, [R184+0xd800] ;  /* 0x00d80000b894783b */ /* 0x002fe20000004200 */
[----:B------:R-:W-:Y:S02]  /*ae80*/  SHF.R.U32.HI R107, RZ, 0x10, R8 ;  /* 0x00000010ff6b7819 */ /* 0x000fe40000011608 */
[----:B------:R-:W-:-:S02]  /*ae90*/  SHF.R.U32.HI R105, RZ, 0x8, R105 ;  /* 0x00000008ff697819 */ /* 0x000fc40000011669 */
[----:B------:R-:W-:Y:S01]  /*aea0*/  SHF.R.U32.HI R8, RZ, 0x18, R8 ;  /* 0x00000018ff087819 */ /* 0x000fe20000011608 */
[C---:B------:R-:W-:Y:S01]  /*aeb0*/  HMMA.16816.F32 R92, R96.reuse, R112, R92 ;  /* 0x00000070605c723c */ /* 0x040fe2000000185c */
[----:B------:R-:W-:Y:S02]  /*aec0*/  SHF.R.U32.HI R108, RZ, 0x8, R9 ;  /* 0x00000008ff6c7819 */ /* 0x000fe40000011609 */
[----:B------:R-:W-:Y:S02]  /*aed0*/  LOP3.LUT R107, R107, 0xff, RZ, 0xc0, !PT ;  /* 0x000000ff6b6b7812 */ /* 0x000fe400078ec0ff */
[----:B------:R-:W-:Y:S02]  /*aee0*/  PRMT R104, R104, 0x5410, R105 ;  /* 0x0000541068687816 */ /* 0x000fe40000000069 */
[----:B------:R-:W-:Y:S01]  /*aef0*/  LOP3.LUT R9, R10, 0xff, RZ, 0xc0, !PT ;  /* 0x000000ff0a097812 */ /* 0x000fe200078ec0ff */
[----:B------:R-:W-:Y:S01]  /*af00*/  HMMA.16816.F32 R4, R96, R114, R4 ;  /* 0x000000726004723c */ /* 0x000fe20000001804 */
[----:B------:R-:W1:Y:S01]  /*af10*/  LDSM.16.MT88.4 R96, [R188+0x11800] ;  /* 0x01180000bc60783b */ /* 0x000e620000004200 */
[----:B------:R-:W-:Y:S01]  /*af20*/  PRMT R8, R107, 0x5410, R8 ;  /* 0x000054106b087816 */ /* 0x000fe20000000008 */
[----:B------:R-:W-:Y:S01]  /*af30*/  HSET2.LE.AND R104, R104, R161, PT ;  /* 0x000000a168687233 */ /* 0x000fe20003803000 */
[----:B------:R-:W-:-:S02]  /*af40*/  PRMT R10, R11, 0x5410, R108 ;  /* 0x000054100b0a7816 */ /* 0x000fc4000000006c */
[----:B------:R-:W-:Y:S01]  /*af50*/  PRMT R106, R9, 0x5410, R106 ;  /* 0x00005410096a7816 */ /* 0x000fe2000000006a */
[--C-:B------:R-:W-:Y:S01]  /*af60*/  HSET2.LE.AND R9, R8, R161.reuse, PT ;  /* 0x000000a108097233 */ /* 0x100fe20003803000 */
[----:B-----5:R-:W-:Y:S01]  /*af70*/  F2FP.PACK_AB R107, R209, R162 ;  /* 0x000000a2d16b723e */ /* 0x020fe200000000ff */
[--C-:B------:R-:W-:Y:S01]  /*af80*/  HSET2.LE.AND R10, R10, R161.reuse, PT ;  /* 0x000000a10a0a7233 */ /* 0x100fe20003803000 */
[----:B---3--:R-:W-:Y:S01]  /*af90*/  F2FP.PACK_AB R105, R226, R219 ;  /* 0x000000dbe269723e */ /* 0x008fe200000000ff */
[----:B------:R-:W-:Y:S01]  /*afa0*/  HSET2.LE.AND R11, R106, R161, PT ;  /* 0x000000a16a0b7233 */ /* 0x000fe20003803000 */
[----:B------:R-:W-:Y:S01]  /*afb0*/  LOP3.LUT R8, R104, R107, RZ, 0xc0, !PT ;  /* 0x0000006b68087212 */ /* 0x000fe200078ec0ff */
[----:B------:R-:W3:Y:S01]  /*afc0*/  LDSM.16.MT88.4 R108, [R185+0xd800] ;  /* 0x00d80000b96c783b */ /* 0x000ee20000004200 */
[----:B----4-:R-:W-:Y:S01]  /*afd0*/  F2FP.PACK_AB R106, R228, R163 ;  /* 0x000000a3e46a723e */ /* 0x010fe200000000ff */
[----:B------:R-:W-:Y:S01]  /*afe0*/  FADD.FTZ R162, R162, R227 ;  /* 0x000000e3a2a27221 */ /* 0x000fe20000010000 */
[----:B------:R-:W-:Y:S01]  /*aff0*/  F2FP.PACK_AB R104, R231, R230 ;  /* 0x000000e6e768723e */ /* 0x000fe200000000ff */
[----:B------:R-:W-:Y:S01]  /*b000*/  FADD.FTZ R163, R163, R224 ;  /* 0x000000e0a3a37221 */ /* 0x000fe20000010000 */
[----:B------:R-:W-:Y:S01]  /*b010*/  LOP3.LUT R9, R9, R106, RZ, 0xc0, !PT ;  /* 0x0000006a09097212 */ /* 0x000fe200078ec0ff */
[----:B------:R-:W-:Y:S01]  /*b020*/  FADD.FTZ R162, R209, R162 ;  /* 0x000000a2d1a27221 */ /* 0x000fe20000010000 */
[----:B------:R-:W-:Y:S01]  /*b030*/  LOP3.LUT R10, R10, R105, RZ, 0xc0, !PT ;  /* 0x000000690a0a7212 */ /* 0x000fe200078ec0ff */
[----:B------:R-:W-:Y:S01]  /*b040*/  FADD.FTZ R163, R228, R163 ;  /* 0x000000a3e4a37221 */ /* 0x000fe20000010000 */
[----:B------:R-:W-:Y:S01]  /*b050*/  LOP3.LUT R11, R11, R104, RZ, 0xc0, !PT ;  /* 0x000000680b0b7212 */ /* 0x000fe200078ec0ff */
[----:B------:R-:W-:-:S02]  /*b060*/  FADD.FTZ R215, R219, R162 ;  /* 0x000000a2dbd77221 */ /* 0x000fc40000010000 */
[----:B------:R-:W-:Y:S02]  /*b070*/  FADD.FTZ R230, R230, R163 ;  /* 0x000000a3e6e67221 */ /* 0x000fe40000010000 */
[----:B------:R-:W-:Y:S02]  /*b080*/  FADD.FTZ R215, R226, R215 ;  /* 0x000000d7e2d77221 */ /* 0x000fe40000010000 */
[----:B--2---:R-:W-:Y:S01]  /*b090*/  HMMA.16816.F32 R128, R8, R124, R128 ;  /* 0x0000007c0880723c */ /* 0x004fe20000001880 */
[----:B------:R-:W-:-:S07]  /*b0a0*/  FADD.FTZ R211, R231, R230 ;  /* 0x000000e6e7d37221 */ /* 0x000fce0000010000 */
[C---:B------:R-:W-:Y:S01]  /*b0b0*/  HMMA.16816.F32 R124, R8.reuse, R126, R12 ;  /* 0x0000007e087c723c */ /* 0x040fe2000000180c */
[----:B------:R-:W-:Y:S07]  /*b0c0*/  LDSM.16.MT88.4 R12, [R186+0x11800] ;  /* 0x01180000ba0c783b */ /* 0x000fee0000004200 */
[C---:B-1----:R-:W-:Y:S08]  /*b0d0*/  HMMA.16816.F32 R68, R8.reuse, R96, R68 ;  /* 0x000000600844723c */ /* 0x042ff00000001844 */
[C---:B------:R-:W-:Y:S01]  /*b0e0*/  HMMA.16816.F32 R72, R8.reuse, R98, R72 ;  /* 0x000000620848723c */ /* 0x040fe20000001848 */
[----:B------:R-:W1:Y:S07]  /*b0f0*/  LDSM.16.MT88.4 R96, [R184+0x11800] ;  /* 0x01180000b860783b */ /* 0x000e6e0000004200 */
[C---:B------:R-:W-:Y:S01]  /*b100*/  HMMA.16816.F32 R120, R8.reuse, R116, R16 ;  /* 0x000000740878723c */ /* 0x040fe20000001810 */
[----:B------:R-:W2:Y:S07]  /*b110*/  LDSM.16.MT88.4 R16, [R185+0x11800] ;  /* 0x01180000b910783b */ /* 0x000eae0000004200 */
[C---:B---3--:R-:W-:Y:S08]  /*b120*/  HMMA.16816.F32 R112, R8.reuse, R108, R24 ;  /* 0x0000006c0870723c */ /* 0x048ff00000001818 */
[C---:B------:R-:W-:Y:S08]  /*b130*/  HMMA.16816.F32 R116, R8.reuse, R118, R20 ;  /* 0x000000760874723c */ /* 0x040ff00000001814 */
[C---:B------:R-:W-:Y:S08]  /*b140*/  HMMA.16816.F32 R108, R8.reuse, R110, R28 ;  /* 0x0000006e086c723c */ /* 0x040ff0000000181c */
[C---:B------:R-:W-:Y:S08]  /*b150*/  HMMA.16816.F32 R104, R8.reuse, R148, R32 ;  /* 0x000000940868723c */ /* 0x040ff00000001820 */
[C---:B-1----:R-:W-:Y:S08]  /*b160*/  HMMA.16816.F32 R92, R8.reuse, R96, R92 ;  /* 0x00000060085c723c */ /* 0x042ff0000000185c */
        /* <DEDUP_REMOVED lines=12> */
[C---:B------:R-:W-:Y:S08]  /*b230*/  HMMA.16816.F32 R96, R8.reuse, R98, R4 ;  /* 0x000000620860723c */ /* 0x040ff00000001804 */
[----:B------:R-:W-:Y:S07]  /*b240*/  HMMA.16816.F32 R60, R8, R132, R60 ;  /* 0x00000084083c723c */ /* 0x000fee000000183c */
[----:B------:R-:W-:-:S02]  /*b250*/  IMAD.MOV.U32 R132, RZ, RZ, R158 ;  /* 0x000000ffff847224 */ /* 0x000fc400078e009e */
.L_x_595:
[----:B------:R-:W-:-:S06]  /*b260*/  UISETP.GT.AND UP0, UPT, UR21, UR9, UPT ;  /* 0x000000091500728c */ /* 0x000fcc000bf04270 */
[----:B------:R-:W-:-:S13]  /*b270*/  PLOP3.LUT P0, PT, PT, PT, UP0, 0x80, 0x0 ;  /* 0x000000000000781c */ /* 0x000fda0003f0f008 */
[----:B------:R-:W-:Y:S05]  /*b280*/  @!P0 BRA `(.L_x_599) ;  /* 0x000041d000008947 */ /* 0x000fea0003800000 */
[----:B------:R-:W1:Y:S01]  /*b290*/  LDC.U8 R209, c[0x0][0x2d8] ;  /* 0x0000b600ffd17b82 */ /* 0x000e620000000000 */
[----:B------:R-:W-:Y:S01]  /*b2a0*/  IMAD.WIDE.U32 R216, R212, -0x326172a9, RZ ;  /* 0xcd9e8d57d4d87825 */ /* 0x000fe200078e00ff */
[----:B------:R-:W-:Y:S02]  /*b2b0*/  MOV R0, R132 ;  /* 0x0000008400007202 */ /* 0x000fe40000000f00 */
[----:B------:R-:W-:Y:S01]  /*b2c0*/  ISETP.GE.AND P4, PT, R206, c[0x0][0x220], PT ;  /* 0x00008800ce007a0c */ /* 0x000fe20003f86270 */
[----:B------:R-:W-:Y:S01]  /*b2d0*/  IMAD.MOV.U32 R2, RZ, RZ, R3 ;  /* 0x000000ffff027224 */ /* 0x000fe200078e0003 */
[----:B------:R-:W-:Y:S01]  /*b2e0*/  LOP3.LUT R213, R217, R213, RZ, 0x3c, !PT ;  /* 0x000000d5d9d57212 */ /* 0x000fe200078e3cff */
[----:B------:R-:W-:Y:S01]  /*b2f0*/  IMAD.WIDE.U32 R218, R210, -0x2daee0ad, RZ ;  /* 0xd2511f53d2da7825 */ /* 0x000fe200078e00ff */
[----:B------:R-:W-:Y:S02]  /*b300*/  ISETP.GE.AND P3, PT, R196, c[0x0][0x220], PT ;  /* 0x00008800c4007a0c */ /* 0x000fe40003f66270 */
[----:B------:R-:W-:Y:S01]  /*b310*/  ISETP.GE.AND P2, PT, R195, c[0x0][0x220], PT ;  /* 0x00008800c3007a0c */ /* 0x000fe20003f46270 */
[----:B------:R-:W-:-:S04]  /*b320*/  IMAD.WIDE.U32 R212, R213, -0x2daee0ad, RZ ;  /* 0xd2511f53d5d47825 */ /* 0x000fc800078e00ff */
[----:B------:R-:W-:Y:S01]  /*b330*/  IMAD.MOV.U32 R221, RZ, RZ, R223 ;  /* 0x000000ffffdd7224 */ /* 0x000fe200078e00df */
[----:B-1----:R-:W-:Y:S01]  /*b340*/  PRMT R209, R209, 0x7054, R209 ;  /* 0x00007054d1d17816 */ /* 0x002fe200000000d1 */
[----:B------:R-:W-:Y:S05]  /*b350*/  BRA `(.L_x_600) ;  /* 0x0000068000007947 */ /* 0x000fea0003800000 */
.L_x_602:
        /* <DEDUP_REMOVED lines=33> */
[C---:B------:R-:W-:Y:S01]  /*b570*/  IADD3 R134, P5, R136.reuse, UR7, RZ ;  /* 0x0000000788867c10 */ /* 0x040fe2000ffbe0ff */
[----:B------:R1:W-:Y:S01]  /*b580*/  @P2 STS.128 [R197+0xa000], RZ ;  /* 0x00a000ffc5002388 */ /* 0x0003e20000000c00 */
[C-C-:B------:R-:W-:Y:S02]  /*b590*/  @!P4 LEA.HI.X R143, R136.reuse, c[0x0][0x16c], R133.reuse, 0x1, P6 ;  /* 0x00005b00888fca11 */ /* 0x140fe400030f0c85 */
[C-C-:B------:R-:W-:Y:S01]  /*b5a0*/  @!P3 LEA.HI.X R147, R136.reuse, c[0x0][0x16c], R133.reuse, 0x1, P1 ;  /* 0x00005b008893ba11 */ /* 0x140fe200008f0c85 */
[----:B------:R-:W-:Y:S01]  /*b5b0*/  @!PT LDS RZ, [RZ] ;  /* 0x00000000fffff984 */ /* 0x000fe20000000800 */
[----:B------:R-:W-:Y:S01]  /*b5c0*/  @!PT LDS RZ, [RZ] ;  /* 0x00000000fffff984 */ /* 0x000fe20000000800 */
[----:B------:R-:W-:Y:S01]  /*b5d0*/  @!PT LDS RZ, [RZ] ;  /* 0x00000000fffff984 */ /* 0x000fe20000000800 */
[----:B------:R1:W-:Y:S01]  /*b5e0*/  @!P2 LDGSTS.E.BYPASS.LTC128B.128 [R197+0xa000], [R138.64+0x100] ;  /* 0x0a0001008ac5afae */ /* 0x0003e2000b901d52 */
[----:B------:R-:W-:Y:S02]  /*b5f0*/  @!P2 LEA.HI.X R145, R136, c[0x0][0x16c], R133, 0x1, P0 ;  /* 0x00005b008891aa11 */ /* 0x000fe400000f0c85 */
[C---:B------:R-:W-:Y:S01]  /*b600*/  @!P4 LEA R156, P1, R134.reuse, c[0x0][0x168], 0x1 ;  /* 0x00005a00869cca11 */ /* 0x040fe200078208ff */
[----:B------:R1:W-:Y:S01]  /*b610*/  @P4 STS.128 [R197+0x6800], RZ ;  /* 0x006800ffc5004388 */ /* 0x0003e20000000c00 */
        /* <DEDUP_REMOVED lines=9> */
[C-C-:B------:R-:W-:Y:S02]  /*b6b0*/  @!P3 LEA.HI.X R153, R134.reuse, c[0x0][0x16c], R133.reuse, 0x1, P0 ;  /* 0x00005b008699ba11 */ /* 0x140fe400000f0c85 */
[C---:B------:R-:W-:Y:S01]  /*b6c0*/  @!P2 LEA.HI.X R151, R134.reuse, c[0x0][0x16c], R133, 0x1, P5 ;  /* 0x00005b008697aa11 */ /* 0x040fe200028f0c85 */
[----:B------:R-:W-:Y:S01]  /*b6d0*/  @!PT LDS RZ, [RZ] ;  /* 0x00000000fffff984 */ /* 0x000fe20000000800 */
[----:B------:R-:W-:Y:S01]  /*b6e0*/  @!PT LDS RZ, [RZ] ;  /* 0x00000000fffff984 */ /* 0x000fe20000000800 */
[----:B------:R-:W-:Y:S01]  /*b6f0*/  @!PT LDS RZ, [RZ] ;  /* 0x00000000fffff984 */ /* 0x000fe20000000800 */
[----:B------:R1:W-:Y:S01]  /*b700*/  @!P3 LDGSTS.E.BYPASS.LTC128B.128 [R197+0x8800], [R146.64+0x80] ;  /* 0x0880008092c5bfae */ /* 0x0003e2000b901d52 */
[----:B------:R-:W-:Y:S03]  /*b710*/  IADD3 R132, P6, R134, UR7, RZ ;  /* 0x0000000786847c10 */ /* 0x000fe6000ffde0ff */
[----:B------:R1:W-:Y:S01]  /*b720*/  @P2 STS.128 [R197+0xa800], RZ ;  /* 0x00a800ffc5002388 */ /* 0x0003e20000000c00 */
[C---:B--2---:R-:W-:Y:S02]  /*b730*/  @!P3 LEA R148, P1, R132.reuse, c[0x0][0x168], 0x1 ;  /* 0x00005a008494ba11 */ /* 0x044fe400078208ff */
        /* <DEDUP_REMOVED lines=13> */
[----:B------:R1:W-:Y:S01]  /*b810*/  @!P4 LDGSTS.E.BYPASS.LTC128B.128 [R197+0x7000], [R156.64] ;  /* 0x070000009cc5cfae */ /* 0x0003e2000b901d52 */
[----:B------:R-:W-:Y:S03]  /*b820*/  @!P2 LEA.HI.X R137, R132, c[0x0][0x16c], R3, 0x1, P0 ;  /* 0x00005b008489aa11 */ /* 0x000fe600000f0c03 */
        /* <DEDUP_REMOVED lines=27> */
.L_x_600:
[----:B------:R-:W-:Y:S04]  /*b9e0*/  DEPBAR.LE SB0, 0x0 ;  /* 0x000080000000791a */ /* 0x000fe80000000000 */
[----:B------:R-:W-:Y:S01]  /*b9f0*/  BAR.SYNC.DEFER_BLOCKING 0x0 ;  /* 0x0000000000007b1d */ /* 0x000fe20000010000 */
[----:B------:R-:W-:Y:S04]  /*ba00*/  UIADD3 UR8, UR21, -0x1, URZ ;  /* 0xffffffff15087890 */ /* 0x000fe8000fffe03f */
[----:B------:R-:W-:Y:S02]  /*ba10*/  USHF.R.S32.HI UR5, URZ, 0x1f, UR8 ;  /* 0x0000001f3f057899 */ /* 0x000fe40008011408 */
[----:B------:R-:W-:Y:S01]  /*ba20*/  UIMAD UR4, UR12, UR8, URZ ;  /* 0x000000080c0472a4 */ /* 0x000fe2000f8e023f */
[----:B------:R-:W-:Y:S01]  /*ba30*/  IMAD.U32 R3, RZ, RZ, UR8 ;  /* 0x00000008ff037e24 */ /* 0x000fe2000f8e00ff */
[----:B------:R-:W-:Y:S02]  /*ba40*/  UISETP.GT.AND UP0, UPT, UR8, UR9, UPT ;  /* 0x000000090800728c */ /* 0x000fe4000bf04270 */
[----:B------:R-:W-:Y:S01]  /*ba50*/  UIMAD UR4, UR5, UR13, UR4 ;  /* 0x0000000d050472a4 */ /* 0x000fe2000f8e0204 */
[----:B------:R-:W-:Y:S05]  /*ba60*/  IMAD.WIDE.U32 R222, R3, UR13, R220 ;  /* 0x0000000d03de7c25 */ /* 0x000fea000f8e00dc */
[C---:B------:R-:W-:Y:S02]  /*ba70*/  @!P4 LEA R234, P6, R222.reuse, c[0x0][0x170], 0x1 ;  /* 0x00005c00deeaca11 */ /* 0x040fe400078c08ff */
[----:B------:R-:W-:Y:S02]  /*ba80*/  IADD3 R214, R223, UR4, RZ ;  /* 0x00000004dfd67c10 */ /* 0x000fe4000fffe0ff */
        /* <DEDUP_REMOVED lines=62> */
[----:B------:R2:W-:Y:S03]  /*be70*/  @!P4 LDGSTS.E.BYPASS.LTC128B.128 [R197+0xd000], [R242.64] ;  /* 0x0d000000f2c5cfae */ /* 0x0005e6000b901d52 */
[----:B------:R-:W-:Y:S01]  /*be80*/  @!P2 LEA.HI.X R223, R210, c[0x0][0x174], R3, 0x1, P0 ;  /* 0x00005d00d2dfaa11 */ /* 0x000fe200000f0c03 */
[----:B------:R-:W-:Y:S01]  /*be90*/  @P3 STS.128 [R197+0xf000], RZ ;  /* 0x00f000ffc5003388 */ /* 0x000fe20000000c00 */
[----:B------:R-:W-:Y:S03]  /*bea0*/  PLOP3.LUT P0, PT, PT, PT, UP0, 0x80, 0x0 ;  /* 0x000000000000781c */ /* 0x000fe60003f0f008 */
        /* <DEDUP_REMOVED lines=184> */
.L_x_601:
[----:B------:R-:W-:Y:S01]  /*ca30*/  IMAD.U32 R3, RZ, RZ, UR8 ;  /* 0x00000008ff037e24 */ /* 0x000fe2000f8e00ff */
[----:B------:R-:W-:Y:S02]  /*ca40*/  UIADD3 UR4, UR23, -0x4498517b, URZ ;  /* 0xbb67ae8517047890 */ /* 0x000fe4000fffe03f */
[----:B------:R-:W-:Y:S01]  /*ca50*/  USHF.L.U32 UR30, UR8, 0x1, URZ ;  /* 0x00000001081e7899 */ /* 0x000fe2000800063f */
[----:B------:R-:W-:Y:S01]  /*ca60*/  IMAD R3, R3, 0x40, R208 ;  /* 0x0000004003037824 */ /* 0x000fe200078e02d0 */
[----:B------:R-:W-:Y:S02]  /*ca70*/  UIADD3 UR5, UR22, -0x61c88647, URZ ;  /* 0x9e3779b916057890 */ /* 0x000fe4000fffe03f */
[----:B------:R-:W-:Y:S01]  /*ca80*/  LOP3.LUT R236, R213, UR4, R218, 0x96, !PT ;  /* 0x00000004d5ec7c12 */ /* 0x000fe2000f8e96da */
[----:B------:R-:W-:Y:S01]  /*ca90*/  UIADD3 UR4, UR22, -0x4ab325aa, URZ ;  /* 0xb54cda5616047890 */ /* 0x000fe2000fffe03f */
[C---:B------:R-:W-:Y:S01]  /*caa0*/  IADD3 R132, R3.reuse, 0x1, RZ ;  /* 0x0000000103847810 */ /* 0x040fe20007ffe0ff */
[----:B------:R-:W-:Y:S01]  /*cab0*/  UIADD3 UR21, UR23, 0x646e171e, URZ ;  /* 0x646e171e17157890 */ /* 0x000fe2000fffe03f */
[CC--:B------:R-:W-:Y:S01]  /*cac0*/  ISETP.GE.AND P6, PT, R3.reuse, R205.reuse, PT ;  /* 0x000000cd0300720c */ /* 0x0c0fe20003fc6270 */
[----:B------:R-:W-:Y:S01]  /*cad0*/  IMAD.WIDE.U32 R236, R236, -0x326172a9, RZ ;  /* 0xcd9e8d57ecec7825 */ /* 0x000fe200078e00ff */
[C---:B------:R-:W-:Y:S01]  /*cae0*/  ISETP.GE.AND P5, PT, R132.reuse, R205, PT ;  /* 0x000000cd8400720c */ /* 0x040fe20003fa6270 */
[----:B------:R-:W-:Y:S01]  /*caf0*/  UISETP.GT.AND UP0, UPT, UR8, UR9, UPT ;  /* 0x000000090800728c */ /* 0x000fe2000bf04270 */
[CC--:B------:R-:W-:Y:S02]  /*cb00*/  ISETP.GE.AND P0, PT, R132.reuse, R203.reuse, PT ;  /* 0x000000cb8400720c */ /* 0x0c0fe40003f06270 */
[C---:B------:R-:W-:Y:S02]  /*cb10*/  ISETP.GE.AND P1, PT, R3.reuse, R203, PT ;  /* 0x000000cb0300720c */ /* 0x040fe40003f26270 */
[C---:B------:R-:W-:Y:S02]  /*cb20*/  ISETP.GE.OR P5, PT, R132.reuse, R204, !P5 ;  /* 0x000000cc8400720c */ /* 0x040fe40006fa6670 */
[----:B------:R-:W-:Y:S02]  /*cb30*/  ISETP.GE.OR P0, PT, R132, R202, !P0 ;  /* 0x000000ca8400720c */ /* 0x000fe40004706670 */
[C---:B------:R-:W-:Y:S02]  /*cb40*/  IADD3 R132, R3.reuse, 0x9, RZ ;  /* 0x0000000903847810 */ /* 0x040fe40007ffe0ff */
[C---:B------:R-:W-:Y:S02]  /*cb50*/  ISETP.GE.OR P6, PT, R3.reuse, R204, !P6 ;  /* 0x000000cc0300720c */ /* 0x040fe400077c6670 */
[C---:B------:R-:W-:Y:S02]  /*cb60*/  ISETP.GE.OR P1, PT, R3.reuse, R202, !P1 ;  /* 0x000000ca0300720c */ /* 0x040fe40004f26670 */
[----:B------:R-:W-:Y:S02]  /*cb70*/  IADD3 R133, R3, 0x8, RZ ;  /* 0x0000000803857810 */ /* 0x000fe40007ffe0ff */
[----:B-1----:R-:W-:Y:S02]  /*cb80*/  FSEL R139, R4, -INF , !P6 ;  /* 0xff800000048b7808 */ /* 0x002fe40007000000 */
[----:B------:R-:W-:Y:S02]  /*cb90*/  FSEL R137, R6, -INF , !P1 ;  /* 0xff80000006897808 */ /* 0x000fe40004800000 */
[----:B------:R-:W-:Y:S02]  /*cba0*/  FSEL R169, R5, -INF , !P5 ;  /* 0xff80000005a97808 */ /* 0x000fe40006800000 */
[C---:B------:R-:W-:Y:S02]  /*cbb0*/  ISETP.GE.AND P5, PT, R132.reuse, R205, PT ;  /* 0x000000cd8400720c */ /* 0x040fe40003fa6270 */
[----:B------:R-:W-:Y:S02]  /*cbc0*/  FSEL R5, R7, -INF , !P0 ;  /* 0xff80000007057808 */ /* 0x000fe40004000000 */
[C---:B------:R-:W-:Y:S02]  /*cbd0*/  ISETP.GE.AND P0, PT, R132.reuse, R203, PT ;  /* 0x000000cb8400720c */ /* 0x040fe40003f06270 */
[C---:B------:R-:W-:Y:S02]  /*cbe0*/  ISETP.GE.AND P6, PT, R133.reuse, R205, PT ;  /* 0x000000cd8500720c */ /* 0x040fe40003fc6270 */
[C---:B------:R-:W-:Y:S02]  /*cbf0*/  ISETP.GE.AND P1, PT, R133.reuse, R203, PT ;  /* 0x000000cb8500720c */ /* 0x040fe40003f26270 */
[C---:B------:R-:W-:Y:S02]  /*cc00*/  ISETP.GE.OR P5, PT, R132.reuse, R204, !P5 ;  /* 0x000000cc8400720c */ /* 0x040fe40006fa6670 */
[----:B------:R-:W-:Y:S02]  /*cc10*/  ISETP.GE.OR P0, PT, R132, R202, !P0 ;  /* 0x000000ca8400720c */ /* 0x000fe40004706670 */
[C---:B------:R-:W-:Y:S02]  /*cc20*/  ISETP.GE.OR P6, PT, R133.reuse, R204, !P6 ;  /* 0x000000cc8500720c */ /* 0x040fe400077c6670 */
[----:B------:R-:W-:Y:S02]  /*cc30*/  ISETP.GE.OR P1, PT, R133, R202, !P1 ;  /* 0x000000ca8500720c */ /* 0x000fe40004f26670 */
[C---:B------:R-:W-:Y:S02]  /*cc40*/  IADD3 R6, R3.reuse, 0x10, RZ ;  /* 0x0000001003067810 */ /* 0x040fe40007ffe0ff */
[----:B------:R-:W-:Y:S02]  /*cc50*/  IADD3 R4, R3, 0x11, RZ ;  /* 0x0000001103047810 */ /* 0x000fe40007ffe0ff */
[----:B------:R-:W-:Y:S02]  /*cc60*/  FSEL R135, R8, -INF , !P6 ;  /* 0xff80000008877808 */ /* 0x000fe40007000000 */
[----:B------:R-:W-:Y:S02]  /*cc70*/  FSEL R9, R9, -INF , !P5 ;  /* 0xff80000009097808 */ /* 0x000fe40006800000 */
[----:B------:R-:W-:Y:S02]  /*cc80*/  FSEL R7, R10, -INF , !P1 ;  /* 0xff8000000a077808 */ /* 0x000fe40004800000 */
[----:B------:R-:W-:Y:S02]  /*cc90*/  FSEL R11, R11, -INF , !P0 ;  /* 0xff8000000b0b7808 */ /* 0x000fe40004000000 */
[C---:B------:R-:W-:Y:S02]  /*cca0*/  ISETP.GE.AND P6, PT, R6.reuse, R205, PT ;  /* 0x000000cd0600720c */ /* 0x040fe40003fc6270 */
[-C--:B------:R-:W-:Y:S02]  /*ccb0*/  ISETP.GE.AND P1, PT, R6, R203.reuse, PT ;  /* 0x000000cb0600720c */ /* 0x080fe40003f26270 */
[C---:B------:R-:W-:Y:S02]  /*ccc0*/  ISETP.GE.AND P0, PT, R4.reuse, R203, PT ;  /* 0x000000cb0400720c */ /* 0x040fe40003f06270 */
[-C--:B------:R-:W-:Y:S02]  /*ccd0*/  ISETP.GE.AND P5, PT, R4, R205.reuse, PT ;  /* 0x000000cd0400720c */ /* 0x080fe40003fa6270 */
[C---:B------:R-:W-:Y:S02]  /*cce0*/  ISETP.GE.OR P6, PT, R6.reuse, R204, !P6 ;  /* 0x000000cc0600720c */ /* 0x040fe400077c6670 */
[-C--:B------:R-:W-:Y:S02]  /*ccf0*/  ISETP.GE.OR P1, PT, R6, R202.reuse, !P1 ;  /* 0x000000ca0600720c */ /* 0x080fe40004f26670 */
[C---:B------:R-:W-:Y:S02]  /*cd00*/  ISETP.GE.OR P0, PT, R4.reuse, R202, !P0 ;  /* 0x000000ca0400720c */ /* 0x040fe40004706670 */
[-C--:B------:R-:W-:Y:S02]  /*cd10*/  ISETP.GE.OR P5, PT, R4, R204.reuse, !P5 ;  /* 0x000000cc0400720c */ /* 0x080fe40006fa6670 */
[C---:B------:R-:W-:Y:S02]  /*cd20*/  IADD3 R6, R3.reuse, 0x18, RZ ;  /* 0x0000001803067810 */ /* 0x040fe40007ffe0ff */
[----:B------:R-:W-:Y:S02]  /*cd30*/  IADD3 R4, R3, 0x19, RZ ;  /* 0x0000001903047810 */ /* 0x000fe40007ffe0ff */
[----:B------:R-:W-:Y:S02]  /*cd40*/  FSEL R231, R12, -INF , !P6 ;  /* 0xff8000000ce77808 */ /* 0x000fe40007000000 */
[----:B------:R-:W-:Y:S02]  /*cd50*/  FSEL R143, R14, -INF , !P1 ;  /* 0xff8000000e8f7808 */ /* 0x000fe40004800000 */
[----:B------:R-:W-:Y:S02]  /*cd60*/  FSEL R141, R15, -INF , !P0 ;  /* 0xff8000000f8d7808 */ /* 0x000fe40004000000 */
[----:B------:R-:W-:Y:S02]  /*cd70*/  FSEL R229, R13, -INF , !P5 ;  /* 0xff8000000de57808 */ /* 0x000fe40006800000 */
[C---:B------:R-:W-:Y:S02]  /*cd80*/  ISETP.GE.AND P6, PT, R6.reuse, R205, PT ;  /* 0x000000cd0600720c */ /* 0x040fe40003fc6270 */
[----:B------:R-:W-:Y:S02]  /*cd90*/  ISETP.GE.AND P1, PT, R6, R203, PT ;  /* 0x000000cb0600720c */ /* 0x000fe40003f26270 */
[C---:B------:R-:W-:Y:S02]  /*cda0*/  ISETP.GE.AND P5, PT, R4.reuse, R205, PT ;  /* 0x000000cd0400720c */ /* 0x040fe40003fa6270 */
[----:B------:R-:W-:Y:S02]  /*cdb0*/  ISETP.GE.AND P0, PT, R4, R203, PT ;  /* 0x000000cb0400720c */ /* 0x000fe40003f06270 */
[C---:B------:R-:W-:Y:S02]  /*cdc0*/  ISETP.GE.OR P6, PT, R6.reuse, R204, !P6 ;  /* 0x000000cc0600720c */ /* 0x040fe400077c6670 */
[----:B------:R-:W-:Y:S02]  /*cdd0*/  ISETP.GE.OR P1, PT, R6, R202, !P1 ;  /* 0x000000ca0600720c */ /* 0x000fe40004f26670 */
[C---:B------:R-:W-:Y:S02]  /*cde0*/  IADD3 R6, R3.reuse, 0x20, RZ ;  /* 0x0000002003067810 */ /* 0x040fe40007ffe0ff */
[C---:B------:R-:W-:Y:S02]  /*cdf0*/  ISETP.GE.OR P5, PT, R4.reuse, R204, !P5 ;  /* 0x000000cc0400720c */ /* 0x040fe40006fa6670 */
[----:B------:R-:W-:Y:S02]  /*ce00*/  ISETP.GE.OR P0, PT, R4, R202, !P0 ;  /* 0x000000ca0400720c */ /* 0x000fe40004706670 */
[----:B------:R-:W-:Y:S02]  /*ce10*/  IADD3 R4, R3, 0x21, RZ ;  /* 0x0000002103047810 */ /* 0x000fe40007ffe0ff */
[----:B------:R-:W-:Y:S02]  /*ce20*/  FSEL R241, R16, -INF , !P6 ;  /* 0xff80000010f17808 */ /* 0x000fe40007000000 */
[----:B------:R-:W-:Y:S02]  /*ce30*/  FSEL R225, R17, -INF , !P5 ;  /* 0xff80000011e17808 */ /* 0x000fe40006800000 */
[-C--:B------:R-:W-:Y:S02]  /*ce40*/  ISETP.GE.AND P6, PT, R6, R205.reuse, PT ;  /* 0x000000cd0600720c */ /* 0x080fe40003fc6270 */
[----:B------:R-:W-:Y:S02]  /*ce50*/  ISETP.GE.AND P5, PT, R4, R205, PT ;  /* 0x000000cd0400720c */ /* 0x000fe40003fa6270 */
[----:B------:R-:W-:Y:S02]  /*ce60*/  FSEL R239, R19, -INF , !P0 ;  /* 0xff80000013ef7808 */ /* 0x000fe40004000000 */
[-C--:B------:R-:W-:Y:S02]  /*ce70*/  ISETP.GE.OR P0, PT, R6, R204.reuse, !P6 ;  /* 0x000000cc0600720c */ /* 0x080fe40007706670 */
[----:B------:R-:W-:Y:S02]  /*ce80*/  ISETP.GE.OR P5, PT, R4, R204, !P5 ;  /* 0x000000cc0400720c */ /* 0x000fe40006fa6670 */
[----:B------:R-:W-:Y:S02]  /*ce90*/  IADD3 R8, R3, 0x28, RZ ;  /* 0x0000002803087810 */ /* 0x000fe40007ffe0ff */
[----:B------:R-:W-:Y:S02]  /*cea0*/  FSEL R163, R20, -INF , !P0 ;  /* 0xff80000014a37808 */ /* 0x000fe40004000000 */
[----:B------:R-:W-:Y:S02]  /*ceb0*/  FSEL R161, R21, -INF , !P5 ;  /* 0xff80000015a17808 */ /* 0x000fe40006800000 */
[----:B------:R-:W-:Y:S02]  /*cec0*/  FSEL R227, R18, -INF , !P1 ;  /* 0xff80000012e37808 */ /* 0x000fe40004800000 */
[-C--:B------:R-:W-:Y:S02]  /*ced0*/  ISETP.GE.AND P6, PT, R6, R203.reuse, PT ;  /* 0x000000cb0600720c */ /* 0x080fe40003fc6270 */
[----:B------:R-:W-:Y:S02]  /*cee0*/  ISETP.GE.AND P1, PT, R4, R203, PT ;  /* 0x000000cb0400720c */ /* 0x000fe40003f26270 */
[C---:B------:R-:W-:Y:S02]  /*cef0*/  ISETP.GE.AND P0, PT, R8.reuse, R205, PT ;  /* 0x000000cd0800720c */ /* 0x040fe40003f06270 */
[-C--:B------:R-:W-:Y:S02]  /*cf00*/  ISETP.GE.AND P5, PT, R8, R203.reuse, PT ;  /* 0x000000cb0800720c */ /* 0x080fe40003fa6270 */
[-C--:B------:R-:W-:Y:S02]  /*cf10*/  ISETP.GE.OR P6, PT, R6, R202.reuse, !P6 ;  /* 0x000000ca0600720c */ /* 0x080fe400077c6670 */
[----:B------:R-:W-:Y:S02]  /*cf20*/  ISETP.GE.OR P1, PT, R4, R202, !P1 ;  /* 0x000000ca0400720c */ /* 0x000fe40004f26670 */
[C---:B------:R-:W-:Y:S02]  /*cf30*/  ISETP.GE.OR P0, PT, R8.reuse, R204, !P0 ;  /* 0x000000cc0800720c */ /* 0x040fe40004706670 */
[----:B------:R-:W-:Y:S02]  /*cf40*/  ISETP.GE.OR P5, PT, R8, R202, !P5 ;  /* 0x000000ca0800720c */ /* 0x000fe40006fa6670 */
[----:B------:R-:W-:Y:S02]  /*cf50*/  IADD3 R6, R3, 0x29, RZ ;  /* 0x0000002903067810 */ /* 0x000fe40007ffe0ff */
[----:B------:R-:W-:Y:S02]  /*cf60*/  FMNMX.FTZ R8, R139, R0, !PT ;  /* 0x000000008b087209 */ /* 0x000fe40007810000 */
[----:B------:R-:W-:Y:S02]  /*cf70*/  FSEL R159, R22, -INF , !P6 ;  /* 0xff800000169f7808 */ /* 0x000fe40007000000 */
[----:B------:R-:W-:Y:S02]  /*cf80*/  FSEL R157, R23, -INF , !P1 ;  /* 0xff800000179d7808 */ /* 0x000fe40004800000 */
[C---:B------:R-:W-:Y:S01]  /*cf90*/  ISETP.GE.AND P1, PT, R6.reuse, R203, PT ;  /* 0x000000cb0600720c */ /* 0x040fe20003f26270 */
[----:B------:R-:W-:Y:S01]  /*cfa0*/  LDSM.16.MT88.4 R20, [R186+0xc000] ;  /* 0x00c00000ba14783b */ /* 0x000fe20000004200 */
[----:B------:R-:W-:Y:S02]  /*cfb0*/  FMNMX.FTZ R8, R169, R8, !PT ;  /* 0x00000008a9087209 */ /* 0x000fe40007810000 */
[CC--:B------:R-:W-:Y:S02]  /*cfc0*/  ISETP.GE.AND P6, PT, R6.reuse, R205.reuse, PT ;  /* 0x000000cd0600720c */ /* 0x0c0fe40003fc6270 */
[C---:B------:R-:W-:Y:S02]  /*cfd0*/  ISETP.GE.OR P1, PT, R6.reuse, R202, !P1 ;  /* 0x000000ca0600720c */ /* 0x040fe40004f26670 */
[----:B------:R-:W-:Y:S02]  /*cfe0*/  ISETP.GE.OR P6, PT, R6, R204, !P6 ;  /* 0x000000cc0600720c */ /* 0x000fe400077c6670 */
[----:B------:R-:W-:Y:S02]  /*cff0*/  FMNMX.FTZ R6, R135, R8, !PT ;  /* 0x0000000887067209 */ /* 0x000fe40007810000 */
[----:B------:R-:W-:Y:S02]  /*d000*/  FMNMX.FTZ R8, R137, R2, !PT ;  /* 0x0000000289087209 */ /* 0x000fe40007810000 */
[----:B------:R-:W-:Y:S02]  /*d010*/  FMNMX.FTZ R6, R9, R6, !PT ;  /* 0x0000000609067209 */ /* 0x000fe40007810000 */
[----:B------:R-:W-:Y:S02]  /*d020*/  FMNMX.FTZ R8, R5, R8, !PT ;  /* 0x0000000805087209 */ /* 0x000fe40007810000 */
[----:B------:R-:W-:Y:S02]  /*d030*/  FMNMX.FTZ R6, R231, R6, !PT ;  /* 0x00000006e7067209 */ /* 0x000fe40007810000 */
[----:B------:R-:W-:Y:S02]  /*d040*/  IADD3 R4, R3, 0x30, RZ ;  /* 0x0000003003047810 */ /* 0x000fe40007ffe0ff */
[----:B------:R-:W-:Y:S02]  /*d050*/  FMNMX.FTZ R6, R229, R6, !PT ;  /* 0x00000006e5067209 */ /* 0x000fe40007810000 */
[----:B------:R-:W-:Y:S02]  /*d060*/  FMNMX.FTZ R8, R7, R8, !PT ;  /* 0x0000000807087209 */ /* 0x000fe40007810000 */
[----:B------:R-:W-:Y:S02]  /*d070*/  FMNMX.FTZ R10, R241, R6, !PT ;  /* 0x00000006f10a7209 */ /* 0x000fe40007810000 */
[----:B------:R-:W-:Y:S02]  /*d080*/  FSEL R235, R24, -INF , !P0 ;  /* 0xff80000018eb7808 */ /* 0x000fe40004000000 */
[----:B------:R-:W-:Y:S02]  /*d090*/  FSEL R233, R25, -INF , !P6 ;  /* 0xff80000019e97808 */ /* 0x000fe40007000000 */
[----:B------:R-:W-:Y:S02]  /*d0a0*/  FMNMX.FTZ R6, R11, R8, !PT ;  /* 0x000000080b067209 */ /* 0x000fe40007810000 */
[----:B------:R-:W-:Y:S02]  /*d0b0*/  FMNMX.FTZ R8, R225, R10, !PT ;  /* 0x0000000ae1087209 */ /* 0x000fe40007810000 */
[C---:B------:R-:W-:Y:S02]  /*d0c0*/  ISETP.GE.AND P0, PT, R4.reuse, R205, PT ;  /* 0x000000cd0400720c */ /* 0x040fe40003f06270 */
[C---:B------:R-:W-:Y:S02]  /*d0d0*/  ISETP.GE.AND P6, PT, R4.reuse, R203, PT ;  /* 0x000000cb0400720c */ /* 0x040fe40003fc6270 */
[----:B------:R-:W-:Y:S02]  /*d0e0*/  FMNMX.FTZ R6, R143, R6, !PT ;  /* 0x000000068f067209 */ /* 0x000fe40007810000 */
[C---:B------:R-:W-:Y:S02]  /*d0f0*/  ISETP.GE.OR P0, PT, R4.reuse, R204, !P0 ;  /* 0x000000cc0400720c */ /* 0x040fe40004706670 */
[----:B------:R-:W-:Y:S02]  /*d100*/  ISETP.GE.OR P6, PT, R4, R202, !P6 ;  /* 0x000000ca0400720c */ /* 0x000fe400077c6670 */
[----:B------:R-:W-:Y:S02]  /*d110*/  FMNMX.FTZ R8, R163, R8, !PT ;  /* 0x00000008a3087209 */ /* 0x000fe40007810000 */
[----:B------:R-:W-:Y:S02]  /*d120*/  IADD3 R4, R3, 0x31, RZ ;  /* 0x0000003103047810 */ /* 0x000fe40007ffe0ff */
[----:B------:R-:W-:Y:S02]  /*d130*/  FSEL R165, R27, -INF , !P1 ;  /* 0xff8000001ba57808 */ /* 0x000fe40004800000 */
[----:B------:R-:W-:Y:S02]  /*d140*/  FMNMX.FTZ R6, R141, R6, !PT ;  /* 0x000000068d067209 */ /* 0x000fe40007810000 */
[----:B------:R-:W-:Y:S02]  /*d150*/  FMNMX.FTZ R8, R161, R8, !PT ;  /* 0x00000008a1087209 */ /* 0x000fe40007810000 */
[----:B------:R-:W-:Y:S02]  /*d160*/  FSEL R167, R26, -INF , !P5 ;  /* 0xff8000001aa77808 */ /* 0x000fe40006800000 */
[C---:B------:R-:W-:Y:S02]  /*d170*/  ISETP.GE.AND P1, PT, R4.reuse, R205, PT ;  /* 0x000000cd0400720c */ /* 0x040fe40003f26270 */
[C---:B------:R-:W-:Y:S02]  /*d180*/  ISETP.GE.AND P5, PT, R4.reuse, R203, PT ;  /* 0x000000cb0400720c */ /* 0x040fe40003fa6270 */
[C---:B------:R-:W-:Y:S02]  /*d190*/  ISETP.GE.OR P1, PT, R4.reuse, R204, !P1 ;  /* 0x000000cc0400720c */ /* 0x040fe40004f26670 */
[----:B------:R-:W-:Y:S02]  /*d1a0*/  ISETP.GE.OR P5, PT, R4, R202, !P5 ;  /* 0x000000ca0400720c */ /* 0x000fe40006fa6670 */
[----:B------:R-:W-:Y:S02]  /*d1b0*/  FMNMX.FTZ R8, R235, R8, !PT ;  /* 0x00000008eb087209 */ /* 0x000fe40007810000 */
[----:B------:R-:W-:Y:S02]  /*d1c0*/  IADD3 R4, R3, 0x38, RZ ;  /* 0x0000003803047810 */ /* 0x000fe40007ffe0ff */
[----:B------:R-:W-:Y:S02]  /*d1d0*/  FMNMX.FTZ R6, R227, R6, !PT ;  /* 0x00000006e3067209 */ /* 0x000fe40007810000 */
[----:B------:R-:W-:Y:S02]  /*d1e0*/  FSEL R155, R28, -INF , !P0 ;  /* 0xff8000001c9b7808 */ /* 0x000fe40004000000 */
[----:B------:R-:W-:Y:S02]  /*d1f0*/  IADD3 R3, R3, 0x39, RZ ;  /* 0x0000003903037810 */ /* 0x000fe40007ffe0ff */
[----:B------:R-:W-:Y:S02]  /*d200*/  FMNMX.FTZ R6, R239, R6, !PT ;  /* 0x00000006ef067209 */ /* 0x000fe40007810000 */
[----:B------:R-:W-:Y:S02]  /*d210*/  FMNMX.FTZ R8, R233, R8, !PT ;  /* 0x00000008e9087209 */ /* 0x000fe40007810000 */
[CC--:B------:R-:W-:Y:S02]  /*d220*/  ISETP.GE.AND P0, PT, R4.reuse, R205.reuse, PT ;  /* 0x000000cd0400720c */ /* 0x0c0fe40003f06270 */
[----:B------:R-:W-:Y:S02]  /*d230*/  FSEL R153, R29, -INF , !P1 ;  /* 0xff8000001d997808 */ /* 0x000fe40004800000 */
[----:B------:R-:W-:Y:S02]  /*d240*/  FMNMX.FTZ R10, R155, R8, !PT ;  /* 0x000000089b0a7209 */ /* 0x000fe40007810000 */
[----:B------:R-:W-:Y:S02]  /*d250*/  ISETP.GE.OR P0, PT, R4, R204, !P0 ;  /* 0x000000cc0400720c */ /* 0x000fe40004706670 */
[----:B------:R-:W-:Y:S02]  /*d260*/  ISETP.GE.AND P1, PT, R3, R205, PT ;  /* 0x000000cd0300720c */ /* 0x000fe40003f26270 */
[----:B------:R-:W-:Y:S02]  /*d270*/  FMNMX.FTZ R6, R159, R6, !PT ;  /* 0x000000069f067209 */ /* 0x000fe40007810000 */
[----:B------:R-:W-:Y:S02]  /*d280*/  FSEL R147, R32, -INF , !P0 ;  /* 0xff80000020937808 */ /* 0x000fe40004000000 */
[----:B------:R-:W-:Y:S02]  /*d290*/  FMNMX.FTZ R8, R157, R6, !PT ;  /* 0x000000069d087209 */ /* 0x000fe40007810000 */
[----:B------:R-:W-:Y:S02]  /*d2a0*/  FMNMX.FTZ R6, R153, R10, !PT ;  /* 0x0000000a99067209 */ /* 0x000fe40007810000 */
[----:B------:R-:W-:Y:S02]  /*d2b0*/  ISETP.GE.OR P1, PT, R3, R204, !P1 ;  /* 0x000000cc0300720c */ /* 0x000fe40004f26670 */
[----:B------:R-:W-:Y:S02]  /*d2c0*/  FMNMX.FTZ R6, R147, R6, !PT ;  /* 0x0000000693067209 */ /* 0x000fe40007810000 */
[----:B------:R-:W-:Y:S02]  /*d2d0*/  FSEL R145, R33, -INF , !P1 ;  /* 0xff80000021917808 */ /* 0x000fe40004800000 */
[CC--:B------:R-:W-:Y:S02]  /*d2e0*/  ISETP.GE.AND P0, PT, R4.reuse, R203.reuse, PT ;  /* 0x000000cb0400720c */ /* 0x0c0fe40003f06270 */
[----:B------:R-:W-:Y:S02]  /*d2f0*/  FMNMX.FTZ R10, R145, R6, !PT ;  /* 0x00000006910a7209 */ /* 0x000fe40007810000 */
[----:B------:R-:W-:Y:S02]  /*d300*/  ISETP.GE.OR P0, PT, R4, R202, !P0 ;  /* 0x000000ca0400720c */ /* 0x000fe40004706670 */
[----:B------:R-:W-:Y:S01]  /*d310*/  FMNMX.FTZ R4, R167, R8, !PT ;  /* 0x00000008a7047209 */ /* 0x000fe20007810000 */
[----:B------:R-:W-:Y:S01]  /*d320*/  SHFL.BFLY PT, R15, R10, 0x2, 0x1f ;  /* 0x0c401f000a0f7f89 */ /* 0x000fe200000e0000 */
[----:B------:R-:W-:Y:S02]  /*d330*/  FSEL R151, R30, -INF , !P6 ;  /* 0xff8000001e977808 */ /* 0x000fe40007000000 */
[----:B------:R-:W-:Y:S02]  /*d340*/  FMNMX.FTZ R4, R165, R4, !PT ;  /* 0x00000004a5047209 */ /* 0x000fe40007810000 */
[----:B------:R-:W-:Y:S02]  /*d350*/  FSEL R149, R31, -INF , !P5 ;  /* 0xff8000001f957808 */ /* 0x000fe40006800000 */
[----:B------:R-:W-:Y:S01]  /*d360*/  FMNMX.FTZ R4, R151, R4, !PT ;  /* 0x0000000497047209 */ /* 0x000fe20007810000 */
[----:B------:R-:W-:Y:S01]  /*d370*/  LDSM.16.MT88.4 R28, [R185+0xc000] ;  /* 0x00c00000b91c783b */ /* 0x000fe20000004200 */
[C---:B------:R-:W-:Y:S02]  /*d380*/  ISETP.GE.AND P1, PT, R3.reuse, R203, PT ;  /* 0x000000cb0300720c */ /* 0x040fe40003f26270 */
[----:B------:R-:W-:Y:S02]  /*d390*/  FSEL R144, R34, -INF , !P0 ;  /* 0xff80000022907808 */ /* 0x000fe40004000000 */
[----:B------:R-:W-:Y:S02]  /*d3a0*/  ISETP.GE.OR P1, PT, R3, R202, !P1 ;  /* 0x000000ca0300720c */ /* 0x000fe40004f26670 */
[----:B------:R-:W-:Y:S02]  /*d3b0*/  FMNMX.FTZ R3, R149, R4, !PT ;  /* 0x0000000495037209 */ /* 0x000fe40007810000 */
[----:B------:R-:W-:Y:S02]  /*d3c0*/  FSEL R133, R35, -INF , !P1 ;  /* 0xff80000023857808 */ /* 0x000fe40004800000 */
[----:B------:R-:W-:Y:S04]  /*d3d0*/  FMNMX.FTZ R8, R144, R3, !PT ;  /* 0x0000000390087209 */ /* 0x000fe80007810000 */
[----:B------:R-:W-:Y:S05]  /*d3e0*/  FMNMX.FTZ R6, R133, R8, !PT ;  /* 0x0000000885067209 */ /* 0x000fea0007810000 */
[----:B------:R-:W1:Y:S02]  /*d3f0*/  SHFL.BFLY PT, R3, R6, 0x2, 0x1f ;  /* 0x0c401f0006037f89 */ /* 0x000e6400000e0000 */
[----:B-1----:R-:W-:Y:S02]  /*d400*/  FMNMX.FTZ R4, R6, R3, !PT ;  /* 0x0000000306047209 */ /* 0x002fe40007810000 */
[----:B------:R-:W-:Y:S04]  /*d410*/  FMNMX.FTZ R13, R10, R15, !PT ;  /* 0x0000000f0a0d7209 */ /* 0x000fe80007810000 */
[----:B------:R-:W1:Y:S08]  /*d420*/  SHFL.BFLY PT, R3, R4, 0x1, 0x1f ;  /* 0x0c201f0004037f89 */ /* 0x000e7000000e0000 */
[----:B------:R-:W2:Y:S01]  /*d430*/  SHFL.BFLY PT, R132, R13, 0x1, 0x1f ;  /* 0x0c201f000d847f89 */ /* 0x000ea200000e0000 */
[----:B-1----:R-:W-:Y:S04]  /*d440*/  FMNMX.FTZ R3, R4, R3, !PT ;  /* 0x0000000304037209 */ /* 0x002fe80007810000 */
[C---:B------:R-:W-:Y:S01]  /*d450*/  FSETP.NEU.FTZ.AND P0, PT, R3.reuse, -INF , PT ;  /* 0xff8000000300780b */ /* 0x040fe20003f1d000 */
[----:B------:R-:W-:Y:S01]  /*d460*/  FMUL.FTZ R146, R3, c[0x0][0x23c] ;  /* 0x00008f0003927a20 */ /* 0x000fe20000410000 */
[----:B--2---:R-:W-:Y:S04]  /*d470*/  FMNMX.FTZ R132, R13, R132, !PT ;  /* 0x000000840d847209 */ /* 0x004fe80007810000 */
[----:B------:R-:W-:Y:S01]  /*d480*/  FSEL R146, R146, RZ, P0 ;  /* 0x000000ff92927208 */ /* 0x000fe20000000000 */
[----:B------:R-:W1:Y:S01]  /*d490*/  LDSM.16.MT88.4 R12, [R188+0xc000] ;  /* 0x00c00000bc0c783b */ /* 0x000e620000004200 */
        /* <DEDUP_REMOVED lines=8> */
[----:B------:R-:W-:Y:S01]  /*d520*/  MUFU.EX2 R168, R168 ;  /* 0x000000a800a87308 */ /* 0x000fe20000000800 */
[--C-:B------:R-:W-:Y:S02]  /*d530*/  FFMA.FTZ R171, R9, c[0x0][0x23c], -R148.reuse ;  /* 0x00008f0009ab7a23 */ /* 0x100fe40000010894 */
[----:B------:R-:W-:Y:S02]  /*d540*/  IMAD.U32 R9, RZ, RZ, UR23 ;  /* 0x00000017ff097e24 */ /* 0x000fe4000f8e00ff */
[----:B------:R-:W-:Y:S02]  /*d550*/  FFMA.FTZ R214, R169, c[0x0][0x23c], -R148 ;  /* 0x00008f00a9d67a23 */ /* 0x000fe40000010894 */
[----:B------:R-:W-:Y:S01]  /*d560*/  FFMA.FTZ R169, R5, c[0x0][0x23c], -R146 ;  /* 0x00008f0005a97a23 */ /* 0x000fe20000010892 */
[----:B------:R-:W-:Y:S01]  /*d570*/  LOP3.LUT R4, R219, UR30, R9, 0x96, !PT ;  /* 0x0000001edb047c12 */ /* 0x000fe2000f8e9609 */
[----:B------:R-:W-:Y:S01]  /*d580*/  FFMA.FTZ R210, R135, c[0x0][0x23c], -R148 ;  /* 0x00008f0087d27a23 */ /* 0x000fe20000010894 */
[----:B------:R-:W-:Y:S01]  /*d590*/  FSEL R5, R3, RZ, P0 ;  /* 0x000000ff03057208 */ /* 0x000fe20000000000 */
[----:B------:R-:W-:Y:S01]  /*d5a0*/  FFMA.FTZ R135, R11, c[0x0][0x23c], -R146 ;  /* 0x00008f000b877a23 */ /* 0x000fe20000010892 */
[----:B------:R-:W-:Y:S01]  /*d5b0*/  MUFU.EX2 R171, R171 ;  /* 0x000000ab00ab7308 */ /* 0x000fe20000000800 */
[----:B------:R-:W-:Y:S01]  /*d5c0*/  IMAD.WIDE.U32 R246, R4, -0x326172a9, RZ ;  /* 0xcd9e8d5704f67825 */ /* 0x000fe200078e00ff */
[----:B------:R-:W-:Y:S01]  /*d5d0*/  UIADD3 UR30, UR30, 0x1, URZ ;  /* 0x000000011e1e7890 */ /* 0x000fe2000fffe03f */
[----:B------:R-:W-:Y:S02]  /*d5e0*/  PLOP3.LUT P0, PT, PT, PT, UP0, 0x80, 0x0 ;  /* 0x000000000000781c */ /* 0x000fe40003f0f008 */
[----:B------:R-:W-:Y:S01]  /*d5f0*/  FFMA.FTZ R223, R139, c[0x0][0x23c], -R148 ;  /* 0x00008f008bdf7a23 */ /* 0x000fe20000010894 */
[----:B------:R-:W-:Y:S01]  /*d600*/  LOP3.LUT R246, R237, UR29, R246, 0x96, !PT ;  /* 0x0000001dedf67c12 */ /* 0x000fe2000f8e96f6 */
[----:B------:R-:W-:Y:S01]  /*d610*/  FADD.FTZ R0, -R5, R2 ;  /* 0x0000000205007221 */ /* 0x000fe20000010100 */
[----:B------:R-:W-:Y:S01]  /*d620*/  LOP3.LUT R4, R247, UR5, R216, 0x96, !PT ;  /* 0x00000005f7047c12 */ /* 0x000fe2000f8e96d8 */
[----:B------:R-:W-:Y:S01]  /*d630*/  FMUL.FTZ R2, R7, c[0x0][0x23c] ;  /* 0x00008f0007027a20 */ /* 0x000fe20000410000 */
[----:B------:R-:W2:Y:S01]  /*d640*/  MUFU.EX2 R210, R210 ;  /* 0x000000d200d27308 */ /* 0x000ea20000000800 */
[----:B------:R-:W-:Y:S04]  /*d650*/  IMAD.WIDE.U32 R246, R246, -0x2daee0ad, RZ ;  /* 0xd2511f53f6f67825 */ /* 0x000fe800078e00ff */
[----:B------:R-:W-:Y:S04]  /*d660*/  IMAD.WIDE.U32 R244, R4, -0x2daee0ad, RZ ;  /* 0xd2511f5304f47825 */ /* 0x000fe800078e00ff */
[----:B------:R-:W-:Y:S01]  /*d670*/  FMUL.FTZ R0, R0, c[0x0][0x23c] ;  /* 0x00008f0000007a20 */ /* 0x000fe20000410000 */
[----:B------:R-:W-:Y:S01]  /*d680*/  LOP3.LUT R4, R245, UR28, R212, 0x96, !PT ;  /* 0x0000001cf5047c12 */ /* 0x000fe2000f8e96d4 */
[----:B------:R-:W3:Y:S01]  /*d690*/  MUFU.EX2 R135, R135 ;  /* 0x0000008700877308 */ /* 0x000ee20000000800 */
[----:B------:R-:W-:Y:S01]  /*d6a0*/  LOP3.LUT R244, R247, UR26, R244, 0x96, !PT ;  /* 0x0000001af7f47c12 */ /* 0x000fe2000f8e96f4 */
[----:B------:R-:W-:Y:S02]  /*d6b0*/  FFMA.FTZ R238, R151, c[0x0][0x23c], -R146 ;  /* 0x00008f0097ee7a23 */ /* 0x000fe40000010892 */
[----:B------:R-:W-:Y:S04]  /*d6c0*/  IMAD.WIDE.U32 R242, R4, -0x326172a9, RZ ;  /* 0xcd9e8d5704f27825 */ /* 0x000fe800078e00ff */
[----:B------:R-:W-:Y:S01]  /*d6d0*/  IMAD.WIDE.U32 R244, R244, -0x326172a9, RZ ;  /* 0xcd9e8d57f4f47825 */ /* 0x000fe200078e00ff */
[----:B------:R-:W-:Y:S01]  /*d6e0*/  LOP3.LUT R4, R243, UR27, R236, 0x96, !PT ;  /* 0x0000001bf3047c12 */ /* 0x000fe2000f8e96ec */
[----:B------:R-:W-:Y:S02]  /*d6f0*/  MUFU.EX2 R223, R223 ;  /* 0x000000df00df7308 */ /* 0x000fe40000000800 */
[----:B------:R-:W-:Y:S01]  /*d700*/  FFMA.FTZ R240, R147, c[0x0][0x23c], -R148 ;  /* 0x00008f0093f07a23 */ /* 0x000fe20000010894 */
[----:B------:R-:W-:Y:S01]  /*d710*/  LOP3.LUT R242, R245, UR25, R242, 0x96, !PT ;  /* 0x00000019f5f27c12 */ /* 0x000fe2000f8e96f2 */
[----:B------:R-:W-:Y:S04]  /*d720*/  IMAD.WIDE.U32 R8, R4, -0x2daee0ad, RZ ;  /* 0xd2511f5304087825 */ /* 0x000fe800078e00ff */
[----:B------:R-:W-:Y:S01]  /*d730*/  IMAD.WIDE.U32 R242, R242, -0x2daee0ad, RZ ;  /* 0xd2511f53f2f27825 */ /* 0x000fe200078e00ff */
[----:B------:R-:W-:Y:S01]  /*d740*/  LOP3.LUT R246, R9, UR24, R246, 0x96, !PT ;  /* 0x0000001809f67c12 */ /* 0x000fe2000f8e96f6 */
[----:B------:R-:W4:Y:S02]  /*d750*/  MUFU.EX2 R214, R214 ;  /* 0x000000d600d67308 */ /* 0x000f240000000800 */
[----:B------:R-:W-:Y:S01]  /*d760*/  FFMA.FTZ R222, R241, c[0x0][0x23c], -R148 ;  /* 0x00008f00f1de7a23 */ /* 0x000fe20000010894 */
[----:B------:R-:W-:Y:S01]  /*d770*/  LOP3.LUT R4, R243, UR15, R8, 0x96, !PT ;  /* 0x0000000ff3047c12 */ /* 0x000fe2000f8e9608 */
[----:B------:R-:W-:Y:S04]  /*d780*/  IMAD.WIDE.U32 R246, R246, -0x326172a9, RZ ;  /* 0xcd9e8d57f6f67825 */ /* 0x000fe800078e00ff */
[----:B------:R-:W-:Y:S02]  /*d790*/  IMAD.WIDE.U32 R4, R4, -0x326172a9, RZ ;  /* 0xcd9e8d5704047825 */ /* 0x000fe400078e00ff */
[----:B------:R-:W-:Y:S02]  /*d7a0*/  MUFU.EX2 R170, R170 ;  /* 0x000000aa00aa7308 */ /* 0x000fe40000000800 */
[----:B------:R-:W-:Y:S01]  /*d7b0*/  FFMA.FTZ R241, R153, c[0x0][0x23c], -R148 ;  /* 0x00008f0099f17a23 */ /* 0x000fe20000010894 */
[----:B------:R-:W-:Y:S01]  /*d7c0*/  LOP3.LUT R7, R5, UR4, R246, 0x96, !PT ;  /* 0x0000000405077c12 */ /* 0x000fe2000f8e96f6 */
[----:B------:R-:W-:Y:S01]  /*d7d0*/  FFMA.FTZ R243, R149, c[0x0][0x23c], -R146 ;  /* 0x00008f0095f37a23 */ /* 0x000fe20000010892 */
[C---:B------:R-:W-:Y:S01]  /*d7e0*/  LOP3.LUT R9, R4.reuse, 0xffff, RZ, 0xc0, !PT ;  /* 0x0000ffff04097812 */ /* 0x040fe200078ec0ff */
[----:B------:R-:W-:Y:S01]  /*d7f0*/  FFMA.FTZ R225, R225, c[0x0][0x23c], -R148 ;  /* 0x00008f00e1e17a23 */ /* 0x000fe20000010894 */
[----:B------:R-:W-:Y:S01]  /*d800*/  LOP3.LUT R138, R4, 0xff, RZ, 0xc0, !PT ;  /* 0x000000ff048a7812 */ /* 0x000fe200078ec0ff */
[----:B------:R-:W-:Y:S01]  /*d810*/  FFMA.FTZ R227, R227, c[0x0][0x23c], -R146 ;  /* 0x00008f00e3e37a23 */ /* 0x000fe20000010892 */
[----:B------:R-:W-:Y:S01]  /*d820*/  SHF.R.U32.HI R5, RZ, 0x18, R4 ;  /* 0x00000018ff057819 */ /* 0x000fe20000011604 */
[----:B------:R-:W5:Y:S01]  /*d830*/  MUFU.EX2 R169, R169 ;  /* 0x000000a900a97308 */ /* 0x000f620000000800 */
[----:B------:R-:W-:Y:S01]  /*d840*/  LOP3.LUT R11, R7, 0xffff, RZ, 0xc0, !PT ;  /* 0x0000ffff070b7812 */ /* 0x000fe200078ec0ff */
[----:B------:R-:W-:Y:S01]  /*d850*/  FFMA.FTZ R224, R239, c[0x0][0x23c], -R146 ;  /* 0x00008f00efe07a23 */ /* 0x000fe20000010892 */
[----:B------:R-:W-:Y:S01]  /*d860*/  SHF.R.U32.HI R6, RZ, 0x10, R4 ;  /* 0x00000010ff067819 */ /* 0x000fe20000011604 */
[----:B------:R-:W-:Y:S01]  /*d870*/  FFMA.FTZ R239, R157, c[0x0][0x23c], -R146 ;  /* 0x00008f009def7a23 */ /* 0x000fe20000010892 */
[----:B------:R-:W-:Y:S01]  /*d880*/  SHF.R.U32.HI R4, RZ, 0x10, R7 ;  /* 0x00000010ff047819 */ /* 0x000fe20000011607 */
[----:B------:R-:W-:Y:S01]  /*d890*/  FFMA.FTZ R226, R231, c[0x0][0x23c], -R148 ;  /* 0x00008f00e7e27a23 */ /* 0x000fe20000010894 */
[----:B------:R-:W-:Y:S01]  /*d8a0*/  SHF.R.U32.HI R9, RZ, 0x8, R9 ;  /* 0x00000008ff097819 */ /* 0x000fe20000011609 */
[----:B------:R-:W-:Y:S01]  /*d8b0*/  FFMA.FTZ R231, R141, c[0x0][0x23c], -R146 ;  /* 0x00008f008de77a23 */ /* 0x000fe20000010892 */
[----:B------:R-:W-:Y:S01]  /*d8c0*/  SHF.R.U32.HI R11, RZ, 0x8, R11 ;  /* 0x00000008ff0b7819 */ /* 0x000fe2000001160b */
[----:B------:R-:W1:Y:S01]  /*d8d0*/  MUFU.EX2 R2, R2 ;  /* 0x0000000200027308 */ /* 0x000e620000000800 */
[----:B------:R-:W-:Y:S01]  /*d8e0*/  LOP3.LUT R136, R7, 0xff, RZ, 0xc0, !PT ;  /* 0x000000ff07887812 */ /* 0x000fe200078ec0ff */
[----:B------:R-:W-:Y:S01]  /*d8f0*/  LDSM.16.MT88.4 R140, [R185+0xe800] ;  /* 0x00e80000b98c783b */ /* 0x000fe20000004200 */
[----:B------:R-:W-:Y:S01]  /*d900*/  SHF.R.U32.HI R7, RZ, 0x18, R7 ;  /* 0x00000018ff077819 */ /* 0x000fe20000011607 */
[----:B------:R-:W-:Y:S01]  /*d910*/  FFMA.FTZ R229, R229, c[0x0][0x23c], -R148 ;  /* 0x00008f00e5e57a23 */ /* 0x000fe20000010894 */
[----:B------:R-:W-:Y:S01]  /*d920*/  LOP3.LUT R6, R6, 0xff, RZ, 0xc0, !PT ;  /* 0x000000ff06067812 */ /* 0x000fe200078ec0ff */
[----:B------:R-:W-:Y:S01]  /*d930*/  FFMA.FTZ R232, R167, c[0x0][0x23c], -R146 ;  /* 0x00008f00a7e87a23 */ /* 0x000fe20000010892 */
[----:B------:R-:W-:Y:S01]  /*d940*/  LOP3.LUT R4, R4, 0xff, RZ, 0xc0, !PT ;  /* 0x000000ff04047812 */ /* 0x000fe200078ec0ff */
[--C-:B------:R-:W-:Y:S01]  /*d950*/  FFMA.FTZ R234, R163, c[0x0][0x23c], -R148.reuse ;  /* 0x00008f00a3ea7a23 */ /* 0x100fe20000010894 */
[----:B------:R-:W-:Y:S01]  /*d960*/  PRMT R138, R138, 0x5410, R9 ;  /* 0x000054108a8a7816 */ /* 0x000fe20000000009 */
[----:B------:R-:W1:Y:S01]  /*d970*/  MUFU.EX2 R0, R0 ;  /* 0x0000000000007308 */ /* 0x000e620000000800 */
[----:B------:R-:W-:Y:S01]  /*d980*/  PRMT R136, R136, 0x5410, R11 ;  /* 0x0000541088887816 */ /* 0x000fe2000000000b */
[----:B------:R-:W-:Y:S01]  /*d990*/  FFMA.FTZ R230, R235, c[0x0][0x23c], -R148 ;  /* 0x00008f00ebe67a23 */ /* 0x000fe20000010894 */
[----:B------:R-:W-:Y:S01]  /*d9a0*/  PRMT R6, R6, 0x5410, R5 ;  /* 0x0000541006067816 */ /* 0x000fe20000000005 */
[--C-:B------:R-:W-:Y:S01]  /*d9b0*/  HSET2.LE.AND R138, R138, R209.reuse, PT ;  /* 0x000000d18a8a7233 */ /* 0x100fe20003803000 */
[----:B------:R-:W-:Y:S01]  /*d9c0*/  PRMT R4, R4, 0x5410, R7 ;  /* 0x0000541004047816 */ /* 0x000fe20000000007 */
[--C-:B------:R-:W-:Y:S01]  /*d9d0*/  HSET2.LE.AND R136, R136, R209.reuse, PT ;  /* 0x000000d188887233 */ /* 0x100fe20003803000 */
[----:B--2---:R-:W-:Y:S01]  /*d9e0*/  F2FP.PACK_AB R7, R171, R210 ;  /* 0x000000d2ab07723e */ /* 0x004fe200000000ff */
[--C-:B------:R-:W-:Y:S01]  /*d9f0*/  HSET2.LE.AND R139, R6, R209.reuse, PT ;  /* 0x000000d1068b7233 */ /* 0x100fe20003803000 */
[----:B---3--:R-:W-:Y:S01]  /*da00*/  F2FP.PACK_AB R6, R135, R168 ;  /* 0x000000a88706723e */ /* 0x008fe200000000ff */
[--C-:B------:R-:W-:Y:S01]  /*da10*/  HSET2.LE.AND R137, R4, R209.reuse, PT ;  /* 0x000000d104897233 */ /* 0x100fe20003803000 */
[----:B----4-:R-:W-:Y:S01]  /*da20*/  F2FP.PACK_AB R5, R214, R223 ;  /* 0x000000dfd605723e */ /* 0x010fe200000000ff */
[----:B------:R-:W-:Y:S01]  /*da30*/  FFMA.FTZ R235, R165, c[0x0][0x23c], -R146 ;  /* 0x00008f00a5eb7a23 */ /* 0x000fe20000010892 */
[----:B-----5:R-:W-:Y:S01]  /*da40*/  F2FP.PACK_AB R4, R169, R170 ;  /* 0x000000aaa904723e */ /* 0x020fe200000000ff */
[----:B-1----:R-:W-:Y:S01]  /*da50*/  FMUL.FTZ R8, R2, R124 ;  /* 0x0000007c02087220 */ /* 0x002fe20000410000 */
[----:B------:R-:W-:Y:S01]  /*da60*/  LOP3.LUT R138, R138, R7, RZ, 0xc0, !PT ;  /* 0x000000078a8a7212 */ /* 0x000fe200078ec0ff */
[C---:B------:R-:W-:Y:S01]  /*da70*/  FMUL.FTZ R9, R2.reuse, R125 ;  /* 0x0000007d02097220 */ /* 0x040fe20000410000 */
[----:B------:R-:W-:Y:S01]  /*da80*/  LOP3.LUT R139, R139, R6, RZ, 0xc0, !PT ;  /* 0x000000068b8b7212 */ /* 0x000fe200078ec0ff */
[----:B------:R-:W-:Y:S01]  /*da90*/  FMUL.FTZ R16, R2, R116 ;  /* 0x0000007402107220 */ /* 0x000fe20000410000 */
[----:B------:R-:W-:Y:S01]  /*daa0*/  LOP3.LUT R136, R136, R5, RZ, 0xc0, !PT ;  /* 0x0000000588887212 */ /* 0x000fe200078ec0ff */
[C---:B------:R-:W-:Y:S01]  /*dab0*/  FMUL.FTZ R5, R2.reuse, R129 ;  /* 0x0000008102057220 */ /* 0x040fe20000410000 */
[----:B------:R-:W-:Y:S01]  /*dac0*/  LOP3.LUT R137, R137, R4, RZ, 0xc0, !PT ;  /* 0x0000000489897212 */ /* 0x000fe200078ec0ff */
[----:B------:R-:W-:Y:S01]  /*dad0*/  FMUL.FTZ R4, R2, R128 ;  /* 0x0000008002047220 */ /* 0x000fe20000410000 */
[----:B------:R-:W-:Y:S01]  /*dae0*/  MUFU.EX2 R226, R226 ;  /* 0x000000e200e27308 */ /* 0x000fe20000000800 */
[C---:B------:R-:W-:Y:S02]  /*daf0*/  FMUL.FTZ R6, R0.reuse, R130 ;  /* 0x0000008200067220 */ /* 0x040fe40000410000 */
[C---:B------:R-:W-:Y:S02]  /*db00*/  FMUL.FTZ R7, R0.reuse, R131 ;  /* 0x0000008300077220 */ /* 0x040fe40000410000 */
[----:B------:R-:W-:Y:S01]  /*db10*/  LDSM.16.MT88.4 R128, [R186+0xe800] ;  /* 0x00e80000ba80783b */ /* 0x000fe20000004200 */
[C---:B------:R-:W-:Y:S02]  /*db20*/  FMUL.FTZ R10, R0.reuse, R126 ;  /* 0x0000007e000a7220 */ /* 0x040fe40000410000 */
[----:B------:R-:W-:Y:S02]  /*db30*/  FMUL.FTZ R11, R0, R127 ;  /* 0x0000007f000b7220 */ /* 0x000fe40000410000 */
[C---:B------:R-:W-:Y:S01]  /*db40*/  HMMA.16816.F32 R4, R136.reuse, R12, R4 ;  /* 0x0000000c8804723c */ /* 0x040fe20000001804 */
[----:B------:R-:W-:Y:S01]  /*db50*/  FMUL.FTZ R17, R2, R117 ;  /* 0x0000007502117220 */ /* 0x000fe20000410000 */
[----:B------:R-:W-:Y:S01]  /*db60*/  MUFU.EX2 R229, R229 ;  /* 0x000000e500e57308 */ /* 0x000fe20000000800 */
[----:B------:R-:W-:Y:S01]  /*db70*/  LDSM.16.MT88.4 R124, [R188+0xe800] ;  /* 0x00e80000bc7c783b */ /* 0x000fe20000004200 */
[C---:B------:R-:W-:Y:S02]  /*db80*/  FMUL.FTZ R18, R0.reuse, R118 ;  /* 0x0000007600127220 */ /* 0x040fe40000410000 */
[----:B------:R-:W-:Y:S02]  /*db90*/  FMUL.FTZ R19, R0, R119 ;  /* 0x0000007700137220 */ /* 0x000fe40000410000 */
[C---:B------:R-:W-:Y:S01]  /*dba0*/  HMMA.16816.F32 R8, R136.reuse, R14, R8 ;  /* 0x0000000e8808723c */ /* 0x040fe20000001808 */
[C---:B------:R-:W-:Y:S02]  /*dbb0*/  FMUL.FTZ R12, R2.reuse, R120 ;  /* 0x00000078020c7220 */ /* 0x040fe40000410000 */
[----:B------:R-:W-:Y:S01]  /*dbc0*/  LDSM.16.MT88.4 R116, [R185+0xc800] ;  /* 0x00c80000b974783b */ /* 0x000fe20000004200 */
[C---:B------:R-:W-:Y:S01]  /*dbd0*/  FMUL.FTZ R13, R2.reuse, R121 ;  /* 0x00000079020d7220 */ /* 0x040fe20000410000 */
[----:B------:R-:W-:Y:S01]  /*dbe0*/  MUFU.EX2 R228, R228 ;  /* 0x000000e400e47308 */ /* 0x000fe20000000800 */
[----:B------:R-:W-:Y:S02]  /*dbf0*/  FMUL.FTZ R24, R2, R108 ;  /* 0x0000006c02187220 */ /* 0x000fe40000410000 */
[C---:B------:R-:W-:Y:S04]  /*dc00*/  FMUL.FTZ R14, R0.reuse, R122 ;  /* 0x0000007a000e7220 */ /* 0x040fe80000410000 */
[----:B------:R-:W-:Y:S02]  /*dc10*/  FMUL.FTZ R15, R0, R123 ;  /* 0x0000007b000f7220 */ /* 0x000fe40000410000 */
[----:B------:R-:W1:Y:S01]  /*dc20*/  LDSM.16.MT88.4 R120, [R184+0xc000] ;  /* 0x00c00000b878783b */ /* 0x000e620000004200 */
[----:B------:R-:W-:Y:S01]  /*dc30*/  FMUL.FTZ R25, R2, R109 ;  /* 0x0000006d02197220 */ /* 0x000fe20000410000 */
[----:B------:R-:W-:Y:S01]  /*dc40*/  MUFU.EX2 R231, R231 ;  /* 0x000000e700e77308 */ /* 0x000fe20000000800 */
[C---:B------:R-:W-:Y:S02]  /*dc50*/  FMUL.FTZ R26, R0.reuse, R110 ;  /* 0x0000006e001a7220 */ /* 0x040fe40000410000 */
[C---:B------:R-:W-:Y:S01]  /*dc60*/  HMMA.16816.F32 R12, R136.reuse, R20, R12 ;  /* 0x00000014880c723c */ /* 0x040fe2000000180c */
[----:B------:R-:W-:Y:S02]  /*dc70*/  FMUL.FTZ R27, R0, R111 ;  /* 0x0000006f001b7220 */ /* 0x000fe40000410000 */
[----:B------:R-:W-:Y:S01]  /*dc80*/  LDSM.16.MT88.4 R108, [R184+0xe000] ;  /* 0x00e00000b86c783b */ /* 0x000fe20000004200 */
[C---:B------:R-:W-:Y:S02]  /*dc90*/  FMUL.FTZ R32, R2.reuse, R100 ;  /* 0x0000006402207220 */ /* 0x040fe40000410000 */
[C---:B------:R-:W-:Y:S01]  /*dca0*/  FMUL.FTZ R33, R2.reuse, R101 ;  /* 0x0000006502217220 */ /* 0x040fe20000410000 */
[----:B------:R-:W-:Y:S01]  /*dcb0*/  MUFU.EX2 R234, R234 ;  /* 0x000000ea00ea7308 */ /* 0x000fe20000000800 */
[C---:B------:R-:W-:Y:S01]  /*dcc0*/  HMMA.16816.F32 R16, R136.reuse, R22, R16 ;  /* 0x000000168810723c */ /* 0x040fe20000001810 */
[C---:B------:R-:W-:Y:S03]  /*dcd0*/  FMUL.FTZ R20, R2.reuse, R112 ;  /* 0x0000007002147220 */ /* 0x040fe60000410000 */
[----:B------:R-:W-:Y:S02]  /*dce0*/  FMUL.FTZ R21, R2, R113 ;  /* 0x0000007102157220 */ /* 0x000fe40000410000 */
[C---:B------:R-:W-:Y:S02]  /*dcf0*/  FMUL.FTZ R34, R0.reuse, R102 ;  /* 0x0000006600227220 */ /* 0x040fe40000410000 */
[C---:B------:R-:W-:Y:S01]  /*dd00*/  FMUL.FTZ R22, R0.reuse, R114 ;  /* 0x0000007200167220 */ /* 0x040fe20000410000 */
[----:B------:R-:W-:Y:S03]  /*dd10*/  MUFU.EX2 R239, R239 ;  /* 0x000000ef00ef7308 */ /* 0x000fe60000000800 */
[C---:B------:R-:W-:Y:S02]  /*dd20*/  FMUL.FTZ R23, R0.reuse, R115 ;  /* 0x0000007300177220 */ /* 0x040fe40000410000 */
[----:B------:R-:W2:Y:S01]  /*dd30*/  LDSM.16.MT88.4 R112, [R188+0xe000] ;  /* 0x00e00000bc70783b */ /* 0x000ea20000004200 */
[----:B------:R-:W-:Y:S02]  /*dd40*/  FMUL.FTZ R35, R0, R103 ;  /* 0x0000006700237220 */ /* 0x000fe40000410000 */
[C---:B------:R-:W-:Y:S02]  /*dd50*/  FMUL.FTZ R36, R2.reuse, R36 ;  /* 0x0000002402247220 */ /* 0x040fe40000410000 */
[C---:B------:R-:W-:Y:S01]  /*dd60*/  HMMA.16816.F32 R20, R136.reuse, R28, R20 ;  /* 0x0000001c8814723c */ /* 0x040fe20000001814 */
[----:B------:R-:W-:Y:S01]  /*dd70*/  FMUL.FTZ R37, R2, R37 ;  /* 0x0000002502257220 */ /* 0x000fe20000410000 */
[----:B------:R-:W-:Y:S01]  /*dd80*/  MUFU.EX2 R222, R222 ;  /* 0x000000de00de7308 */ /* 0x000fe20000000800 */
[----:B------:R-:W-:Y:S01]  /*dd90*/  LDSM.16.MT88.4 R100, [R185+0xe000] ;  /* 0x00e00000b964783b */ /* 0x000fe20000004200 */
[C---:B------:R-:W-:Y:S02]  /*dda0*/  FMUL.FTZ R38, R0.reuse, R38 ;  /* 0x0000002600267220 */ /* 0x040fe40000410000 */
[----:B------:R-:W-:Y:S02]  /*ddb0*/  FMUL.FTZ R39, R0, R39 ;  /* 0x0000002700277220 */ /* 0x000fe40000410000 */
[C---:B------:R-:W-:Y:S01]  /*ddc0*/  HMMA.16816.F32 R24, R136.reuse, R30, R24 ;  /* 0x0000001e8818723c */ /* 0x040fe20000001818 */
[C---:B------:R-:W-:Y:S03]  /*ddd0*/  FMUL.FTZ R28, R2.reuse, R104 ;  /* 0x00000068021c7220 */ /* 0x040fe60000410000 */
[C---:B------:R-:W-:Y:S01]  /*dde0*/  FMUL.FTZ R29, R2.reuse, R105 ;  /* 0x00000069021d7220 */ /* 0x040fe20000410000 */
[----:B------:R-:W3:Y:S01]  /*ddf0*/  MUFU.EX2 R225, R225 ;  /* 0x000000e100e17308 */ /* 0x000ee20000000800 */
[----:B------:R-:W-:Y:S02]  /*de00*/  FMUL.FTZ R40, R2, R40 ;  /* 0x0000002802287220 */ /* 0x000fe40000410000 */
[C---:B------:R-:W-:Y:S04]  /*de10*/  FMUL.FTZ R30, R0.reuse, R106 ;  /* 0x0000006a001e7220 */ /* 0x040fe80000410000 */
[----:B------:R-:W-:Y:S02]  /*de20*/  FMUL.FTZ R31, R0, R107 ;  /* 0x0000006b001f7220 */ /* 0x000fe40000410000 */
[----:B------:R-:W4:Y:S01]  /*de30*/  LDSM.16.MT88.4 R104, [R186+0xe000] ;  /* 0x00e00000ba68783b */ /* 0x000f220000004200 */
[----:B------:R-:W-:Y:S01]  /*de40*/  FMUL.FTZ R41, R2, R41 ;  /* 0x0000002902297220 */ /* 0x000fe20000410000 */
[----:B------:R-:W-:Y:S01]  /*de50*/  MUFU.EX2 R227, R227 ;  /* 0x000000e300e37308 */ /* 0x000fe20000000800 */
[C---:B------:R-:W-:Y:S02]  /*de60*/  FMUL.FTZ R42, R0.reuse, R42 ;  /* 0x0000002a002a7220 */ /* 0x040fe40000410000 */
[C---:B-1----:R-:W-:Y:S01]  /*de70*/  HMMA.16816.F32 R28, R136.reuse, R120, R28 ;  /* 0x00000078881c723c */ /* 0x042fe2000000181c */
[----:B------:R-:W-:Y:S02]  /*de80*/  FMUL.FTZ R43, R0, R43 ;  /* 0x0000002b002b7220 */ /* 0x000fe40000410000 */
[C---:B------:R-:W-:Y:S02]  /*de90*/  FMUL.FTZ R44, R2.reuse, R44 ;  /* 0x0000002c022c7220 */ /* 0x040fe40000410000 */
[----:B------:R-:W-:Y:S02]  /*dea0*/  FMUL.FTZ R45, R2, R45 ;  /* 0x0000002d022d7220 */ /* 0x000fe40000410000 */
[C---:B------:R-:W-:Y:S01]  /*deb0*/  FMUL.FTZ R46, R0.reuse, R46 ;  /* 0x0000002e002e7220 */ /* 0x040fe20000410000 */
[C---:B------:R-:W-:Y:S01]  /*dec0*/  HMMA.16816.F32 R32, R136.reuse, R122, R32 ;  /* 0x0000007a8820723c */ /* 0x040fe20000001820 */
[----:B------:R-:W-:Y:S01]  /*ded0*/  LDSM.16.MT88.4 R120, [R184+0xc800] ;  /* 0x00c80000b878783b */ /* 0x000fe20000004200 */
[----:B------:R-:W1:Y:S02]  /*dee0*/  MUFU.EX2 R224, R224 ;  /* 0x000000e000e07308 */ /* 0x000e640000000800 */
[----:B------:R-:W-:Y:S02]  /*def0*/  FMUL.FTZ R47, R0, R47 ;  /* 0x0000002f002f7220 */ /* 0x000fe40000410000 */
[C---:B------:R-:W-:Y:S02]  /*df00*/  FMUL.FTZ R48, R2.reuse, R48 ;  /* 0x0000003002307220 */ /* 0x040fe40000410000 */
[C---:B--2---:R-:W-:Y:S01]  /*df10*/  HMMA.16816.F32 R36, R136.reuse, R112, R36 ;  /* 0x000000708824723c */ /* 0x044fe20000001824 */
[----:B------:R-:W-:Y:S03]  /*df20*/  FMUL.FTZ R49, R2, R49 ;  /* 0x0000003102317220 */ /* 0x000fe60000410000 */
[C---:B------:R-:W-:Y:S01]  /*df30*/  FMUL.FTZ R50, R0.reuse, R50 ;  /* 0x0000003200327220 */ /* 0x040fe20000410000 */
[----:B------:R-:W-:Y:S01]  /*df40*/  MUFU.EX2 R230, R230 ;  /* 0x000000e600e67308 */ /* 0x000fe20000000800 */
[----:B------:R-:W-:Y:S02]  /*df50*/  FMUL.FTZ R51, R0, R51 ;  /* 0x0000003300337220 */ /* 0x000fe40000410000 */
[C---:B------:R-:W-:Y:S01]  /*df60*/  HMMA.16816.F32 R40, R136.reuse, R114, R40 ;  /* 0x000000728828723c */ /* 0x040fe20000001828 */
[----:B------:R-:W-:Y:S03]  /*df70*/  LDSM.16.MT88.4 R112, [R186+0xc800] ;  /* 0x00c80000ba70783b */ /* 0x000fe60000004200 */
[C---:B------:R-:W-:Y:S02]  /*df80*/  FMUL.FTZ R52, R2.reuse, R52 ;  /* 0x0000003402347220 */ /* 0x040fe40000410000 */
[----:B------:R-:W-:Y:S01]  /*df90*/  FMUL.FTZ R53, R2, R53 ;  /* 0x0000003502357220 */ /* 0x000fe20000410000 */
[----:B------:R-:W-:Y:S01]  /*dfa0*/  MUFU.EX2 R232, R232 ;  /* 0x000000e800e87308 */ /* 0x000fe20000000800 */
[C---:B------:R-:W-:Y:S01]  /*dfb0*/  FMUL.FTZ R54, R0.reuse, R54 ;  /* 0x0000003600367220 */ /* 0x040fe20000410000 */
[C---:B----4-:R-:W-:Y:S03]  /*dfc0*/  HMMA.16816.F32 R44, R136.reuse, R104, R44 ;  /* 0x00000068882c723c */ /* 0x050fe6000000182c */
[----:B------:R-:W-:Y:S02]  /*dfd0*/  FMUL.FTZ R55, R0, R55 ;  /* 0x0000003700377220 */ /* 0x000fe40000410000 */
[C---:B------:R-:W-:Y:S02]  /*dfe0*/  FMUL.FTZ R56, R2.reuse, R56 ;  /* 0x0000003802387220 */ /* 0x040fe40000410000 */
[----:B------:R-:W-:Y:S01]  /*dff0*/  FMUL.FTZ R57, R2, R57 ;  /* 0x0000003902397220 */ /* 0x000fe20000410000 */
[----:B------:R-:W-:Y:S01]  /*e000*/  MUFU.EX2 R235, R235 ;  /* 0x000000eb00eb7308 */ /* 0x000fe20000000800 */
[C---:B------:R-:W-:Y:S01]  /*e010*/  FMUL.FTZ R58, R0.reuse, R58 ;  /* 0x0000003a003a7220 */ /* 0x040fe20000410000 */
[C---:B------:R-:W-:Y:S01]  /*e020*/  HMMA.16816.F32 R48, R136.reuse, R106, R48 ;  /* 0x0000006a8830723c */ /* 0x040fe20000001830 */
[----:B------:R-:W2:Y:S01]  /*e030*/  LDSM.16.MT88.4 R104, [R188+0x10000] ;  /* 0x01000000bc68783b */ /* 0x000ea20000004200 */
[----:B------:R-:W-:Y:S02]  /*e040*/  FMUL.FTZ R59, R0, R59 ;  /* 0x0000003b003b7220 */ /* 0x000fe40000410000 */
[C---:B------:R-:W-:Y:S04]  /*e050*/  FMUL.FTZ R60, R2.reuse, R60 ;  /* 0x0000003c023c7220 */ /* 0x040fe80000410000 */
[C---:B------:R-:W-:Y:S01]  /*e060*/  HMMA.16816.F32 R52, R136.reuse, R100, R52 ;  /* 0x000000648834723c */ /* 0x040fe20000001834 */
[----:B------:R-:W-:Y:S01]  /*e070*/  FMUL.FTZ R61, R2, R61 ;  /* 0x0000003d023d7220 */ /* 0x000fe20000410000 */
[----:B------:R-:W-:Y:S02]  /*e080*/  MUFU.EX2 R241, R241 ;  /* 0x000000f100f17308 */ /* 0x000fe40000000800 */
[C---:B------:R-:W-:Y:S02]  /*e090*/  FMUL.FTZ R62, R0.reuse, R62 ;  /* 0x0000003e003e7220 */ /* 0x040fe40000410000 */
[----:B------:R-:W-:Y:S02]  /*e0a0*/  FMUL.FTZ R63, R0, R63 ;  /* 0x0000003f003f7220 */ /* 0x000fe40000410000 */
[C---:B------:R-:W-:Y:S01]  /*e0b0*/  HMMA.16816.F32 R56, R136.reuse, R102, R56 ;  /* 0x000000668838723c */ /* 0x040fe20000001838 */
[----:B------:R-:W4:Y:S03]  /*e0c0*/  LDSM.16.MT88.4 R100, [R186+0x10000] ;  /* 0x01000000ba64783b */ /* 0x000f260000004200 */
[C---:B------:R-:W-:Y:S01]  /*e0d0*/  FMUL.FTZ R64, R2.reuse, R64 ;  /* 0x0000004002407220 */ /* 0x040fe20000410000 */
[----:B------:R-:W-:Y:S01]  /*e0e0*/  MUFU.EX2 R238, R238 ;  /* 0x000000ee00ee7308 */ /* 0x000fe20000000800 */
[----:B------:R-:W-:Y:S02]  /*e0f0*/  FMUL.FTZ R65, R2, R65 ;  /* 0x0000004102417220 */ /* 0x000fe40000410000 */
[C---:B------:R-:W-:Y:S01]  /*e100*/  HMMA.16816.F32 R60, R136.reuse, R108, R60 ;  /* 0x0000006c883c723c */ /* 0x040fe2000000183c */
[C---:B------:R-:W-:Y:S03]  /*e110*/  FMUL.FTZ R66, R0.reuse, R66 ;  /* 0x0000004200427220 */ /* 0x040fe60000410000 */
[----:B------:R-:W-:Y:S02]  /*e120*/  FMUL.FTZ R67, R0, R67 ;  /* 0x0000004300437220 */ /* 0x000fe40000410000 */
[C---:B------:R-:W-:Y:S01]  /*e130*/  FMUL.FTZ R68, R2.reuse, R68 ;  /* 0x0000004402447220 */ /* 0x040fe20000410000 */
[----:B------:R-:W-:Y:S01]  /*e140*/  MUFU.EX2 R243, R243 ;  /* 0x000000f300f37308 */ /* 0x000fe20000000800 */
[----:B------:R-:W-:Y:S03]  /*e150*/  FMUL.FTZ R69, R2, R69 ;  /* 0x0000004502457220 */ /* 0x000fe60000410000 */
[C---:B------:R-:W-:Y:S01]  /*e160*/  HMMA.16816.F32 R64, R136.reuse, R110, R64 ;  /* 0x0000006e8840723c */ /* 0x040fe20000001840 */
[----:B------:R-:W5:Y:S01]  /*e170*/  LDSM.16.MT88.4 R108, [R185+0x10000] ;  /* 0x01000000b96c783b */ /* 0x000f620000004200 */
[C---:B------:R-:W-:Y:S02]  /*e180*/  FMUL.FTZ R70, R0.reuse, R70 ;  /* 0x0000004600467220 */ /* 0x040fe40000410000 */
[----:B------:R-:W-:Y:S02]  /*e190*/  FMUL.FTZ R71, R0, R71 ;  /* 0x0000004700477220 */ /* 0x000fe40000410000 */
[C---:B------:R-:W-:Y:S01]  /*e1a0*/  FMUL.FTZ R72, R2.reuse, R72 ;  /* 0x0000004802487220 */ /* 0x040fe20000410000 */
[----:B------:R-:W-:Y:S01]  /*e1b0*/  MUFU.EX2 R240, R240 ;  /* 0x000000f000f07308 */ /* 0x000fe20000000800 */
[----:B------:R-:W-:Y:S03]  /*e1c0*/  FMUL.FTZ R73, R2, R73 ;  /* 0x0000004902497220 */ /* 0x000fe60000410000 */
[C---:B--2---:R-:W-:Y:S01]  /*e1d0*/  HMMA.16816.F32 R68, R136.reuse, R104, R68 ;  /* 0x000000688844723c */ /* 0x044fe20000001844 */
[C---:B------:R-:W-:Y:S02]  /*e1e0*/  FMUL.FTZ R74, R0.reuse, R74 ;  /* 0x0000004a004a7220 */ /* 0x040fe40000410000 */
[----:B------:R-:W-:Y:S02]  /*e1f0*/  FMUL.FTZ R75, R0, R75 ;  /* 0x0000004b004b7220 */ /* 0x000fe40000410000 */
[C---:B------:R-:W-:Y:S02]  /*e200*/  FMUL.FTZ R76, R2.reuse, R76 ;  /* 0x0000004c024c7220 */ /* 0x040fe40000410000 */
[----:B------:R-:W-:Y:S01]  /*e210*/  FMUL.FTZ R77, R2, R77 ;  /* 0x0000004d024d7220 */ /* 0x000fe20000410000 */
[----:B------:R-:W-:Y:S01]  /*e220*/  LOP3.LUT R104, R247, UR16, R244, 0x96, !PT ;  /* 0x00000010f7687c12 */ /* 0x000fe2000f8e96f4 */
[C---:B------:R-:W-:Y:S01]  /*e230*/  FMUL.FTZ R78, R0.reuse, R78 ;  /* 0x0000004e004e7220 */ /* 0x040fe20000410000 */
[C---:B------:R-:W-:Y:S02]  /*e240*/  HMMA.16816.F32 R72, R136.reuse, R106, R72 ;  /* 0x0000006a8848723c */ /* 0x040fe40000001848 */
[----:B------:R-:W-:Y:S02]  /*e250*/  FMUL.FTZ R79, R0, R79 ;  /* 0x0000004f004f7220 */ /* 0x000fe40000410000 */
[C---:B------:R-:W-:Y:S02]  /*e260*/  FMUL.FTZ R80, R2.reuse, R80 ;  /* 0x0000005002507220 */ /* 0x040fe40000410000 */
[----:B------:R-:W-:Y:S02]  /*e270*/  FMUL.FTZ R81, R2, R81 ;  /* 0x0000005102517220 */ /* 0x000fe40000410000 */
[C---:B------:R-:W-:Y:S01]  /*e280*/  FMUL.FTZ R82, R0.reuse, R82 ;  /* 0x0000005200527220 */ /* 0x040fe20000410000 */
[C---:B----4-:R-:W-:Y:S03]  /*e290*/  HMMA.16816.F32 R76, R136.reuse, R100, R76 ;  /* 0x00000064884c723c */ /* 0x050fe6000000184c */
[----:B------:R-:W-:Y:S02]  /*e2a0*/  FMUL.FTZ R83, R0, R83 ;  /* 0x0000005300537220 */ /* 0x000fe40000410000 */
[C---:B------:R-:W-:Y:S02]  /*e2b0*/  FMUL.FTZ R84, R2.reuse, R84 ;  /* 0x0000005402547220 */ /* 0x040fe40000410000 */
[----:B------:R-:W-:Y:S02]  /*e2c0*/  FMUL.FTZ R85, R2, R85 ;  /* 0x0000005502557220 */ /* 0x000fe40000410000 */
[C---:B------:R-:W-:Y:S01]  /*e2d0*/  FMUL.FTZ R86, R0.reuse, R86 ;  /* 0x0000005600567220 */ /* 0x040fe20000410000 */
[C---:B------:R-:W-:Y:S01]  /*e2e0*/  HMMA.16816.F32 R80, R136.reuse, R102, R80 ;  /* 0x000000668850723c */ /* 0x040fe20000001850 */
[----:B------:R-:W2:Y:S01]  /*e2f0*/  LDSM.16.MT88.4 R100, [R184+0x10000] ;  /* 0x01000000b864783b */ /* 0x000ea20000004200 */
[----:B------:R-:W-:Y:S02]  /*e300*/  FMUL.FTZ R87, R0, R87 ;  /* 0x0000005700577220 */ /* 0x000fe40000410000 */
[----:B------:R-:W-:Y:S04]  /*e310*/  IMAD.WIDE.U32 R104, R104, -0x2daee0ad, RZ ;  /* 0xd2511f5368687825 */ /* 0x000fe800078e00ff */
[C---:B------:R-:W-:Y:S01]  /*e320*/  FMUL.FTZ R88, R2.reuse, R88 ;  /* 0x0000005802587220 */ /* 0x040fe20000410000 */
[C---:B-----5:R-:W-:Y:S03]  /*e330*/  HMMA.16816.F32 R84, R136.reuse, R108, R84 ;  /* 0x0000006c8854723c */ /* 0x060fe60000001854 */
[----:B------:R-:W-:Y:S01]  /*e340*/  LOP3.LUT R242, R105, UR21, R242, 0x96, !PT ;  /* 0x0000001569f27c12 */ /* 0x000fe2000f8e96f2 */
[----:B------:R-:W-:Y:S01]  /*e350*/  FMUL.FTZ R89, R2, R89 ;  /* 0x0000005902597220 */ /* 0x000fe20000410000 */
[----:B------:R-:W-:Y:S01]  /*e360*/  LOP3.LUT R105, R104, 0xffff, RZ, 0xc0, !PT ;  /* 0x0000ffff68697812 */ /* 0x000fe200078ec0ff */
[----:B------:R-:W-:Y:S01]  /*e370*/  FMUL.FTZ R90, R0, R90 ;  /* 0x0000005a005a7220 */ /* 0x000fe20000410000 */
[----:B------:R-:W-:Y:S01]  /*e380*/  LOP3.LUT R108, R242, 0xffff, RZ, 0xc0, !PT ;  /* 0x0000fffff26c7812 */ /* 0x000fe200078ec0ff */
[----:B------:R-:W-:Y:S01]  /*e390*/  FMUL.FTZ R91, R0, R91 ;  /* 0x0000005b005b7220 */ /* 0x000fe20000410000 */
[----:B------:R-:W-:Y:S03]  /*e3a0*/  SHF.R.U32.HI R107, RZ, 0x10, R104 ;  /* 0x00000010ff6b7819 */ /* 0x000fe60000011668 */
[----:B------:R-:W-:Y:S01]  /*e3b0*/  SHF.R.U32.HI R109, RZ, 0x8, R108 ;  /* 0x00000008ff6d7819 */ /* 0x000fe2000001166c */
[----:B------:R-:W-:Y:S01]  /*e3c0*/  FMUL.FTZ R92, R2, R92 ;  /* 0x0000005c025c7220 */ /* 0x000fe20000410000 */
[----:B------:R-:W-:Y:S01]  /*e3d0*/  LOP3.LUT R106, R104, 0xff, RZ, 0xc0, !PT ;  /* 0x000000ff686a7812 */ /* 0x000fe200078ec0ff */
[C---:B------:R-:W-:Y:S01]  /*e3e0*/  HMMA.16816.F32 R88, R136.reuse, R110, R88 ;  /* 0x0000006e8858723c */ /* 0x040fe20000001858 */
[----:B------:R-:W-:Y:S01]  /*e3f0*/  SHF.R.U32.HI R134, RZ, 0x18, R104 ;  /* 0x00000018ff867819 */ /* 0x000fe20000011668 */
[----:B------:R-:W-:Y:S01]  /*e400*/  FMUL.FTZ R93, R2, R93 ;  /* 0x0000005d025d7220 */ /* 0x000fe20000410000 */
[----:B------:R-:W-:Y:S01]  /*e410*/  LOP3.LUT R104, R242, 0xff, RZ, 0xc0, !PT ;  /* 0x000000fff2687812 */ /* 0x000fe200078ec0ff */
[C---:B------:R-:W-:Y:S01]  /*e420*/  FMUL.FTZ R94, R0.reuse, R94 ;  /* 0x0000005e005e7220 */ /* 0x040fe20000410000 */
[----:B------:R-:W-:Y:S01]  /*e430*/  SHF.R.U32.HI R105, RZ, 0x8, R105 ;  /* 0x00000008ff697819 */ /* 0x000fe20000011669 */
[----:B------:R-:W-:Y:S01]  /*e440*/  FMUL.FTZ R95, R0, R95 ;  /* 0x0000005f005f7220 */ /* 0x000fe20000410000 */
[----:B------:R-:W-:Y:S01]  /*e450*/  PRMT R104, R104, 0x5410, R109 ;  /* 0x0000541068687816 */ /* 0x000fe2000000006d */
[C---:B------:R-:W-:Y:S01]  /*e460*/  FMUL.FTZ R96, R2.reuse, R96 ;  /* 0x0000006002607220 */ /* 0x040fe20000410000 */
[----:B------:R-:W4:Y:S03]  /*e470*/  LDSM.16.MT88.4 R108, [R188+0xc800] ;  /* 0x00c80000bc6c783b */ /* 0x000f260000004200 */
[----:B------:R-:W-:Y:S01]  /*e480*/  SHF.R.U32.HI R150, RZ, 0x10, R242 ;  /* 0x00000010ff967819 */ /* 0x000fe200000116f2 */
[----:B------:R-:W-:Y:S01]  /*e490*/  FMUL.FTZ R97, R2, R97 ;  /* 0x0000006102617220 */ /* 0x000fe20000410000 */
[----:B------:R-:W-:Y:S01]  /*e4a0*/  LOP3.LUT R107, R107, 0xff, RZ, 0xc0, !PT ;  /* 0x000000ff6b6b7812 */ /* 0x000fe200078ec0ff */
[----:B------:R-:W-:Y:S01]  /*e4b0*/  FMUL.FTZ R98, R0, R98 ;  /* 0x0000006200627220 */ /* 0x000fe20000410000 */
[----:B------:R-:W-:Y:S01]  /*e4c0*/  PRMT R106, R106, 0x5410, R105 ;  /* 0x000054106a6a7816 */ /* 0x000fe20000000069 */
[C---:B--2---:R-:W-:Y:S01]  /*e4d0*/  HMMA.16816.F32 R92, R136.reuse, R100, R92 ;  /* 0x00000064885c723c */ /* 0x044fe2000000185c */
[----:B------:R-:W-:Y:S01]  /*e4e0*/  PRMT R134, R107, 0x5410, R134 ;  /* 0x000054106b867816 */ /* 0x000fe20000000086 */
[----:B------:R-:W-:Y:S01]  /*e4f0*/  FMUL.FTZ R99, R0, R99 ;  /* 0x0000006300637220 */ /* 0x000fe20000410000 */
[----:B------:R-:W-:Y:S01]  /*e500*/  SHF.R.U32.HI R107, RZ, 0x18, R242 ;  /* 0x00000018ff6b7819 */ /* 0x000fe200000116f2 */
[--C-:B------:R-:W-:Y:S01]  /*e510*/  HSET2.LE.AND R106, R106, R209.reuse, PT ;  /* 0x000000d16a6a7233 */ /* 0x100fe20003803000 */
[----:B------:R-:W-:Y:S01]  /*e520*/  LOP3.LUT R150, R150, 0xff, RZ, 0xc0, !PT ;  /* 0x000000ff96967812 */ /* 0x000fe200078ec0ff */
[--C-:B------:R-:W-:Y:S01]  /*e530*/  HSET2.LE.AND R104, R104, R209.reuse, PT ;  /* 0x000000d168687233 */ /* 0x100fe20003803000 */
[----:B---3--:R-:W-:Y:S01]  /*e540*/  F2FP.PACK_AB R105, R225, R222 ;  /* 0x000000dee169723e */ /* 0x008fe200000000ff */
[----:B------:R-:W-:Y:S01]  /*e550*/  FFMA.FTZ R242, R144, c[0x0][0x23c], -R146 ;  /* 0x00008f0090f27a23 */ /* 0x000fe20000010892 */
[----:B------:R-:W-:Y:S01]  /*e560*/  HMMA.16816.F32 R96, R136, R102, R96 ;  /* 0x000000668860723c */ /* 0x000fe20000001860 */
[----:B------:R-:W-:Y:S02]  /*e570*/  LDSM.16.MT88.4 R136, [R186+0xf000] ;  /* 0x00f00000ba88783b */ /* 0x000fe40000004200 */
[----:B------:R-:W-:Y:S01]  /*e580*/  PRMT R150, R150, 0x5410, R107 ;  /* 0x0000541096967816 */ /* 0x000fe2000000006b */
[--C-:B------:R-:W-:Y:S01]  /*e590*/  HSET2.LE.AND R107, R134, R209.reuse, PT ;  /* 0x000000d1866b7233 */ /* 0x100fe20003803000 */
[----:B------:R-:W-:Y:S01]  /*e5a0*/  LOP3.LUT R106, R106, R105, RZ, 0xc0, !PT ;  /* 0x000000696a6a7212 */ /* 0x000fe200078ec0ff */
[----:B------:R-:W-:Y:S01]  /*e5b0*/  FFMA.FTZ R233, R233, c[0x0][0x23c], -R148 ;  /* 0x00008f00e9e97a23 */ /* 0x000fe20000010894 */
[----:B------:R-:W-:Y:S01]  /*e5c0*/  F2FP.PACK_AB R101, R229, R226 ;  /* 0x000000e2e565723e */ /* 0x000fe200000000ff */
[--C-:B------:R-:W-:Y:S01]  /*e5d0*/  HSET2.LE.AND R105, R150, R209.reuse, PT ;  /* 0x000000d196697233 */ /* 0x100fe20003803000 */
[----:B------:R-:W-:Y:S01]  /*e5e0*/  F2FP.PACK_AB R100, R231, R228 ;  /* 0x000000e4e764723e */ /* 0x000fe200000000ff */
[----:B------:R-:W-:Y:S02]  /*e5f0*/  MUFU.EX2 R242, R242 ;  /* 0x000000f200f27308 */ /* 0x000fe40000000800 */
[----:B-1----:R-:W-:Y:S01]  /*e600*/  F2FP.PACK_AB R134, R224, R227 ;  /* 0x000000e3e086723e */ /* 0x002fe200000000ff */
[----:B------:R-:W-:Y:S01]  /*e610*/  FFMA.FTZ R223, R2, R215, R223 ;  /* 0x000000d702df7223 */ /* 0x000fe200000100df */
[----:B------:R-:W-:Y:S01]  /*e620*/  LOP3.LUT R104, R104, R101, RZ, 0xc0, !PT ;  /* 0x0000006568687212 */ /* 0x000fe200078ec0ff */
[----:B------:R-:W-:Y:S01]  /*e630*/  FFMA.FTZ R170, R0, R211, R170 ;  /* 0x000000d300aa7223 */ /* 0x000fe200000100aa */
[----:B------:R-:W-:Y:S01]  /*e640*/  LOP3.LUT R107, R107, R134, RZ, 0xc0, !PT ;  /* 0x000000866b6b7212 */ /* 0x000fe200078ec0ff */
[----:B------:R-:W-:Y:S01]  /*e650*/  FADD.FTZ R223, R214, R223 ;  /* 0x000000dfd6df7221 */ /* 0x000fe20000010000 */
[----:B------:R-:W-:Y:S01]  /*e660*/  LOP3.LUT R105, R105, R100, RZ, 0xc0, !PT ;  /* 0x0000006469697212 */ /* 0x000fe200078ec0ff */
[----:B------:R-:W-:Y:S01]  /*e670*/  FADD.FTZ R169, R169, R170 ;  /* 0x000000aaa9a97221 */ /* 0x000fe20000010000 */
[----:B------:R-:W1:Y:S01]  /*e680*/  LDSM.16.MT88.4 R100, [R184+0xe800] ;  /* 0x00e80000b864783b */ /* 0x000e620000004200 */
[----:B------:R-:W2:Y:S01]  /*e690*/  MUFU.EX2 R233, R233 ;  /* 0x000000e900e97308 */ /* 0x000ea20000000800 */
[----:B------:R-:W-:Y:S02]  /*e6a0*/  FADD.FTZ R210, R210, R223 ;  /* 0x000000dfd2d27221 */ /* 0x000fe40000010000 */
[----:B------:R-:W-:Y:S01]  /*e6b0*/  FADD.FTZ R168, R168, R169 ;  /* 0x000000a9a8a87221 */ /* 0x000fe20000010000 */
[C---:B----4-:R-:W-:Y:S01]  /*e6c0*/  HMMA.16816.F32 R4, R104.reuse, R108, R4 ;  /* 0x0000006c6804723c */ /* 0x050fe20000001804 */
[----:B------:R-:W-:Y:S02]  /*e6d0*/  FADD.FTZ R171, R171, R210 ;  /* 0x000000d2abab7221 */ /* 0x000fe40000010000 */
[----:B------:R-:W-:Y:S02]  /*e6e0*/  FADD.FTZ R135, R135, R168 ;  /* 0x000000a887877221 */ /* 0x000fe40000010000 */
[----:B------:R-:W-:Y:S02]  /*e6f0*/  FADD.FTZ R226, R226, R171 ;  /* 0x000000abe2e27221 */ /* 0x000fe40000010000 */
[----:B------:R-:W-:Y:S01]  /*e700*/  FADD.FTZ R0, R228, R135 ;  /* 0x00000087e4007221 */ /* 0x000fe20000010000 */
[C---:B------:R-:W-:Y:S01]  /*e710*/  HMMA.16816.F32 R8, R104.reuse, R110, R8 ;  /* 0x0000006e6808723c */ /* 0x040fe20000001808 */
[----:B------:R-:W3:Y:S03]  /*e720*/  LDSM.16.MT88.4 R108, [R188+0x10800] ;  /* 0x01080000bc6c783b */ /* 0x000ee60000004200 */
[----:B------:R-:W-:Y:S02]  /*e730*/  FADD.FTZ R229, R229, R226 ;  /* 0x000000e2e5e57221 */ /* 0x000fe40000010000 */
[----:B------:R-:W-:Y:S02]  /*e740*/  FADD.FTZ R0, R231, R0 ;  /* 0x00000000e7007221 */ /* 0x000fe40000010000 */
[C---:B------:R-:W-:Y:S01]  /*e750*/  HMMA.16816.F32 R12, R104.reuse, R112, R12 ;  /* 0x00000070680c723c */ /* 0x040fe2000000180c */
[----:B------:R-:W-:Y:S03]  /*e760*/  FADD.FTZ R222, R222, R229 ;  /* 0x000000e5dede7221 */ /* 0x000fe60000010000 */
[----:B------:R-:W-:Y:S02]  /*e770*/  IMAD.MOV.U32 R2, RZ, RZ, R3 ;  /* 0x000000ffff027224 */ /* 0x000fe400078e0003 */
[----:B------:R-:W-:Y:S02]  /*e780*/  FADD.FTZ R225, R225, R222 ;  /* 0x000000dee1e17221 */ /* 0x000fe40000010000 */
[C---:B------:R-:W-:Y:S01]  /*e790*/  HMMA.16816.F32 R16, R104.reuse, R114, R16 ;  /* 0x000000726810723c */ /* 0x040fe20000001810 */
[----:B------:R-:W4:Y:S07]  /*e7a0*/  LDSM.16.MT88.4 R112, [R186+0x10800] ;  /* 0x01080000ba70783b */ /* 0x000f2e0000004200 */
[C---:B------:R-:W-:Y:S07]  /*e7b0*/  HMMA.16816.F32 R20, R104.reuse, R116, R20 ;  /* 0x000000746814723c */ /* 0x040fee0000001814 */
[----:B------:R-:W-:Y:S01]  /*e7c0*/  IMAD.U32 R117, RZ, RZ, UR30 ;  /* 0x0000001eff757e24 */ /* 0x000fe2000f8e00ff */
[C---:B------:R-:W-:Y:S04]  /*e7d0*/  HMMA.16816.F32 R24, R104.reuse, R118, R24 ;  /* 0x000000766818723c */ /* 0x040fe80000001818 */
[----:B------:R-:W-:Y:S04]  /*e7e0*/  LOP3.LUT R116, R219, UR23, R117, 0x96, !PT ;  /* 0x00000017db747c12 */ /* 0x000fe8000f8e9675 */
[C---:B------:R-:W-:Y:S08]  /*e7f0*/  HMMA.16816.F32 R28, R104.reuse, R120, R28 ;  /* 0x00000078681c723c */ /* 0x040ff0000000181c */
[C---:B------:R-:W-:Y:S01]  /*e800*/  HMMA.16816.F32 R32, R104.reuse, R122, R32 ;  /* 0x0000007a6820723c */ /* 0x040fe20000001820 */
[----:B------:R-:W-:Y:S07]  /*e810*/  LDSM.16.MT88.4 R120, [R185+0xd000] ;  /* 0x00d00000b978783b */ /* 0x000fee0000004200 */
[C---:B------:R-:W-:Y:S08]  /*e820*/  HMMA.16816.F32 R36, R104.reuse, R124, R36 ;  /* 0x0000007c6824723c */ /* 0x040ff00000001824 */
[C---:B------:R-:W-:Y:S08]  /*e830*/  HMMA.16816.F32 R40, R104.reuse, R126, R40 ;  /* 0x0000007e6828723c */ /* 0x040ff00000001828 */
[C---:B------:R-:W-:Y:S08]  /*e840*/  HMMA.16816.F32 R44, R104.reuse, R128, R44 ;  /* 0x00000080682c723c */ /* 0x040ff0000000182c */
[C---:B------:R-:W-:Y:S01]  /*e850*/  HMMA.16816.F32 R48, R104.reuse, R130, R48 ;  /* 0x000000826830723c */ /* 0x040fe20000001830 */
[----:B------:R-:W-:Y:S07]  /*e860*/  LDSM.16.MT88.4 R128, [R188+0xf000] ;  /* 0x00f00000bc80783b */ /* 0x000fee0000004200 */
[C---:B------:R-:W-:Y:S08]  /*e870*/  HMMA.16816.F32 R52, R104.reuse, R140, R52 ;  /* 0x0000008c6834723c */ /* 0x040ff00000001834 */
[C---:B------:R-:W-:Y:S01]  /*e880*/  HMMA.16816.F32 R56, R104.reuse, R142, R56 ;  /* 0x0000008e6838723c */ /* 0x040fe20000001838 */
[----:B------:R-:W-:Y:S07]  /*e890*/  LDSM.16.MT88.4 R140, [R185+0xf000] ;  /* 0x00f00000b98c783b */ /* 0x000fee0000004200 */
[C---:B-1----:R-:W-:Y:S07]  /*e8a0*/  HMMA.16816.F32 R60, R104.reuse, R100, R60 ;  /* 0x00000064683c723c */ /* 0x042fee000000183c */
[----:B------:R-:W-:Y:S01]  /*e8b0*/  IMAD.WIDE.U32 R100, R116, -0x326172a9, RZ ;  /* 0xcd9e8d5774647825 */ /* 0x000fe200078e00ff */
[C---:B------:R-:W-:Y:S04]  /*e8c0*/  HMMA.16816.F32 R64, R104.reuse, R102, R64 ;  /* 0x000000666840723c */ /* 0x040fe80000001840 */
[----:B------:R-:W-:Y:S02]  /*e8d0*/  LOP3.LUT R116, R101, UR5, R216, 0x96, !PT ;  /* 0x0000000565747c12 */ /* 0x000fe4000f8e96d8 */
[----:B------:R-:W-:Y:S01]  /*e8e0*/  LOP3.LUT R117, R237, UR29, R100, 0x96, !PT ;  /* 0x0000001ded757c12 */ /* 0x000fe2000f8e9664 */
[----:B------:R-:W-:Y:S01]  /*e8f0*/  FFMA.FTZ R237, R161, c[0x0][0x23c], -R148 ;  /* 0x00008f00a1ed7a23 */ /* 0x000fe20000010894 */
[C---:B---3--:R-:W-:Y:S01]  /*e900*/  HMMA.16816.F32 R68, R104.reuse, R108, R68 ;  /* 0x0000006c6844723c */ /* 0x048fe20000001844 */
[----:B------:R-:W1:Y:S03]  /*e910*/  LDSM.16.MT88.4 R100, [R185+0x10800] ;  /* 0x01080000b964783b */ /* 0x000e660000004200 */
[----:B------:R-:W-:Y:S01]  /*e920*/  IMAD.WIDE.U32 R118, R116, -0x2daee0ad, RZ ;  /* 0xd2511f5374767825 */ /* 0x000fe200078e00ff */
[----:B------:R-:W3:Y:S03]  /*e930*/  MUFU.EX2 R237, R237 ;  /* 0x000000ed00ed7308 */ /* 0x000ee60000000800 */
[C---:B------:R-:W-:Y:S01]  /*e940*/  HMMA.16816.F32 R72, R104.reuse, R110, R72 ;  /* 0x0000006e6848723c */ /* 0x040fe20000001848 */
[----:B------:R-:W-:Y:S03]  /*e950*/  IMAD.WIDE.U32 R116, R117, -0x2daee0ad, RZ ;  /* 0xd2511f5375747825 */ /* 0x000fe600078e00ff */
[----:B------:R-:W-:Y:S02]  /*e960*/  LOP3.LUT R108, R119, UR28, R212, 0x96, !PT ;  /* 0x0000001c776c7c12 */ /* 0x000fe4000f8e96d4 */
[----:B------:R-:W-:Y:S02]  /*e970*/  LOP3.LUT R166, R117, UR26, R118, 0x96, !PT ;  /* 0x0000001a75a67c12 */ /* 0x000fe4000f8e9676 */
[C---:B----4-:R-:W-:Y:S01]  /*e980*/  HMMA.16816.F32 R76, R104.reuse, R112, R76 ;  /* 0x00000070684c723c */ /* 0x050fe2000000184c */
[----:B------:R-:W-:Y:S04]  /*e990*/  IMAD.WIDE.U32 R108, R108, -0x326172a9, RZ ;  /* 0xcd9e8d576c6c7825 */ /* 0x000fe800078e00ff */
[----:B------:R-:W-:Y:S01]  /*e9a0*/  IMAD.WIDE.U32 R166, R166, -0x326172a9, RZ ;  /* 0xcd9e8d57a6a67825 */ /* 0x000fe200078e00ff */
[----:B------:R-:W-:Y:S02]  /*e9b0*/  LOP3.LUT R236, R109, UR27, R236, 0x96, !PT ;  /* 0x0000001b6dec7c12 */ /* 0x000fe4000f8e96ec */
[C---:B------:R-:W-:Y:S04]  /*e9c0*/  HMMA.16816.F32 R80, R104.reuse, R114, R80 ;  /* 0x000000726850723c */ /* 0x040fe80000001850 */
[----:B------:R-:W-:Y:S01]  /*e9d0*/  LOP3.LUT R162, R167, UR25, R108, 0x96, !PT ;  /* 0x00000019a7a27c12 */ /* 0x000fe2000f8e966c */
[----:B------:R-:W-:Y:S01]  /*e9e0*/  IMAD.WIDE.U32 R112, R236, -0x2daee0ad, RZ ;  /* 0xd2511f53ec707825 */ /* 0x000fe200078e00ff */
[----:B------:R-:W4:Y:S03]  /*e9f0*/  LDSM.16.MT88.4 R108, [R184+0x10800] ;  /* 0x01080000b86c783b */ /* 0x000f260000004200 */
[----:B------:R-:W-:Y:S03]  /*ea00*/  IMAD.WIDE.U32 R162, R162, -0x2daee0ad, RZ ;  /* 0xd2511f53a2a27825 */ /* 0x000fe600078e00ff */
[----:B------:R-:W-:Y:S01]  /*ea10*/  LOP3.LUT R158, R113, UR24, R116, 0x96, !PT ;  /* 0x00000018719e7c12 */ /* 0x000fe2000f8e9674 */
[----:B------:R-:W-:Y:S01]  /*ea20*/  FFMA.FTZ R236, R159, c[0x0][0x23c], -R146 ;  /* 0x00008f009fec7a23 */ /* 0x000fe20000010892 */
[----:B------:R-:W-:Y:S01]  /*ea30*/  LOP3.LUT R112, R163, UR15, R112, 0x96, !PT ;  /* 0x0000000fa3707c12 */ /* 0x000fe2000f8e9670 */
[----:B------:R-:W-:Y:S01]  /*ea40*/  LDSM.16.MT88.4 R116, [R186+0xd000] ;  /* 0x00d00000ba74783b */ /* 0x000fe20000004200 */
[----:B------:R-:W-:Y:S01]  /*ea50*/  FFMA.FTZ R146, R133, c[0x0][0x23c], -R146 ;  /* 0x00008f0085927a23 */ /* 0x000fe20000010892 */
[C---:B-1----:R-:W-:Y:S01]  /*ea60*/  HMMA.16816.F32 R84, R104.reuse, R100, R84 ;  /* 0x000000646854723c */ /* 0x042fe20000001854 */
[----:B------:R-:W-:Y:S01]  /*ea70*/  IMAD.WIDE.U32 R158, R158, -0x326172a9, RZ ;  /* 0xcd9e8d579e9e7825 */ /* 0x000fe200078e00ff */
[----:B------:R-:W1:Y:S03]  /*ea80*/  MUFU.EX2 R236, R236 ;  /* 0x000000ec00ec7308 */ /* 0x000e660000000800 */
[----:B------:R-:W-:Y:S03]  /*ea90*/  IMAD.WIDE.U32 R114, R112, -0x326172a9, RZ ;  /* 0xcd9e8d5770727825 */ /* 0x000fe600078e00ff */
[C---:B------:R-:W-:Y:S04]  /*eaa0*/  HMMA.16816.F32 R88, R104.reuse, R102, R88 ;  /* 0x000000666858723c */ /* 0x040fe80000001858 */
[C---:B------:R-:W-:Y:S01]  /*eab0*/  LOP3.LUT R113, R114.reuse, 0xffff, RZ, 0xc0, !PT ;  /* 0x0000ffff72717812 */ /* 0x040fe200078ec0ff */
[----:B------:R5:W-:Y:S01]  /*eac0*/  MUFU.EX2 R133, R146 ;  /* 0x0000009200857308 */ /* 0x000be20000000800 */
[----:B------:R-:W-:Y:S02]  /*ead0*/  LOP3.LUT R100, R114, 0xff, RZ, 0xc0, !PT ;  /* 0x000000ff72647812 */ /* 0x000fe400078ec0ff */
[----:B------:R-:W-:Y:S04]  /*eae0*/  SHF.R.U32.HI R113, RZ, 0x8, R113 ;  /* 0x00000008ff717819 */ /* 0x000fe80000011671 */
[----:B------:R-:W-:Y:S02]  /*eaf0*/  SHF.R.U32.HI R101, RZ, 0x10, R114 ;  /* 0x00000010ff657819 */ /* 0x000fe40000011672 */
[----:B------:R-:W-:Y:S02]  /*eb00*/  LOP3.LUT R124, R115, UR4, R158, 0x96, !PT ;  /* 0x00000004737c7c12 */ /* 0x000fe4000f8e969e */
[----:B------:R-:W-:Y:S02]  /*eb10*/  SHF.R.U32.HI R134, RZ, 0x18, R114 ;  /* 0x00000018ff867819 */ /* 0x000fe40000011672 */
[----:B------:R-:W-:Y:S02]  /*eb20*/  PRMT R100, R100, 0x5410, R113 ;  /* 0x0000541064647816 */ /* 0x000fe40000000071 */
[----:B------:R-:W5:Y:S01]  /*eb30*/  LDSM.16.MT88.4 R112, [R188+0xd000] ;  /* 0x00d00000bc70783b */ /* 0x000f620000004200 */
[C---:B----4-:R-:W-:Y:S01]  /*eb40*/  HMMA.16816.F32 R92, R104.reuse, R108, R92 ;  /* 0x0000006c685c723c */ /* 0x050fe2000000185c */
[----:B------:R-:W-:Y:S01]  /*eb50*/  LOP3.LUT R127, R101, 0xff, RZ, 0xc0, !PT ;  /* 0x000000ff657f7812 */ /* 0x000fe200078ec0ff */
[--C-:B------:R-:W-:Y:S01]  /*eb60*/  HSET2.LE.AND R102, R100, R209.reuse, PT ;  /* 0x000000d164667233 */ /* 0x100fe20003803000 */
[C---:B------:R-:W-:Y:S02]  /*eb70*/  LOP3.LUT R101, R124.reuse, 0xffff, RZ, 0xc0, !PT ;  /* 0x0000ffff7c657812 */ /* 0x040fe400078ec0ff */
[--C-:B------:R-:W-:Y:S02]  /*eb80*/  SHF.R.U32.HI R150, RZ, 0x10, R124.reuse ;  /* 0x00000010ff967819 */ /* 0x100fe4000001167c */
[----:B------:R-:W-:Y:S01]  /*eb90*/  LOP3.LUT R125, R124, 0xff, RZ, 0xc0, !PT ;  /* 0x000000ff7c7d7812 */ /* 0x000fe200078ec0ff */
[----:B------:R-:W-:Y:S01]  /*eba0*/  HMMA.16816.F32 R96, R104, R110, R96 ;  /* 0x0000006e6860723c */ /* 0x000fe20000001860 */
[----:B------:R-:W-:Y:S01]  /*ebb0*/  SHF.R.U32.HI R103, RZ, 0x18, R124 ;  /* 0x00000018ff677819 */ /* 0x000fe2000001167c */
[----:B------:R-:W-:Y:S02]  /*ebc0*/  LDSM.16.MT88.4 R104, [R184+0xf000] ;  /* 0x00f00000b868783b */ /* 0x000fe40000004200 */
[----:B------:R-:W-:Y:S02]  /*ebd0*/  SHF.R.U32.HI R124, RZ, 0x8, R101 ;  /* 0x00000008ff7c7819 */ /* 0x000fe40000011665 */
[----:B------:R-:W-:Y:S02]  /*ebe0*/  LOP3.LUT R150, R150, 0xff, RZ, 0xc0, !PT ;  /* 0x000000ff96967812 */ /* 0x000fe400078ec0ff */
[----:B------:R-:W-:Y:S04]  /*ebf0*/  PRMT R134, R127, 0x5410, R134 ;  /* 0x000054107f867816 */ /* 0x000fe80000000086 */
[----:B------:R-:W-:Y:S02]  /*ec00*/  PRMT R100, R125, 0x5410, R124 ;  /* 0x000054107d647816 */ /* 0x000fe4000000007c */
[----:B------:R-:W-:Y:S01]  /*ec10*/  PRMT R150, R150, 0x5410, R103 ;  /* 0x0000541096967816 */ /* 0x000fe20000000067 */
[--C-:B------:R-:W-:Y:S01]  /*ec20*/  HSET2.LE.AND R103, R134, R209.reuse, PT ;  /* 0x000000d186677233 */ /* 0x100fe20003803000 */
[----:B--2---:R-:W-:Y:S01]  /*ec30*/  F2FP.PACK_AB R101, R233, R230 ;  /* 0x000000e6e965723e */ /* 0x004fe200000000ff */
[--C-:B------:R-:W-:Y:S01]  /*ec40*/  HSET2.LE.AND R100, R100, R209.reuse, PT ;  /* 0x000000d164647233 */ /* 0x100fe20003803000 */
[----:B---3--:R-:W-:Y:S01]  /*ec50*/  F2FP.PACK_AB R109, R237, R234 ;  /* 0x000000eaed6d723e */ /* 0x008fe200000000ff */
[----:B------:R-:W2:Y:S01]  /*ec60*/  LDSM.16.MT88.4 R124, [R184+0xd000] ;  /* 0x00d00000b87c783b */ /* 0x000ea20000004200 */
[----:B------:R-:W-:Y:S01]  /*ec70*/  LOP3.LUT R102, R102, R101, RZ, 0xc0, !PT ;  /* 0x0000006566667212 */ /* 0x000fe200078ec0ff */
[--C-:B------:R-:W-:Y:S01]  /*ec80*/  HSET2.LE.AND R101, R150, R209.reuse, PT ;  /* 0x000000d196657233 */ /* 0x100fe20003803000 */
[----:B-1----:R-:W-:Y:S01]  /*ec90*/  F2FP.PACK_AB R108, R239, R236 ;  /* 0x000000ecef6c723e */ /* 0x002fe200000000ff */
[----:B------:R-:W-:Y:S01]  /*eca0*/  FADD.FTZ R234, R234, R225 ;  /* 0x000000e1eaea7221 */ /* 0x000fe20000010000 */
[----:B------:R-:W-:Y:S02]  /*ecb0*/  F2FP.PACK_AB R134, R235, R232 ;  /* 0x000000e8eb86723e */ /* 0x000fe400000000ff */
[----:B------:R-:W-:Y:S01]  /*ecc0*/  LOP3.LUT R100, R100, R109, RZ, 0xc0, !PT ;  /* 0x0000006d64647212 */ /* 0x000fe200078ec0ff */
[----:B------:R-:W-:Y:S01]  /*ecd0*/  FADD.FTZ R237, R237, R234 ;  /* 0x000000eaeded7221 */ /* 0x000fe20000010000 */
[----:B------:R-:W-:Y:S02]  /*ece0*/  LOP3.LUT R101, R101, R108, RZ, 0xc0, !PT ;  /* 0x0000006c65657212 */ /* 0x000fe400078ec0ff */
[----:B------:R-:W-:Y:S01]  /*ecf0*/  LOP3.LUT R103, R103, R134, RZ, 0xc0, !PT ;  /* 0x0000008667677212 */ /* 0x000fe200078ec0ff */
[----:B------:R-:W1:Y:S01]  /*ed00*/  LDSM.16.MT88.4 R108, [R188+0x11000] ;  /* 0x01100000bc6c783b */ /* 0x000e620000004200 */
[----:B------:R-:W-:Y:S01]  /*ed10*/  FFMA.FTZ R134, R155, c[0x0][0x23c], -R148 ;  /* 0x00008f009b867a23 */ /* 0x000fe20000010894 */
[----:B------:R-:W-:Y:S01]  /*ed20*/  LOP3.LUT R158, R159, UR16, R166, 0x96, !PT ;  /* 0x000000109f9e7c12 */ /* 0x000fe2000f8e96a6 */
[----:B------:R-:W-:Y:S02]  /*ed30*/  FFMA.FTZ R148, R145, c[0x0][0x23c], -R148 ;  /* 0x00008f0091947a23 */ /* 0x000fe40000010894 */
[----:B------:R-:W-:Y:S01]  /*ed40*/  FADD.FTZ R230, R230, R237 ;  /* 0x000000ede6e67221 */ /* 0x000fe20000010000 */
[C---:B-----5:R-:W-:Y:S01]  /*ed50*/  HMMA.16816.F32 R4, R100.reuse, R112, R4 ;  /* 0x000000706404723c */ /* 0x060fe20000001804 */
[----:B------:R-:W-:Y:S01]  /*ed60*/  IMAD.WIDE.U32 R158, R158, -0x2daee0ad, RZ ;  /* 0xd2511f539e9e7825 */ /* 0x000fe200078e00ff */
[----:B------:R-:W-:Y:S01]  /*ed70*/  LDSM.16.MT88.4 R144, [R184+0xd800] ;  /* 0x00d80000b890783b */ /* 0x000fe20000004200 */
[----:B------:R3:W-:Y:S02]  /*ed80*/  MUFU.EX2 R245, R148 ;  /* 0x0000009400f57308 */ /* 0x0007e40000000800 */
[----:B------:R-:W-:Y:S01]  /*ed90*/  FADD.FTZ R233, R233, R230 ;  /* 0x000000e6e9e97221 */ /* 0x000fe20000010000 */
[----:B------:R-:W-:Y:S01]  /*eda0*/  LOP3.LUT R162, R159, UR21, R162, 0x96, !PT ;  /* 0x000000159fa27c12 */ /* 0x000fe2000f8e96a2 */
[----:B------:R-:W-:Y:S01]  /*edb0*/  UMOV UR21, UR8 ;  /* 0x0000000800157c82 */ /* 0x000fe20008000000 */
[C---:B------:R-:W-:Y:S02]  /*edc0*/  HMMA.16816.F32 R8, R100.reuse, R114, R8 ;  /* 0x000000726408723c */ /* 0x040fe40000001808 */
[----:B------:R-:W4:Y:S03]  /*edd0*/  LDSM.16.MT88.4 R112, [R186+0x11000] ;  /* 0x01100000ba70783b */ /* 0x000f260000004200 */
[----:B------:R-:W5:Y:S03]  /*ede0*/  MUFU.EX2 R134, R134 ;  /* 0x0000008600867308 */ /* 0x000f660000000800 */
[C---:B------:R-:W-:Y:S02]  /*edf0*/  HMMA.16816.F32 R12, R100.reuse, R116, R12 ;  /* 0x00000074640c723c */ /* 0x040fe4000000180c */
[----:B------:R-:W-:Y:S06]  /*ee00*/  LDSM.16.MT88.4 R152, [R186+0xf800] ;  /* 0x00f80000ba98783b */ /* 0x000fec0000004200 */
[C---:B------:R-:W-:Y:S02]  /*ee10*/  HMMA.16816.F32 R16, R100.reuse, R118, R16 ;  /* 0x000000766410723c */ /* 0x040fe40000001810 */
[----:B------:R-:W1:Y:S06]  /*ee20*/  LDSM.16.MT88.4 R116, [R185+0x11000] ;  /* 0x01100000b974783b */ /* 0x000e6c0000004200 */
[C---:B------:R-:W-:Y:S02]  /*ee30*/  HMMA.16816.F32 R20, R100.reuse, R120, R20 ;  /* 0x000000786414723c */ /* 0x040fe40000001814 */
[----:B---3--:R-:W-:Y:S05]  /*ee40*/  LDSM.16.MT88.4 R148, [R188+0xf800] ;  /* 0x00f80000bc94783b */ /* 0x008fea0000004200 */
[C---:B------:R-:W-:Y:S01]  /*ee50*/  LOP3.LUT R121, R162.reuse, 0xffff, RZ, 0xc0, !PT ;  /* 0x0000ffffa2797812 */ /* 0x040fe200078ec0ff */
[C---:B------:R-:W-:Y:S02]  /*ee60*/  HMMA.16816.F32 R24, R100.reuse, R122, R24 ;  /* 0x0000007a6418723c */ /* 0x040fe40000001818 */
[----:B------:R-:W-:Y:S02]  /*ee70*/  LDSM.16.MT88.4 R164, [R188+0x11800] ;  /* 0x01180000bca4783b */ /* 0x000fe40000004200 */
[----:B------:R-:W-:Y:S04]  /*ee80*/  SHF.R.U32.HI R121, RZ, 0x8, R121 ;  /* 0x00000008ff797819 */ /* 0x000fe80000011679 */
[C---:B--2---:R-:W-:Y:S08]  /*ee90*/  HMMA.16816.F32 R28, R100.reuse, R124, R28 ;  /* 0x0000007c641c723c */ /* 0x044ff0000000181c */
[C---:B------:R-:W-:Y:S01]  /*eea0*/  HMMA.16816.F32 R32, R100.reuse, R126, R32 ;  /* 0x0000007e6420723c */ /* 0x040fe20000001820 */
[----:B------:R-:W-:Y:S07]  /*eeb0*/  LDSM.16.MT88.4 R124, [R188+0xd800] ;  /* 0x00d80000bc7c783b */ /* 0x000fee0000004200 */
[C---:B------:R-:W-:Y:S08]  /*eec0*/  HMMA.16816.F32 R36, R100.reuse, R128, R36 ;  /* 0x000000806424723c */ /* 0x040ff00000001824 */
[C---:B------:R-:W-:Y:S08]  /*eed0*/  HMMA.16816.F32 R40, R100.reuse, R130, R40 ;  /* 0x000000826428723c */ /* 0x040ff00000001828 */
[C---:B------:R-:W-:Y:S07]  /*eee0*/  HMMA.16816.F32 R44, R100.reuse, R136, R44 ;  /* 0x00000088642c723c */ /* 0x040fee000000182c */
[----:B------:R-:W-:Y:S01]  /*eef0*/  LOP3.LUT R136, R162, 0xff, RZ, 0xc0, !PT ;  /* 0x000000ffa2887812 */ /* 0x000fe200078ec0ff */
[C---:B------:R-:W-:Y:S04]  /*ef00*/  HMMA.16816.F32 R48, R100.reuse, R138, R48 ;  /* 0x0000008a6430723c */ /* 0x040fe80000001830 */
[----:B------:R-:W-:Y:S03]  /*ef10*/  PRMT R136, R136, 0x5410, R121 ;  /* 0x0000541088887816 */ /* 0x000fe60000000079 */
[C---:B------:R-:W-:Y:S01]  /*ef20*/  LOP3.LUT R138, R158.reuse, 0xff, RZ, 0xc0, !PT ;  /* 0x000000ff9e8a7812 */ /* 0x040fe200078ec0ff */
[C---:B------:R-:W-:Y:S01]  /*ef30*/  HMMA.16816.F32 R52, R100.reuse, R140, R52 ;  /* 0x0000008c6434723c */ /* 0x040fe20000001834 */
[--C-:B------:R-:W-:Y:S07]  /*ef40*/  HSET2.LE.AND R136, R136, R209.reuse, PT ;  /* 0x000000d188887233 */ /* 0x100fee0003803000 */
[C---:B------:R-:W-:Y:S01]  /*ef50*/  HMMA.16816.F32 R56, R100.reuse, R142, R56 ;  /* 0x0000008e6438723c */ /* 0x040fe20000001838 */
[----:B------:R-:W-:Y:S07]  /*ef60*/  LDSM.16.MT88.4 R140, [R185+0xd800] ;  /* 0x00d80000b98c783b */ /* 0x000fee0000004200 */
[C---:B------:R-:W-:Y:S08]  /*ef70*/  HMMA.16816.F32 R60, R100.reuse, R104, R60 ;  /* 0x00000068643c723c */ /* 0x040ff0000000183c */
[C---:B------:R-:W-:Y:S01]  /*ef80*/  HMMA.16816.F32 R64, R100.reuse, R106, R64 ;  /* 0x0000006a6440723c */ /* 0x040fe20000001840 */
[----:B------:R-:W2:Y:S07]  /*ef90*/  LDSM.16.MT88.4 R104, [R184+0x11000] ;  /* 0x01100000b868783b */ /* 0x000eae0000004200 */
[C---:B-1----:R-:W-:Y:S08]  /*efa0*/  HMMA.16816.F32 R68, R100.reuse, R108, R68 ;  /* 0x0000006c6444723c */ /* 0x042ff00000001844 */
[C---:B------:R-:W-:Y:S01]  /*efb0*/  HMMA.16816.F32 R72, R100.reuse, R110, R72 ;  /* 0x0000006e6448723c */ /* 0x040fe20000001848 */
[----:B------:R-:W1:Y:S07]  /*efc0*/  LDSM.16.MT88.4 R108, [R186+0xd800] ;  /* 0x00d80000ba6c783b */ /* 0x000e6e0000004200 */
[C---:B----4-:R-:W-:Y:S07]  /*efd0*/  HMMA.16816.F32 R76, R100.reuse, R112, R76 ;  /* 0x00000070644c723c */ /* 0x050fee000000184c */
[----:B------:R-:W-:Y:S01]  /*efe0*/  LOP3.LUT R112, R158, 0xffff, RZ, 0xc0, !PT ;  /* 0x0000ffff9e707812 */ /* 0x000fe200078ec0ff */
[C---:B------:R-:W-:Y:S01]  /*eff0*/  HMMA.16816.F32 R80, R100.reuse, R114, R80 ;  /* 0x000000726450723c */ /* 0x040fe20000001850 */
[--C-:B------:R-:W-:Y:S04]  /*f000*/  SHF.R.U32.HI R113, RZ, 0x10, R158.reuse ;  /* 0x00000010ff717819 */ /* 0x100fe8000001169e */
[----:B------:R-:W-:Y:S02]  /*f010*/  LOP3.LUT R113, R113, 0xff, RZ, 0xc0, !PT ;  /* 0x000000ff71717812 */ /* 0x000fe400078ec0ff */
[----:B------:R-:W-:Y:S01]  /*f020*/  SHF.R.U32.HI R114, RZ, 0x18, R158 ;  /* 0x00000018ff727819 */ /* 0x000fe2000001169e */
[C---:B------:R-:W-:Y:S01]  /*f030*/  HMMA.16816.F32 R84, R100.reuse, R116, R84 ;  /* 0x000000746454723c */ /* 0x040fe20000001854 */
[----:B------:R-:W3:Y:S03]  /*f040*/  LDSM.16.MT88.4 R156, [R185+0xf800] ;  /* 0x00f80000b99c783b */ /* 0x000ee60000004200 */
[----:B------:R-:W-:Y:S02]  /*f050*/  SHF.R.U32.HI R115, RZ, 0x8, R112 ;  /* 0x00000008ff737819 */ /* 0x000fe40000011670 */
[--C-:B------:R-:W-:Y:S02]  /*f060*/  SHF.R.U32.HI R112, RZ, 0x18, R162.reuse ;  /* 0x00000018ff707819 */ /* 0x100fe400000116a2 */
[C---:B------:R-:W-:Y:S01]  /*f070*/  HMMA.16816.F32 R88, R100.reuse, R118, R88 ;  /* 0x000000766458723c */ /* 0x040fe20000001858 */
[----:B------:R-:W-:Y:S02]  /*f080*/  SHF.R.U32.HI R117, RZ, 0x10, R162 ;  /* 0x00000010ff757819 */ /* 0x000fe400000116a2 */
[----:B------:R-:W4:Y:S01]  /*f090*/  LDSM.16.MT88.4 R160, [R184+0xf800] ;  /* 0x00f80000b8a0783b */ /* 0x000f220000004200 */
[----:B------:R-:W-:Y:S02]  /*f0a0*/  PRMT R138, R138, 0x5410, R115 ;  /* 0x000054108a8a7816 */ /* 0x000fe40000000073 */
[----:B------:R-:W-:Y:S02]  /*f0b0*/  LOP3.LUT R117, R117, 0xff, RZ, 0xc0, !PT ;  /* 0x000000ff75757812 */ /* 0x000fe400078ec0ff */
[C---:B--2---:R-:W-:Y:S01]  /*f0c0*/  HMMA.16816.F32 R92, R100.reuse, R104, R92 ;  /* 0x00000068645c723c */ /* 0x044fe2000000185c */
[----:B------:R-:W-:Y:S03]  /*f0d0*/  PRMT R114, R113, 0x5410, R114 ;  /* 0x0000541071727816 */ /* 0x000fe60000000072 */
[----:B------:R-:W-:Y:S01]  /*f0e0*/  PRMT R112, R117, 0x5410, R112 ;  /* 0x0000541075707816 */ /* 0x000fe20000000070 */
[--C-:B------:R-:W-:Y:S01]  /*f0f0*/  HSET2.LE.AND R138, R138, R209.reuse, PT ;  /* 0x000000d18a8a7233 */ /* 0x100fe20003803000 */
[----:B-----5:R-:W-:Y:S01]  /*f100*/  F2FP.PACK_AB R115, R241, R134 ;  /* 0x00000086f173723e */ /* 0x020fe200000000ff */
[--C-:B------:R-:W-:Y:S01]  /*f110*/  HSET2.LE.AND R139, R114, R209.reuse, PT ;  /* 0x000000d1728b7233 */ /* 0x100fe20003803000 */
[----:B------:R-:W-:Y:S01]  /*f120*/  HMMA.16816.F32 R96, R100, R106, R96 ;  /* 0x0000006a6460723c */ /* 0x000fe20000001860 */
[----:B------:R-:W-:Y:S03]  /*f130*/  HSET2.LE.AND R137, R112, R209, PT ;  /* 0x000000d170897233 */ /* 0x000fe60003803000 */
[----:B------:R-:W-:Y:S01]  /*f140*/  F2FP.PACK_AB R112, R243, R238 ;  /* 0x000000eef370723e */ /* 0x000fe200000000ff */
[----:B------:R-:W-:Y:S01]  /*f150*/  FADD.FTZ R134, R134, R233 ;  /* 0x000000e986867221 */ /* 0x000fe20000010000 */
[----:B------:R-:W-:Y:S02]  /*f160*/  F2FP.PACK_AB R113, R245, R240 ;  /* 0x000000f0f571723e */ /* 0x000fe400000000ff */
[----:B------:R-:W-:Y:S01]  /*f170*/  F2FP.PACK_AB R104, R133, R242 ;  /* 0x000000f28568723e */ /* 0x000fe200000000ff */
[----:B------:R-:W-:Y:S03]  /*f180*/  FADD.FTZ R241, R241, R134 ;  /* 0x00000086f1f17221 */ /* 0x000fe60000010000 */
[----:B------:R-:W-:Y:S01]  /*f190*/  LOP3.LUT R136, R136, R115, RZ, 0xc0, !PT ;  /* 0x0000007388887212 */ /* 0x000fe200078ec0ff */
[----:B------:R-:W-:Y:S01]  /*f1a0*/  FADD.FTZ R240, R240, R241 ;  /* 0x000000f1f0f07221 */ /* 0x000fe20000010000 */
[----:B------:R-:W-:Y:S02]  /*f1b0*/  LOP3.LUT R137, R137, R112, RZ, 0xc0, !PT ;  /* 0x0000007089897212 */ /* 0x000fe400078ec0ff */
[----:B------:R-:W-:Y:S01]  /*f1c0*/  LOP3.LUT R138, R138, R113, RZ, 0xc0, !PT ;  /* 0x000000718a8a7212 */ /* 0x000fe200078ec0ff */
[----:B------:R-:W-:Y:S01]  /*f1d0*/  FADD.FTZ R215, R245, R240 ;  /* 0x000000f0f5d77221 */ /* 0x000fe20000010000 */
[----:B------:R-:W-:Y:S07]  /*f1e0*/  LOP3.LUT R139, R139, R104, RZ, 0xc0, !PT ;  /* 0x000000688b8b7212 */ /* 0x000fee00078ec0ff */
[C---:B------:R-:W-:Y:S01]  /*f1f0*/  HMMA.16816.F32 R128, R136.reuse, R124, R4 ;  /* 0x0000007c8880723c */ /* 0x040fe20000001804 */
[----:B------:R-:W2:Y:S07]  /*f200*/  LDSM.16.MT88.4 R4, [R186+0x11800] ;  /* 0x01180000ba04783b */ /* 0x000eae0000004200 */
[C---:B------:R-:W-:Y:S01]  /*f210*/  HMMA.16816.F32 R124, R136.reuse, R126, R8 ;  /* 0x0000007e887c723c */ /* 0x040fe20000001808 */
[----:B------:R-:W5:Y:S07]  /*f220*/  LDSM.16.MT88.4 R8, [R185+0x11800] ;  /* 0x01180000b908783b */ /* 0x000f6e0000004200 */
        /* <DEDUP_REMOVED lines=15> */
[C---:B------:R-:W-:Y:S08]  /*f320*/  HMMA.16816.F32 R68, R136.reuse, R164, R68 ;  /* 0x000000a48844723c */ /* 0x040ff00000001844 */
[C---:B------:R-:W-:Y:S08]  /*f330*/  HMMA.16816.F32 R72, R136.reuse, R166, R72 ;  /* 0x000000a68848723c */ /* 0x040ff00000001848 */
[C---:B--2---:R-:W-:Y:S07]  /*f340*/  HMMA.16816.F32 R76, R136.reuse, R4, R76 ;  /* 0x00000004884c723c */ /* 0x044fee000000184c */
[----:B------:R-:W-:Y:S01]  /*f350*/  FADD.FTZ R5, R227, R0 ;  /* 0x00000000e3057221 */ /* 0x000fe20000010000 */
[C---:B------:R-:W-:Y:S01]  /*f360*/  HMMA.16816.F32 R80, R136.reuse, R6, R80 ;  /* 0x000000068850723c */ /* 0x040fe20000001850 */
[----:B------:R-:W-:Y:S03]  /*f370*/  IMAD.MOV.U32 R0, RZ, RZ, R132 ;  /* 0x000000ffff007224 */ /* 0x000fe600078e0084 */
[----:B------:R-:W-:Y:S04]  /*f380*/  FADD.FTZ R5, R224, R5 ;  /* 0x00000005e0057221 */ /* 0x000fe80000010000 */
[C---:B-----5:R-:W-:Y:S01]  /*f390*/  HMMA.16816.F32 R84, R136.reuse, R8, R84 ;  /* 0x000000088854723c */ /* 0x060fe20000001854 */
[----:B------:R-:W-:Y:S04]  /*f3a0*/  FADD.FTZ R236, R236, R5 ;  /* 0x00000005ecec7221 */ /* 0x000fe80000010000 */
[----:B------:R-:W-:Y:S03]  /*f3b0*/  FADD.FTZ R239, R239, R236 ;  /* 0x000000ecefef7221 */ /* 0x000fe60000010000 */
[C---:B------:R-:W-:Y:S01]  /*f3c0*/  HMMA.16816.F32 R88, R136.reuse, R10, R88 ;  /* 0x0000000a8858723c */ /* 0x040fe20000001858 */
[----:B------:R-:W-:Y:S04]  /*f3d0*/  FADD.FTZ R232, R232, R239 ;  /* 0x000000efe8e87221 */ /* 0x000fe80000010000 */
[----:B------:R-:W-:Y:S03]  /*f3e0*/  FADD.FTZ R235, R235, R232 ;  /* 0x000000e8ebeb7221 */ /* 0x000fe60000010000 */
[C---:B-1----:R-:W-:Y:S01]  /*f3f0*/  HMMA.16816.F32 R92, R136.reuse, R12, R92 ;  /* 0x0000000c885c723c */ /* 0x042fe2000000185c */
[----:B------:R-:W-:Y:S04]  /*f400*/  FADD.FTZ R238, R238, R235 ;  /* 0x000000ebeeee7221 */ /* 0x000fe80000010000 */
[----:B------:R-:W-:Y:S03]  /*f410*/  FADD.FTZ R243, R243, R238 ;  /* 0x000000eef3f37221 */ /* 0x000fe60000010000 */
[----:B------:R-:W-:Y:S01]  /*f420*/  HMMA.16816.F32 R96, R136, R14, R96 ;  /* 0x0000000e8860723c */ /* 0x000fe20000001860 */
[----:B------:R-:W-:Y:S04]  /*f430*/  FADD.FTZ R242, R242, R243 ;  /* 0x000000f3f2f27221 */ /* 0x000fe80000010000 */
[----:B------:R-:W-:Y:S01]  /*f440*/  FADD.FTZ R211, R133, R242 ;  /* 0x000000f285d37221 */ /* 0x000fe20000010000 */
[----:B------:R-:W-:-:S05]  /*f450*/  @P0 BRA `(.L_x_600) ;  /* 0xffffc58000000947 */ /* 0x000fca000383ffff */
.L_x_599:
[----:B------:R-:W1:Y:S01]  /*f460*/  SHFL.BFLY PT, R0, R211, 0x2, 0x1f ;  /* 0x0c401f00d3007f89 */ /* 0x000e6200000e0000 */
[----:B------:R-:W-:Y:S01]  /*f470*/  MOV R10, 0x3f800000 ;  /* 0x3f800000000a7802 */ /* 0x000fe20000000f00 */
[----:B------:R-:W2:Y:S01]  /*f480*/  S2UR UR6, SR_CTAID.Y ;  /* 0x00000000000679c3 */ /* 0x000ea20000002600 */
[----:B------:R-:W-:Y:S01]  /*f490*/  MOV R9, 0x3f800000 ;  /* 0x3f80000000097802 */ /* 0x000fe20000000f00 */
[----:B------:R-:W3:Y:S01]  /*f4a0*/  SHFL.BFLY PT, R2, R215, 0x2, 0x1f ;  /* 0x0c401f00d7027f89 */ /* 0x000ee200000e0000 */
[----:B------:R-:W-:Y:S01]  /*f4b0*/  ULDC.U8 UR10, c[0x0][0x329] ;  /* 0x0000ca40000a7ab9 */ /* 0x000fe20000000000 */
[----:B------:R-:W-:Y:S01]  /*f4c0*/  BSSY B0, `(.L_x_603) ;  /* 0x000014f000007945 */ /* 0x000fe20003800000 */
[----:B------:R-:W-:Y:S01]  /*f4d0*/  UISETP.NE.AND UP4, UPT, UR11, -0x1, UPT ;  /* 0xffffffff0b00788c */ /* 0x000fe2000bf85270 */
[----:B------:R-:W4:Y:S01]  /*f4e0*/  S2R R5, SR_TID.X ;  /* 0x0000000000057919 */ /* 0x000f220000002100 */
[----:B------:R-:W-:-:S02]  /*f4f0*/  UISETP.NE.AND UP3, UPT, UR10, URZ, UPT ;  /* 0x0000003f0a00728c */ /* 0x000fc4000bf65270 */
[----:B------:R-:W-:Y:S02]  /*f500*/  ULDC.U8 UR9, c[0x0][0x328] ;  /* 0x0000ca0000097ab9 */ /* 0x000fe40000000000 */
[----:B------:R-:W-:Y:S02]  /*f510*/  ULDC.64 UR4, c[0x0][0x1e8] ;  /* 0x00007a0000047ab9 */ /* 0x000fe40000000a00 */
[----:B------:R-:W-:Y:S02]  /*f520*/  UISETP.NE.AND UP2, UPT, UR9, URZ, UPT ;  /* 0x0000003f0900728c */ /* 0x000fe4000bf45270 */
[----:B------:R-:W-:Y:S02]  /*f530*/  ULDC UR8, c[0x0][0x214] ;  /* 0x0000850000087ab9 */ /* 0x000fe40000000800 */
[----:B------:R-:W-:Y:S02]  /*f540*/  @UP4 UIMAD.WIDE.U32 UR20, UR11, UR4, URZ ;  /* 0x000000040b1442a5 */ /* 0x000fe4000f8e003f */
[----:B------:R-:W-:Y:S01]  /*f550*/  @!UP3 UISETP.NE.AND UP1, UPT, UR9, URZ, UPT ;  /* 0x0000003f0900b28c */ /* 0x000fe2000bf25270 */
[----:B------:R-:W5:Y:S01]  /*f560*/  S2UR UR9, SR_CTAID.X ;  /* 0x00000000000979c3 */ /* 0x000f620000002500 */
[----:B------:R-:W-:Y:S01]  /*f570*/  @UP4 UIMAD UR7, UR11, UR5, UR21 ;  /* 0x000000050b0742a4 */ /* 0x000fe2000f8e0215 */
[----:B-1----:R-:W-:Y:S01]  /*f580*/  FADD.FTZ R7, R0, R211 ;  /* 0x000000d300077221 */ /* 0x002fe20000010000 */
[----:B------:R-:W-:-:S02]  /*f590*/  UISETP.EQ.AND UP2, UPT, UR10, URZ, UP2 ;  /* 0x0000003f0a00728c */ /* 0x000fc40009742270 */
[----:B--2---:R-:W-:Y:S01]  /*f5a0*/  @!UP4 USHF.R.S32.HI UR13, URZ, 0x1f, UR6 ;  /* 0x0000001f3f0dc899 */ /* 0x004fe20008011406 */
[----:B---3--:R-:W-:Y:S01]  /*f5b0*/  FADD.FTZ R11, R2, R215 ;  /* 0x000000d7020b7221 */ /* 0x008fe20000010000 */
[----:B------:R-:W-:Y:S01]  /*f5c0*/  ULDC.64 UR4, c[0x0][0x1e0] ;  /* 0x0000780000047ab9 */ /* 0x000fe20000000a00 */
[----:B------:R-:W1:Y:S01]  /*f5d0*/  SHFL.BFLY PT, R2, R7, 0x1, 0x1f ;  /* 0x0c201f0007027f89 */ /* 0x000e6200000e0000 */
[----:B------:R-:W2:Y:S01]  /*f5e0*/  S2UR UR10, SR_CTAID.Z ;  /* 0x00000000000a79c3 */ /* 0x000ea20000002700 */
[----:B----4-:R-:W-:Y:S01]  /*f5f0*/  SHF.R.S32.HI R0, RZ, 0x1f, R5 ;  /* 0x0000001fff007819 */ /* 0x010fe20000011405 */
[----:B------:R-:W-:Y:S01]  /*f600*/  @!UP4 UIMAD UR13, UR13, UR4, URZ ;  /* 0x000000040d0dc2a4 */ /* 0x000fe2000f8e023f */
[----:B------:R-:W3:Y:S01]  /*f610*/  SHFL.BFLY PT, R4, R11, 0x1, 0x1f ;  /* 0x0c201f000b047f89 */ /* 0x000ee200000e0000 */
[----:B------:R-:W-:Y:S01]  /*f620*/  @UP3 ULDC UR12, c[0x0][0x210] ;  /* 0x00008400000c3ab9 */ /* 0x000fe20000000800 */
[----:B------:R-:W-:Y:S01]  /*f630*/  LEA.HI R8, R0, R5, RZ, 0x2 ;  /* 0x0000000500087211 */ /* 0x000fe200078f10ff */
[----:B------:R-:W-:-:S02]  /*f640*/  @!UP4 UIMAD UR13, UR6, UR5, UR13 ;  /* 0x00000005060dc2a4 */ /* 0x000fc4000f8e020d */
[----:B------:R-:W-:Y:S01]  /*f650*/  @UP3 UIMAD UR12, UR12, UR8, URZ ;  /* 0x000000080c0c32a4 */ /* 0x000fe2000f8e023f */
[----:B------:R-:W-:Y:S01]  /*f660*/  SHF.R.S32.HI R6, RZ, 0x1f, R8 ;  /* 0x0000001fff067819 */ /* 0x000fe20000011408 */
[----:B------:R-:W-:Y:S02]  /*f670*/  ULDC UR5, c[0x0][0x234] ;  /* 0x00008d0000057ab9 */ /* 0x000fe40000000800 */
[----:B------:R-:W-:Y:S02]  /*f680*/  UISETP.NE.OR UP0, UPT, UR11, -0x1, !UP2 ;  /* 0xffffffff0b00788c */ /* 0x000fe4000d705670 */
[----:B------:R-:W-:Y:S02]  /*f690*/  @!UP3 USEL UR12, UR8, UR5, !UP1 ;  /* 0x00000005080cb287 */ /* 0x000fe4000c800000 */
[----:B------:R-:W-:Y:S02]  /*f6a0*/  @!UP4 UIMAD.WIDE.U32 UR22, UR6, UR4, URZ ;  /* 0x000000040616c2a5 */ /* 0x000fe4000f8e003f */
[----:B------:R-:W-:-:S02]  /*f6b0*/  @UP3 UMOV UR15, 0x1 ;  /* 0x00000001000f3882 */ /* 0x000fc40000000000 */
[----:B------:R-:W-:Y:S02]  /*f6c0*/  ULDC UR4, c[0x0][0x1c0] ;  /* 0x0000700000047ab9 */ /* 0x000fe40000000800 */
[----:B------:R-:W-:Y:S01]  /*f6d0*/  @!UP3 UIMAD UR15, UR12, UR4, URZ ;  /* 0x000000040c0fb2a4 */ /* 0x000fe2000f8e023f */
[----:B-1----:R-:W-:Y:S01]  /*f6e0*/  FADD.FTZ R2, R7, R2 ;  /* 0x0000000207027221 */ /* 0x002fe20000010000 */
[----:B------:R-:W-:Y:S01]  /*f6f0*/  SHF.R.S32.HI R7, RZ, 0x2, R8 ;  /* 0x00000002ff077819 */ /* 0x000fe20000011408 */
[----:B------:R-:W-:Y:S01]  /*f700*/  @UP3 ULDC UR16, c[0x0][0x210] ;  /* 0x0000840000103ab9 */ /* 0x000fe20000000800 */
[----:B------:R-:W-:Y:S01]  /*f710*/  LOP3.LUT R8, R8, 0x3ffffffc, RZ, 0xc0, !PT ;  /* 0x3ffffffc08087812 */ /* 0x000fe200078ec0ff */
[----:B---3--:R-:W-:Y:S01]  /*f720*/  FADD.FTZ R4, R11, R4 ;  /* 0x000000040b047221 */ /* 0x008fe20000010000 */
[----:B------:R-:W-:Y:S01]  /*f730*/  FSETP.NE.FTZ.AND P3, PT, R2, RZ, PT ;  /* 0x000000ff0200720b */ /* 0x000fe20003f75000 */
[----:B------:R-:W-:Y:S01]  /*f740*/  UIMAD UR4, UR6, UR15, URZ ;  /* 0x0000000f060472a4 */ /* 0x000fe2000f8e023f */
[----:B------:R-:W-:Y:S01]  /*f750*/  LEA.HI R6, R6, R7, RZ, 0x3 ;  /* 0x0000000706067211 */ /* 0x000fe200078f18ff */
[----:B------:R-:W-:Y:S01]  /*f760*/  @!UP3 UMOV UR16, 0x1 ;  /* 0x000000010010b882 */ /* 0x000fe20000000000 */
[----:B------:R-:W-:Y:S01]  /*f770*/  FSETP.NE.FTZ.AND P4, PT, R4, RZ, PT ;  /* 0x000000ff0400720b */ /* 0x000fe20003f95000 */
[----:B------:R-:W-:Y:S01]  /*f780*/  @!UP0 UIMAD UR11, UR6, UR8, URZ ;  /* 0x00000008060b82a4 */ /* 0x000fe2000f8e023f */
[----:B------:R-:W-:Y:S01]  /*f790*/  LOP3.LUT R6, R6, 0xfffffff8, RZ, 0xc0, !PT ;  /* 0xfffffff806067812 */ /* 0x000fe200078ec0ff */
[----:B-----5:R-:W-:Y:S01]  /*f7a0*/  UIMAD UR5, UR9, UR16, URZ ;  /* 0x00000010090572a4 */ /* 0x020fe2000f8e023f */
[-C--:B------:R-:W-:Y:S01]  /*f7b0*/  IADD3 R13, -R8, R5.reuse, RZ ;  /* 0x00000005080d7210 */ /* 0x080fe20007ffe1ff */
[----:B------:R-:W-:Y:S01]  /*f7c0*/  USEL UR4, UR4, URZ, !UP2 ;  /* 0x0000003f04047287 */ /* 0x000fe2000d000000 */
[----:B------:R-:W-:Y:S01]  /*f7d0*/  IADD3 R6, R7, -R6, RZ ;  /* 0x8000000607067210 */ /* 0x000fe20007ffe0ff */
[----:B------:R-:W-:Y:S01]  /*f7e0*/  USHF.L.U32 UR5, UR5, 0x6, URZ ;  /* 0x0000000605057899 */ /* 0x000fe2000800063f */
[----:B------:R-:W-:Y:S01]  /*f7f0*/  LEA.HI R7, R0, R5, RZ, 0x5 ;  /* 0x0000000500077211 */ /* 0x000fe200078f28ff */
[----:B------:R-:W1:Y:S01]  /*f800*/  @P3 MUFU.RCP R10, R2 ;  /* 0x00000002000a3308 */ /* 0x000e620000001000 */
[C---:B------:R-:W-:Y:S01]  /*f810*/  SHF.L.U32 R11, R6.reuse, 0x6, RZ ;  /* 0x00000006060b7819 */ /* 0x040fe200000006ff */
[----:B--2---:R-:W-:Y:S01]  /*f820*/  UIMAD UR12, UR10, UR12, UR4 ;  /* 0x0000000c0a0c72a4 */ /* 0x004fe2000f8e0204 */
[C---:B------:R-:W-:Y:S01]  /*f830*/  R2P PR, R6.reuse, 0x6 ;  /* 0x0000000606007804 */ /* 0x040fe20000000000 */
[----:B------:R-:W-:Y:S01]  /*f840*/  @!UP2 UMOV UR24, URZ ;  /* 0x0000003f0018ac82 */ /* 0x000fe20008000000 */
[----:B------:R-:W-:Y:S01]  /*f850*/  LOP3.LUT R11, R11, 0x1c0, RZ, 0xc0, !PT ;  /* 0x000001c00b0b7812 */ /* 0x000fe200078ec0ff */
[----:B------:R-:W-:Y:S01]  /*f860*/  @UP2 UMOV UR24, UR11 ;  /* 0x0000000b00182c82 */ /* 0x000fe20008000000 */
[----:B------:R-:W-:Y:S01]  /*f870*/  LOP3.LUT R6, R6, 0x1, RZ, 0xc0, !PT ;  /* 0x0000000106067812 */ /* 0x000fe200078ec0ff */
[----:B------:R-:W2:Y:S01]  /*f880*/  @P4 MUFU.RCP R9, R4 ;  /* 0x0000000400094308 */ /* 0x000ea20000001000 */
[----:B------:R-:W-:Y:S01]  /*f890*/  LEA.HI R8, R11, R11, RZ, 0x1d ;  /* 0x0000000b0b087211 */ /* 0x000fe200078fe8ff */
[----:B------:R-:W-:Y:S01]  /*f8a0*/  @!UP2 UMOV UR25, URZ ;  /* 0x0000003f0019ac82 */ /* 0x000fe20008000000 */
[----:B------:R-:W-:Y:S01]  /*f8b0*/  ISETP.NE.U32.AND P0, PT, R6, 0x1, PT ;  /* 0x000000010600780c */ /* 0x000fe20003f05070 */
[----:B------:R-:W-:Y:S01]  /*f8c0*/  USHF.R.S32.HI UR4, URZ, 0x1f, UR5 ;  /* 0x0000001f3f047899 */ /* 0x000fe20008011405 */
[----:B------:R-:W-:Y:S01]  /*f8d0*/  MOV R6, 0x20 ;  /* 0x0000002000067802 */ /* 0x000fe20000000f00 */
[----:B------:R-:W-:Y:S01]  /*f8e0*/  @UP2 USHF.R.S32.HI UR25, URZ, 0x1f, UR11 ;  /* 0x0000001f3f192899 */ /* 0x000fe2000801140b */
[----:B-1----:R-:W-:-:S02]  /*f8f0*/  FMUL.FTZ R10, R10, c[0x0][0x2dc] ;  /* 0x0000b7000a0a7a20 */ /* 0x002fc40000410000 */
[----:B------:R-:W-:Y:S01]  /*f900*/  SEL R6, R6, 0xffffffe0, !P1 ;  /* 0xffffffe006067807 */ /* 0x000fe20004800000 */
[----:B------:R-:W-:Y:S01]  /*f910*/  @P4 MUFU.LG2 R4, R4 ;  /* 0x0000000400044308 */ /* 0x000fe20000000c00 */
[----:B------:R-:W-:Y:S01]  /*f920*/  USHF.R.S32.HI UR6, URZ, 0x1f, UR12 ;  /* 0x0000001f3f067899 */ /* 0x000fe2000801140c */
[C---:B------:R-:W-:Y:S01]  /*f930*/  FMUL.FTZ R130, R10.reuse, R130 ;  /* 0x000000820a827220 */ /* 0x040fe20000410000 */
[----:B------:R-:W-:Y:S01]  /*f940*/  UIADD3 UR5, UP1, UP0, UR5, UR24, UR12 ;  /* 0x0000001805057290 */ /* 0x000fe2000f83e00c */
[C---:B------:R-:W-:Y:S01]  /*f950*/  FMUL.FTZ R131, R10.reuse, R131 ;  /* 0x000000830a837220 */ /* 0x040fe20000410000 */
[----:B------:R-:W-:Y:S01]  /*f960*/  @!UP4 UIADD3 UR7, UR23, UR13, URZ ;  /* 0x0000000d1707c290 */ /* 0x000fe2000fffe03f */
[C---:B------:R-:W-:Y:S01]  /*f970*/  FMUL.FTZ R126, R10.reuse, R126 ;  /* 0x0000007e0a7e7220 */ /* 0x040fe20000410000 */
[----:B------:R-:W-:Y:S01]  /*f980*/  UIADD3.X UR4, UR4, UR25, UR6, UP1, UP0 ;  /* 0x0000001904047290 */ /* 0x000fe20008fe0406 */
[C---:B------:R-:W-:Y:S01]  /*f990*/  FMUL.FTZ R127, R10.reuse, R127 ;  /* 0x0000007f0a7f7220 */ /* 0x040fe20000410000 */
[----:B------:R-:W-:Y:S01]  /*f9a0*/  F2FP.PACK_AB R130, R131, R130 ;  /* 0x000000828382723e */ /* 0x000fe200000000ff */
[C---:B------:R-:W-:Y:S01]  /*f9b0*/  FMUL.FTZ R122, R10.reuse, R122 ;  /* 0x0000007a0a7a7220 */ /* 0x040fe20000410000 */
[----:B------:R-:W1:Y:S01]  /*f9c0*/  @P3 MUFU.LG2 R2, R2 ;  /* 0x0000000200023308 */ /* 0x000e620000000c00 */
        /* <DEDUP_REMOVED lines=80> */
[----:B------:R-:W-:Y:S01]  /*fed0*/  IADD3 R13, R11, -0x10, RZ ;  /* 0xfffffff00b0d7810 */ /* 0x000fe20007ffe0ff */
[----:B------:R-:W-:Y:S01]  /*fee0*/  FMUL.FTZ R116, R9, R116 ;  /* 0x0000007409747220 */ /* 0x000fe20000410000 */
[----:B------:R-:W-:Y:S01]  /*fef0*/  @P0 IADD3 R13, R11, 0x10, RZ ;  /* 0x000000100b0d0810 */ /* 0x000fe20007ffe0ff */
        /* <DEDUP_REMOVED lines=22> */
[C---:B------:R-:W-:Y:S01]  /*10060*/  FMUL.FTZ R40, R9.reuse, R40 ;  /* 0x0000002809287220 */ /* 0x040fe20000410000 */
[----:B------:R-:W-:Y:S01]  /*10070*/  IADD3 R21, R8, R13, RZ ;  /* 0x0000000d08157210 */ /* 0x000fe20007ffe0ff */
[C---:B------:R-:W-:Y:S01]  /*10080*/  FMUL.FTZ R41, R9.reuse, R41 ;  /* 0x0000002909297220 */ /* 0x040fe20000410000 */
[----:B------:R-:W-:Y:S01]  /*10090*/  STS [R11+0x400], R130 ;  /* 0x000400820b007388 */ /* 0x000fe20000000800 */
[----:B------:R-:W-:Y:S01]  /*100a0*/  FMUL.FTZ R44, R9, R44 ;  /* 0x0000002c092c7220 */ /* 0x000fe20000410000 */
[----:B------:R-:W-:Y:S01]  /*100b0*/  F2FP.PACK_AB R104, R105, R104 ;  /* 0x000000686968723e */ /* 0x000fe200000000ff */
[C---:B------:R-:W-:Y:S01]  /*100c0*/  FMUL.FTZ R45, R9.reuse, R45 ;  /* 0x0000002d092d7220 */ /* 0x040fe20000410000 */
[----:B------:R-:W-:Y:S01]  /*100d0*/  STS [R13], R124 ;  /* 0x0000007c0d007388 */ /* 0x000fe20000000800 */
[----:B------:R-:W-:Y:S01]  /*100e0*/  FMUL.FTZ R48, R9, R48 ;  /* 0x0000003009307220 */ /* 0x000fe20000410000 */
[----:B------:R-:W-:Y:S01]  /*100f0*/  IADD3 R23, R15, R8, RZ ;  /* 0x000000080f177210 */ /* 0x000fe20007ffe0ff */
[C---:B------:R-:W-:Y:S01]  /*10100*/  FMUL.FTZ R49, R9.reuse, R49 ;  /* 0x0000003109317220 */ /* 0x040fe20000410000 */
[----:B------:R-:W-:Y:S01]  /*10110*/  STS [R13+0x400], R126 ;  /* 0x0004007e0d007388 */ /* 0x000fe20000000800 */
[----:B------:R-:W-:Y:S01]  /*10120*/  FMUL.FTZ R52, R9, R52 ;  /* 0x0000003409347220 */ /* 0x000fe20000410000 */
[----:B------:R-:W-:Y:S01]  /*10130*/  F2FP.PACK_AB R100, R101, R100 ;  /* 0x000000646564723e */ /* 0x000fe200000000ff */
[----:B------:R-:W-:Y:S01]  /*10140*/  FMUL.FTZ R53, R9, R53 ;  /* 0x0000003509357220 */ /* 0x000fe20000410000 */
[----:B------:R-:W-:Y:S01]  /*10150*/  STS [R15], R120 ;  /* 0x000000780f007388 */ /* 0x000fe20000000800 */
[----:B------:R-:W-:Y:S01]  /*10160*/  IADD3 R25, R17, R8, RZ ;  /* 0x0000000811197210 */ /* 0x000fe20007ffe0ff */
[----:B------:R-:W-:Y:S01]  /*10170*/  FMUL.FTZ R56, R9, R56 ;  /* 0x0000003809387220 */ /* 0x000fe20000410000 */
[----:B------:R-:W-:Y:S01]  /*10180*/  F2FP.PACK_AB R36, R37, R36 ;  /* 0x000000242524723e */ /* 0x000fe200000000ff */
        /* <DEDUP_REMOVED lines=43> */
[----:B------:R-:W-:Y:S01]  /*10440*/  @P4 FMUL.FTZ R61, R4, 0.69314718246459960938 ;  /* 0x3f317218043d4820 */ /* 0x000fe20000410000 */
[----:B------:R-:W-:Y:S01]  /*10450*/  STS [R11+0x2000], R36 ;  /* 0x002000240b007388 */ /* 0x000fe20000000800 */
[----:B------:R-:W-:-:S02]  /*10460*/  F2FP.PACK_AB R84, R85, R84 ;  /* 0x000000545554723e */ /* 0x000fc400000000ff */
[----:B------:R-:W-:Y:S01]  /*10470*/  F2FP.PACK_AB R88, R89, R88 ;  /* 0x000000585958723e */ /* 0x000fe200000000ff */
[----:B------:R-:W-:Y:S01]  /*10480*/  STS [R11+0x2400], R38 ;  /* 0x002400260b007388 */ /* 0x000fe20000000800 */
[----:B------:R-:W-:Y:S02]  /*10490*/  F2FP.PACK_AB R92, R93, R92 ;  /* 0x0000005c5d5c723e */ /* 0x000fe400000000ff */
[----:B------:R-:W-:Y:S01]  /*104a0*/  F2FP.PACK_AB R9, R9, R96 ;  /* 0x000000600909723e */ /* 0x000fe200000000ff */
[----:B------:R-:W-:Y:S01]  /*104b0*/  STS [R13+0x2000], R40 ;  /* 0x002000280d007388 */ /* 0x000fe20000000800 */
[----:B------:R-:W-:-:S03]  /*104c0*/  LOP3.LUT R8, R7, 0xffffffe0, RZ, 0xc0, !PT ;  /* 0xffffffe007087812 */ /* 0x000fc600078ec0ff */
[----:B------:R-:W-:Y:S01]  /*104d0*/  STS [R13+0x2400], R42 ;  /* 0x0024002a0d007388 */ /* 0x000fe20000000800 */
[----:B------:R-:W-:-:S03]  /*104e0*/  IADD3 R8, -R8, R5, RZ ;  /* 0x0000000508087210 */ /* 0x000fc60007ffe1ff */
[----:B------:R-:W-:Y:S01]  /*104f0*/  STS [R15+0x2000], R44 ;  /* 0x0020002c0f007388 */ /* 0x000fe20000000800 */
[----:B------:R-:W-:-:S03]  /*10500*/  LOP3.LUT P0, RZ, R8, 0x3, RZ, 0xc0, !PT ;  /* 0x0000000308ff7812 */ /* 0x000fc6000780c0ff */
        /* <DEDUP_REMOVED lines=27> */
[----:B------:R-:W-:Y:S06]  /*106c0*/  BAR.SYNC.DEFER_BLOCKING 0x0 ;  /* 0x0000000000007b1d */ /* 0x000fec0000010000 */
[----:B------:R-:W3:Y:S01]  /*106d0*/  S2R R6, SR_TID.X ;  /* 0x0000000000067919 */ /* 0x000ee20000002100 */
[----:B-1----:R-:W-:-:S04]  /*106e0*/  SHF.R.S32.HI R9, RZ, 0x1f, R10 ;  /* 0x0000001fff097819 */ /* 0x002fc8000001140a */
[----:B------:R-:W-:Y:S01]  /*106f0*/  LEA.HI R9, R9, R10, RZ, 0x2 ;  /* 0x0000000a09097211 */ /* 0x000fe200078f10ff */
[----:B------:R2:W1:Y:S03]  /*10700*/  LDS.128 R52, [R197] ;  /* 0x00000000c5347984 */ /* 0x0004660000000c00 */
[----:B------:R-:W-:Y:S01]  /*10710*/  LOP3.LUT R9, R9, 0xffffffc, RZ, 0xc0, !PT ;  /* 0x0ffffffc09097812 */ /* 0x000fe200078ec0ff */
[----:B------:R2:W4:Y:S03]  /*10720*/  LDS.128 R48, [R197+0x800] ;  /* 0x00080000c5307984 */ /* 0x0005260000000c00 */
[----:B------:R-:W-:Y:S02]  /*10730*/  IADD3 R10, R10, -R9, RZ ;  /* 0x800000090a0a7210 */ /* 0x000fe40007ffe0ff */
[----:B---3--:R-:W-:Y:S01]  /*10740*/  SHF.R.S32.HI R11, RZ, 0x1f, R6 ;  /* 0x0000001fff0b7819 */ /* 0x008fe20000011406 */
[----:B------:R2:W3:Y:S01]  /*10750*/  LDS.128 R44, [R197+0x1000] ;  /* 0x00100000c52c7984 */ /* 0x0004e20000000c00 */
[----:B------:R-:W-:Y:S01]  /*10760*/  MOV R9, 0x7f800000 ;  /* 0x7f80000000097802 */ /* 0x000fe20000000f00 */
[----:B------:R-:W-:Y:S01]  /*10770*/  @P3 FFMA.FTZ R9, R3, c[0x0][0x238], R2 ;  /* 0x00008e0003093a23 */ /* 0x000fe20000010002 */
[-C--:B------:R-:W-:Y:S01]  /*10780*/  LEA.HI R7, R11, R6.reuse, RZ, 0x5 ;  /* 0x000000060b077211 */ /* 0x080fe200078f28ff */
[----:B------:R2:W1:Y:S03]  /*10790*/  LDS.128 R40, [R197+0x1800] ;  /* 0x00180000c5287984 */ /* 0x0004660000000c00 */
[----:B------:R-:W-:Y:S01]  /*107a0*/  LOP3.LUT R7, R7, 0xffffffe0, RZ, 0xc0, !PT ;  /* 0xffffffe007077812 */ /* 0x000fe200078ec0ff */
[----:B------:R2:W1:Y:S03]  /*107b0*/  LDS.128 R36, [R197+0x2000] ;  /* 0x00200000c5247984 */ /* 0x0004660000000c00 */
[----:B------:R-:W-:Y:S01]  /*107c0*/  IADD3 R7, -R7, R6, RZ ;  /* 0x0000000607077210 */ /* 0x000fe20007ffe1ff */
[----:B------:R2:W1:Y:S03]  /*107d0*/  LDS.128 R32, [R197+0x2800] ;  /* 0x00280000c5207984 */ /* 0x0004660000000c00 */
[----:B------:R-:W-:Y:S01]  /*107e0*/  SHF.R.S32.HI R8, RZ, 0x1f, R7 ;  /* 0x0000001fff087819 */ /* 0x000fe20000011407 */
[----:B------:R2:W1:Y:S03]  /*107f0*/  LDS.128 R28, [R197+0x3000] ;  /* 0x00300000c51c7984 */ /* 0x0004660000000c00 */
[----:B------:R-:W-:Y:S01]  /*10800*/  LEA.HI R7, R8, R7, RZ, 0x2 ;  /* 0x0000000708077211 */ /* 0x000fe200078f10ff */
        /* <DEDUP_REMOVED lines=10> */
[----:B----4-:R-:W-:Y:S01]  /*108b0*/  UIMAD UR6, UR9, -0x40, UR17 ;  /* 0xffffffc0090678a4 */ /* 0x010fe2000f8e0211 */
        /* <DEDUP_REMOVED lines=15> */
.L_x_604:
[----:B----4-:R-:W-:Y:S05]  /*109b0*/  BSYNC B0 ;  /* 0x0000000000007941 */ /* 0x010fea0003800000 */
.L_x_603:
[----:B------:R-:W4:Y:S01]  /*109c0*/  S2R R2, SR_CTAID.Z ;  /* 0x0000000000027919 */ /* 0x000f220000002700 */
        /* <DEDUP_REMOVED lines=8> */
[----:B------:R-:W-:Y:S01]  /*10a50*/  LEA.HI R6, R11, R6, RZ, 0x3 ;  /* 0x000000060b067211 */ /* 0x000fe200078f18ff */
[----:B------:R-:W-:Y:S01]  /*10a60*/  BSSY B0, `(.L_x_605) ;  /* 0x0000018000007945 */ /* 0x000fe20003800000 */
[----:B------:R-:W-:Y:S01]  /*10a70*/  IADD3.X R11, R0, UR7, RZ, P0, !PT ;  /* 0x00000007000b7c10 */ /* 0x000fe200087fe4ff */
[----:B------:R-:W-:Y:S01]  /*10a80*/  UIMAD UR4, UR10, UR5, UR4 ;  /* 0x000000050a0472a4 */ /* 0x000fe2000f8e0204 */
[----:B------:R-:W-:Y:S01]  /*10a90*/  ISETP.GE.AND P0, PT, R3, UR9, PT ;  /* 0x0000000903007c0c */ /* 0x000fe2000bf06270 */
[----:B------:R-:W-:Y:S01]  /*10aa0*/  IMAD.U32 R0, RZ, RZ, UR14 ;  /* 0x0000000eff007e24 */ /* 0x000fe2000f8e00ff */
[----:B------:R-:W-:-:S04]  /*10ab0*/  SHF.R.S32.HI R8, RZ, 0x3, R6 ;  /* 0x00000003ff087819 */ /* 0x000fc80000011406 */
[----:B------:R-:W-:Y:S01]  /*10ac0*/  SHF.R.S32.HI R9, RZ, 0x1f, R8 ;  /* 0x0000001fff097819 */ /* 0x000fe20000011408 */
[----:B----4-:R-:W-:-:S04]  /*10ad0*/  IMAD.WIDE.U32 R6, R2, c[0x0][0x1f0], R10 ;  /* 0x00007c0002067a25 */ /* 0x010fc800078e000a */
[----:B------:R-:W-:Y:S01]  /*10ae0*/  IMAD.WIDE R8, R0, 0x40, R8 ;  /* 0x0000004000087825 */ /* 0x000fe200078e0208 */
[----:B------:R-:W-:Y:S01]  /*10af0*/  IADD3 R11, R7, UR4, RZ ;  /* 0x00000004070b7c10 */ /* 0x000fe2000fffe0ff */
        /* <DEDUP_REMOVED lines=14> */
.L_x_606:
[----:B------:R-:W-:Y:S05]  /*10be0*/  BSYNC B0 ;  /* 0x0000000000007941 */ /* 0x000fea0003800000 */
.L_x_605:
[----:B------:R-:W-:Y:S01]  /*10bf0*/  LEA.HI.SX32 R0, R5, 0x10, 0x1d ;  /* 0x0000001005007811 */ /* 0x000fe200078feaff */
[----:B------:R-:W-:Y:S03]  /*10c00*/  BSSY B0, `(.L_x_607) ;  /* 0x0000013000007945 */ /* 0x000fe60003800000 */
[----:B------:R-:W-:-:S13]  /*10c10*/  ISETP.GE.AND P0, PT, R0, UR9, PT ;  /* 0x0000000900007c0c */ /* 0x000fda000bf06270 */
        /* <DEDUP_REMOVED lines=17> */
.L_x_608:
[----:B------:R-:W-:Y:S05]  /*10d30*/  BSYNC B0 ;  /* 0x0000000000007941 */ /* 0x000fea0003800000 */
.L_x_607:
[----:B------:R-:W-:Y:S01]  /*10d40*/  LEA.HI.SX32 R0, R5, 0x20, 0x1d ;  /* 0x0000002005007811 */ /* 0x000fe200078feaff */
        /* <DEDUP_REMOVED lines=16> */
[----:B---3--:R1:W-:Y:S04]  /*10e50*/  @!P2 STG.E.128 [R2.64], R44 ;  /* 0x0000002c0200a986 */ /* 0x0083e8000c101d12 */
[----:B------:R1:W-:Y:S04]  /*10e60*/  @!P1 STG.E.128 [R2.64+0x80], R28 ;  /* 0x0000801c02009986 */ /* 0x0003e8000c101d12 */
[----:B------:R1:W-:Y:S02]  /*10e70*/  @!P0 STG.E.128 [R2.64+0x100], R12 ;  /* 0x0001000c02008986 */ /* 0x0003e4000c101d12 */
.L_x_610:
[----:B------:R-:W-:Y:S05]  /*10e80*/  BSYNC B0 ;  /* 0x0000000000007941 */ /* 0x000fea0003800000 */
.L_x_609:
[----:B------:R-:W-:-:S04]  /*10e90*/  LEA.HI.SX32 R5, R5, 0x30, 0x1d ;  /* 0x0000003005057811 */ /* 0x000fc800078feaff */
        /* <DEDUP_REMOVED lines=20> */
.L_x_611:
        /* <DEDUP_REMOVED lines=10> */
.L_x_1287:


//--------------------- .text._ZN5flash16flash_fwd_kernelI23Flash_fwd_kernel_traitsILi192ELi64ELi64ELi4ELb0ELb0EN7cutlass6half_tE19Flash_kernel_traitsILi192ELi64ELi64ELi4ES3_EELb1ELb0ELb0ELb0ELb0ELb1ELb0ELb0EEEvNS_16Flash_fwd_paramsE --------------------------
	.section	.text._ZN5flash16flash_fwd_kernelI23Flash_fwd_kernel_traitsILi192ELi64ELi64ELi4ELb0ELb0EN7cutlass6half_tE19Flash_kernel_traitsILi192ELi64ELi64ELi4ES3_EELb1ELb0ELb0ELb0ELb0ELb1ELb0ELb0EEEvNS_16Flash_fwd_paramsE,"ax",@progbits
	.sectioninfo	@"SHI_REGISTERS=236"
	.align	128
        .global         _ZN5flash16flash_fwd_kernelI23Flash_fwd_kernel_traitsILi192ELi64ELi64ELi4ELb0ELb0EN7cutlass6half_tE19Flash_kernel_traitsILi192ELi64ELi64ELi4ES3_EELb1ELb0ELb0ELb0ELb0ELb1ELb0ELb0EEEvNS_16Flash_fwd_paramsE
        .type           _ZN5flash16flash_fwd_kernelI23Flash_fwd_kernel_traitsILi192ELi64ELi64ELi4ELb0ELb0EN7cutlass6half_tE19Flash_kernel_traitsILi192ELi64ELi64ELi4ES3_EELb1ELb0ELb0ELb0ELb0ELb1ELb0ELb0EEEvNS_16Flash_fwd_paramsE,@function
        .size           _ZN5flash16flash_fwd_kernelI23Flash_fwd_kernel_traitsILi192ELi64ELi64ELi4ELb0ELb0EN7cutlass6half_tE19Flash_kernel_traitsILi192ELi64ELi64ELi4ES3_EELb1ELb0ELb0ELb0ELb0ELb1ELb0ELb0EEEvNS_16Flash_fwd_paramsE,(.L_x_1288 - _ZN5flash16flash_fwd_kernelI23Flash_fwd_kernel_traitsILi192ELi64ELi64ELi4ELb0ELb0EN7cutlass6half_tE19Flash_kernel_traitsILi192ELi64ELi64ELi4ES3_EELb1ELb0ELb0ELb0ELb0ELb1ELb0ELb0EEEvNS_16Flash_fwd_paramsE)
        .other          _ZN5flash16flash_fwd_kernelI23Flash_fwd_kernel_traitsILi192ELi64ELi64ELi4ELb0ELb0EN7cutlass6half_tE19Flash_kernel_traitsILi192ELi64ELi64ELi4ES3_EELb1ELb0ELb0ELb0ELb0ELb1ELb0ELb0EEEvNS_16Flash_fwd_paramsE,@"STO_CUDA_ENTRY STV_DEFAULT"
_ZN5flash16flash_fwd_kernelI23Flash_fwd_kernel_traitsILi192ELi64ELi64ELi4ELb0ELb0EN7cutlass6half_tE19Flash_kernel_traitsILi192ELi64ELi64ELi4ES3_EELb1ELb0ELb0ELb0ELb0ELb1ELb0ELb0EEEvNS_16Flash_fwd_paramsE:
.text._ZN5flash16flash_fwd_kernelI23Flash_fwd_kernel_traitsILi192ELi64ELi64ELi4ELb0ELb0EN7cutlass6half_tE19Flash_kernel_traitsILi192ELi64ELi64ELi4ES3_EELb1ELb0ELb0ELb0ELb0ELb1ELb0ELb0EEEvNS_16Flash_fwd_paramsE:
        /* <DEDUP_REMOVED lines=19> */
[----:B------:R-:W-:Y:S01]  /*0130*/  ULDC.64 UR12, c[0x0][0x240] ;  /* 0x00009000000c7ab9 */ /* 0x000fe20000000a00 */
[----:B------:R-:W1:Y:S01]  /*0140*/  S2UR UR9, SR_CTAID.Z ;  /* 0x00000000000979c3 */ /* 0x000e620000002700 */
[----:B------:R-:W-:Y:S02]  /*0150*/  UMOV UR7, 0x4 ;  /* 0x0000000400077882 */ /* 0x000fe40000000000 */
        /* <DEDUP_REMOVED lines=29> */
[----:B------:R2:W3:Y:S04]  /*0330*/  @P0 LDG.E R8, [R10.64] ;  /* 0x000000180a080981 */ /* 0x0004e8000c1e1900 */
[----:B------:R2:W4:Y:S01]  /*0340*/  @P0 LDG.E R7, [R10.64+0x4] ;  /* 0x000004180a070981 */ /* 0x000522000c1e1900 */
[----:B------:R-:W-:-:S13]  /*0350*/  PLOP3.LUT P1, PT, PT, PT, UP1, 0x80, 0x0 ;  /* 0x000000000000781c */ /* 0x000fda0003f2f018 */
[----:B------:R-:W5:Y:S01]  /*0360*/  @P1 LDG.E R6, [R12.64] ;  /* 0x000000180c061981 */ /* 0x000f62000c1e1900 */
[----:B-1----:R-:W-:Y:S01]  /*0370*/  MOV R4, UR4 ;  /* 0x0000000400047c02 */ /* 0x002fe20008000f00 */
[----:B------:R-:W-:-:S05]  /*0380*/  IMAD.U32 R5, RZ, RZ, UR5 ;  /* 0x00000005ff057e24 */ /* 0x000fca000f8e00ff */
[----:B------:R-:W5:Y:S01]  /*0390*/  @!P2 LDG.E R0, [R4.64] ;  /* 0x000000180400a981 */ /* 0x000f62000c1e1900 */
[----:B------:R-:W-:Y:S01]  /*03a0*/  UMOV UR21, 0xffffffff ;  /* 0xffffffff00157882 */ /* 0x000fe20000000000 */
[----:B--2---:R-:W-:Y:S01]  /*03b0*/  SHF.R.S32.HI R11, RZ, 0x1f, R82 ;  /* 0x0000001fff0b7819 */ /* 0x004fe20000011452 */
[----:B------:R-:W-:-:S03]  /*03c0*/  UMOV UR13, 0xffffffff ;  /* 0xffffffff000d7882 */ /* 0x000fc60000000000 */
[----:B------:R-:W-:Y:S01]  /*03d0*/  LEA.HI R85, R11, R82, RZ, 0x5 ;  /* 0x000000520b557211 */ /* 0x000fe200078f28ff */
[----:B------:R-:W-:Y:S02]  /*03e0*/  ULDC UR4, c[0x0][0x1c0] ;  /* 0x0000700000047ab9 */ /* 0x000fe40000000800 */
[----:B------:R-:W-:Y:S01]  /*03f0*/  UIMAD UR4, UR10, UR4, UR9 ;  /* 0x000000040a0472a4 */ /* 0x000fe2000f8e0209 */
[----:B------:R-:W-:Y:S01]  /*0400*/  LOP3.LUT R9, R85, 0xffffffe0, RZ, 0xc0, !PT ;  /* 0xffffffe055097812 */ /* 0x000fe200078ec0ff */
[----:B------:R-:W-:Y:S02]  /*0410*/  UMOV UR12, URZ ;  /* 0x0000003f000c7c82 */ /* 0x000fe40008000000 */
[----:B------:R-:W-:-:S04]  /*0420*/  USHF.L.U32 UR5, UR4, 0x5, URZ ;  /* 0x0000000504057899 */ /* 0x000fc8000800063f */
[----:B------:R-:W-:Y:S01]  /*0430*/  USHF.R.S32.HI UR4, URZ, 0x1f, UR5 ;  /* 0x0000001f3f047899 */ /* 0x000fe20008011405 */
[----:B---3--:R-:W1:Y:S08]  /*0440*/  @P0 R2UR UR21, R8 ;  /* 0x00000000081503c2 */ /* 0x008e7000000e0000 */
[----:B----4-:R2:W1:Y:S08]  /*0450*/  @P0 R2UR UR22, R7 ;  /* 0x00000000071603c2 */ /* 0x01047000000e0000 */
        /* <DEDUP_REMOVED lines=18> */
.L_x_612:
[----:B------:R-:W-:Y:S02]  /*0580*/  ULDC UR6, c[0x0][0x218] ;  /* 0x0000860000067ab9 */ /* 0x000fe40000000800 */
.L_x_613:
        /* <DEDUP_REMOVED lines=61> */
.L_x_615:
        /* <DEDUP_REMOVED lines=44> */
.L_x_616:
[CC--:B------:R-:W-:Y:S01]  /*0c20*/  LEA.HI R5, R11.reuse, R82.reuse, RZ, 0x3 ;  /* 0x000000520b057211 */ /* 0x0c0fe200078f18ff */
[----:B------:R-:W1:Y:S01]  /*0c30*/  S2R R4, SR_CTAID.X ;  /* 0x0000000000047919 */ /* 0x000e620000002500 */
[----:B------:R-:W-:Y:S01]  /*0c40*/  UIADD3 UR20, -UR20, UR22, URZ ;  /* 0x0000001614147290 */ /* 0x000fe2000fffe13f */
[----:B------:R-:W-:Y:S01]  /*0c50*/  LEA.HI R6, R11, R82, RZ, 0x6 ;  /* 0x000000520b067211 */ /* 0x000fe200078f30ff */
[----:B------:R-:W-:Y:S01]  /*0c60*/  ULDC.64 UR4, c[0x0][0x1a8] ;  /* 0x00006a0000047ab9 */ /* 0x000fe20000000a00 */
[----:B------:R-:W-:Y:S01]  /*0c70*/  SHF.R.S32.HI R24, RZ, 0x3, R5 ;  /* 0x00000003ff187819 */ /* 0x000fe20000011405 */
[----:B------:R-:W2:Y:S01]  /*0c80*/  S2R R18, SR_CTAID.Z ;  /* 0x0000000000127919 */ /* 0x000ea20000002700 */
[----:B------:R-:W-:Y:S01]  /*0c90*/  LOP3.LUT R5, R5, 0xfffffff8, RZ, 0xc0, !PT ;  /* 0xfffffff805057812 */ /* 0x000fe200078ec0ff */
[----:B------:R-:W-:Y:S01]  /*0ca0*/  IMAD.SHL.U32 R6, R6, 0x8, RZ ;  /* 0x0000000806067824 */ /* 0x000fe200078e00ff */
[C---:B------:R-:W-:Y:S01]  /*0cb0*/  IADD3 R9, R24.reuse, 0x10, RZ ;  /* 0x0000001018097810 */ /* 0x040fe20007ffe0ff */
[C---:B------:R-:W-:Y:S01]  /*0cc0*/  IMAD.SHL.U32 R7, R24.reuse, 0x40, RZ ;  /* 0x0000004018077824 */ /* 0x040fe200078e00ff */
[----:B------:R-:W-:Y:S01]  /*0cd0*/  IADD3 R200, R24, 0x30, RZ ;  /* 0x0000003018c87810 */ /* 0x000fe20007ffe0ff */
[----:B------:R-:W-:Y:S01]  /*0ce0*/  IMAD.IADD R0, R82, 0x1, -R5 ;  /* 0x0000000152007824 */ /* 0x000fe200078e0a05 */
[----:B------:R-:W-:Y:S01]  /*0cf0*/  ISETP.GE.AND P2, PT, R9, UR20, PT ;  /* 0x0000001409007c0c */ /* 0x000fe2000bf46270 */
[----:B------:R-:W-:Y:S01]  /*0d00*/  UIMAD UR4, UR13, UR4, URZ ;  /* 0x000000040d0472a4 */ /* 0x000fe2000f8e023f */
[----:B------:R-:W-:Y:S01]  /*0d10*/  LOP3.LUT R7, R7, 0x1c0, RZ, 0xc0, !PT ;  /* 0x000001c007077812 */ /* 0x000fe200078ec0ff */
[----:B------:R-:W-:Y:S01]  /*0d20*/  IMAD.SHL.U32 R208, R0, 0x8, RZ ;  /* 0x0000000800d07824 */ /* 0x000fe200078e00ff */
[----:B------:R-:W-:Y:S01]  /*0d30*/  SHF.R.S32.HI R25, RZ, 0x1f, R24 ;  /* 0x0000001fff197819 */ /* 0x000fe20000011418 */
[----:B------:R-:W-:Y:S01]  /*0d40*/  UIMAD UR4, UR9, UR5, UR4 ;  /* 0x00000005090472a4 */ /* 0x000fe2000f8e0204 */
[----:B------:R-:W-:Y:S01]  /*0d50*/  SHF.R.U32.HI R5, RZ, 0x3, R7 ;  /* 0x00000003ff057819 */ /* 0x000fe20000011607 */
[----:B------:R-:W-:Y:S01]  /*0d60*/  ULEA.HI.SX32 UR9, UR29, 0xffffffff, 0x1a ;  /* 0xffffffff1d097891 */ /* 0x000fe2000f8fd23f */
[--C-:B------:R-:W-:Y:S01]  /*0d70*/  LOP3.LUT R8, R7, 0x38, R208.reuse, 0xf8, !PT ;  /* 0x0000003807087812 */ /* 0x100fe200078ef8d0 */
[----:B------:R-:W-:Y:S01]  /*0d80*/  IMAD.MOV.U32 R81, RZ, RZ, c[0x0][0x198] ;  /* 0x00006600ff517624 */ /* 0x000fe200078e00ff */
[----:B------:R-:W-:Y:S01]  /*0d90*/  IADD3 R7, R24, 0x20, RZ ;  /* 0x0000002018077810 */ /* 0x000fe20007ffe0ff */
[----:B------:R-:W-:Y:S01]  /*0da0*/  IMAD.MOV.U32 R80, RZ, RZ, 0x6 ;  /* 0x00000006ff507424 */ /* 0x000fe200078e00ff */
[----:B------:R-:W-:Y:S01]  /*0db0*/  SHF.R.S32.HI R209, RZ, 0x1f, R208 ;  /* 0x0000001fffd17819 */ /* 0x000fe200000114d0 */
[----:B-1----:R-:W-:Y:S01]  /*0dc0*/  IMAD.WIDE R210, R4, 0x40, R24 ;  /* 0x0000004004d27825 */ /* 0x002fe200078e0218 */
[----:B------:R-:W-:Y:S01]  /*0dd0*/  IADD3 R12, P0, R208, UR6, RZ ;  /* 0x00000006d00c7c10 */ /* 0x000fe2000ff1e0ff */
[----:B------:R-:W-:Y:S01]  /*0de0*/  UIMAD UR6, UR9, -0x40, UR8 ;  /* 0xffffffc0090678a4 */ /* 0x000fe2000f8e0208 */
[----:B------:R-:W-:Y:S01]  /*0df0*/  ISETP.GE.AND P1, PT, R7, UR20, PT ;  /* 0x0000001407007c0c */ /* 0x000fe2000bf26270 */
[----:B------:R-:W-:Y:S01]  /*0e00*/  IMAD.WIDE.U32 R20, R24, c[0x0][0x198], R208 ;  /* 0x0000660018147a25 */ /* 0x000fe200078e00d0 */
[----:B------:R-:W-:-:S02]  /*0e10*/  LOP3.LUT R5, R8, R5, RZ, 0x3c, !PT ;  /* 0x0000000508057212 */ /* 0x000fc400078e3cff */
[----:B------:R-:W-:Y:S01]  /*0e20*/  IADD3.X R13, R209, UR11, RZ, P0, !PT ;  /* 0x0000000bd10d7c10 */ /* 0x000fe200087fe4ff */
[----:B------:R-:W-:Y:S01]  /*0e30*/  IMAD.SHL.U32 R83, R81, 0x40, RZ ;  /* 0x0000004051537824 */ /* 0x000fe200078e00ff */
[----:B------:R-:W-:Y:S02]  /*0e40*/  ISETP.GE.AND P0, PT, R200, UR20, PT ;  /* 0x00000014c8007c0c */ /* 0x000fe4000bf06270 */
[----:B------:R-:W-:Y:S01]  /*0e50*/  ISETP.GE.AND P3, PT, R24, UR20, PT ;  /* 0x0000001418007c0c */ /* 0x000fe2000bf66270 */
[----:B--2---:R-:W-:Y:S01]  /*0e60*/  IMAD.WIDE.U32 R18, R18, c[0x0][0x1a8], R12 ;  /* 0x00006a0012127a25 */ /* 0x004fe200078e000c */
[----:B------:R-:W-:Y:S02]  /*0e70*/  LOP3.LUT R201, R5, 0xfffffe00, R6, 0xf8, !PT ;  /* 0xfffffe0005c97812 */ /* 0x000fe400078ef806 */
[C---:B------:R-:W-:Y:S01]  /*0e80*/  @!P2 IADD3 R16, P5, R210.reuse, 0x10, RZ ;  /* 0x00000010d210a810 */ /* 0x040fe20007fbe0ff */
[----:B------:R-:W-:Y:S01]  /*0e90*/  IMAD R5, R25, c[0x0][0x198], RZ ;  /* 0x0000660019057a24 */ /* 0x000fe200078e02ff */
[----:B------:R-:W-:Y:S01]  /*0ea0*/  @!P1 IADD3 R12, P6, R210, 0x20, RZ ;  /* 0x00000020d20c9810 */ /* 0x000fe20007fde0ff */
[--C-:B------:R-:W-:Y:S01]  /*0eb0*/  @!P2 IMAD.MOV.U32 R26, RZ, RZ, R18.reuse ;  /* 0x000000ffff1aa224 */ /* 0x100fe200078e0012 */
[----:B------:R-:W-:Y:S01]  /*0ec0*/  IADD3 R204, P4, R20, UR14, RZ ;  /* 0x0000000e14cc7c10 */ /* 0x000fe2000ff9e0ff */
[----:B------:R-:W-:Y:S01]  /*0ed0*/  IMAD R5, R24, c[0x0][0x19c], R5 ;  /* 0x0000670018057a24 */ /* 0x000fe200078e0205 */
[----:B------:R-:W-:Y:S01]  /*0ee0*/  IADD3 R19, R19, UR4, RZ ;  /* 0x0000000413137c10 */ /* 0x000fe2000fffe0ff */
[----:B------:R-:W-:Y:S01]  /*0ef0*/  @!P2 IMAD.X R13, RZ, RZ, R211, P5 ;  /* 0x000000ffff0da224 */ /* 0x000fe200028e06d3 */
[----:B------:R-:W-:Y:S01]  /*0f00*/  @!P0 IADD3 R15, P5, R210, 0x30, RZ ;  /* 0x00000030d20f8810 */ /* 0x000fe20007fbe0ff */
[----:B------:R-:W-:Y:S01]  /*0f10*/  @!P3 IMAD R17, R211, c[0x0][0x190], RZ ;  /* 0x00006400d311ba24 */ /* 0x000fe200078e02ff */
[----:B------:R-:W-:Y:S01]  /*0f20*/  IADD3.X R205, R21, UR7, R5, P4, !PT ;  /* 0x0000000715cd7c10 */ /* 0x000fe2000a7fe405 */
[----:B------:R-:W-:Y:S01]  /*0f30*/  @!P1 IMAD.X R5, RZ, RZ, R211, P6 ;  /* 0x000000ffff059224 */ /* 0x000fe200030e06d3 */
[----:B------:R-:W-:Y:S01]  /*0f40*/  SHF.L.U64.HI R80, R81, R80, c[0x0][0x19c] ;  /* 0x0000670051507619 */ /* 0x000fe20000010250 */
[--C-:B------:R-:W-:Y:S01]  /*0f50*/  @!P2 IMAD.MOV.U32 R27, RZ, RZ, R19.reuse ;  /* 0x000000ffff1ba224 */ /* 0x100fe200078e0013 */
[----:B------:R-:W-:Y:S01]  /*0f60*/  ISETP.GE.AND P6, PT, R24, UR6, PT ;  /* 0x0000000618007c0c */ /* 0x000fe2000bfc6270 */
[--C-:B------:R-:W-:Y:S01]  /*0f70*/  @!P1 IMAD.MOV.U32 R22, RZ, RZ, R18.reuse ;  /* 0x000000ffff169224 */ /* 0x100fe200078e0012 */
[----:B------:R-:W-:Y:S01]  /*0f80*/  USHF.R.S32.HI UR7, URZ, 0x1f, UR9 ;  /* 0x0000001f3f077899 */ /* 0x000fe20008011409 */
[--C-:B------:R-:W-:Y:S01]  /*0f90*/  @!P1 IMAD.MOV.U32 R23, RZ, RZ, R19.reuse ;  /* 0x000000ffff179224 */ /* 0x100fe200078e0013 */
[----:B------:R-:W-:Y:S01]  /*0fa0*/  ULDC.64 UR4, c[0x0][0x1a0] ;  /* 0x0000680000047ab9 */ /* 0x000fe20000000a00 */
[----:B------:R-:W-:Y:S01]  /*0fb0*/  @!P0 IMAD.MOV.U32 R20, RZ, RZ, R18 ;  /* 0x000000ffff148224 */ /* 0x000fe200078e0012 */
[----:B------:R-:W-:Y:S01]  /*0fc0*/  UIMAD.WIDE.U32 UR10, UR9, UR4, URZ ;  /* 0x00000004090a72a5 */ /* 0x000fe2000f8e003f */
[----:B------:R-:W-:Y:S01]  /*0fd0*/  @!P0 IMAD.MOV.U32 R21, RZ, RZ, R19 ;  /* 0x000000ffff158224 */ /* 0x000fe200078e0013 */
[----:B------:R-:W-:Y:S01]  /*0fe0*/  SHF.R.S32.HI R85, RZ, 0x5, R85 ;  /* 0x00000005ff557819 */ /* 0x000fe20000011455 */
[----:B------:R-:W-:-:S02]  /*0ff0*/  @!P0 IMAD.X R6, RZ, RZ, R211, P5 ;  /* 0x000000ffff068224 */ /* 0x000fc400028e06d3 */
[----:B------:R-:W-:Y:S02]  /*1000*/  @!P2 IMAD R13, R13, c[0x0][0x190], RZ ;  /* 0x000064000d0daa24 */ /* 0x000fe400078e02ff */
[C---:B------:R-:W-:Y:S02]  /*1010*/  @!P3 IMAD R10, R210.reuse, c[0x0][0x194], R17 ;  /* 0x00006500d20aba24 */ /* 0x040fe400078e0211 */
[----:B------:R-:W-:Y:S02]  /*1020*/  @!P1 IMAD R5, R5, c[0x0][0x190], RZ ;  /* 0x0000640005059a24 */ /* 0x000fe400078e02ff */
[----:B------:R-:W-:-:S04]  /*1030*/  @!P3 IMAD.WIDE.U32 R18, R210, c[0x0][0x190], R18 ;  /* 0x00006400d212ba25 */ /* 0x000fc800078e0012 */
[----:B------:R-:W-:Y:S01]  /*1040*/  @!P0 IMAD R6, R6, c[0x0][0x190], RZ ;  /* 0x0000640006068a24 */ /* 0x000fe200078e02ff */
[----:B------:R-:W-:Y:S01]  /*1050*/  @!P3 LEA R14, P5, R18, c[0x0][0x160], 0x1 ;  /* 0x00005800120eba11 */ /* 0x000fe200078a08ff */
[----:B------:R-:W-:Y:S02]  /*1060*/  @!P2 IMAD R8, R16, c[0x0][0x194], R13 ;  /* 0x000065001008aa24 */ /* 0x000fe400078e020d */
[C---:B------:R-:W-:Y:S02]  /*1070*/  @!P1 IMAD R5, R12.reuse, c[0x0][0x194], R5 ;  /* 0x000065000c059a24 */ /* 0x040fe400078e0205 */
[----:B------:R-:W-:Y:S02]  /*1080*/  @!P3 IMAD.IADD R10, R19, 0x1, R10 ;  /* 0x00000001130ab824 */ /* 0x000fe400078e020a */
[----:B------:R-:W-:-:S04]  /*1090*/  @!P1 IMAD.WIDE.U32 R12, R12, c[0x0][0x190], R22 ;  /* 0x000064000c0c9a25 */ /* 0x000fc800078e0016 */
[C---:B------:R-:W-:Y:S02]  /*10a0*/  @!P0 IMAD R6, R15.reuse, c[0x0][0x194], R6 ;  /* 0x000065000f068a24 */ /* 0x040fe400078e0206 */
[----:B------:R-:W-:Y:S01]  /*10b0*/  @!P0 IMAD.WIDE.U32 R20, R15, c[0x0][0x190], R20 ;  /* 0x000064000f148a25 */ /* 0x000fe200078e0014 */
[----:B------:R-:W-:Y:S02]  /*10c0*/  @!P3 LEA.HI.X R15, R18, c[0x0][0x164], R10, 0x1, P5 ;  /* 0x00005900120fba11 */ /* 0x000fe400028f0c0a */
[----:B------:R-:W-:Y:S01]  /*10d0*/  @!P1 LEA R30, P5, R12, c[0x0][0x160], 0x1 ;  /* 0x000058000c1e9a11 */ /* 0x000fe200078a08ff */
[----:B------:R-:W-:Y:S02]  /*10e0*/  @!P1 IMAD.IADD R5, R13, 0x1, R5 ;  /* 0x000000010d059824 */ /* 0x000fe400078e0205 */
[----:B------:R-:W-:-:S03]  /*10f0*/  @!P2 IMAD.WIDE.U32 R16, R16, c[0x0][0x190], R26 ;  /* 0x000064001010aa25 */ /* 0x000fc600078e001a */
[----:B------:R-:W-:Y:S01]  /*1100*/  @!P1 LEA.HI.X R31, R12, c[0x0][0x164], R5, 0x1, P5 ;  /* 0x000059000c1f9a11 */ /* 0x000fe200028f0c05 */
[----:B------:R-:W-:Y:S01]  /*1110*/  @!P2 IMAD.IADD R8, R17, 0x1, R8 ;  /* 0x000000011108a824 */ /* 0x000fe200078e0208 */
[----:B------:R-:W-:Y:S01]  /*1120*/  SHF.R.S32.HI R5, RZ, 0x1f, R202 ;  /* 0x0000001fff057819 */ /* 0x000fe200000114ca */
[----:B------:R-:W-:Y:S01]  /*1130*/  @!P0 IMAD.IADD R6, R21, 0x1, R6 ;  /* 0x0000000115068824 */ /* 0x000fe200078e0206 */
[----:B------:R-:W-:Y:S01]  /*1140*/  @!P2 LEA R22, P4, R16, c[0x0][0x160], 0x1 ;  /* 0x000058001016aa11 */ /* 0x000fe200078808ff */
[----:B------:R-:W-:Y:S01]  /*1150*/  IMAD.WIDE.U32 R204, R202, c[0x0][0x1b0], R204 ;  /* 0x00006c00cacc7a25 */ /* 0x000fe200078e00cc */
[----:B------:R-:W-:Y:S02]  /*1160*/  ISETP.GE.AND P5, PT, R9, UR6, PT ;  /* 0x0000000609007c0c */ /* 0x000fe4000bfa6270 */
[----:B------:R-:W-:Y:S01]  /*1170*/  @!P2 LEA.HI.X R23, R16, c[0x0][0x164], R8, 0x1, P4 ;  /* 0x000059001017aa11 */ /* 0x000fe200020f0c08 */
[----:B------:R-:W-:Y:S01]  /*1180*/  IMAD R207, R5, c[0x0][0x1b0], RZ ;  /* 0x00006c0005cf7a24 */ /* 0x000fe200078e02ff */
[----:B------:R-:W-:Y:S01]  /*1190*/  @!P0 LEA R28, P4, R20, c[0x0][0x160], 0x1 ;  /* 0x00005800141c8a11 */ /* 0x000fe200078808ff */
[----:B------:R-:W-:-:S02]  /*11a0*/  IMAD.SHL.U32 R201, R201, 0x2, RZ ;  /* 0x00000002c9c97824 */ /* 0x000fc400078e00ff */
[----:B------:R-:W-:Y:S01]  /*11b0*/  IMAD R207, R202, c[0x0][0x1b4], R207 ;  /* 0x00006d00cacf7a24 */ /* 0x000fe200078e02cf */
[----:B------:R-:W-:Y:S01]  /*11c0*/  @!P0 LEA.HI.X R29, R20, c[0x0][0x164], R6, 0x1, P4 ;  /* 0x00005900141d8a11 */ /* 0x000fe200020f0c06 */
[----:B------:R-:W-:Y:S01]  /*11d0*/  IMAD R6, R80, UR9, RZ ;  /* 0x0000000950067c24 */ /* 0x000fe2000f8e02ff */
[----:B------:R-:W-:Y:S01]  /*11e0*/  @!PT LDS RZ, [RZ] ;  /* 0x00000000fffff984 */ /* 0x000fe20000000800 */
[----:B------:R-:W-:Y:S01]  /*11f0*/  @!PT LDS RZ, [RZ] ;  /* 0x00000000fffff984 */ /* 0x000fe20000000800 */
[----:B------:R-:W-:Y:S01]  /*1200*/  @!PT LDS RZ, [RZ] ;  /* 0x00000000fffff984 */ /* 0x000fe20000000800 */
[----:B------:R1:W-:Y:S01]  /*1210*/  @!P3 LDGSTS.E.BYPASS.LTC128B.128 [R201], [R14.64] ;  /* 0x000000000ec9bfae */ /* 0x0003e2000b901d58 */
[----:B------:R-:W-:Y:S01]  /*1220*/  IMAD.IADD R207, R205, 0x1, R207 ;  /* 0x00000001cdcf7824 */ /* 0x000fe200078e02cf */
[----:B------:R-:W-:Y:S01]  /*1230*/  ISETP.GE.AND P4, PT, R7, UR6, PT ;  /* 0x0000000607007c0c */ /* 0x000fe2000bf86270 */
[----:B------:R-:W-:Y:S01]  /*1240*/  IMAD.MOV.U32 R206, RZ, RZ, R204 ;  /* 0x000000ffffce7224 */ /* 0x000fe200078e00cc */
[----:B------:R1:W-:Y:S01]  /*1250*/  @!P3 LDGSTS.E.BYPASS.LTC128B.128 [R201+0x2000], [R14.64+0x80] ;  /* 0x020000800ec9bfae */ /* 0x0003e2000b901d58 */
[C---:B------:R-:W-:Y:S01]  /*1260*/  IMAD R13, R83.reuse, UR7, R6 ;  /* 0x00000007530d7c24 */ /* 0x040fe2000f8e0206 */
[----:B------:R-:W-:Y:S01]  /*1270*/  UIMAD UR7, UR7, UR4, URZ ;  /* 0x00000004070772a4 */ /* 0x000fe2000f8e023f */
[----:B------:R-:W-:Y:S01]  /*1280*/  IMAD.WIDE.U32 R16, R83, UR9, R206 ;  /* 0x0000000953107c25 */ /* 0x000fe2000f8e00ce */
[----:B------:R1:W-:Y:S02]  /*1290*/  @!P3 LDGSTS.E.BYPASS.LTC128B.128 [R201+0x4000], [R14.64+0x100] ;  /* 0x040001000ec9bfae */ /* 0x0003e4000b901d58 */
[----:B------:R-:W-:Y:S01]  /*12a0*/  UIMAD UR7, UR9, UR5, UR7 ;  /* 0x00000005090772a4 */ /* 0x000fe2000f8e0207 */
[----:B------:R-:W-:Y:S01]  /*12b0*/  IMAD.IADD R17, R17, 0x1, R13 ;  /* 0x0000000111117824 */ /* 0x000fe200078e020d */
[----:B------:R2:W-:Y:S01]  /*12c0*/  @!P2 LDGSTS.E.BYPASS.LTC128B.128 [R201+0x800], [R22.64] ;  /* 0x0080000016c9afae */ /* 0x0005e2000b901d58 */
[----:B------:R-:W-:Y:S01]  /*12d0*/  IMAD.MOV.U32 R6, RZ, RZ, c[0x0][0x19c] ;  /* 0x00006700ff067624 */ /* 0x000fe200078e00ff */
[----:B------:R-:W-:Y:S01]  /*12e0*/  @!P6 LEA R12, P3, R16, c[0x0][0x168], 0x1 ;  /* 0x00005a00100cea11 */ /* 0x000fe200078608ff */
[----:B------:R-:W-:Y:S01]  /*12f0*/  IMAD R19, R25, c[0x0][0x1a0], RZ ;  /* 0x0000680019137a24 */ /* 0x000fe200078e02ff */
[----:B------:R2:W-:Y:S01]  /*1300*/  @!P2 LDGSTS.E.BYPASS.LTC128B.128 [R201+0x2800], [R22.64+0x80] ;  /* 0x0280008016c9afae */ /* 0x0005e2000b901d58 */
[----:B------:R-:W-:Y:S01]  /*1310*/  IMAD.WIDE.U32 R20, R24, c[0x0][0x1a0], R208 ;  /* 0x0000680018147a25 */ /* 0x000fe200078e00d0 */
[----:B------:R-:W-:Y:S01]  /*1320*/  @!P6 LEA.HI.X R13, R16, c[0x0][0x16c], R17, 0x1, P3 ;  /* 0x00005b00100dea11 */ /* 0x000fe200018f0c11 */
[----:B------:R-:W-:Y:S01]  /*1330*/  UIADD3 UR7, UR11, UR7, URZ ;  /* 0x000000070b077290 */ /* 0x000fe2000fffe03f */
[----:B------:R2:W-:Y:S01]  /*1340*/  @!P2 LDGSTS.E.BYPASS.LTC128B.128 [R201+0x4800], [R22.64+0x100] ;  /* 0x0480010016c9afae */ /* 0x0005e2000b901d58 */
[----:B------:R-:W-:-:S02]  /*1350*/  IMAD R8, R24, c[0x0][0x1a4], R19 ;  /* 0x0000690018087a24 */ /* 0x000fc400078e0213 */
[----:B------:R-:W-:Y:S01]  /*1360*/  IMAD.WIDE.U32 R18, R81, 0x20, RZ ;  /* 0x0000002051127825 */ /* 0x000fe200078e00ff */
[----:B------:R3:W-:Y:S03]  /*1370*/  @!P1 LDGSTS.E.BYPASS.LTC128B.128 [R201+0x1000], [R30.64] ;  /* 0x010000001ec99fae */ /* 0x0007e6000b901d58 */
[----:B------:R-:W-:Y:S01]  /*1380*/  IMAD R199, R5, c[0x0][0x1b8], RZ ;  /* 0x00006e0005c77a24 */ /* 0x000fe200078e02ff */
[----:B------:R3:W-:Y:S01]  /*1390*/  @!P1 LDGSTS.E.BYPASS.LTC128B.128 [R201+0x3000], [R30.64+0x80] ;  /* 0x030000801ec99fae */ /* 0x0007e2000b901d58 */
[----:B------:R-:W-:Y:S02]  /*13a0*/  IMAD.SHL.U32 R5, R6, 0x20, RZ ;  /* 0x0000002006057824 */ /* 0x000fe400078e00ff */
[----:B------:R-:W-:Y:S01]  /*13b0*/  IMAD R199, R202, c[0x0][0x1bc], R199 ;  /* 0x00006f00cac77a24 */ /* 0x000fe200078e02c7 */
[----:B------:R3:W-:Y:S01]  /*13c0*/  @!P1 LDGSTS.E.BYPASS.LTC128B.128 [R201+0x5000], [R30.64+0x100] ;  /* 0x050001001ec99fae */ /* 0x0007e2000b901d58 */
[----:B-1----:R-:W-:-:S03]  /*13d0*/  @!P5 LEA R15, P2, R81, R16, 0x4 ;  /* 0x00000010510fd211 */ /* 0x002fc600078420ff */
[----:B------:R3:W-:Y:S01]  /*13e0*/  @!P0 LDGSTS.E.BYPASS.LTC128B.128 [R201+0x1800], [R28.64] ;  /* 0x018000001cc98fae */ /* 0x0007e2000b901d58 */
[----:B------:R-:W-:-:S03]  /*13f0*/  @!P5 LEA.HI.X R10, R81, R17, R6, 0x4, P2 ;  /* 0x00000011510ad211 */ /* 0x000fc600010f2406 */
[----:B------:R3:W-:Y:S01]  /*1400*/  @!P0 LDGSTS.E.BYPASS.LTC128B.128 [R201+0x3800], [R28.64+0x80] ;  /* 0x038000801cc98fae */ /* 0x0007e2000b901d58 */
[C---:B------:R-:W-:Y:S02]  /*1410*/  @!P5 LEA R26, P3, R15.reuse, c[0x0][0x168], 0x1 ;  /* 0x00005a000f1ada11 */ /* 0x040fe400078608ff */
[----:B------:R-:W-:Y:S01]  /*1420*/  IADD3 R14, P2, R20, UR16, RZ ;  /* 0x00000010140e7c10 */ /* 0x000fe2000ff5e0ff */
[----:B------:R3:W-:Y:S01]  /*1430*/  @!P0 LDGSTS.E.BYPASS.LTC128B.128 [R201+0x5800], [R28.64+0x100] ;  /* 0x058001001cc98fae */ /* 0x0007e2000b901d58 */
[----:B------:R-:W-:Y:S01]  /*1440*/  @!P5 LEA.HI.X R27, R15, c[0x0][0x16c], R10, 0x1, P3 ;  /* 0x00005b000f1bda11 */ /* 0x000fe200018f0c0a */
[----:B------:R-:W-:Y:S01]  /*1450*/  IMAD.U32 R10, RZ, RZ, UR5 ;  /* 0x00000005ff0a7e24 */ /* 0x000fe2000f8e00ff */
[----:B------:R-:W-:Y:S01]  /*1460*/  ISETP.GE.AND P3, PT, R200, UR6, PT ;  /* 0x00000006c8007c0c */ /* 0x000fe2000bf66270 */
[----:B------:R1:W-:Y:S01]  /*1470*/  @!P6 LDGSTS.E.BYPASS.LTC128B.128 [R201+0x6000], [R12.64] ;  /* 0x060000000cc9efae */ /* 0x0003e2000b901d58 */
[----:B------:R-:W-:Y:S02]  /*1480*/  IADD3.X R15, R21, UR15, R8, P2, !PT ;  /* 0x0000000f150f7c10 */ /* 0x000fe400097fe408 */
[----:B------:R-:W-:Y:S01]  /*1490*/  @!P4 IADD3 R8, P2, R16, R18, RZ ;  /* 0x000000121008c210 */ /* 0x000fe20007f5e0ff */
[----:B------:R1:W-:Y:S02]  /*14a0*/  @!P6 LDGSTS.E.BYPASS.LTC128B.128 [R201+0x8000], [R12.64+0x80] ;  /* 0x080000800cc9efae */ /* 0x0003e4000b901d58 */
[----:B------:R-:W-:Y:S01]  /*14b0*/  IMAD.WIDE.U32 R202, R202, c[0x0][0x1b8], R14 ;  /* 0x00006e00caca7a25 */ /* 0x000fe200078e000e */
[----:B------:R-:W-:Y:S01]  /*14c0*/  @!P4 IADD3.X R5, R17, R19, R5, P2, !PT ;  /* 0x000000131105c210 */ /* 0x000fe200017fe405 */
[----:B------:R1:W-:Y:S01]  /*14d0*/  @!P6 LDGSTS.E.BYPASS.LTC128B.128 [R201+0xa000], [R12.64+0x100] ;  /* 0x0a0001000cc9efae */ /* 0x0003e2000b901d58 */
[----:B--2---:R-:W-:Y:S01]  /*14e0*/  @!P4 LEA R22, P2, R8, c[0x0][0x168], 0x1 ;  /* 0x00005a000816ca11 */ /* 0x004fe200078408ff */
[----:B------:R-:W-:Y:S01]  /*14f0*/  IMAD.U32 R14, RZ, RZ, UR10 ;  /* 0x0000000aff0e7e24 */ /* 0x000fe2000f8e00ff */
[----:B------:R-:W-:Y:S01]  /*1500*/  ISETP.GE.AND P6, PT, R24, UR6, PT ;  /* 0x0000000618007c0c */ /* 0x000fe2000bfc6270 */
[----:B------:R-:W-:Y:S01]  /*1510*/  @!P3 IMAD.WIDE.U32 R16, R81, 0x30, R16 ;  /* 0x000000305110b825 */ /* 0x000fe200078e0010 */
[----:B------:R-:W-:Y:S01]  /*1520*/  @!P4 LEA.HI.X R23, R8, c[0x0][0x16c], R5, 0x1, P2 ;  /* 0x00005b000817ca11 */ /* 0x000fe200010f0c05 */
[----:B------:R2:W-:Y:S01]  /*1530*/  @!P5 LDGSTS.E.BYPASS.LTC128B.128 [R201+0x6800], [R26.64] ;  /* 0x068000001ac9dfae */ /* 0x0005e2000b901d58 */
[----:B------:R-:W-:Y:S01]  /*1540*/  ISETP.GE.AND P2, PT, R9, UR6, PT ;  /* 0x0000000609007c0c */ /* 0x000fe2000bf46270 */
[----:B------:R-:W-:Y:S01]  /*1550*/  @!P3 IMAD R5, R6, 0x30, RZ ;  /* 0x000000300605b824 */ /* 0x000fe200078e02ff */
[----:B------:R-:W-:Y:S01]  /*1560*/  @!P3 LEA R20, P1, R16, c[0x0][0x168], 0x1 ;  /* 0x00005a001014ba11 */ /* 0x000fe200078208ff */
[----:B------:R2:W-:Y:S01]  /*1570*/  @!P5 LDGSTS.E.BYPASS.LTC128B.128 [R201+0x8800], [R26.64+0x80] ;  /* 0x088000801ac9dfae */ /* 0x0005e2000b901d58 */
[----:B------:R-:W-:Y:S01]  /*1580*/  LEA.HI R9, R11, R82, RZ, 0x4 ;  /* 0x000000520b097211 */ /* 0x000fe200078f20ff */
[----:B------:R-:W-:Y:S01]  /*1590*/  @!P3 IMAD.IADD R5, R17, 0x1, R5 ;  /* 0x000000011105b824 */ /* 0x000fe200078e0205 */
[----:B------:R-:W-:Y:S01]  /*15a0*/  LEA R18, P0, R14, R202, 0x6 ;  /* 0x000000ca0e127211 */ /* 0x000fe200078030ff */
[----:B------:R2:W-:Y:S01]  /*15b0*/  @!P5 LDGSTS.E.BYPASS.LTC128B.128 [R201+0xa800], [R26.64+0x100] ;  /* 0x0a8001001ac9dfae */ /* 0x0005e2000b901d58 */
[----:B------:R-:W-:Y:S01]  /*15c0*/  IMAD.U32 R8, RZ, RZ, UR7 ;  /* 0x00000007ff087e24 */ /* 0x000fe2000f8e00ff */
[----:B------:R-:W-:Y:S01]  /*15d0*/  ISETP.GE.AND P5, PT, R200, UR6, PT ;  /* 0x00000006c8007c0c */ /* 0x000fe2000bfa6270 */
[----:B------:R-:W-:Y:S01]  /*15e0*/  IMAD.IADD R199, R203, 0x1, R199 ;  /* 0x00000001cbc77824 */ /* 0x000fe200078e02c7 */
[----:B------:R-:W-:Y:S01]  /*15f0*/  @!P3 LEA.HI.X R21, R16, c[0x0][0x16c], R5, 0x1, P1 ;  /* 0x00005b001015ba11 */ /* 0x000fe200008f0c05 */
[----:B------:R4:W-:Y:S01]  /*1600*/  @!P4 LDGSTS.E.BYPASS.LTC128B.128 [R201+0x7000], [R22.64] ;  /* 0x0700000016c9cfae */ /* 0x0009e2000b901d58 */
[----:B------:R-:W-:Y:S01]  /*1610*/  LOP3.LUT R5, R9, 0xfffffff0, RZ, 0xc0, !PT ;  /* 0xfffffff009057812 */ /* 0x000fe200078ec0ff */
[----:B------:R-:W-:Y:S01]  /*1620*/  IMAD.U32 R15, RZ, RZ, UR11 ;  /* 0x0000000bff0f7e24 */ /* 0x000fe2000f8e00ff */
[----:B------:R-:W-:Y:S01]  /*1630*/  LEA.HI.X R19, R14, R199, R8, 0x6, P0 ;  /* 0x000000c70e137211 */ /* 0x000fe200000f3408 */
[----:B------:R4:W-:Y:S01]  /*1640*/  @!P4 LDGSTS.E.BYPASS.LTC128B.128 [R201+0x9000], [R22.64+0x80] ;  /* 0x0900008016c9cfae */ /* 0x0009e2000b901d58 */
[----:B------:R-:W-:Y:S01]  /*1650*/  ISETP.GE.AND P1, PT, R7, UR6, PT ;  /* 0x0000000607007c0c */ /* 0x000fe2000bf26270 */
[----:B------:R-:W-:Y:S01]  /*1660*/  IMAD.IADD R14, R82, 0x1, -R5 ;  /* 0x00000001520e7824 */ /* 0x000fe200078e0a05 */
[----:B------:R-:W-:Y:S01]  /*1670*/  SHF.R.S32.HI R16, RZ, 0x4, R9 ;  /* 0x00000004ff107819 */ /* 0x000fe20000011409 */
[----:B------:R4:W-:Y:S01]  /*1680*/  @!P4 LDGSTS.E.BYPASS.LTC128B.128 [R201+0xb000], [R22.64+0x100] ;  /* 0x0b00010016c9cfae */ /* 0x0009e2000b901d58 */
[----:B-1----:R-:W-:Y:S01]  /*1690*/  IMAD.SHL.U32 R12, R0, 0x40, RZ ;  /* 0x00000040000c7824 */ /* 0x002fe200078e00ff */
[----:B------:R-:W-:Y:S01]  /*16a0*/  USHF.L.U32 UR6, UR5, 0x5, URZ ;  /* 0x0000000505067899 */ /* 0x000fe2000800063f */
[----:B------:R-:W-:Y:S01]  /*16b0*/  SHF.R.S32.HI R7, RZ, 0x1f, R14 ;  /* 0x0000001fff077819 */ /* 0x000fe2000001140e */
[----:B------:R1:W-:Y:S01]  /*16c0*/  @!P3 LDGSTS.E.BYPASS.LTC128B.128 [R201+0x7800], [R20.64] ;  /* 0x0780000014c9bfae */ /* 0x0003e2000b901d58 */
[----:B------:R-:W-:Y:S01]  /*16d0*/  IMAD.SHL.U32 R13, R24, 0x8, RZ ;  /* 0x00000008180d7824 */ /* 0x000fe200078e00ff */
[----:B------:R-:W-:Y:S01]  /*16e0*/  LOP3.LUT R12, R12, 0x1c0, RZ, 0xc0, !PT ;  /* 0x000001c00c0c7812 */ /* 0x000fe200078ec0ff */
[----:B------:R-:W-:Y:S01]  /*16f0*/  IMAD.U32 R8, RZ, RZ, UR4 ;  /* 0x00000004ff087e24 */ /* 0x000fe2000f8e00ff */
[----:B------:R1:W-:Y:S01]  /*1700*/  @!P3 LDGSTS.E.BYPASS.LTC128B.128 [R201+0x9800], [R20.64+0x80] ;  /* 0x0980008014c9bfae */ /* 0x0003e2000b901d58 */
[----:B------:R-:W-:Y:S01]  /*1710*/  LEA.HI R7, R7, R14, RZ, 0x3 ;  /* 0x0000000e07077211 */ /* 0x000fe200078f18ff */
[----:B------:R-:W-:Y:S01]  /*1720*/  IMAD.U32 R11, RZ, RZ, UR4 ;  /* 0x00000004ff0b7e24 */ /* 0x000fe2000f8e00ff */
[----:B------:R-:W-:Y:S01]  /*1730*/  LEA.HI R9, R9, R16, RZ, 0x1 ;  /* 0x0000001009097211 */ /* 0x000fe200078f08ff */
[----:B------:R1:W-:Y:S01]  /*1740*/  @!P3 LDGSTS.E.BYPASS.LTC128B.128 [R201+0xb800], [R20.64+0x100] ;  /* 0x0b80010014c9bfae */ /* 0x0003e2000b901d58 */
[----:B------:R-:W-:Y:S01]  /*1750*/  LOP3.LUT R13, R12, 0x8, R13, 0xf8, !PT ;  /* 0x000000080c0d7812 */ /* 0x000fe200078ef80d */
[----:B------:R-:W-:Y:S01]  /*1760*/  UIMAD.WIDE.U32 UR10, UR4, 0x20, URZ ;  /* 0x00000020040a78a5 */ /* 0x000fe2000f8e003f */
[----:B------:R-:W-:Y:S01]  /*1770*/  LOP3.LUT R5, R7, 0xfffffff8, RZ, 0xc0, !PT ;  /* 0xfffffff807057812 */ /* 0x000fe200078ec0ff */
[----:B------:R-:W0:Y:S01]  /*1780*/  LDGDEPBAR ;  /* 0x00000000000079af */ /* 0x000e220000000000 */
[----:B------:R-:W-:Y:S01]  /*1790*/  LOP3.LUT R9, R9, 0xfffffffe, RZ, 0xc0, !PT ;  /* 0xfffffffe09097812 */ /* 0x000fe200078ec0ff */
[----:B------:R-:W-:Y:S01]  /*17a0*/  IMAD.U32 R15, RZ, RZ, UR6 ;  /* 0x00000006ff0f7e24 */ /* 0x000fe2000f8e00ff */
[----:B------:R-:W-:Y:S01]  /*17b0*/  SHF.R.U32.HI R12, RZ, 0x3, R12 ;  /* 0x00000003ff0c7819 */ /* 0x000fe2000001160c */
[----:B------:R-:W-:Y:S01]  /*17c0*/  IMAD.IADD R5, R14, 0x1, -R5 ;  /* 0x000000010e057824 */ /* 0x000fe200078e0a05 */
[----:B------:R-:W-:Y:S01]  /*17d0*/  @!P2 LEA R8, P0, R8, R18, 0x4 ;  /* 0x000000120808a211 */ /* 0x000fe200078020ff */
[----:B------:R-:W-:Y:S01]  /*17e0*/  IMAD.IADD R9, R16, 0x1, -R9 ;  /* 0x0000000110097824 */ /* 0x000fe200078e0a09 */
[----:B------:R-:W-:Y:S01]  /*17f0*/  LOP3.LUT R12, R13, R12, RZ, 0x3c, !PT ;  /* 0x0000000c0d0c7212 */ /* 0x000fe200078e3cff */
[----:B------:R-:W-:Y:S01]  /*1800*/  IMAD.SHL.U32 R17, R5, 0x40, RZ ;  /* 0x0000004005117824 */ /* 0x000fe200078e00ff */
[----:B------:R-:W-:Y:S01]  /*1810*/  @!P2 LEA.HI.X R11, R11, R19, R10, 0x4, P0 ;  /* 0x000000130b0ba211 */ /* 0x000fe200000f240a */
[----:B------:R-:W-:Y:S01]  /*1820*/  VOTEU.ALL UP0, P5 ;  /* 0x00000000003f7886 */ /* 0x000fe20002800000 */
[C---:B------:R-:W-:Y:S01]  /*1830*/  @!P6 LEA R14, P3, R18.reuse, c[0x0][0x170], 0x1 ;  /* 0x00005c00120eea11 */ /* 0x040fe200078608ff */
[----:B------:R-:W-:Y:S01]  /*1840*/  IMAD R197, R9, 0x200, R12 ;  /* 0x0000020009c57824 */ /* 0x000fe200078e020c */
[----:B------:R-:W-:Y:S01]  /*1850*/  LOP3.LUT R17, R17, 0x1c0, RZ, 0xc0, !PT ;  /* 0x000001c011117812 */ /* 0x000fe200078ec0ff */
[----:B------:R-:W-:Y:S01]  /*1860*/  IMAD.SHL.U32 R12, R9, 0x8, RZ ;  /* 0x00000008090c7824 */ /* 0x000fe200078e00ff */
[C---:B------:R-:W-:Y:S01]  /*1870*/  @!P1 IADD3 R9, P0, R18.reuse, UR10, RZ ;  /* 0x0000000a12099c10 */ /* 0x040fe2000ff1e0ff */
[----:B------:R-:W-:Y:S01]  /*1880*/  IMAD.SHL.U32 R86, R7, 0x40, RZ ;  /* 0x0000004007567824 */ /* 0x000fe200078e00ff */
[----:B------:R-:W-:Y:S01]  /*1890*/  @!UP0 UIMAD UR6, UR5, 0x30, URZ ;  /* 0x00000030050688a4 */ /* 0x000fe2000f8e023f */
[----:B------:R-:W-:Y:S01]  /*18a0*/  IMAD.U32 R13, RZ, RZ, UR4 ;  /* 0x00000004ff0d7e24 */ /* 0x000fe2000f8e00ff */
[----:B------:R-:W-:Y:S01]  /*18b0*/  @!P1 IADD3.X R10, R19, UR11, R15, P0, !PT ;  /* 0x0000000b130a9c10 */ /* 0x000fe200087fe40f */
[----:B------:R-:W-:Y:S01]  /*18c0*/  IMAD.SHL.U32 R197, R197, 0x2, RZ ;  /* 0x00000002c5c57824 */ /* 0x000fe200078e00ff */
[--C-:B------:R-:W-:Y:S01]  /*18d0*/  @!P6 LEA.HI.X R15, R18, c[0x0][0x174], R19.reuse, 0x1, P3 ;  /* 0x00005d00120fea11 */ /* 0x100fe200018f0c13 */
[----:B------:R-:W-:Y:S01]  /*18e0*/  @!P5 IMAD.WIDE.U32 R18, R13, 0x30, R18 ;  /* 0x000000300d12d825 */ /* 0x000fe200078e0012 */
[----:B-1----:R-:W-:Y:S01]  /*18f0*/  @!P2 LEA R20, P0, R8, c[0x0][0x170], 0x1 ;  /* 0x00005c000814aa11 */ /* 0x002fe200078008ff */
[----:B------:R-:W-:-:S04]  /*1900*/  DEPBAR.LE SB0, 0x0 ;  /* 0x000080000000791a */ /* 0x000fc80000000000 */
[----:B------:R-:W-:Y:S01]  /*1910*/  BAR.SYNC.DEFER_BLOCKING 0x0 ;  /* 0x0000000000007b1d */ /* 0x000fe20000010000 */
[----:B------:R-:W-:Y:S01]  /*1920*/  LOP3.LUT R12, R17, 0x8, R12, 0xf8, !PT ;  /* 0x00000008110c7812 */ /* 0x000fe200078ef80c */
[----:B------:R-:W-:Y:S01]  /*1930*/  IMAD.SHL.U32 R82, R82, 0x2, RZ ;  /* 0x0000000252527824 */ /* 0x000fe200078e00ff */
[----:B------:R-:W-:Y:S01]  /*1940*/  SHF.R.U32.HI R17, RZ, 0x3, R17 ;  /* 0x00000003ff117819 */ /* 0x000fe20000011611 */
[----:B------:R-:W-:Y:S01]  /*1950*/  UISETP.GE.AND UP0, UPT, UR8, 0x41, UPT ;  /* 0x000000410800788c */ /* 0x000fe2000bf06270 */
[----:B------:R-:W-:Y:S02]  /*1960*/  LOP3.LUT R86, R86, 0xfffffe00, RZ, 0xc0, !PT ;  /* 0xfffffe0056567812 */ /* 0x000fe400078ec0ff */
[----:B------:R-:W-:Y:S02]  /*1970*/  @!P2 LEA.HI.X R21, R8, c[0x0][0x174], R11, 0x1, P0 ;  /* 0x00005d000815aa11 */ /* 0x000fe400000f0c0b */
[----:B------:R-:W-:Y:S01]  /*1980*/  @!P1 LEA R16, P3, R9, c[0x0][0x170], 0x1 ;  /* 0x00005c0009109a11 */ /* 0x000fe200078608ff */
[----:B------:R-:W-:Y:S01]  /*1990*/  IMAD R7, R85, 0x400, R86 ;  /* 0x0000040055077824 */ /* 0x000fe200078e0256 */
[----:B------:R-:W-:-:S02]  /*19a0*/  LOP3.LUT R84, R12, R17, RZ, 0x3c, !PT ;  /* 0x000000110c547212 */ /* 0x000fc400078e3cff */
[----:B----4-:R-:W-:Y:S02]  /*19b0*/  @!P5 LEA R22, P0, R18, c[0x0][0x170], 0x1 ;  /* 0x00005c001216da11 */ /* 0x010fe400078008ff */
[----:B------:R-:W-:Y:S01]  /*19c0*/  @!P5 IADD3 R8, R19, UR6, RZ ;  /* 0x000000061308dc10 */ /* 0x000fe2000fffe0ff */
[----:B------:R-:W-:Y:S01]  /*19d0*/  IMAD.IADD R198, R84, 0x1, R7 ;  /* 0x0000000154c67824 */ /* 0x000fe200078e0207 */
[----:B------:R-:W-:Y:S01]  /*19e0*/  @!P1 LEA.HI.X R17, R9, c[0x0][0x174], R10, 0x1, P3 ;  /* 0x00005d0009119a11 */ /* 0x000fe200018f0c0a */
[----:B------:R-:W-:Y:S01]  /*19f0*/  IMAD.MOV.U32 R7, RZ, RZ, 0x10 ;  /* 0x00000010ff077424 */ /* 0x000fe200078e00ff */
[----:B------:R-:W-:Y:S01]  /*1a00*/  @!P5 LEA.HI.X R23, R18, c[0x0][0x174], R8, 0x1, P0 ;  /* 0x00005d001217da11 */ /* 0x000fe200000f0c08 */
[----:B------:R-:W-:Y:S01]  /*1a10*/  IMAD.SHL.U32 R198, R198, 0x2, RZ ;  /* 0x00000002c6c67824 */ /* 0x000fe200078e00ff */
[----:B------:R-:W-:Y:S01]  /*1a20*/  IADD3 R195, R197, 0x6020, RZ ;  /* 0x00006020c5c37810 */ /* 0x000fe20007ffe0ff */
[----:B------:R-:W-:Y:S04]  /*1a30*/  @P6 STS.128 [R201+0xc000], RZ ;  /* 0x00c000ffc9006388 */ /* 0x000fe80000000c00 */
        /* <DEDUP_REMOVED lines=25> */
[----:B------:R5:W-:Y:S01]  /*1bd0*/  @!P1 LDGSTS.E.BYPASS.LTC128B.128 [R201+0x11000], [R16.64+0x100] ;  /* 0x1100010010c99fae */ /* 0x000be2000b901d58 */
[----:B------:R-:W-:Y:S01]  /*1be0*/  R2P PR, R5, 0x6 ;  /* 0x0000000605007804 */ /* 0x000fe20000000000 */
[----:B------:R-:W-:-:S02]  /*1bf0*/  IMAD.MOV.U32 R5, RZ, RZ, 0x20 ;  /* 0x00000020ff057424 */ /* 0x000fc400078e00ff */
[----:B------:R-:W-:Y:S02]  /*1c00*/  @P5 STS.128 [R201+0xd800], RZ ;  /* 0x00d800ffc9005388 */ /* 0x000fe40000000c00 */
[----:B------:R-:W-:Y:S02]  /*1c10*/  SEL R7, R7, 0xfffffff0, !P1 ;  /* 0xfffffff007077807 */ /* 0x000fe40004800000 */
[----:B------:R-:W-:Y:S01]  /*1c20*/  @P5 STS.128 [R201+0xf800], RZ ;  /* 0x00f800ffc9005388 */ /* 0x000fe20000000c00 */
[----:B------:R-:W-:Y:S02]  /*1c30*/  SEL R5, R5, 0xffffffe0, !P2 ;  /* 0xffffffe005057807 */ /* 0x000fe40005000000 */
[----:B------:R-:W-:Y:S01]  /*1c40*/  R2P PR, R0, 0x6 ;  /* 0x0000000600007804 */ /* 0x000fe20000000000 */
[----:B------:R-:W-:Y:S01]  /*1c50*/  @P5 STS.128 [R201+0x11800], RZ ;  /* 0x011800ffc9005388 */ /* 0x000fe20000000c00 */
[----:B------:R-:W-:Y:S01]  /*1c60*/  IADD3 R0, R197, 0x6000, RZ ;  /* 0x00006000c5007810 */ /* 0x000fe20007ffe0ff */
[----:B------:R-:W-:-:S02]  /*1c70*/  IMAD R196, R7, 0x2, R198 ;  /* 0x0000000207c47824 */ /* 0x000fc400078e02c6 */
        /* <DEDUP_REMOVED lines=10> */
[----:B------:R-:W-:Y:S01]  /*1d20*/  LDSM.16.M88.4 R48, [R198] ;  /* 0x00000000c630783b */ /* 0x000fe20000000200 */
[C---:B------:R-:W-:Y:S02]  /*1d30*/  IADD3 R187, R195.reuse, 0x800, RZ ;  /* 0x00000800c3bb7810 */ /* 0x040fe40007ffe0ff */
[----:B------:R-:W-:Y:S01]  /*1d40*/  SEL R0, R0, 0xffffffc0, !P2 ;  /* 0xffffffc000007807 */ /* 0x000fe20005000000 */
[----:B--2---:R-:W3:Y:S01]  /*1d50*/  LDSM.16.M88.4 R24, [R197+0x6000] ;  /* 0x00600000c518783b */ /* 0x004ee20000000200 */
[C---:B------:R-:W-:Y:S02]  /*1d60*/  IADD3 R186, R195.reuse, 0x1000, RZ ;  /* 0x00001000c3ba7810 */ /* 0x040fe40007ffe0ff */
[----:B------:R-:W-:Y:S01]  /*1d70*/  IADD3 R185, R195, 0x1800, RZ ;  /* 0x00001800c3b97810 */ /* 0x000fe20007ffe0ff */
[----:B-----5:R-:W4:Y:S01]  /*1d80*/  LDSM.16.M88.4 R16, [R197+0x6800] ;  /* 0x00680000c510783b */ /* 0x020f220000000200 */
[----:B------:R-:W-:Y:S01]  /*1d90*/  IMAD.IADD R191, R197, 0x1, R0 ;  /* 0x00000001c5bf7824 */ /* 0x000fe200078e0200 */
[C---:B------:R-:W-:Y:S01]  /*1da0*/  IADD3 R183, R195.reuse, 0x2000, RZ ;  /* 0x00002000c3b77810 */ /* 0x040fe20007ffe0ff */
[----:B------:R-:W-:Y:S01]  /*1db0*/  IMAD.IADD R184, R0, 0x1, R195 ;  /* 0x0000000100b87824 */ /* 0x000fe200078e02c3 */
[----:B------:R-:W2:Y:S01]  /*1dc0*/  LDSM.16.M88.4 R60, [R197+0x7000] ;  /* 0x00700000c53c783b */ /* 0x000ea20000000200 */
[----:B------:R-:W-:Y:S01]  /*1dd0*/  IMAD.U32 R0, RZ, RZ, UR9 ;  /* 0x00000009ff007e24 */ /* 0x000fe2000f8e00ff */
[----:B------:R-:W-:-:S02]  /*1de0*/  IADD3 R182, R195, 0x2800, RZ ;  /* 0x00002800c3b67810 */ /* 0x000fc40007ffe0ff */
[----:B------:R-:W5:Y:S01]  /*1df0*/  LDSM.16.M88.4 R32, [R197+0x7800] ;  /* 0x00780000c520783b */ /* 0x000f620000000200 */
[C---:B------:R-:W-:Y:S02]  /*1e00*/  IADD3 R181, R195.reuse, 0x3000, RZ ;  /* 0x00003000c3b57810 */ /* 0x040fe40007ffe0ff */
[C---:B------:R-:W-:Y:S01]  /*1e10*/  IADD3 R180, R195.reuse, 0x3800, RZ ;  /* 0x00003800c3b47810 */ /* 0x040fe20007ffe0ff */
[----:B------:R-:W-:Y:S01]  /*1e20*/  LDSM.16.M88.4 R8, [R196] ;  /* 0x00000000c408783b */ /* 0x000fe20000000200 */
[C---:B------:R-:W-:Y:S02]  /*1e30*/  IADD3 R179, R195.reuse, 0x4000, RZ ;  /* 0x00004000c3b37810 */ /* 0x040fe40007ffe0ff */
[C---:B------:R-:W-:Y:S01]  /*1e40*/  IADD3 R178, R195.reuse, 0x4800, RZ ;  /* 0x00004800c3b27810 */ /* 0x040fe20007ffe0ff */
[----:B------:R-:W2:Y:S01]  /*1e50*/  LDSM.16.M88.4 R36, [R195] ;  /* 0x00000000c324783b */ /* 0x000ea20000000200 */
[C---:B------:R-:W-:Y:S02]  /*1e60*/  IADD3 R177, R195.reuse, 0x5000, RZ ;  /* 0x00005000c3b17810 */ /* 0x040fe40007ffe0ff */
[----:B------:R-:W-:Y:S01]  /*1e70*/  IADD3 R176, R195, 0x5800, RZ ;  /* 0x00005800c3b07810 */ /* 0x000fe20007ffe0ff */
[----:B-1----:R-:W1:Y:S04]  /*1e80*/  LDSM.16.M88.4 R12, [R195+0x800] ;  /* 0x00080000c30c783b */ /* 0x002e680000000200 */
[----:B------:R-:W1:Y:S04]  /*1e90*/  LDSM.16.M88.4 R40, [R195+0x1000] ;  /* 0x00100000c328783b */ /* 0x000e680000000200 */
[----:B------:R-:W-:Y:S04]  /*1ea0*/  LDSM.16.M88.4 R52, [R194] ;  /* 0x00000000c234783b */ /* 0x000fe80000000200 */
[----:B------:R-:W-:Y:S01]  /*1eb0*/  LDSM.16.M88.4 R72, [R191+0x6800] ;  /* 0x00680000bf48783b */ /* 0x000fe20000000200 */
[C---:B---3--:R-:W-:Y:S03]  /*1ec0*/  HMMA.16816.F32 R28, R48.reuse, R24, RZ ;  /* 0x00000018301c723c */ /* 0x048fe600000018ff */
[----:B------:R-:W-:Y:S04]  /*1ed0*/  LDSM.16.M88.4 R68, [R191+0x7800] ;  /* 0x00780000bf44783b */ /* 0x000fe80000000200 */
[----:B------:R-:W-:Y:S01]  /*1ee0*/  LDSM.16.M88.4 R44, [R184+0x800] ;  /* 0x00080000b82c783b */ /* 0x000fe20000000200 */
[C---:B------:R-:W-:Y:S03]  /*1ef0*/  HMMA.16816.F32 R24, R48.reuse, R26, RZ ;  /* 0x0000001a3018723c */ /* 0x040fe600000018ff */
[----:B------:R-:W-:Y:S04]  /*1f00*/  LDSM.16.M88.4 R76, [R198+0x2000] ;  /* 0x00200000c64c783b */ /* 0x000fe80000000200 */
[----:B------:R-:W0:Y:S01]  /*1f10*/  LDGDEPBAR ;  /* 0x00000000000079af */ /* 0x000e220000000000 */
[C---:B----4-:R-:W-:Y:S08]  /*1f20*/  HMMA.16816.F32 R20, R48.reuse, R16, RZ ;  /* 0x000000103014723c */ /* 0x050ff000000018ff */
[C---:B--2---:R-:W-:Y:S08]  /*1f30*/  HMMA.16816.F32 R64, R48.reuse, R60, RZ ;  /* 0x0000003c3040723c */ /* 0x044ff000000018ff */
[C---:B------:R-:W-:Y:S08]  /*1f40*/  HMMA.16816.F32 R16, R48.reuse, R18, RZ ;  /* 0x000000123010723c */ /* 0x040ff000000018ff */
[C---:B------:R-:W-:Y:S08]  /*1f50*/  HMMA.16816.F32 R60, R48.reuse, R62, RZ ;  /* 0x0000003e303c723c */ /* 0x040ff000000018ff */
[C---:B-----5:R-:W-:Y:S08]  /*1f60*/  HMMA.16816.F32 R56, R48.reuse, R32, RZ ;  /* 0x000000203038723c */ /* 0x060ff000000018ff */
[----:B------:R-:W-:Y:S01]  /*1f70*/  HMMA.16816.F32 R48, R48, R34, RZ ;  /* 0x000000223030723c */ /* 0x000fe200000018ff */
[----:B------:R-:W2:Y:S07]  /*1f80*/  LDSM.16.M88.4 R32, [R195+0x1800] ;  /* 0x00180000c320783b */ /* 0x000eae0000000200 */
[C---:B------:R-:W-:Y:S08]  /*1f90*/  HMMA.16816.F32 R28, R8.reuse, R36, R28 ;  /* 0x00000024081c723c */ /* 0x040ff0000000181c */
        /* <DEDUP_REMOVED lines=10> */
[----:B------:R-:W-:Y:S04]  /*2040*/  LDSM.16.M88.4 R32, [R193] ;  /* 0x00000000c120783b */ /* 0x000fe80000000200 */
[----:B------:R-:W2:Y:S03]  /*2050*/  LDSM.16.M88.4 R8, [R184] ;  /* 0x00000000b808783b */ /* 0x000ea60000000200 */
[C---:B---3--:R-:W-:Y:S08]  /*2060*/  HMMA.16816.F32 R28, R52.reuse, R36, R28 ;  /* 0x00000024341c723c */ /* 0x048ff0000000181c */
[C---:B------:R-:W-:Y:S01]  /*2070*/  HMMA.16816.F32 R24, R52.reuse, R38, R24 ;  /* 0x000000263418723c */ /* 0x040fe20000001818 */
[----:B------:R-:W3:Y:S07]  /*2080*/  LDSM.16.M88.4 R36, [R184+0x1800] ;  /* 0x00180000b824783b */ /* 0x000eee0000000200 */
[C---:B------:R-:W-:Y:S08]  /*2090*/  HMMA.16816.F32 R20, R52.reuse, R72, R20 ;  /* 0x000000483414723c */ /* 0x040ff00000001814 */
[C---:B------:R-:W-:Y:S01]  /*20a0*/  HMMA.16816.F32 R16, R52.reuse, R74, R16 ;  /* 0x0000004a3410723c */ /* 0x040fe20000001810 */
[----:B------:R-:W-:Y:S07]  /*20b0*/  LDSM.16.M88.4 R72, [R197+0x9000] ;  /* 0x00900000c548783b */ /* 0x000fee0000000200 */
[C---:B-1----:R-:W-:Y:S08]  /*20c0*/  HMMA.16816.F32 R64, R52.reuse, R12, R64 ;  /* 0x0000000c3440723c */ /* 0x042ff00000001840 */
[----:B------:R-:W-:Y:S01]  /*20d0*/  HMMA.16816.F32 R60, R52, R14, R60 ;  /* 0x0000000e343c723c */ /* 0x000fe2000000183c */
[----:B------:R-:W1:Y:S07]  /*20e0*/  LDSM.16.M88.4 R12, [R197+0x8000] ;  /* 0x00800000c50c783b */ /* 0x000e6e0000000200 */
[C---:B--2---:R-:W-:Y:S08]  /*20f0*/  HMMA.16816.F32 R28, R32.reuse, R8, R28 ;  /* 0x00000008201c723c */ /* 0x044ff0000000181c */
[----:B------:R-:W-:Y:S01]  /*2100*/  HMMA.16816.F32 R24, R32, R10, R24 ;  /* 0x0000000a2018723c */ /* 0x000fe20000001818 */
[----:B------:R-:W2:Y:S07]  /*2110*/  LDSM.16.M88.4 R8, [R197+0x8800] ;  /* 0x00880000c508783b */ /* 0x000eae0000000200 */
        /* <DEDUP_REMOVED lines=10> */
[C---:B---3--:R-:W-:Y:S08]  /*21c0*/  HMMA.16816.F32 R56, R32.reuse, R36, R56 ;  /* 0x000000242038723c */ /* 0x048ff00000001838 */
[----:B------:R-:W-:Y:S01]  /*21d0*/  HMMA.16816.F32 R52, R32, R38, R52 ;  /* 0x000000262034723c */ /* 0x000fe20000001834 */
[----:B------:R-:W3:Y:S04]  /*21e0*/  LDSM.16.M88.4 R36, [R195+0x3000] ;  /* 0x00300000c324783b */ /* 0x000ee80000000200 */
[----:B------:R-:W3:Y:S03]  /*21f0*/  LDSM.16.M88.4 R32, [R195+0x3800] ;  /* 0x00380000c320783b */ /* 0x000ee60000000200 */
[C---:B-1----:R-:W-:Y:S08]  /*2200*/  HMMA.16816.F32 R28, R76.reuse, R12, R28 ;  /* 0x0000000c4c1c723c */ /* 0x042ff0000000181c */
[C---:B------:R-:W-:Y:S01]  /*2210*/  HMMA.16816.F32 R24, R76.reuse, R14, R24 ;  /* 0x0000000e4c18723c */ /* 0x040fe20000001818 */
[----:B------:R-:W-:Y:S07]  /*2220*/  LDSM.16.M88.4 R12, [R194+0x2000] ;  /* 0x00200000c20c783b */ /* 0x000fee0000000200 */
[C---:B--2---:R-:W-:Y:S08]  /*2230*/  HMMA.16816.F32 R20, R76.reuse, R8, R20 ;  /* 0x000000084c14723c */ /* 0x044ff00000001814 */
        /* <DEDUP_REMOVED lines=10> */
[----:B------:R-:W2:Y:S07]  /*22e0*/  LDSM.16.M88.4 R44, [R191+0x8800] ;  /* 0x00880000bf2c783b */ /* 0x000eae0000000200 */
[C---:B------:R-:W-:Y:S08]  /*22f0*/  HMMA.16816.F32 R20, R48.reuse, R40, R20 ;  /* 0x000000283014723c */ /* 0x040ff00000001814 */
[C---:B------:R-:W-:Y:S01]  /*2300*/  HMMA.16816.F32 R16, R48.reuse, R42, R16 ;  /* 0x0000002a3010723c */ /* 0x040fe20000001810 */
[----:B------:R-:W4:Y:S07]  /*2310*/  LDSM.16.M88.4 R40, [R191+0x9800] ;  /* 0x00980000bf28783b */ /* 0x000f2e0000000200 */
[C---:B---3--:R-:W-:Y:S08]  /*2320*/  HMMA.16816.F32 R64, R48.reuse, R36, R64 ;  /* 0x000000243040723c */ /* 0x048ff00000001840 */
[C---:B------:R-:W-:Y:S01]  /*2330*/  HMMA.16816.F32 R60, R48.reuse, R38, R60 ;  /* 0x00000026303c723c */ /* 0x040fe2000000183c */
[----:B------:R-:W-:Y:S07]  /*2340*/  LDSM.16.M88.4 R36, [R184+0x2000] ;  /* 0x00200000b824783b */ /* 0x000fee0000000200 */
[C---:B------:R-:W-:Y:S08]  /*2350*/  HMMA.16816.F32 R56, R48.reuse, R32, R56 ;  /* 0x000000203038723c */ /* 0x040ff00000001838 */
[----:B------:R-:W-:Y:S01]  /*2360*/  HMMA.16816.F32 R52, R48, R34, R52 ;  /* 0x000000223034723c */ /* 0x000fe20000001834 */
[----:B------:R-:W-:Y:S04]  /*2370*/  LDSM.16.M88.4 R48, [R193+0x2000] ;  /* 0x00200000c130783b */ /* 0x000fe80000000200 */
[----:B------:R-:W3:Y:S03]  /*2380*/  LDSM.16.M88.4 R32, [R184+0x2800] ;  /* 0x00280000b820783b */ /* 0x000ee60000000200 */
        /* <DEDUP_REMOVED lines=22> */
[----:B------:R-:W3:Y:S07]  /*24f0*/  LDSM.16.M88.4 R36, [R195+0x4000] ;  /* 0x00400000c324783b */ /* 0x000eee0000000200 */
[C---:B--2---:R-:W-:Y:S08]  /*2500*/  HMMA.16816.F32 R76, R48.reuse, R44, R76 ;  /* 0x0000002c304c723c */ /* 0x044ff0000000184c */
[----:B------:R-:W-:Y:S01]  /*2510*/  HMMA.16816.F32 R52, R48, R46, R52 ;  /* 0x0000002e3034723c */ /* 0x000fe20000001834 */
[----:B------:R-:W2:Y:S04]  /*2520*/  LDSM.16.M88.4 R44, [R195+0x5000] ;  /* 0x00500000c32c783b */ /* 0x000ea80000000200 */
[----:B------:R-:W1:Y:S03]  /*2530*/  LDSM.16.M88.4 R48, [R195+0x5800] ;  /* 0x00580000c330783b */ /* 0x000e660000000200 */
[C---:B----4-:R-:W-:Y:S08]  /*2540*/  HMMA.16816.F32 R20, R72.reuse, R56, R20 ;  /* 0x000000384814723c */ /* 0x050ff00000001814 */
[C---:B------:R-:W-:Y:S01]  /*2550*/  HMMA.16816.F32 R16, R72.reuse, R58, R16 ;  /* 0x0000003a4810723c */ /* 0x040fe20000001810 */
[----:B------:R-:W-:Y:S07]  /*2560*/  LDSM.16.M88.4 R56, [R194+0x4000] ;  /* 0x00400000c238783b */ /* 0x000fee0000000200 */
[C---:B------:R-:W-:Y:S08]  /*2570*/  HMMA.16816.F32 R28, R72.reuse, R68, R28 ;  /* 0x00000044481c723c */ /* 0x040ff0000000181c */
[C---:B-----5:R-:W-:Y:S08]  /*2580*/  HMMA.16816.F32 R64, R72.reuse, R12, R64 ;  /* 0x0000000c4840723c */ /* 0x060ff00000001840 */
[C---:B------:R-:W-:Y:S01]  /*2590*/  HMMA.16816.F32 R60, R72.reuse, R14, R60 ;  /* 0x0000000e483c723c */ /* 0x040fe2000000183c */
[----:B------:R-:W4:Y:S07]  /*25a0*/  LDSM.16.M88.4 R12, [R191+0xa000] ;  /* 0x00a00000bf0c783b */ /* 0x000f2e0000000200 */
[----:B------:R-:W-:Y:S01]  /*25b0*/  HMMA.16816.F32 R24, R72, R70, R24 ;  /* 0x000000464818723c */ /* 0x000fe20000001818 */
[----:B------:R-:W-:Y:S07]  /*25c0*/  LDSM.16.M88.4 R68, [R193+0x4000] ;  /* 0x00400000c144783b */ /* 0x000fee0000000200 */
[C---:B-1----:R-:W-:Y:S08]  /*25d0*/  HMMA.16816.F32 R20, R40.reuse, R8, R20 ;  /* 0x000000082814723c */ /* 0x042ff00000001814 */
[----:B------:R-:W-:Y:S01]  /*25e0*/  HMMA.16816.F32 R16, R40, R10, R16 ;  /* 0x0000000a2810723c */ /* 0x000fe20000001810 */
[----:B------:R-:W1:Y:S07]  /*25f0*/  LDSM.16.M88.4 R8, [R191+0xb000] ;  /* 0x00b00000bf08783b */ /* 0x000e6e0000000200 */
[----:B------:R-:W-:Y:S08]  /*2600*/  HMMA.16816.F32 R52, R72, R34, R52 ;  /* 0x000000224834723c */ /* 0x000ff00000001834 */
[C---:B---3--:R-:W-:Y:S08]  /*2610*/  HMMA.16816.F32 R28, R40.reuse, R36, R28 ;  /* 0x00000024281c723c */ /* 0x048ff0000000181c */
[C---:B--2---:R-:W-:Y:S08]  /*2620*/  HMMA.16816.F32 R64, R40.reuse, R44, R64 ;  /* 0x0000002c2840723c */ /* 0x044ff00000001840 */
[C---:B------:R-:W-:Y:S01]  /*2630*/  HMMA.16816.F32 R60, R40.reuse, R46, R60 ;  /* 0x0000002e283c723c */ /* 0x040fe2000000183c */
[----:B------:R-:W-:Y:S07]  /*2640*/  LDSM.16.M88.4 R44, [R184+0x4000] ;  /* 0x00400000b82c783b */ /* 0x000fee0000000200 */
[----:B------:R-:W-:Y:S01]  /*2650*/  HMMA.16816.F32 R24, R40, R38, R24 ;  /* 0x000000262818723c */ /* 0x000fe20000001818 */
[----:B------:R-:W2:Y:S07]  /*2660*/  LDSM.16.M88.4 R36, [R191+0xb800] ;  /* 0x00b80000bf24783b */ /* 0x000eae0000000200 */
[----:B------:R-:W-:Y:S01]  /*2670*/  HMMA.16816.F32 R76, R72, R32, R76 ;  /* 0x00000020484c723c */ /* 0x000fe2000000184c */
[----:B------:R-:W3:Y:S07]  /*2680*/  LDSM.16.M88.4 R32, [R191+0xa800] ;  /* 0x00a80000bf20783b */ /* 0x000eee0000000200 */
[----:B------:R-:W-:Y:S08]  /*2690*/  HMMA.16816.F32 R52, R40, R50, R52 ;  /* 0x000000322834723c */ /* 0x000ff00000001834 */
[C---:B----4-:R-:W-:Y:S07]  /*26a0*/  HMMA.16816.F32 R28, R56.reuse, R12, R28 ;  /* 0x0000000c381c723c */ /* 0x050fee000000181c */
[----:B------:R-:W-:Y:S01]  /*26b0*/  LOP3.LUT R13, R82, 0x6, RZ, 0xc0, !PT ;  /* 0x00000006520d7812 */ /* 0x000fe200078ec0ff */
[----:B-1----:R-:W-:Y:S04]  /*26c0*/  HMMA.16816.F32 R64, R56, R8, R64 ;  /* 0x000000083840723c */ /* 0x002fe80000001840 */
[----:B------:R-:W-:-:S04]  /*26d0*/  IMAD R0, R0, 0x40, R13 ;  /* 0x0000004000007824 */ /* 0x000fc800078e020d */
[----:B------:R-:W-:Y:S01]  /*26e0*/  HMMA.16816.F32 R60, R56, R10, R60 ;  /* 0x0000000a383c723c */ /* 0x000fe2000000183c */
[----:B------:R-:W1:Y:S01]  /*26f0*/  LDSM.16.M88.4 R8, [R184+0x5000] ;  /* 0x00500000b808783b */ /* 0x000e620000000200 */
[----:B------:R-:W-:-:S06]  /*2700*/  ISETP.GE.AND P1, PT, R0, UR8, PT ;  /* 0x0000000800007c0c */ /* 0x000fcc000bf26270 */
[----:B------:R-:W-:Y:S01]  /*2710*/  HMMA.16816.F32 R24, R56, R14, R24 ;  /* 0x0000000e3818723c */ /* 0x000fe20000001818 */
[----:B------:R-:W4:Y:S07]  /*2720*/  LDSM.16.M88.4 R12, [R184+0x5800] ;  /* 0x00580000b80c783b */ /* 0x000f2e0000000200 */
[----:B------:R-:W-:Y:S01]  /*2730*/  HMMA.16816.F32 R76, R40, R48, R76 ;  /* 0x00000030284c723c */ /* 0x000fe2000000184c */
[----:B------:R-:W5:Y:S01]  /*2740*/  LDSM.16.M88.4 R40, [R184+0x4800] ;  /* 0x00480000b828783b */ /* 0x000f620000000200 */
[----:B------:R-:W-:-:S06]  /*2750*/  DEPBAR.LE SB0, 0x0 ;  /* 0x000080000000791a */ /* 0x000fcc0000000000 */
[C---:B--2---:R-:W-:Y:S08]  /*2760*/  HMMA.16816.F32 R52, R56.reuse, R38, R52 ;  /* 0x000000263834723c */ /* 0x044ff00000001834 */
[----:B---3--:R-:W-:Y:S07]  /*2770*/  HMMA.16816.F32 R20, R56, R32, R20 ;  /* 0x000000203814723c */ /* 0x008fee0000001814 */
[C---:B------:R-:W-:Y:S01]  /*2780*/  IADD3 R33, R0.reuse, 0x9, RZ ;  /* 0x0000000900217810 */ /* 0x040fe20007ffe0ff */
[----:B------:R-:W-:Y:S01]  /*2790*/  HMMA.16816.F32 R28, R68, R44, R28 ;  /* 0x0000002c441c723c */ /* 0x000fe2000000181c */
[----:B------:R-:W-:-:S02]  /*27a0*/  IADD3 R32, R0, 0x10, RZ ;  /* 0x0000001000207810 */ /* 0x000fc40007ffe0ff */
[----:B------:R-:W-:Y:S02]  /*27b0*/  ISETP.GE.AND P5, PT, R33, UR8, PT ;  /* 0x0000000821007c0c */ /* 0x000fe4000bfa6270 */
[----:B------:R-:W-:Y:S02]  /*27c0*/  ISETP.GE.AND P4, PT, R32, UR8, PT ;  /* 0x0000000820007c0c */ /* 0x000fe4000bf86270 */
[C---:B------:R-:W-:Y:S01]  /*27d0*/  IADD3 R32, R0.reuse, 0x11, RZ ;  /* 0x0000001100207810 */ /* 0x040fe20007ffe0ff */
[----:B------:R-:W-:Y:S01]  /*27e0*/  HMMA.16816.F32 R16, R56, R34, R16 ;  /* 0x000000223810723c */ /* 0x000fe20000001810 */
[----:B------:R-:W-:Y:S02]  /*27f0*/  IADD3 R33, R0, 0x18, RZ ;  /* 0x0000001800217810 */ /* 0x000fe40007ffe0ff */
[----:B------:R-:W-:Y:S02]  /*2800*/  ISETP.GE.AND P3, PT, R32, UR8, PT ;  /* 0x0000000820007c0c */ /* 0x000fe4000bf66270 */
[----:B------:R-:W-:-:S02]  /*2810*/  ISETP.GE.AND P2, PT, R33, UR8, PT ;  /* 0x0000000821007c0c */ /* 0x000fc4000bf46270 */
[C---:B------:R-:W-:Y:S01]  /*2820*/  IADD3 R35, R0.reuse, 0x1, RZ ;  /* 0x0000000100237810 */ /* 0x040fe20007ffe0ff */
[----:B------:R-:W-:Y:S01]  /*2830*/  HMMA.16816.F32 R24, R68, R46, R24 ;  /* 0x0000002e4418723c */ /* 0x000fe20000001818 */
[C---:B------:R-:W-:Y:S02]  /*2840*/  IADD3 R34, R0.reuse, 0x8, RZ ;  /* 0x0000000800227810 */ /* 0x040fe40007ffe0ff */
[----:B------:R-:W-:Y:S02]  /*2850*/  ISETP.GE.AND P0, PT, R35, UR8, PT ;  /* 0x0000000823007c0c */ /* 0x000fe4000bf06270 */
[----:B------:R-:W-:Y:S02]  /*2860*/  IADD3 R32, R0, 0x19, RZ ;  /* 0x0000001900207810 */ /* 0x000fe40007ffe0ff */
[----:B------:R-:W-:Y:S01]  /*2870*/  ISETP.GE.AND P6, PT, R34, UR8, PT ;  /* 0x0000000822007c0c */ /* 0x000fe2000bfc6270 */
[----:B------:R-:W-:Y:S01]  /*2880*/  HMMA.16816.F32 R76, R56, R36, R76 ;  /* 0x00000024384c723c */ /* 0x000fe2000000184c */
[----:B------:R-:W-:-:S02]  /*2890*/  FSEL R33, R28, -INF , !P1 ;  /* 0xff8000001c217808 */ /* 0x000fc40004800000 */
[----:B------:R-:W-:Y:S02]  /*28a0*/  FSEL R28, R31, -INF , !P0 ;  /* 0xff8000001f1c7808 */ /* 0x000fe40004000000 */
[----:B------:R-:W-:Y:S02]  /*28b0*/  FSEL R31, R29, -INF , !P0 ;  /* 0xff8000001d1f7808 */ /* 0x000fe40004000000 */
[----:B------:R-:W-:Y:S01]  /*28c0*/  FSEL R30, R30, -INF , !P1 ;  /* 0xff8000001e1e7808 */ /* 0x000fe20004800000 */
[----:B-1----:R-:W-:Y:S01]  /*28d0*/  HMMA.16816.F32 R64, R68, R8, R64 ;  /* 0x000000084440723c */ /* 0x002fe20000001840 */
[----:B------:R-:W-:-:S06]  /*28e0*/  ISETP.GE.AND P1, PT, R32, UR8, PT ;  /* 0x0000000820007c0c */ /* 0x000fcc000bf26270 */
[C---:B------:R-:W-:Y:S01]  /*28f0*/  IADD3 R9, R0.reuse, 0x20, RZ ;  /* 0x0000002000097810 */ /* 0x040fe20007ffe0ff */
[C---:B----4-:R-:W-:Y:S01]  /*2900*/  HMMA.16816.F32 R52, R68.reuse, R14, R52 ;  /* 0x0000000e4434723c */ /* 0x050fe20000001834 */
[C---:B------:R-:W-:Y:S01]  /*2910*/  IADD3 R8, R0.reuse, 0x21, RZ ;  /* 0x0000002100087810 */ /* 0x040fe20007ffe0ff */
[----:B------:R-:W-:Y:S01]  /*2920*/  BAR.SYNC.DEFER_BLOCKING 0x0 ;  /* 0x0000000000007b1d */ /* 0x000fe20000010000 */
[----:B------:R-:W-:Y:S02]  /*2930*/  ISETP.GE.AND P0, PT, R9, UR8, PT ;  /* 0x0000000809007c0c */ /* 0x000fe4000bf06270 */
[----:B------:R-:W-:Y:S02]  /*2940*/  IADD3 R9, R0, 0x28, RZ ;  /* 0x0000002800097810 */ /* 0x000fe40007ffe0ff */
[----:B------:R-:W-:Y:S01]  /*2950*/  FSEL R32, R26, -INF , !P6 ;  /* 0xff8000001a207808 */ /* 0x000fe20007000000 */
[----:B-----5:R-:W-:Y:S01]  /*2960*/  HMMA.16816.F32 R20, R68, R40, R20 ;  /* 0x000000284414723c */ /* 0x020fe20000001814 */
[----:B------:R-:W-:-:S02]  /*2970*/  FSEL R26, R27, -INF , !P5 ;  /* 0xff8000001b1a7808 */ /* 0x000fc40006800000 */
[----:B------:R-:W-:Y:S02]  /*2980*/  FSEL R29, R24, -INF , !P6 ;  /* 0xff800000181d7808 */ /* 0x000fe40007000000 */
[----:B------:R-:W-:Y:S02]  /*2990*/  FSEL R27, R25, -INF , !P5 ;  /* 0xff800000191b7808 */ /* 0x000fe40006800000 */
[----:B------:R-:W-:Y:S01]  /*29a0*/  ISETP.GE.AND P6, PT, R8, UR8, PT ;  /* 0x0000000808007c0c */ /* 0x000fe2000bfc6270 */
[----:B------:R-:W-:Y:S01]  /*29b0*/  HMMA.16816.F32 R16, R68, R42, R16 ;  /* 0x0000002a4410723c */ /* 0x000fe20000001810 */
[----:B------:R-:W-:Y:S02]  /*29c0*/  ISETP.GE.AND P5, PT, R9, UR8, PT ;  /* 0x0000000809007c0c */ /* 0x000fe4000bfa6270 */
[C---:B------:R-:W-:Y:S02]  /*29d0*/  IADD3 R8, R0.reuse, 0x29, RZ ;  /* 0x0000002900087810 */ /* 0x040fe40007ffe0ff */
[----:B------:R-:W-:-:S02]  /*29e0*/  IADD3 R9, R0, 0x30, RZ ;  /* 0x0000003000097810 */ /* 0x000fc40007ffe0ff */
[----:B------:R-:W-:Y:S01]  /*29f0*/  FSEL R172, R66, -INF , !P0 ;  /* 0xff80000042ac7808 */ /* 0x000fe20004000000 */
[C---:B------:R-:W-:Y:S01]  /*2a00*/  HMMA.16816.F32 R60, R68.reuse, R10, R60 ;  /* 0x0000000a443c723c */ /* 0x040fe2000000183c */
[----:B------:R-:W-:Y:S02]  /*2a10*/  FSEL R147, R64, -INF , !P0 ;  /* 0xff80000040937808 */ /* 0x000fe40004000000 */
[----:B------:R-:W-:Y:S02]  /*2a20*/  FSEL R138, R67, -INF , !P6 ;  /* 0xff800000438a7808 */ /* 0x000fe40007000000 */
[----:B------:R-:W-:Y:S02]  /*2a30*/  FSEL R145, R65, -INF , !P6 ;  /* 0xff80000041917808 */ /* 0x000fe40007000000 */
[----:B------:R-:W-:Y:S01]  /*2a40*/  IADD3 R10, R0, 0x31, RZ ;  /* 0x00000031000a7810 */ /* 0x000fe20007ffe0ff */
[----:B------:R-:W-:Y:S01]  /*2a50*/  HMMA.16816.F32 R76, R68, R12, R76 ;  /* 0x0000000c444c723c */ /* 0x000fe2000000184c */
[----:B------:R-:W-:-:S02]  /*2a60*/  FSEL R22, R22, -INF , !P4 ;  /* 0xff80000016167808 */ /* 0x000fc40006000000 */
[----:B------:R-:W-:Y:S02]  /*2a70*/  FSEL R11, R20, -INF , !P4 ;  /* 0xff800000140b7808 */ /* 0x000fe40006000000 */
[----:B------:R-:W-:Y:S02]  /*2a80*/  ISETP.GE.AND P4, PT, R8, UR8, PT ;  /* 0x0000000808007c0c */ /* 0x000fe4000bf86270 */
[C---:B------:R-:W-:Y:S02]  /*2a90*/  IADD3 R12, R0.reuse, 0x38, RZ ;  /* 0x00000038000c7810 */ /* 0x040fe40007ffe0ff */
[----:B------:R-:W-:Y:S02]  /*2aa0*/  IADD3 R0, R0, 0x39, RZ ;  /* 0x0000003900007810 */ /* 0x000fe40007ffe0ff */
[----:B------:R-:W-:Y:S02]  /*2ab0*/  FSEL R8, R23, -INF , !P3 ;  /* 0xff80000017087808 */ /* 0x000fe40005800000 */
[----:B------:R-:W-:Y:S01]  /*2ac0*/  ISETP.GE.AND P0, PT, R0, UR8, PT ;  /* 0x0000000800007c0c */ /* 0x000fe2000bf06270 */
[----:B------:R-:W-:Y:S01]  /*2ad0*/  IMAD.IADD R0, R86, 0x1, R84 ;  /* 0x0000000156007824 */ /* 0x000fe200078e0254 */
[----:B------:R-:W-:-:S02]  /*2ae0*/  FSEL R21, R21, -INF , !P3 ;  /* 0xff80000015157808 */ /* 0x000fc40005800000 */
[----:B------:R-:W-:Y:S02]  /*2af0*/  FSEL R168, R55, -INF , !P0 ;  /* 0xff80000037a87808 */ /* 0x000fe40004000000 */
[----:B------:R-:W-:Y:S02]  /*2b00*/  FSEL R213, R53, -INF , !P0 ;  /* 0xff80000035d57808 */ /* 0x000fe40004000000 */
[----:B------:R-:W-:Y:S02]  /*2b10*/  PLOP3.LUT P0, PT, PT, PT, UP0, 0x80, 0x0 ;  /* 0x000000000000781c */ /* 0x000fe40003f0f008 */
[----:B------:R-:W-:Y:S02]  /*2b20*/  ISETP.GE.AND P3, PT, R9, UR8, PT ;  /* 0x0000000809007c0c */ /* 0x000fe4000bf66270 */
[----:B------:R-:W-:Y:S02]  /*2b30*/  FSEL R18, R18, -INF , !P2 ;  /* 0xff80000012127808 */ /* 0x000fe40005000000 */
[----:B------:R-:W-:-:S02]  /*2b40*/  FSEL R9, R16, -INF , !P2 ;  /* 0xff80000010097808 */ /* 0x000fc40005000000 */
[----:B------:R-:W-:Y:S02]  /*2b50*/  ISETP.GE.AND P2, PT, R10, UR8, PT ;  /* 0x000000080a007c0c */ /* 0x000fe4000bf46270 */
[----:B------:R-:W-:Y:S02]  /*2b60*/  FSEL R10, R19, -INF , !P1 ;  /* 0xff800000130a7808 */ /* 0x000fe40004800000 */
[----:B------:R-:W-:Y:S02]  /*2b70*/  FSEL R17, R17, -INF , !P1 ;  /* 0xff80000011117808 */ /* 0x000fe40004800000 */
[----:B------:R-:W-:Y:S02]  /*2b80*/  ISETP.GE.AND P1, PT, R12, UR8, PT ;  /* 0x000000080c007c0c */ /* 0x000fe4000bf26270 */
        /* <DEDUP_REMOVED lines=10> */
[----:B------:R-:W-:Y:S05]  /*2c30*/  @!P0 BRA `(.L_x_617) ;  /* 0x0000020000008947 */ /* 0x000fea0003800000 */
[----:B------:R-:W-:Y:S01]  /*2c40*/  ULEA.HI.SX32 UR7, UR29, 0xfffffffe, 0x1a ;  /* 0xfffffffe1d077891 */ /* 0x000fe2000f8fd23f */
[C---:B------:R-:W-:Y:S01]  /*2c50*/  IMAD.SHL.U32 R12, R81.reuse, 0x20, RZ ;  /* 0x00000020510c7824 */ /* 0x040fe200078e00ff */
[----:B------:R-:W-:Y:S02]  /*2c60*/  SHF.L.U64.HI R6, R81, 0x5, R6 ;  /* 0x0000000551067819 */ /* 0x000fe40000010206 */
[----:B------:R-:W-:Y:S02]  /*2c70*/  USHF.R.S32.HI UR6, URZ, 0x1f, UR7 ;  /* 0x0000001f3f067899 */ /* 0x000fe40008011407 */
[----:B------:R-:W-:Y:S02]  /*2c80*/  IMAD R80, R80, UR7, RZ ;  /* 0x0000000750507c24 */ /* 0x000fe4000f8e02ff */
[----:B------:R-:W-:-:S04]  /*2c90*/  IMAD.WIDE.U32 R14, R83, UR7, R206 ;  /* 0x00000007530e7c25 */ /* 0x000fc8000f8e00ce */
[----:B------:R-:W-:Y:S01]  /*2ca0*/  IMAD R80, R83, UR6, R80 ;  /* 0x0000000653507c24 */ /* 0x000fe2000f8e0250 */
[----:B------:R-:W-:-:S03]  /*2cb0*/  LEA R24, P2, R14, c[0x0][0x168], 0x1 ;  /* 0x00005a000e187a11 */ /* 0x000fc600078408ff */
[----:B------:R-:W-:Y:S01]  /*2cc0*/  IMAD.IADD R80, R15, 0x1, R80 ;  /* 0x000000010f507824 */ /* 0x000fe200078e0250 */
[----:B------:R-:W-:-:S04]  /*2cd0*/  IADD3 R34, P1, R12, R24, RZ ;  /* 0x000000180c227210 */ /* 0x000fc80007f3e0ff */
[----:B------:R-:W-:Y:S02]  /*2ce0*/  LEA.HI.X R25, R14, c[0x0][0x16c], R80, 0x1, P2 ;  /* 0x00005b000e197a11 */ /* 0x000fe400010f0c50 */
[----:B------:R-:W-:Y:S02]  /*2cf0*/  IADD3 R14, P2, R12, R34, RZ ;  /* 0x000000220c0e7210 */ /* 0x000fe40007f5e0ff */
[----:B------:R-:W-:Y:S01]  /*2d00*/  IADD3.X R35, R6, R25, RZ, P1, !PT ;  /* 0x0000001906237210 */ /* 0x000fe20000ffe4ff */
[----:B------:R-:W-:Y:S01]  /*2d10*/  @!PT LDS RZ, [RZ] ;  /* 0x00000000fffff984 */ /* 0x000fe20000000800 */
[----:B------:R-:W-:Y:S01]  /*2d20*/  @!PT LDS RZ, [RZ] ;  /* 0x00000000fffff984 */ /* 0x000fe20000000800 */
[----:B------:R-:W-:Y:S01]  /*2d30*/  @!PT LDS RZ, [RZ] ;  /* 0x00000000fffff984 */ /* 0x000fe20000000800 */
[----:B------:R1:W-:Y:S01]  /*2d40*/  LDGSTS.E.BYPASS.LTC128B.128 [R201+0x6000], [R24.64] ;  /* 0x0600000018c97fae */ /* 0x0003e2000b901d58 */
[----:B------:R-:W-:-:S03]  /*2d50*/  IADD3 R12, P1, R12, R14, RZ ;  /* 0x0000000e0c0c7210 */ /* 0x000fc60007f3e0ff */
[C---:B------:R-:W-:Y:S01]  /*2d60*/  IMAD.X R15, R6.reuse, 0x1, R35, P2 ;  /* 0x00000001060f7824 */ /* 0x040fe200010e0623 */
[----:B------:R1:W-:Y:S04]  /*2d70*/  LDGSTS.E.BYPASS.LTC128B.128 [R201+0x8000], [R24.64+0x80] ;  /* 0x0800008018c97fae */ /* 0x0003e8000b901d58 */
[----:B------:R1:W-:Y:S01]  /*2d80*/  LDGSTS.E.BYPASS.LTC128B.128 [R201+0xa000], [R24.64+0x100] ;  /* 0x0a00010018c97fae */ /* 0x0003e2000b901d58 */
[----:B------:R-:W-:-:S03]  /*2d90*/  IADD3.X R13, R6, R15, RZ, P1, !PT ;  /* 0x0000000f060d7210 */ /* 0x000fc60000ffe4ff */
[----:B------:R1:W-:Y:S04]  /*2da0*/  LDGSTS.E.BYPASS.LTC128B.128 [R201+0x6800], [R34.64] ;  /* 0x0680000022c97fae */ /* 0x0003e8000b901d58 */
[----:B------:R1:W-:Y:S04]  /*2db0*/  LDGSTS.E.BYPASS.LTC128B.128 [R201+0x8800], [R34.64+0x80] ;  /* 0x0880008022c97fae */ /* 0x0003e8000b901d58 */
[----:B------:R1:W-:Y:S04]  /*2dc0*/  LDGSTS.E.BYPASS.LTC128B.128 [R201+0xa800], [R34.64+0x100] ;  /* 0x0a80010022c97fae */ /* 0x0003e8000b901d58 */
[----:B------:R1:W-:Y:S04]  /*2dd0*/  LDGSTS.E.BYPASS.LTC128B.128 [R201+0x7000], [R14.64] ;  /* 0x070000000ec97fae */ /* 0x0003e8000b901d58 */
[----:B------:R1:W-:Y:S04]  /*2de0*/  LDGSTS.E.BYPASS.LTC128B.128 [R201+0x9000], [R14.64+0x80] ;  /* 0x090000800ec97fae */ /* 0x0003e8000b901d58 */
[----:B------:R1:W-:Y:S04]  /*2df0*/  LDGSTS.E.BYPASS.LTC128B.128 [R201+0xb000], [R14.64+0x100] ;  /* 0x0b0001000ec97fae */ /* 0x0003e8000b901d58 */
[----:B------:R1:W-:Y:S04]  /*2e00*/  LDGSTS.E.BYPASS.LTC128B.128 [R201+0x7800], [R12.64] ;  /* 0x078000000cc97fae */ /* 0x0003e8000b901d58 */
[----:B------:R1:W-:Y:S04]  /*2e10*/  LDGSTS.E.BYPASS.LTC128B.128 [R201+0x9800], [R12.64+0x80] ;  /* 0x098000800cc97fae */ /* 0x0003e8000b901d58 */
[----:B------:R1:W-:Y:S04]  /*2e20*/  LDGSTS.E.BYPASS.LTC128B.128 [R201+0xb800], [R12.64+0x100] ;  /* 0x0b8001000cc97fae */ /* 0x0003e8000b901d58 */
[----:B------:R-:W0:Y:S02]  /*2e30*/  LDGDEPBAR ;  /* 0x00000000000079af */ /* 0x000e240000000000 */
.L_x_617:
[----:B------:R-:W-:Y:S01]  /*2e40*/  FMNMX.FTZ R6, R33, R31, !PT ;  /* 0x0000001f21067209 */ /* 0x000fe20007810000 */
[----:B------:R-:W-:Y:S01]  /*2e50*/  IMAD R148, R4, 0x4, R85 ;  /* 0x0000000404947824 */ /* 0x000fe200078e0255 */
[----:B-1----:R-:W-:Y:S01]  /*2e60*/  FMNMX.FTZ R15, R30, R28, !PT ;  /* 0x0000001c1e0f7209 */ /* 0x002fe20007810000 */
[----:B------:R-:W-:Y:S01]  /*2e70*/  USHF.L.U32 UR6, UR9, 0x1, URZ ;  /* 0x0000000109067899 */ /* 0x000fe2000800063f */
[----:B------:R-:W-:Y:S01]  /*2e80*/  FMNMX.FTZ R6, R29, R6, !PT ;  /* 0x000000061d067209 */ /* 0x000fe20007810000 */
[----:B------:R-:W-:Y:S01]  /*2e90*/  IMAD.WIDE.U32 R220, R148, -0x326172a9, RZ ;  /* 0xcd9e8d5794dc7825 */ /* 0x000fe200078e00ff */
[----:B------:R-:W-:Y:S01]  /*2ea0*/  FMNMX.FTZ R15, R32, R15, !PT ;  /* 0x0000000f200f7209 */ /* 0x000fe20007810000 */
[----:B------:R-:W-:Y:S01]  /*2eb0*/  UIADD3 UR16, UR31, -0x4498517b, URZ ;  /* 0xbb67ae851f107890 */ /* 0x000fe2000fffe03f */
[----:B------:R-:W-:Y:S01]  /*2ec0*/  FMNMX.FTZ R6, R27, R6, !PT ;  /* 0x000000061b067209 */ /* 0x000fe20007810000 */
[----:B------:R-:W-:Y:S01]  /*2ed0*/  IMAD.WIDE.U32 R222, R2, -0x2daee0ad, RZ ;  /* 0xd2511f5302de7825 */ /* 0x000fe200078e00ff */
[----:B------:R-:W-:Y:S01]  /*2ee0*/  FMNMX.FTZ R15, R26, R15, !PT ;  /* 0x0000000f1a0f7209 */ /* 0x000fe20007810000 */
[----:B------:R-:W-:Y:S01]  /*2ef0*/  UIADD3 UR17, UR30, -0x61c88647, URZ ;  /* 0x9e3779b91e117890 */ /* 0x000fe2000fffe03f */
        /* <DEDUP_REMOVED lines=23> */
[----:B------:R-:W-:Y:S01]  /*3070*/  IMAD R189, R5, 0x2, R192 ;  /* 0x0000000205bd7824 */ /* 0x000fe200078e02c0 */
[----:B------:R-:W-:Y:S01]  /*3080*/  FMNMX.FTZ R6, R139, R6, !PT ;  /* 0x000000068b067209 */ /* 0x000fe20007810000 */
[----:B------:R-:W-:Y:S01]  /*3090*/  IMAD R188, R5, 0x2, R190 ;  /* 0x0000000205bc7824 */ /* 0x000fe200078e02be */
[----:B------:R-:W-:Y:S01]  /*30a0*/  FMNMX.FTZ R15, R136, R15, !PT ;  /* 0x0000000f880f7209 */ /* 0x000fe20007810000 */
[----:B------:R-:W-:Y:S01]  /*30b0*/  LDSM.16.MT88.4 R36, [R192+0xc000] ;  /* 0x00c00000c024783b */ /* 0x000fe20000004200 */
[----:B------:R-:W-:Y:S01]  /*30c0*/  FMNMX.FTZ R6, R137, R6, !PT ;  /* 0x0000000689067209 */ /* 0x000fe20007810000 */
[----:B------:R-:W-:Y:S01]  /*30d0*/  IMAD R163, R134, 0x10000, R134 ;  /* 0x0001000086a37824 */ /* 0x000fe200078e0286 */
[----:B------:R-:W-:Y:S01]  /*30e0*/  FMNMX.FTZ R15, R216, R15, !PT ;  /* 0x0000000fd80f7209 */ /* 0x000fe20007810000 */
[----:B------:R-:W-:Y:S01]  /*30f0*/  LDSM.16.MT88.4 R84, [R189+0xe000] ;  /* 0x00e00000bd54783b */ /* 0x000fe20000004200 */
[----:B------:R-:W-:Y:S01]  /*3100*/  FMNMX.FTZ R6, R219, R6, !PT ;  /* 0x00000006db067209 */ /* 0x000fe20007810000 */
[----:B------:R-:W-:Y:S01]  /*3110*/  UIADD3 UR18, UR31, 0x646e171e, URZ ;  /* 0x646e171e1f127890 */ /* 0x000fe2000fffe03f */
[----:B------:R-:W-:Y:S01]  /*3120*/  FMNMX.FTZ R15, R174, R15, !PT ;  /* 0x0000000fae0f7209 */ /* 0x000fe20007810000 */
[----:B------:R-:W-:Y:S01]  /*3130*/  LDSM.16.MT88.4 R76, [R190+0xe000] ;  /* 0x00e00000be4c783b */ /* 0x000fe20000004200 */
[----:B------:R-:W-:-:S02]  /*3140*/  FMNMX.FTZ R6, R217, R6, !PT ;  /* 0x00000006d9067209 */ /* 0x000fc40007810000 */
[----:B------:R-:W-:Y:S01]  /*3150*/  LOP3.LUT R135, R3, UR30, RZ, 0x3c, !PT ;  /* 0x0000001e03877c12 */ /* 0x000fe2000f8e3cff */
[----:B------:R-:W-:Y:S01]  /*3160*/  IMAD.U32 R3, RZ, RZ, UR6 ;  /* 0x00000006ff037e24 */ /* 0x000fe2000f8e00ff */
[----:B------:R-:W-:Y:S01]  /*3170*/  FMNMX.FTZ R6, R215, R6, !PT ;  /* 0x00000006d7067209 */ /* 0x000fe20007810000 */
[----:B------:R-:W-:Y:S01]  /*3180*/  LDSM.16.MT88.4 R92, [R188+0xe000] ;  /* 0x00e00000bc5c783b */ /* 0x000fe20000004200 */
[----:B------:R-:W-:Y:S01]  /*3190*/  LOP3.LUT R164, R221, R135, RZ, 0x3c, !PT ;  /* 0x00000087dda47212 */ /* 0x000fe200078e3cff */
[----:B------:R-:W-:Y:S01]  /*31a0*/  UIADD3 UR6, UR6, 0x1, URZ ;  /* 0x0000000106067890 */ /* 0x000fe2000fffe03f */
[----:B------:R-:W-:Y:S01]  /*31b0*/  FMNMX.FTZ R13, R213, R6, !PT ;  /* 0x00000006d50d7209 */ /* 0x000fe20007810000 */
[----:B------:R-:W-:Y:S01]  /*31c0*/  LDSM.16.MT88.4 R68, [R192+0xe000] ;  /* 0x00e00000c044783b */ /* 0x000fe20000004200 */
[----:B------:R-:W-:Y:S01]  /*31d0*/  FMNMX.FTZ R6, R170, R15, !PT ;  /* 0x0000000faa067209 */ /* 0x000fe20007810000 */
[----:B------:R-:W-:Y:S01]  /*31e0*/  IMAD.WIDE.U32 R164, R164, -0x2daee0ad, RZ ;  /* 0xd2511f53a4a47825 */ /* 0x000fe200078e00ff */
[----:B------:R-:W-:Y:S01]  /*31f0*/  LOP3.LUT R3, R223, UR31, R3, 0x96, !PT ;  /* 0x0000001fdf037c12 */ /* 0x000fe2000f8e9603 */
[----:B------:R-:W1:Y:S01]  /*3200*/  SHFL.BFLY PT, R132, R13, 0x2, 0x1f ;  /* 0x0c401f000d847f89 */ /* 0x000e6200000e0000 */
[----:B------:R-:W-:-:S02]  /*3210*/  FMNMX.FTZ R15, R169, R6, !PT ;  /* 0x00000006a90f7209 */ /* 0x000fc40007810000 */
        /* <DEDUP_REMOVED lines=11> */
[----:B------:R-:W-:-:S02]  /*32d0*/  LOP3.LUT R222, R223, UR31, R222, 0x96, !PT ;  /* 0x0000001fdfde7c12 */ /* 0x000fc4000f8e96de */
[----:B------:R-:W-:Y:S01]  /*32e0*/  LOP3.LUT R6, R25, UR14, R164, 0x96, !PT ;  /* 0x0000000e19067c12 */ /* 0x000fe2000f8e96a4 */
[----:B------:R-:W-:Y:S02]  /*32f0*/  LDSM.16.MT88.4 R112, [R189+0x10000] ;  /* 0x01000000bd70783b */ /* 0x000fe40000004200 */
[----:B------:R-:W-:Y:S01]  /*3300*/  IMAD.WIDE.U32 R222, R222, -0x326172a9, RZ ;  /* 0xcd9e8d57dede7825 */ /* 0x000fe200078e00ff */
[----:B-1----:R-:W-:Y:S01]  /*3310*/  FMNMX.FTZ R132, R13, R132, !PT ;  /* 0x000000840d847209 */ /* 0x002fe20007810000 */
[----:B------:R-:W-:Y:S03]  /*3320*/  LDSM.16.MT88.4 R100, [R192+0x10000] ;  /* 0x01000000c064783b */ /* 0x000fe60000004200 */
[----:B------:R-:W-:Y:S01]  /*3330*/  LOP3.LUT R220, R223, UR17, R220, 0x96, !PT ;  /* 0x00000011dfdc7c12 */ /* 0x000fe2000f8e96dc */
[----:B------:R-:W1:Y:S04]  /*3340*/  SHFL.BFLY PT, R13, R132, 0x1, 0x1f ;  /* 0x0c201f00840d7f89 */ /* 0x000e6800000e0000 */
[----:B------:R-:W-:Y:S01]  /*3350*/  IMAD.WIDE.U32 R220, R220, -0x2daee0ad, RZ ;  /* 0xd2511f53dcdc7825 */ /* 0x000fe200078e00ff */
[----:B------:R-:W-:Y:S01]  /*3360*/  LDSM.16.MT88.4 R52, [R189+0xc000] ;  /* 0x00c00000bd34783b */ /* 0x000fe20000004200 */
[----:B--2---:R-:W-:-:S02]  /*3370*/  FMNMX.FTZ R4, R4, R15, !PT ;  /* 0x0000000f04047209 */ /* 0x004fc40007810000 */
[----:B------:R-:W-:Y:S01]  /*3380*/  IMAD.WIDE.U32 R14, R14, -0x2daee0ad, RZ ;  /* 0xd2511f530e0e7825 */ /* 0x000fe200078e00ff */
[----:B------:R-:W-:Y:S01]  /*3390*/  LOP3.LUT R165, R221, UR14, R164, 0x96, !PT ;  /* 0x0000000edda57c12 */ /* 0x000fe2000f8e96a4 */
[----:B------:R-:W-:Y:S03]  /*33a0*/  LDSM.16.MT88.4 R44, [R190+0xc000] ;  /* 0x00c00000be2c783b */ /* 0x000fe60000004200 */
[----:B------:R-:W-:Y:S01]  /*33b0*/  LOP3.LUT R24, R15, UR12, R24, 0x96, !PT ;  /* 0x0000000c0f187c12 */ /* 0x000fe2000f8e9618 */
[----:B------:R-:W2:Y:S04]  /*33c0*/  SHFL.BFLY PT, R3, R4, 0x1, 0x1f ;  /* 0x0c201f0004037f89 */ /* 0x000ea800000e0000 */
[----:B------:R-:W-:Y:S01]  /*33d0*/  IMAD.WIDE.U32 R24, R24, -0x326172a9, RZ ;  /* 0xcd9e8d5718187825 */ /* 0x000fe200078e00ff */
[----:B-1----:R-:W-:-:S03]  /*33e0*/  FMNMX.FTZ R132, R132, R13, !PT ;  /* 0x0000000d84847209 */ /* 0x002fc60007810000 */
[----:B------:R-:W-:Y:S01]  /*33f0*/  IMAD.WIDE.U32 R12, R6, -0x326172a9, RZ ;  /* 0xcd9e8d57060c7825 */ /* 0x000fe200078e00ff */
[----:B------:R-:W-:-:S03]  /*3400*/  FSETP.NEU.FTZ.AND P1, PT, R132, -INF , PT ;  /* 0xff8000008400780b */ /* 0x000fc60003f3d000 */
[----:B------:R-:W-:Y:S01]  /*3410*/  FMUL.FTZ R214, R132, c[0x0][0x23c] ;  /* 0x00008f0084d67a20 */ /* 0x000fe20000410000 */
[----:B------:R-:W-:Y:S02]  /*3420*/  LOP3.LUT R6, R13, UR13, R166, 0x96, !PT ;  /* 0x0000000d0d067c12 */ /* 0x000fe4000f8e96a6 */
[----:B------:R-:W-:Y:S02]  /*3430*/  LOP3.LUT R12, R25, UR11, R12, 0x96, !PT ;  /* 0x0000000b190c7c12 */ /* 0x000fe4000f8e960c */
[----:B------:R-:W-:Y:S01]  /*3440*/  FSEL R214, R214, RZ, P1 ;  /* 0x000000ffd6d67208 */ /* 0x000fe20000800000 */
[----:B------:R-:W-:Y:S01]  /*3450*/  IMAD.WIDE.U32 R34, R6, -0x2daee0ad, RZ ;  /* 0xd2511f5306227825 */ /* 0x000fe200078e00ff */
[----:B--2---:R-:W-:-:S03]  /*3460*/  FMNMX.FTZ R3, R4, R3, !PT ;  /* 0x0000000304037209 */ /* 0x004fc60007810000 */
[----:B------:R-:W-:Y:S01]  /*3470*/  IMAD.WIDE.U32 R12, R12, -0x2daee0ad, RZ ;  /* 0xd2511f530c0c7825 */ /* 0x000fe200078e00ff */
[----:B------:R-:W-:Y:S02]  /*3480*/  LOP3.LUT R14, R35, UR10, R14, 0x96, !PT ;  /* 0x0000000a230e7c12 */ /* 0x000fe4000f8e960e */
[C---:B------:R-:W-:Y:S01]  /*3490*/  FSETP.NEU.FTZ.AND P1, PT, R3.reuse, -INF , PT ;  /* 0xff8000000300780b */ /* 0x040fe20003f3d000 */
[----:B------:R-:W-:Y:S01]  /*34a0*/  FMUL.FTZ R171, R3, c[0x0][0x23c] ;  /* 0x00008f0003ab7a20 */ /* 0x000fe20000410000 */
[----:B------:R-:W-:Y:S01]  /*34b0*/  LOP3.LUT R34, R13, UR8, R34, 0x96, !PT ;  /* 0x000000080d227c12 */ /* 0x000fe2000f8e9622 */
[----:B------:R-:W-:-:S03]  /*34c0*/  IMAD.WIDE.U32 R14, R14, -0x326172a9, RZ ;  /* 0xcd9e8d570e0e7825 */ /* 0x000fc600078e00ff */
[----:B------:R-:W-:Y:S01]  /*34d0*/  FSEL R171, R171, RZ, P1 ;  /* 0x000000ffabab7208 */ /* 0x000fe20000800000 */
[----:B------:R-:W-:Y:S01]  /*34e0*/  IMAD.WIDE.U32 R34, R34, -0x326172a9, RZ ;  /* 0xcd9e8d5722227825 */ /* 0x000fe200078e00ff */
[----:B------:R-:W-:-:S03]  /*34f0*/  LOP3.LUT R120, R15, UR9, R24, 0x96, !PT ;  /* 0x000000090f787c12 */ /* 0x000fc6000f8e9618 */
[--C-:B------:R-:W-:Y:S01]  /*3500*/  FFMA.FTZ R159, R33, c[0x0][0x23c], -R214.reuse ;  /* 0x00008f00219f7a23 */ /* 0x100fe200000108d6 */
[----:B------:R-:W-:Y:S01]  /*3510*/  LOP3.LUT R19, R34, 0xffff, RZ, 0xc0, !PT ;  /* 0x0000ffff22137812 */ /* 0x000fe200078ec0ff */
[----:B------:R-:W-:Y:S01]  /*3520*/  FFMA.FTZ R158, R31, c[0x0][0x23c], -R214 ;  /* 0x00008f001f9e7a23 */ /* 0x000fe200000108d6 */
[----:B------:R-:W-:Y:S01]  /*3530*/  LOP3.LUT R6, R35, UR19, R14, 0x96, !PT ;  /* 0x0000001323067c12 */ /* 0x000fe2000f8e960e */
[----:B------:R-:W-:Y:S01]  /*3540*/  FFMA.FTZ R161, R32, c[0x0][0x23c], -R171 ;  /* 0x00008f0020a17a23 */ /* 0x000fe200000108ab */
[----:B------:R-:W-:Y:S01]  /*3550*/  LOP3.LUT R14, R34, 0xff, RZ, 0xc0, !PT ;  /* 0x000000ff220e7812 */ /* 0x000fe200078ec0ff */
[----:B------:R-:W-:Y:S01]  /*3560*/  MUFU.EX2 R159, R159 ;  /* 0x0000009f009f7308 */ /* 0x000fe20000000800 */
[----:B------:R-:W-:Y:S01]  /*3570*/  SHF.R.U32.HI R19, RZ, 0x8, R19 ;  /* 0x00000008ff137819 */ /* 0x000fe20000011613 */
[----:B------:R-:W-:Y:S01]  /*3580*/  FFMA.FTZ R154, R26, c[0x0][0x23c], -R171 ;  /* 0x00008f001a9a7a23 */ /* 0x000fe200000108ab */
[----:B------:R-:W-:Y:S01]  /*3590*/  LOP3.LUT R5, R6, 0xff, RZ, 0xc0, !PT ;  /* 0x000000ff06057812 */ /* 0x000fe200078ec0ff */
[--C-:B------:R-:W-:Y:S01]  /*35a0*/  FFMA.FTZ R157, R29, c[0x0][0x23c], -R214.reuse ;  /* 0x00008f001d9d7a23 */ /* 0x100fe200000108d6 */
[----:B------:R-:W-:Y:S01]  /*35b0*/  PRMT R0, R14, 0x5410, R19 ;  /* 0x000054100e007816 */ /* 0x000fe20000000013 */
[----:B------:R-:W-:Y:S01]  /*35c0*/  FFMA.FTZ R152, R27, c[0x0][0x23c], -R214 ;  /* 0x00008f001b987a23 */ /* 0x000fe200000108d6 */
[----:B------:R-:W-:Y:S01]  /*35d0*/  LOP3.LUT R14, R6, 0xffff, RZ, 0xc0, !PT ;  /* 0x0000ffff060e7812 */ /* 0x000fe200078ec0ff */
[----:B------:R-:W1:Y:S01]  /*35e0*/  MUFU.EX2 R158, R158 ;  /* 0x0000009e009e7308 */ /* 0x000e620000000800 */
[--C-:B------:R-:W-:Y:S01]  /*35f0*/  FFMA.FTZ R155, R30, c[0x0][0x23c], -R171.reuse ;  /* 0x00008f001e9b7a23 */ /* 0x100fe200000108ab */
[----:B------:R-:W-:Y:S01]  /*3600*/  SHF.R.U32.HI R13, RZ, 0x10, R34 ;  /* 0x00000010ff0d7819 */ /* 0x000fe20000011622 */
[----:B------:R-:W-:Y:S01]  /*3610*/  FFMA.FTZ R162, R28, c[0x0][0x23c], -R171 ;  /* 0x00008f001ca27a23 */ /* 0x000fe200000108ab */
[----:B------:R-:W-:Y:S01]  /*3620*/  SHF.R.U32.HI R14, RZ, 0x8, R14 ;  /* 0x00000008ff0e7819 */ /* 0x000fe2000001160e */
[----:B------:R-:W-:Y:S01]  /*3630*/  IMAD.WIDE.U32 R120, R120, -0x2daee0ad, RZ ;  /* 0xd2511f5378787825 */ /* 0x000fe200078e00ff */
[----:B------:R-:W-:Y:S01]  /*3640*/  SHF.R.U32.HI R4, RZ, 0x18, R34 ;  /* 0x00000018ff047819 */ /* 0x000fe20000011622 */
[--C-:B------:R-:W-:Y:S01]  /*3650*/  HSET2.LE.AND R0, R0, R163.reuse, PT ;  /* 0x000000a300007233 */ /* 0x100fe20003803000 */
[----:B------:R-:W-:Y:S01]  /*3660*/  MUFU.EX2 R161, R161 ;  /* 0x000000a100a17308 */ /* 0x000fe20000000800 */
[----:B------:R-:W-:Y:S01]  /*3670*/  PRMT R14, R5, 0x5410, R14 ;  /* 0x00005410050e7816 */ /* 0x000fe2000000000e */
[----:B------:R-:W2:Y:S01]  /*3680*/  LDSM.16.MT88.4 R32, [R188+0x10000] ;  /* 0x01000000bc20783b */ /* 0x000ea20000004200 */
[----:B------:R-:W-:Y:S01]  /*3690*/  LOP3.LUT R13, R13, 0xff, RZ, 0xc0, !PT ;  /* 0x000000ff0d0d7812 */ /* 0x000fe200078ec0ff */
[----:B------:R-:W-:Y:S01]  /*36a0*/  FFMA.FTZ R150, R9, c[0x0][0x23c], -R214 ;  /* 0x00008f0009967a23 */ /* 0x000fe200000108d6 */
[----:B------:R-:W-:Y:S01]  /*36b0*/  SHF.R.U32.HI R16, RZ, 0x10, R6 ;  /* 0x00000010ff107819 */ /* 0x000fe20000011606 */
[--C-:B------:R-:W-:Y:S01]  /*36c0*/  HSET2.LE.AND R116, R14, R163.reuse, PT ;  /* 0x000000a30e747233 */ /* 0x100fe20003803000 */
[----:B------:R-:W-:Y:S01]  /*36d0*/  PRMT R4, R13, 0x5410, R4 ;  /* 0x000054100d047816 */ /* 0x000fe20000000004 */
[----:B------:R-:W3:Y:S01]  /*36e0*/  MUFU.EX2 R154, R154 ;  /* 0x0000009a009a7308 */ /* 0x000ee20000000800 */
[----:B-1----:R-:W-:Y:S01]  /*36f0*/  F2FP.PACK_AB R5, R158, R159 ;  /* 0x0000009f9e05723e */ /* 0x002fe200000000ff */
[----:B------:R-:W-:Y:S01]  /*3700*/  FFMA.FTZ R133, R17, c[0x0][0x23c], -R214 ;  /* 0x00008f0011857a23 */ /* 0x000fe200000108d6 */
[----:B------:R-:W-:Y:S01]  /*3710*/  SHF.R.U32.HI R7, RZ, 0x18, R6 ;  /* 0x00000018ff077819 */ /* 0x000fe20000011606 */
[--C-:B------:R-:W-:Y:S01]  /*3720*/  HSET2.LE.AND R119, R4, R163.reuse, PT ;  /* 0x000000a304777233 */ /* 0x100fe20003803000 */
[----:B------:R-:W-:Y:S01]  /*3730*/  LOP3.LUT R116, R116, R5, RZ, 0xc0, !PT ;  /* 0x0000000574747212 */ /* 0x000fe200078ec0ff */
[--C-:B------:R-:W-:Y:S01]  /*3740*/  FFMA.FTZ R156, R11, c[0x0][0x23c], -R214.reuse ;  /* 0x00008f000b9c7a23 */ /* 0x100fe200000108d6 */
[----:B------:R-:W-:Y:S01]  /*3750*/  LOP3.LUT R6, R16, 0xff, RZ, 0xc0, !PT ;  /* 0x000000ff10067812 */ /* 0x000fe200078ec0ff */
[----:B------:R-:W-:Y:S01]  /*3760*/  MUFU.EX2 R157, R157 ;  /* 0x0000009d009d7308 */ /* 0x000fe20000000800 */
[----:B------:R-:W-:Y:S01]  /*3770*/  LOP3.LUT R5, R120, 0xffff, RZ, 0xc0, !PT ;  /* 0x0000ffff78057812 */ /* 0x000fe200078ec0ff */
[----:B------:R-:W-:Y:S01]  /*3780*/  FFMA.FTZ R151, R21, c[0x0][0x23c], -R214 ;  /* 0x00008f0015977a23 */ /* 0x000fe200000108d6 */
[----:B------:R-:W-:Y:S01]  /*3790*/  PRMT R6, R6, 0x5410, R7 ;  /* 0x0000541006067816 */ /* 0x000fe20000000007 */
[----:B------:R-:W-:Y:S01]  /*37a0*/  FFMA.FTZ R153, R22, c[0x0][0x23c], -R171 ;  /* 0x00008f0016997a23 */ /* 0x000fe200000108ab */
[----:B------:R-:W-:Y:S01]  /*37b0*/  SHF.R.U32.HI R5, RZ, 0x8, R5 ;  /* 0x00000008ff057819 */ /* 0x000fe20000011605 */
[----:B------:R-:W-:Y:S01]  /*37c0*/  FFMA.FTZ R149, R18, c[0x0][0x23c], -R171 ;  /* 0x00008f0012957a23 */ /* 0x000fe200000108ab */
[----:B------:R-:W-:Y:S01]  /*37d0*/  LOP3.LUT R142, R120, 0xff, RZ, 0xc0, !PT ;  /* 0x000000ff788e7812 */ /* 0x000fe200078ec0ff */
[----:B------:R-:W1:Y:S01]  /*37e0*/  MUFU.EX2 R152, R152 ;  /* 0x0000009800987308 */ /* 0x000e620000000800 */
[----:B---3--:R-:W-:Y:S01]  /*37f0*/  F2FP.PACK_AB R4, R154, R161 ;  /* 0x000000a19a04723e */ /* 0x008fe200000000ff */
[--C-:B------:R-:W-:Y:S01]  /*3800*/  HSET2.LE.AND R117, R6, R163.reuse, PT ;  /* 0x000000a306757233 */ /* 0x100fe20003803000 */
[----:B------:R-:W-:Y:S01]  /*3810*/  PRMT R142, R142, 0x5410, R5 ;  /* 0x000054108e8e7816 */ /* 0x000fe20000000005 */
[----:B------:R-:W-:Y:S01]  /*3820*/  FFMA.FTZ R160, R8, c[0x0][0x23c], -R171 ;  /* 0x00008f0008a07a23 */ /* 0x000fe200000108ab */
[----:B------:R-:W-:Y:S01]  /*3830*/  LOP3.LUT R119, R119, R4, RZ, 0xc0, !PT ;  /* 0x0000000477777212 */ /* 0x000fe200078ec0ff */
[----:B------:R-:W-:Y:S01]  /*3840*/  LDSM.16.MT88.4 R20, [R188+0xc800] ;  /* 0x00c80000bc14783b */ /* 0x000fe20000004200 */
[----:B------:R-:W-:Y:S01]  /*3850*/  LOP3.LUT R17, R121, UR18, R12, 0x96, !PT ;  /* 0x0000001279117c12 */ /* 0x000fe2000f8e960c */
[----:B------:R-:W-:Y:S01]  /*3860*/  MUFU.EX2 R155, R155 ;  /* 0x0000009b009b7308 */ /* 0x000fe20000000800 */
[--C-:B------:R-:W-:Y:S01]  /*3870*/  SHF.R.U32.HI R9, RZ, 0x10, R120.reuse ;  /* 0x00000010ff097819 */ /* 0x100fe20000011678 */
[----:B------:R-:W3:Y:S01]  /*3880*/  LDSM.16.MT88.4 R4, [R192+0xc800] ;  /* 0x00c80000c004783b */ /* 0x000ee20000004200 */
[----:B------:R-:W-:Y:S01]  /*3890*/  SHF.R.U32.HI R144, RZ, 0x10, R17 ;  /* 0x00000010ff907819 */ /* 0x000fe20000011611 */
[--C-:B------:R-:W-:Y:S01]  /*38a0*/  HSET2.LE.AND R142, R142, R163.reuse, PT ;  /* 0x000000a38e8e7233 */ /* 0x100fe20003803000 */
[----:B------:R-:W-:Y:S01]  /*38b0*/  SHF.R.U32.HI R120, RZ, 0x18, R120 ;  /* 0x00000018ff787819 */ /* 0x000fe20000011678 */
[----:B------:R-:W-:Y:S01]  /*38c0*/  LDSM.16.MT88.4 R12, [R192+0xe800] ;  /* 0x00e80000c00c783b */ /* 0x000fe20000004200 */
[----:B------:R-:W-:Y:S01]  /*38d0*/  LOP3.LUT R9, R9, 0xff, RZ, 0xc0, !PT ;  /* 0x000000ff09097812 */ /* 0x000fe200078ec0ff */
[----:B------:R-:W4:Y:S01]  /*38e0*/  MUFU.EX2 R162, R162 ;  /* 0x000000a200a27308 */ /* 0x000f220000000800 */
[----:B-1----:R-:W-:Y:S01]  /*38f0*/  F2FP.PACK_AB R19, R152, R157 ;  /* 0x0000009d9813723e */ /* 0x002fe200000000ff */
[--C-:B------:R-:W-:Y:S01]  /*3900*/  FFMA.FTZ R212, R172, c[0x0][0x23c], -R171.reuse ;  /* 0x00008f00acd47a23 */ /* 0x100fe200000108ab */
[----:B------:R-:W-:Y:S01]  /*3910*/  LOP3.LUT R140, R17, 0xff, RZ, 0xc0, !PT ;  /* 0x000000ff118c7812 */ /* 0x000fe200078ec0ff */
[----:B------:R-:W-:Y:S01]  /*3920*/  FFMA.FTZ R173, R138, c[0x0][0x23c], -R171 ;  /* 0x00008f008aad7a23 */ /* 0x000fe200000108ab */
[----:B------:R-:W-:Y:S01]  /*3930*/  LOP3.LUT R118, R0, R19, RZ, 0xc0, !PT ;  /* 0x0000001300767212 */ /* 0x000fe200078ec0ff */
[----:B------:R-:W-:Y:S01]  /*3940*/  FFMA.FTZ R164, R147, c[0x0][0x23c], -R214 ;  /* 0x00008f0093a47a23 */ /* 0x000fe200000108d6 */
[----:B------:R-:W-:Y:S01]  /*3950*/  LOP3.LUT R19, R17, 0xffff, RZ, 0xc0, !PT ;  /* 0x0000ffff11137812 */ /* 0x000fe200078ec0ff */
[----:B------:R-:W-:Y:S01]  /*3960*/  MUFU.EX2 R150, R150 ;  /* 0x0000009600967308 */ /* 0x000fe20000000800 */
[----:B------:R-:W-:Y:S01]  /*3970*/  SHF.R.U32.HI R17, RZ, 0x18, R17 ;  /* 0x00000018ff117819 */ /* 0x000fe20000011611 */
[----:B------:R-:W-:Y:S01]  /*3980*/  LDSM.16.MT88.4 R24, [R189+0xc800] ;  /* 0x00c80000bd18783b */ /* 0x000fe20000004200 */
[----:B------:R-:W-:Y:S01]  /*3990*/  SHF.R.U32.HI R19, RZ, 0x8, R19 ;  /* 0x00000008ff137819 */ /* 0x000fe20000011613 */
[--C-:B------:R-:W-:Y:S01]  /*39a0*/  FFMA.FTZ R172, R136, c[0x0][0x23c], -R171.reuse ;  /* 0x00008f0088ac7a23 */ /* 0x100fe200000108ab */
[----:B------:R-:W-:Y:S01]  /*39b0*/  LOP3.LUT R144, R144, 0xff, RZ, 0xc0, !PT ;  /* 0x000000ff90907812 */ /* 0x000fe200078ec0ff */
[----:B------:R-:W-:Y:S01]  /*39c0*/  FFMA.FTZ R175, R216, c[0x0][0x23c], -R171 ;  /* 0x00008f00d8af7a23 */ /* 0x000fe200000108ab */
[----:B------:R-:W-:Y:S01]  /*39d0*/  PRMT R120, R9, 0x5410, R120 ;  /* 0x0000541009787816 */ /* 0x000fe20000000078 */
[----:B------:R-:W1:Y:S01]  /*39e0*/  MUFU.EX2 R133, R133 ;  /* 0x0000008500857308 */ /* 0x000e620000000800 */
[----:B----4-:R-:W-:Y:S01]  /*39f0*/  F2FP.PACK_AB R0, R162, R155 ;  /* 0x0000009ba200723e */ /* 0x010fe200000000ff */
[----:B------:R-:W-:Y:S01]  /*3a00*/  LDSM.16.MT88.4 R28, [R190+0xc800] ;  /* 0x00c80000be1c783b */ /* 0x000fe20000004200 */
[----:B------:R-:W-:Y:S01]  /*3a10*/  PRMT R140, R140, 0x5410, R19 ;  /* 0x000054108c8c7816 */ /* 0x000fe20000000013 */
[--C-:B------:R-:W-:Y:S01]  /*3a20*/  HSET2.LE.AND R143, R120, R163.reuse, PT ;  /* 0x000000a3788f7233 */ /* 0x100fe20003803000 */
[----:B------:R-:W-:Y:S01]  /*3a30*/  LOP3.LUT R117, R117, R0, RZ, 0xc0, !PT ;  /* 0x0000000075757212 */ /* 0x000fe200078ec0ff */
[----:B------:R-:W-:Y:S01]  /*3a40*/  FFMA.FTZ R0, R10, c[0x0][0x23c], -R171 ;  /* 0x00008f000a007a23 */ /* 0x000fe200000108ab */
[----:B------:R-:W-:Y:S01]  /*3a50*/  PRMT R144, R144, 0x5410, R17 ;  /* 0x0000541090907816 */ /* 0x000fe20000000011 */
[----:B------:R-:W-:Y:S01]  /*3a60*/  MUFU.EX2 R156, R156 ;  /* 0x0000009c009c7308 */ /* 0x000fe20000000800 */
[--C-:B------:R-:W-:Y:S01]  /*3a70*/  HSET2.LE.AND R140, R140, R163.reuse, PT ;  /* 0x000000a38c8c7233 */ /* 0x100fe20003803000 */
[----:B------:R-:W-:Y:S01]  /*3a80*/  LDSM.16.MT88.4 R16, [R190+0xe800] ;  /* 0x00e80000be10783b */ /* 0x000fe20000004200 */
[--C-:B------:R-:W-:Y:S01]  /*3a90*/  FFMA.FTZ R217, R217, c[0x0][0x23c], -R214.reuse ;  /* 0x00008f00d9d97a23 */ /* 0x100fe200000108d6 */
[----:B------:R-:W-:Y:S01]  /*3aa0*/  HMMA.16816.F32 R128, R116, R36, RZ ;  /* 0x000000247480723c */ /* 0x000fe200000018ff */
[----:B------:R-:W-:Y:S01]  /*3ab0*/  HSET2.LE.AND R141, R144, R163, PT ;  /* 0x000000a3908d7233 */ /* 0x000fe20003803000 */
[----:B------:R-:W-:-:S02]  /*3ac0*/  FFMA.FTZ R215, R215, c[0x0][0x23c], -R214 ;  /* 0x00008f00d7d77a23 */ /* 0x000fc400000108d6 */
[----:B------:R-:W4:Y:S01]  /*3ad0*/  MUFU.EX2 R151, R151 ;  /* 0x0000009700977308 */ /* 0x000f220000000800 */
[----:B-1----:R-:W-:Y:S01]  /*3ae0*/  F2FP.PACK_AB R11, R133, R150 ;  /* 0x00000096850b723e */ /* 0x002fe200000000ff */
[--C-:B------:R-:W-:Y:S02]  /*3af0*/  FFMA.FTZ R174, R174, c[0x0][0x23c], -R171.reuse ;  /* 0x00008f00aeae7a23 */ /* 0x100fe400000108ab */
[C---:B------:R-:W-:Y:S01]  /*3b00*/  HMMA.16816.F32 R36, R116.reuse, R38, RZ ;  /* 0x000000267424723c */ /* 0x040fe200000018ff */
[----:B------:R-:W-:Y:S01]  /*3b10*/  LOP3.LUT R142, R142, R11, RZ, 0xc0, !PT ;  /* 0x0000000b8e8e7212 */ /* 0x000fe200078ec0ff */
[--C-:B------:R-:W-:Y:S01]  /*3b20*/  FFMA.FTZ R169, R169, c[0x0][0x23c], -R171.reuse ;  /* 0x00008f00a9a97a23 */ /* 0x100fe200000108ab */
[----:B------:R-:W1:Y:S01]  /*3b30*/  LDSM.16.MT88.4 R8, [R189+0xe800] ;  /* 0x00e80000bd08783b */ /* 0x000e620000004200 */
[----:B------:R-:W-:Y:S01]  /*3b40*/  MUFU.EX2 R153, R153 ;  /* 0x0000009900997308 */ /* 0x000fe20000000800 */
[----:B------:R-:W-:Y:S02]  /*3b50*/  FFMA.FTZ R168, R168, c[0x0][0x23c], -R171 ;  /* 0x00008f00a8a87a23 */ /* 0x000fe400000108ab */
[----:B------:R-:W-:Y:S01]  /*3b60*/  FADD.FTZ R158, R159, R158 ;  /* 0x0000009e9f9e7221 */ /* 0x000fe20000010000 */
[----:B--2---:R-:W-:Y:S01]  /*3b70*/  HMMA.16816.F32 R120, R116, R32, RZ ;  /* 0x000000207478723c */ /* 0x004fe200000018ff */
[----:B------:R-:W-:-:S02]  /*3b80*/  FADD.FTZ R162, R155, R162 ;  /* 0x000000a29ba27221 */ /* 0x000fc40000010000 */
[----:B------:R-:W-:Y:S01]  /*3b90*/  FADD.FTZ R157, R157, R158 ;  /* 0x0000009e9d9d7221 */ /* 0x000fe20000010000 */
[----:B------:R-:W-:Y:S01]  /*3ba0*/  MUFU.EX2 R149, R149 ;  /* 0x0000009500957308 */ /* 0x000fe20000000800 */
[----:B------:R-:W-:Y:S02]  /*3bb0*/  FADD.FTZ R161, R161, R162 ;  /* 0x000000a2a1a17221 */ /* 0x000fe40000010000 */
[----:B----4-:R-:W-:Y:S01]  /*3bc0*/  F2FP.PACK_AB R33, R151, R156 ;  /* 0x0000009c9721723e */ /* 0x010fe200000000ff */
[----:B------:R-:W-:Y:S01]  /*3bd0*/  HMMA.16816.F32 R80, R116, R84, RZ ;  /* 0x000000547450723c */ /* 0x000fe200000018ff */
[----:B------:R-:W-:Y:S02]  /*3be0*/  FADD.FTZ R157, R152, R157 ;  /* 0x0000009d989d7221 */ /* 0x000fe40000010000 */
[----:B------:R-:W-:Y:S01]  /*3bf0*/  LOP3.LUT R140, R140, R33, RZ, 0xc0, !PT ;  /* 0x000000218c8c7212 */ /* 0x000fe200078ec0ff */
[----:B------:R-:W2:Y:S01]  /*3c00*/  MUFU.EX2 R0, R0 ;  /* 0x0000000000007308 */ /* 0x000ea20000000800 */
[----:B------:R-:W-:-:S02]  /*3c10*/  FADD.FTZ R154, R154, R161 ;  /* 0x000000a19a9a7221 */ /* 0x000fc40000010000 */
[----:B------:R-:W-:Y:S01]  /*3c20*/  FADD.FTZ R156, R156, R157 ;  /* 0x0000009d9c9c7221 */ /* 0x000fe20000010000 */
[C---:B------:R-:W-:Y:S03]  /*3c30*/  HMMA.16816.F32 R84, R116.reuse, R86, RZ ;  /* 0x000000567454723c */ /* 0x040fe600000018ff */
[----:B------:R-:W-:Y:S01]  /*3c40*/  FADD.FTZ R151, R151, R156 ;  /* 0x0000009c97977221 */ /* 0x000fe20000010000 */
[----:B------:R-:W4:Y:S03]  /*3c50*/  MUFU.EX2 R160, R160 ;  /* 0x000000a000a07308 */ /* 0x000f260000000800 */
[----:B------:R-:W-:Y:S01]  /*3c60*/  FADD.FTZ R150, R150, R151 ;  /* 0x0000009796967221 */ /* 0x000fe20000010000 */
[C---:B------:R-:W-:Y:S03]  /*3c70*/  HMMA.16816.F32 R72, R116.reuse, R76, RZ ;  /* 0x0000004c7448723c */ /* 0x040fe600000018ff */
[----:B------:R-:W-:Y:S01]  /*3c80*/  FADD.FTZ R133, R133, R150 ;  /* 0x0000009685857221 */ /* 0x000fe20000010000 */
[----:B--2---:R-:W-:Y:S01]  /*3c90*/  F2FP.PACK_AB R146, R0, R149 ;  /* 0x000000950092723e */ /* 0x004fe200000000ff */
[----:B------:R-:W-:Y:S03]  /*3ca0*/  MUFU.EX2 R212, R212 ;  /* 0x000000d400d47308 */ /* 0x000fe60000000800 */
[----:B------:R-:W-:Y:S01]  /*3cb0*/  LOP3.LUT R143, R143, R146, RZ, 0xc0, !PT ;  /* 0x000000928f8f7212 */ /* 0x000fe200078ec0ff */
[----:B------:R-:W-:Y:S01]  /*3cc0*/  HMMA.16816.F32 R88, R116, R92, RZ ;  /* 0x0000005c7458723c */ /* 0x000fe200000018ff */
[----:B----4-:R-:W-:-:S03]  /*3cd0*/  F2FP.PACK_AB R32, R160, R153 ;  /* 0x00000099a020723e */ /* 0x010fc600000000ff */
[----:B------:R-:W-:Y:S01]  /*3ce0*/  MUFU.EX2 R173, R173 ;  /* 0x000000ad00ad7308 */ /* 0x000fe20000000800 */
[----:B------:R-:W-:Y:S01]  /*3cf0*/  FADD.FTZ R153, R153, R154 ;  /* 0x0000009a99997221 */ /* 0x000fe20000010000 */
[----:B------:R-:W-:Y:S02]  /*3d00*/  LOP3.LUT R141, R141, R32, RZ, 0xc0, !PT ;  /* 0x000000208d8d7212 */ /* 0x000fe400078ec0ff */
[----:B------:R-:W-:Y:S01]  /*3d10*/  HMMA.16816.F32 R92, R116, R94, RZ ;  /* 0x0000005e745c723c */ /* 0x000fe200000018ff */
[----:B------:R-:W-:-:S03]  /*3d20*/  FADD.FTZ R160, R160, R153 ;  /* 0x00000099a0a07221 */ /* 0x000fc60000010000 */
[----:B------:R-:W-:Y:S01]  /*3d30*/  MUFU.EX2 R164, R164 ;  /* 0x000000a400a47308 */ /* 0x000fe20000000800 */
[----:B------:R-:W-:-:S03]  /*3d40*/  FADD.FTZ R149, R149, R160 ;  /* 0x000000a095957221 */ /* 0x000fc60000010000 */
[----:B---3--:R-:W-:Y:S01]  /*3d50*/  HMMA.16816.F32 R128, R140, R4, R128 ;  /* 0x000000048c80723c */ /* 0x008fe20000001880 */
[----:B------:R-:W-:-:S03]  /*3d60*/  FADD.FTZ R149, R0, R149 ;  /* 0x0000009500957221 */ /* 0x000fc60000010000 */
[----:B------:R-:W-:Y:S04]  /*3d70*/  MUFU.EX2 R172, R172 ;  /* 0x000000ac00ac7308 */ /* 0x000fe80000000800 */
[C---:B------:R-:W-:Y:S01]  /*3d80*/  HMMA.16816.F32 R36, R140.reuse, R6, R36 ;  /* 0x000000068c24723c */ /* 0x040fe20000001824 */
[----:B------:R-:W2:Y:S03]  /*3d90*/  LDSM.16.MT88.4 R4, [R188+0xe800] ;  /* 0x00e80000bc04783b */ /* 0x000ea60000004200 */
[----:B------:R-:W-:Y:S04]  /*3da0*/  MUFU.EX2 R175, R175 ;  /* 0x000000af00af7308 */ /* 0x000fe80000000800 */
[C---:B-1----:R-:W-:Y:S04]  /*3db0*/  HMMA.16816.F32 R80, R140.reuse, R8, R80 ;  /* 0x000000088c50723c */ /* 0x042fe80000001850 */
[----:B------:R-:W-:Y:S04]  /*3dc0*/  MUFU.EX2 R217, R217 ;  /* 0x000000d900d97308 */ /* 0x000fe80000000800 */
[C---:B------:R-:W-:Y:S01]  /*3dd0*/  HMMA.16816.F32 R84, R140.reuse, R10, R84 ;  /* 0x0000000a8c54723c */ /* 0x040fe20000001854 */
[----:B------:R-:W1:Y:S03]  /*3de0*/  LDSM.16.MT88.4 R8, [R190+0x10800] ;  /* 0x01080000be08783b */ /* 0x000e660000004200 */
[----:B------:R-:W-:Y:S04]  /*3df0*/  MUFU.EX2 R215, R215 ;  /* 0x000000d700d77308 */ /* 0x000fe80000000800 */
[----:B------:R-:W-:Y:S04]  /*3e00*/  HMMA.16816.F32 R72, R140, R16, R72 ;  /* 0x000000108c48723c */ /* 0x000fe80000001848 */
[----:B------:R-:W-:Y:S03]  /*3e10*/  MUFU.EX2 R174, R174 ;  /* 0x000000ae00ae7308 */ /* 0x000fe60000000800 */
[----:B------:R-:W-:Y:S01]  /*3e20*/  LOP3.LUT R16, R167, UR15, R222, 0x96, !PT ;  /* 0x0000000fa7107c12 */ /* 0x000fe2000f8e96de */
[----:B------:R-:W-:Y:S01]  /*3e30*/  HMMA.16816.F32 R76, R116, R78, RZ ;  /* 0x0000004e744c723c */ /* 0x000fe200000018ff */
[----:B------:R-:W-:-:S03]  /*3e40*/  FFMA.FTZ R167, R137, c[0x0][0x23c], -R214 ;  /* 0x00008f0089a77a23 */ /* 0x000fc600000108d6 */
[----:B------:R-:W-:Y:S01]  /*3e50*/  IMAD.WIDE.U32 R16, R16, -0x2daee0ad, RZ ;  /* 0xd2511f5310107825 */ /* 0x000fe200078e00ff */
[----:B------:R-:W-:Y:S03]  /*3e60*/  MUFU.EX2 R169, R169 ;  /* 0x000000a900a97308 */ /* 0x000fe60000000800 */
[----:B------:R-:W-:Y:S01]  /*3e70*/  HMMA.16816.F32 R64, R116, R68, RZ ;  /* 0x000000447440723c */ /* 0x000fe200000018ff */
[----:B------:R-:W-:Y:S01]  /*3e80*/  LOP3.LUT R222, R17, UR12, R220, 0x96, !PT ;  /* 0x0000000c11de7c12 */ /* 0x000fe2000f8e96dc */
[----:B------:R-:W-:-:S03]  /*3e90*/  IMAD.WIDE.U32 R220, R165, -0x326172a9, RZ ;  /* 0xcd9e8d57a5dc7825 */ /* 0x000fc600078e00ff */
[----:B------:R-:W-:Y:S01]  /*3ea0*/  MUFU.EX2 R167, R167 ;  /* 0x000000a700a77308 */ /* 0x000fe20000000800 */
[----:B------:R-:W-:Y:S01]  /*3eb0*/  IMAD.WIDE.U32 R222, R222, -0x326172a9, RZ ;  /* 0xcd9e8d57dede7825 */ /* 0x000fe200078e00ff */
[----:B------:R-:W-:Y:S01]  /*3ec0*/  LOP3.LUT R166, R221, UR13, R166, 0x96, !PT ;  /* 0x0000000ddda67c12 */ /* 0x000fe2000f8e96a6 */
[----:B------:R-:W-:Y:S02]  /*3ed0*/  HMMA.16816.F32 R68, R116, R70, RZ ;  /* 0x000000467444723c */ /* 0x000fe400000018ff */
[----:B------:R-:W-:Y:S01]  /*3ee0*/  FFMA.FTZ R165, R145, c[0x0][0x23c], -R214 ;  /* 0x00008f0091a57a23 */ /* 0x000fe200000108d6 */
[----:B------:R-:W-:Y:S01]  /*3ef0*/  LOP3.LUT R220, R223, UR11, R220, 0x96, !PT ;  /* 0x0000000bdfdc7c12 */ /* 0x000fe2000f8e96dc */
[----:B------:R-:W-:Y:S01]  /*3f00*/  LDSM.16.MT88.4 R144, [R188+0x10800] ;  /* 0x01080000bc90783b */ /* 0x000fe20000004200 */
[----:B------:R-:W-:Y:S03]  /*3f10*/  MUFU.EX2 R168, R168 ;  /* 0x000000a800a87308 */ /* 0x000fe60000000800 */
[----:B--2---:R-:W-:Y:S01]  /*3f20*/  HMMA.16816.F32 R88, R140, R4, R88 ;  /* 0x000000048c58723c */ /* 0x004fe20000001858 */
[----:B------:R-:W-:-:S04]  /*3f30*/  IMAD.WIDE.U32 R220, R220, -0x2daee0ad, RZ ;  /* 0xd2511f53dcdc7825 */ /* 0x000fc800078e00ff */
[----:B------:R-:W-:Y:S03]  /*3f40*/  MUFU.EX2 R165, R165 ;  /* 0x000000a500a57308 */ /* 0x000fe60000000800 */
[----:B------:R-:W-:Y:S01]  /*3f50*/  HMMA.16816.F32 R92, R140, R6, R92 ;  /* 0x000000068c5c723c */ /* 0x000fe2000000185c */
[----:B------:R-:W2:Y:S07]  /*3f60*/  LDSM.16.MT88.4 R4, [R189+0x10800] ;  /* 0x01080000bd04783b */ /* 0x000eae0000004200 */
        /* <DEDUP_REMOVED lines=11> */
[----:B------:R-:W-:Y:S01]  /*4020*/  HMMA.16816.F32 R64, R140, R12, R64 ;  /* 0x0000000c8c40723c */ /* 0x000fe20000001840 */
[----:B------:R-:W-:Y:S01]  /*4030*/  IMAD.WIDE.U32 R224, R224, -0x326172a9, RZ ;  /* 0xcd9e8d57e0e07825 */ /* 0x000fe200078e00ff */
[----:B------:R-:W3:Y:S03]  /*4040*/  MUFU.EX2 R166, R166 ;  /* 0x000000a600a67308 */ /* 0x000ee60000000800 */
[----:B------:R-:W-:-:S03]  /*4050*/  IMAD.WIDE.U32 R18, R18, -0x326172a9, RZ ;  /* 0xcd9e8d5712127825 */ /* 0x000fc600078e00ff */
[----:B------:R-:W-:Y:S01]  /*4060*/  HMMA.16816.F32 R68, R140, R14, R68 ;  /* 0x0000000e8c44723c */ /* 0x000fe20000001844 */
[----:B------:R-:W4:Y:S07]  /*4070*/  LDSM.16.MT88.4 R12, [R192+0x10800] ;  /* 0x01080000c00c783b */ /* 0x000f2e0000004200 */
[----:B------:R-:W-:Y:S01]  /*4080*/  HMMA.16816.F32 R112, R116, R114, RZ ;  /* 0x000000727470723c */ /* 0x000fe200000018ff */
[----:B---3--:R-:W-:-:S07]  /*4090*/  F2FP.PACK_AB R216, R167, R166 ;  /* 0x000000a6a7d8723e */ /* 0x008fce00000000ff */
[----:B-1----:R-:W-:Y:S07]  /*40a0*/  HMMA.16816.F32 R104, R140, R8, R104 ;  /* 0x000000088c68723c */ /* 0x002fee0000001868 */
[----:B------:R-:W-:Y:S01]  /*40b0*/  LOP3.LUT R9, R19, UR19, R224, 0x96, !PT ;  /* 0x0000001313097c12 */ /* 0x000fe2000f8e96e0 */
[----:B------:R-:W-:Y:S03]  /*40c0*/  HMMA.16816.F32 R96, R116, R100, RZ ;  /* 0x000000647460723c */ /* 0x000fe600000018ff */
[----:B------:R-:W-:-:S04]  /*40d0*/  SHF.R.U32.HI R16, RZ, 0x10, R9 ;  /* 0x00000010ff107819 */ /* 0x000fc80000011609 */
[----:B------:R-:W-:Y:S01]  /*40e0*/  LOP3.LUT R16, R16, 0xff, RZ, 0xc0, !PT ;  /* 0x000000ff10107812 */ /* 0x000fe200078ec0ff */
[----:B------:R-:W-:Y:S08]  /*40f0*/  HMMA.16816.F32 R100, R116, R102, RZ ;  /* 0x000000667464723c */ /* 0x000ff000000018ff */
[C---:B------:R-:W-:Y:S07]  /*4100*/  HMMA.16816.F32 R60, R140.reuse, R22, R60 ;  /* 0x000000168c3c723c */ /* 0x040fee000000183c */
[C---:B------:R-:W-:Y:S01]  /*4110*/  LOP3.LUT R22, R9.reuse, 0xff, RZ, 0xc0, !PT ;  /* 0x000000ff09167812 */ /* 0x040fe200078ec0ff */
[C---:B------:R-:W-:Y:S07]  /*4120*/  HMMA.16816.F32 R124, R140.reuse, R10, R124 ;  /* 0x0000000a8c7c723c */ /* 0x040fee000000187c */
[----:B------:R-:W-:Y:S01]  /*4130*/  LOP3.LUT R11, R9, 0xffff, RZ, 0xc0, !PT ;  /* 0x0000ffff090b7812 */ /* 0x000fe200078ec0ff */
[----:B--2---:R-:W-:Y:S01]  /*4140*/  HMMA.16816.F32 R108, R140, R4, R108 ;  /* 0x000000048c6c723c */ /* 0x004fe2000000186c */
[----:B------:R-:W-:-:S02]  /*4150*/  SHF.R.U32.HI R9, RZ, 0x18, R9 ;  /* 0x00000018ff097819 */ /* 0x000fc40000011609 */
[----:B------:R-:W-:Y:S02]  /*4160*/  SHF.R.U32.HI R11, RZ, 0x8, R11 ;  /* 0x00000008ff0b7819 */ /* 0x000fe4000001160b */
[----:B------:R-:W-:Y:S02]  /*4170*/  PRMT R16, R16, 0x5410, R9 ;  /* 0x0000541010107816 */ /* 0x000fe40000000009 */
[----:B------:R-:W-:Y:S01]  /*4180*/  LOP3.LUT R4, R18, 0xffff, RZ, 0xc0, !PT ;  /* 0x0000ffff12047812 */ /* 0x000fe200078ec0ff */
[C---:B------:R-:W-:Y:S01]  /*4190*/  HMMA.16816.F32 R112, R140.reuse, R6, R112 ;  /* 0x000000068c70723c */ /* 0x040fe20000001870 */
[----:B------:R-:W-:Y:S01]  /*41a0*/  SHF.R.U32.HI R5, RZ, 0x10, R18 ;  /* 0x00000010ff057819 */ /* 0x000fe20000011612 */
[--C-:B------:R-:W-:Y:S01]  /*41b0*/  HSET2.LE.AND R17, R16, R163.reuse, PT ;  /* 0x000000a310117233 */ /* 0x100fe20003803000 */
[----:B------:R-:W-:Y:S02]  /*41c0*/  PRMT R22, R22, 0x5410, R11 ;  /* 0x0000541016167816 */ /* 0x000fe4000000000b */
[----:B------:R-:W-:Y:S01]  /*41d0*/  LOP3.LUT R5, R5, 0xff, RZ, 0xc0, !PT ;  /* 0x000000ff05057812 */ /* 0x000fe200078ec0ff */
[----:B------:R-:W1:Y:S01]  /*41e0*/  LDSM.16.MT88.4 R8, [R188+0xd000] ;  /* 0x00d00000bc08783b */ /* 0x000e620000004200 */
[----:B------:R-:W-:Y:S01]  /*41f0*/  SHF.R.U32.HI R7, RZ, 0x8, R4 ;  /* 0x00000008ff077819 */ /* 0x000fe20000011604 */
[C---:B------:R-:W-:Y:S01]  /*4200*/  HMMA.16816.F32 R56, R140.reuse, R20, R56 ;  /* 0x000000148c38723c */ /* 0x040fe20000001838 */
[----:B------:R-:W-:Y:S01]  /*4210*/  F2FP.PACK_AB R4, R173, R212 ;  /* 0x000000d4ad04723e */ /* 0x000fe200000000ff */
[--C-:B------:R-:W-:Y:S01]  /*4220*/  HSET2.LE.AND R22, R22, R163.reuse, PT ;  /* 0x000000a316167233 */ /* 0x100fe20003803000 */
[----:B------:R-:W-:Y:S01]  /*4230*/  F2FP.PACK_AB R19, R165, R164 ;  /* 0x000000a4a513723e */ /* 0x000fe200000000ff */
[----:B------:R-:W-:Y:S01]  /*4240*/  FADD.FTZ R164, R164, R133 ;  /* 0x00000085a4a47221 */ /* 0x000fe20000010000 */
[----:B------:R-:W-:Y:S01]  /*4250*/  LOP3.LUT R17, R17, R4, RZ, 0xc0, !PT ;  /* 0x0000000411117212 */ /* 0x000fe200078ec0ff */
[----:B------:R-:W-:Y:S01]  /*4260*/  FADD.FTZ R212, R212, R149 ;  /* 0x00000095d4d47221 */ /* 0x000fe20000010000 */
[----:B------:R-:W-:Y:S01]  /*4270*/  LOP3.LUT R20, R18, 0xff, RZ, 0xc0, !PT ;  /* 0x000000ff12147812 */ /* 0x000fe200078ec0ff */
[C---:B----4-:R-:W-:Y:S01]  /*4280*/  HMMA.16816.F32 R96, R140.reuse, R12, R96 ;  /* 0x0000000c8c60723c */ /* 0x050fe20000001860 */
[----:B------:R-:W-:Y:S01]  /*4290*/  SHF.R.U32.HI R18, RZ, 0x18, R18 ;  /* 0x00000018ff127819 */ /* 0x000fe20000011612 */
[----:B------:R-:W-:Y:S01]  /*42a0*/  FADD.FTZ R165, R165, R164 ;  /* 0x000000a4a5a57221 */ /* 0x000fe20000010000 */
[----:B------:R-:W-:Y:S01]  /*42b0*/  PRMT R20, R20, 0x5410, R7 ;  /* 0x0000541014147816 */ /* 0x000fe20000000007 */
[----:B------:R-:W-:Y:S01]  /*42c0*/  FADD.FTZ R173, R173, R212 ;  /* 0x000000d4adad7221 */ /* 0x000fe20000010000 */
[----:B------:R-:W-:Y:S01]  /*42d0*/  PRMT R18, R5, 0x5410, R18 ;  /* 0x0000541005127816 */ /* 0x000fe20000000012 */
[----:B------:R-:W-:Y:S01]  /*42e0*/  FADD.FTZ R166, R166, R165 ;  /* 0x000000a5a6a67221 */ /* 0x000fe20000010000 */
[----:B------:R-:W2:Y:S01]  /*42f0*/  LDSM.16.MT88.4 R4, [R189+0xf000] ;  /* 0x00f00000bd04783b */ /* 0x000ea20000004200 */
[----:B------:R-:W-:Y:S01]  /*4300*/  HMMA.16816.F32 R100, R140, R14, R100 ;  /* 0x0000000e8c64723c */ /* 0x000fe20000001864 */
[----:B------:R-:W-:Y:S01]  /*4310*/  LOP3.LUT R16, R22, R19, RZ, 0xc0, !PT ;  /* 0x0000001316107212 */ /* 0x000fe200078ec0ff */
[----:B------:R-:W-:Y:S01]  /*4320*/  HSET2.LE.AND R19, R18, R163, PT ;  /* 0x000000a312137233 */ /* 0x000fe20003803000 */
[----:B------:R-:W3:Y:S01]  /*4330*/  LDSM.16.MT88.4 R12, [R192+0xd000] ;  /* 0x00d00000c00c783b */ /* 0x000ee20000004200 */
[----:B------:R-:W-:-:S04]  /*4340*/  FADD.FTZ R167, R167, R166 ;  /* 0x000000a6a7a77221 */ /* 0x000fc80000010000 */
[C---:B------:R-:W-:Y:S08]  /*4350*/  HMMA.16816.F32 R48, R116.reuse, R52, RZ ;  /* 0x000000347430723c */ /* 0x040ff000000018ff */
[C---:B------:R-:W-:Y:S08]  /*4360*/  HMMA.16816.F32 R52, R116.reuse, R54, RZ ;  /* 0x000000367434723c */ /* 0x040ff000000018ff */
[C---:B------:R-:W-:Y:S08]  /*4370*/  HMMA.16816.F32 R40, R116.reuse, R44, RZ ;  /* 0x0000002c7428723c */ /* 0x040ff000000018ff */
[C---:B------:R-:W-:Y:S08]  /*4380*/  HMMA.16816.F32 R44, R116.reuse, R46, RZ ;  /* 0x0000002e742c723c */ /* 0x040ff000000018ff */
[----:B------:R-:W-:Y:S01]  /*4390*/  HMMA.16816.F32 R116, R116, R34, RZ ;  /* 0x000000227474723c */ /* 0x000fe200000018ff */
[----:B------:R-:W-:Y:S07]  /*43a0*/  LDSM.16.MT88.4 R32, [R189+0xd000] ;  /* 0x00d00000bd20783b */ /* 0x000fee0000004200 */
[C---:B------:R-:W-:Y:S07]  /*43b0*/  HMMA.16816.F32 R120, R140.reuse, R144, R120 ;  /* 0x000000908c78723c */ /* 0x040fee0000001878 */
[----:B------:R-:W-:Y:S01]  /*43c0*/  HSET2.LE.AND R145, R20, R163, PT ;  /* 0x000000a314917233 */ /* 0x000fe20003803000 */
[----:B------:R-:W-:Y:S01]  /*43d0*/  F2FP.PACK_AB R144, R175, R172 ;  /* 0x000000acaf90723e */ /* 0x000fe200000000ff */
[----:B------:R-:W4:Y:S01]  /*43e0*/  LDSM.16.MT88.4 R20, [R188+0xf000] ;  /* 0x00f00000bc14783b */ /* 0x000f220000004200 */
[----:B------:R-:W-:Y:S01]  /*43f0*/  HMMA.16816.F32 R48, R140, R24, R48 ;  /* 0x000000188c30723c */ /* 0x000fe20000001830 */
[----:B------:R-:W-:Y:S01]  /*4400*/  FADD.FTZ R172, R172, R173 ;  /* 0x000000adacac7221 */ /* 0x000fe20000010000 */
[----:B------:R-:W-:Y:S01]  /*4410*/  LOP3.LUT R18, R145, R216, RZ, 0xc0, !PT ;  /* 0x000000d891127212 */ /* 0x000fe200078ec0ff */
[--C-:B------:R-:W-:Y:S01]  /*4420*/  FFMA.FTZ R216, R219, c[0x0][0x23c], -R214.reuse ;  /* 0x00008f00dbd87a23 */ /* 0x100fe200000108d6 */
[----:B------:R-:W-:Y:S01]  /*4430*/  LOP3.LUT R19, R19, R144, RZ, 0xc0, !PT ;  /* 0x0000009013137212 */ /* 0x000fe200078ec0ff */
[----:B------:R-:W-:-:S02]  /*4440*/  FFMA.FTZ R214, R213, c[0x0][0x23c], -R214 ;  /* 0x00008f00d5d67a23 */ /* 0x000fc400000108d6 */
[----:B------:R-:W-:Y:S01]  /*4450*/  FFMA.FTZ R213, R170, c[0x0][0x23c], -R171 ;  /* 0x00008f00aad57a23 */ /* 0x000fe200000108ab */
[----:B------:R-:W-:Y:S01]  /*4460*/  HMMA.16816.F32 R52, R140, R26, R52 ;  /* 0x0000001a8c34723c */ /* 0x000fe20000001834 */
[----:B------:R-:W-:Y:S01]  /*4470*/  LDSM.16.MT88.4 R24, [R190+0xf000] ;  /* 0x00f00000be18783b */ /* 0x000fe20000004200 */
[----:B------:R-:W5:Y:S01]  /*4480*/  MUFU.EX2 R216, R216 ;  /* 0x000000d800d87308 */ /* 0x000f620000000800 */
[----:B------:R-:W-:-:S05]  /*4490*/  FADD.FTZ R175, R175, R172 ;  /* 0x000000acafaf7221 */ /* 0x000fca0000010000 */
[C---:B-1----:R-:W-:Y:S02]  /*44a0*/  HMMA.16816.F32 R56, R16.reuse, R8, R56 ;  /* 0x000000081038723c */ /* 0x042fe40000001838 */
[----:B------:R-:W1:Y:S06]  /*44b0*/  MUFU.EX2 R214, R214 ;  /* 0x000000d600d67308 */ /* 0x000e6c0000000800 */
[C---:B------:R-:W-:Y:S01]  /*44c0*/  HMMA.16816.F32 R60, R16.reuse, R10, R60 ;  /* 0x0000000a103c723c */ /* 0x040fe2000000183c */
[----:B------:R-:W1:Y:S01]  /*44d0*/  LDSM.16.MT88.4 R8, [R190+0x11000] ;  /* 0x01100000be08783b */ /* 0x000e620000004200 */
[----:B------:R-:W1:Y:S06]  /*44e0*/  MUFU.EX2 R213, R213 ;  /* 0x000000d500d57308 */ /* 0x000e6c0000000800 */
[C---:B--2---:R-:W-:Y:S08]  /*44f0*/  HMMA.16816.F32 R80, R16.reuse, R4, R80 ;  /* 0x000000041050723c */ /* 0x044ff00000001850 */
[----:B------:R-:W-:Y:S01]  /*4500*/  HMMA.16816.F32 R84, R16, R6, R84 ;  /* 0x000000061054723c */ /* 0x000fe20000001854 */
[----:B------:R-:W2:Y:S07]  /*4510*/  LDSM.16.MT88.4 R4, [R189+0x11000] ;  /* 0x01100000bd04783b */ /* 0x000eae0000004200 */
[C---:B------:R-:W-:Y:S08]  /*4520*/  HMMA.16816.F32 R40, R140.reuse, R28, R40 ;  /* 0x0000001c8c28723c */ /* 0x040ff00000001828 */
[C---:B------:R-:W-:Y:S01]  /*4530*/  HMMA.16816.F32 R44, R140.reuse, R30, R44 ;  /* 0x0000001e8c2c723c */ /* 0x040fe2000000182c */
[----:B------:R-:W2:Y:S07]  /*4540*/  LDSM.16.MT88.4 R28, [R192+0xf000] ;  /* 0x00f00000c01c783b */ /* 0x000eae0000004200 */
[----:B------:R-:W-:Y:S01]  /*4550*/  HMMA.16816.F32 R116, R140, R146, R116 ;  /* 0x000000928c74723c */ /* 0x000fe20000001874 */
[----:B------:R-:W-:Y:S04]  /*4560*/  LDSM.16.MT88.4 R144, [R188+0x11000] ;  /* 0x01100000bc90783b */ /* 0x000fe80000004200 */
[----:B------:R-:W-:Y:S03]  /*4570*/  LDSM.16.MT88.4 R140, [R190+0xd800] ;  /* 0x00d80000be8c783b */ /* 0x000fe60000004200 */
[C---:B---3--:R-:W-:Y:S08]  /*4580*/  HMMA.16816.F32 R128, R16.reuse, R12, R128 ;  /* 0x0000000c1080723c */ /* 0x048ff00000001880 */
[C---:B------:R-:W-:Y:S01]  /*4590*/  HMMA.16816.F32 R36, R16.reuse, R14, R36 ;  /* 0x0000000e1024723c */ /* 0x040fe20000001824 */
[----:B------:R-:W3:Y:S07]  /*45a0*/  LDSM.16.MT88.4 R12, [R192+0x11000] ;  /* 0x01100000c00c783b */ /* 0x000eee0000004200 */
[C---:B----4-:R-:W-:Y:S07]  /*45b0*/  HMMA.16816.F32 R92, R16.reuse, R22, R92 ;  /* 0x00000016105c723c */ /* 0x050fee000000185c */
[----:B------:R-:W-:Y:S01]  /*45c0*/  LOP3.LUT R22, R225, UR9, R222, 0x96, !PT ;  /* 0x00000009e1167c12 */ /* 0x000fe2000f8e96de */
[----:B-1----:R-:W-:Y:S04]  /*45d0*/  HMMA.16816.F32 R104, R16, R8, R104 ;  /* 0x000000081068723c */ /* 0x002fe80000001868 */
[----:B------:R-:W-:-:S04]  /*45e0*/  IMAD.WIDE.U32 R22, R22, -0x2daee0ad, RZ ;  /* 0xd2511f5316167825 */ /* 0x000fc800078e00ff */
[C---:B------:R-:W-:Y:S01]  /*45f0*/  HMMA.16816.F32 R72, R16.reuse, R24, R72 ;  /* 0x000000181048723c */ /* 0x040fe20000001848 */
[----:B------:R-:W-:Y:S02]  /*4600*/  LOP3.LUT R220, R23, UR18, R220, 0x96, !PT ;  /* 0x0000001217dc7c12 */ /* 0x000fe4000f8e96dc */
[C---:B------:R-:W-:Y:S02]  /*4610*/  LOP3.LUT R8, R22.reuse, 0xffff, RZ, 0xc0, !PT ;  /* 0x0000ffff16087812 */ /* 0x040fe400078ec0ff */
[--C-:B------:R-:W-:Y:S02]  /*4620*/  SHF.R.U32.HI R9, RZ, 0x10, R22.reuse ;  /* 0x00000010ff097819 */ /* 0x100fe40000011616 */
[----:B------:R-:W-:Y:S01]  /*4630*/  LOP3.LUT R24, R22, 0xff, RZ, 0xc0, !PT ;  /* 0x000000ff16187812 */ /* 0x000fe200078ec0ff */
[----:B------:R-:W-:Y:S01]  /*4640*/  HMMA.16816.F32 R124, R16, R10, R124 ;  /* 0x0000000a107c723c */ /* 0x000fe2000000187c */
[----:B------:R-:W-:Y:S02]  /*4650*/  LOP3.LUT R9, R9, 0xff, RZ, 0xc0, !PT ;  /* 0x000000ff09097812 */ /* 0x000fe400078ec0ff */
[----:B------:R-:W-:-:S02]  /*4660*/  SHF.R.U32.HI R22, RZ, 0x18, R22 ;  /* 0x00000018ff167819 */ /* 0x000fc40000011616 */
[C---:B-----5:R-:W-:Y:S01]  /*4670*/  F2FP.PACK_AB R23, R217.reuse, R216 ;  /* 0x000000d8d917723e */ /* 0x060fe200000000ff */
[----:B------:R-:W-:Y:S01]  /*4680*/  FADD.FTZ R216, R216, R167 ;  /* 0x000000a7d8d87221 */ /* 0x000fe20000010000 */
[----:B------:R-:W-:Y:S01]  /*4690*/  SHF.R.U32.HI R10, RZ, 0x10, R220 ;  /* 0x00000010ff0a7819 */ /* 0x000fe200000116dc */
[C---:B--2---:R-:W-:Y:S01]  /*46a0*/  HMMA.16816.F32 R108, R16.reuse, R4, R108 ;  /* 0x00000004106c723c */ /* 0x044fe2000000186c */
[----:B------:R-:W-:Y:S01]  /*46b0*/  SHF.R.U32.HI R11, RZ, 0x8, R8 ;  /* 0x00000008ff0b7819 */ /* 0x000fe20000011608 */
[----:B------:R-:W-:Y:S01]  /*46c0*/  FADD.FTZ R216, R217, R216 ;  /* 0x000000d8d9d87221 */ /* 0x000fe20000010000 */
[----:B------:R-:W-:Y:S02]  /*46d0*/  PRMT R22, R9, 0x5410, R22 ;  /* 0x0000541009167816 */ /* 0x000fe40000000016 */
[----:B------:R-:W-:Y:S02]  /*46e0*/  PRMT R24, R24, 0x5410, R11 ;  /* 0x0000541018187816 */ /* 0x000fe4000000000b */
[----:B------:R-:W-:Y:S01]  /*46f0*/  LOP3.LUT R5, R220, 0xffff, RZ, 0xc0, !PT ;  /* 0x0000ffffdc057812 */ /* 0x000fe200078ec0ff */
[----:B------:R-:W-:Y:S01]  /*4700*/  HMMA.16816.F32 R88, R16, R20, R88 ;  /* 0x000000141058723c */ /* 0x000fe20000001858 */
[----:B------:R-:W-:-:S06]  /*4710*/  SHF.R.U32.HI R4, RZ, 0x18, R220 ;  /* 0x00000018ff047819 */ /* 0x000fcc00000116dc */
[----:B------:R-:W-:Y:S01]  /*4720*/  SHF.R.U32.HI R21, RZ, 0x8, R5 ;  /* 0x00000008ff157819 */ /* 0x000fe20000011605 */
[C---:B------:R-:W-:Y:S01]  /*4730*/  HMMA.16816.F32 R40, R16.reuse, R136, R40 ;  /* 0x000000881028723c */ /* 0x040fe20000001828 */
[----:B------:R-:W-:Y:S02]  /*4740*/  LOP3.LUT R5, R10, 0xff, RZ, 0xc0, !PT ;  /* 0x000000ff0a057812 */ /* 0x000fe400078ec0ff */
[----:B------:R-:W1:Y:S01]  /*4750*/  LDSM.16.MT88.4 R8, [R192+0xf800] ;  /* 0x00f80000c008783b */ /* 0x000e620000004200 */
[----:B------:R-:W-:Y:S02]  /*4760*/  LOP3.LUT R20, R220, 0xff, RZ, 0xc0, !PT ;  /* 0x000000ffdc147812 */ /* 0x000fe400078ec0ff */
[----:B------:R-:W-:Y:S02]  /*4770*/  PRMT R4, R5, 0x5410, R4 ;  /* 0x0000541005047816 */ /* 0x000fe40000000004 */
[----:B------:R-:W-:Y:S01]  /*4780*/  HMMA.16816.F32 R44, R16, R138, R44 ;  /* 0x0000008a102c723c */ /* 0x000fe2000000182c */
[----:B------:R-:W-:Y:S01]  /*4790*/  PRMT R20, R20, 0x5410, R21 ;  /* 0x0000541014147816 */ /* 0x000fe20000000015 */
[----:B------:R-:W-:Y:S01]  /*47a0*/  LDSM.16.MT88.4 R136, [R189+0xd800] ;  /* 0x00d80000bd88783b */ /* 0x000fe20000004200 */
[--C-:B------:R-:W-:Y:S01]  /*47b0*/  HSET2.LE.AND R5, R4, R163.reuse, PT ;  /* 0x000000a304057233 */ /* 0x100fe20003803000 */
[----:B------:R-:W-:Y:S01]  /*47c0*/  F2FP.PACK_AB R21, R214, R215 ;  /* 0x000000d7d615723e */ /* 0x000fe200000000ff */
[----:B------:R-:W-:Y:S01]  /*47d0*/  FADD.FTZ R215, R215, R216 ;  /* 0x000000d8d7d77221 */ /* 0x000fe20000010000 */
[----:B------:R-:W-:-:S02]  /*47e0*/  HSET2.LE.AND R20, R20, R163, PT ;  /* 0x000000a314147233 */ /* 0x000fc40003803000 */
[----:B------:R-:W-:Y:S01]  /*47f0*/  HMMA.16816.F32 R48, R16, R32, R48 ;  /* 0x000000201030723c */ /* 0x000fe20000001830 */
[----:B------:R-:W-:Y:S02]  /*4800*/  FADD.FTZ R215, R214, R215 ;  /* 0x000000d7d6d77221 */ /* 0x000fe40000010000 */
[----:B------:R-:W-:-:S05]  /*4810*/  LOP3.LUT R4, R20, R23, RZ, 0xc0, !PT ;  /* 0x0000001714047212 */ /* 0x000fca00078ec0ff */
[C---:B------:R-:W-:Y:S01]  /*4820*/  HMMA.16816.F32 R52, R16.reuse, R34, R52 ;  /* 0x000000221034723c */ /* 0x040fe20000001834 */
[----:B------:R-:W-:Y:S07]  /*4830*/  LDSM.16.MT88.4 R32, [R188+0xd800] ;  /* 0x00d80000bc20783b */ /* 0x000fee0000004200 */
[C---:B------:R-:W-:Y:S08]  /*4840*/  HMMA.16816.F32 R64, R16.reuse, R28, R64 ;  /* 0x0000001c1040723c */ /* 0x040ff00000001840 */
[C---:B------:R-:W-:Y:S01]  /*4850*/  HMMA.16816.F32 R68, R16.reuse, R30, R68 ;  /* 0x0000001e1044723c */ /* 0x040fe20000001844 */
[----:B------:R-:W-:Y:S07]  /*4860*/  LDSM.16.MT88.4 R28, [R190+0xf800] ;  /* 0x00f80000be1c783b */ /* 0x000fee0000004200 */
[C---:B------:R-:W-:Y:S08]  /*4870*/  HMMA.16816.F32 R76, R16.reuse, R26, R76 ;  /* 0x0000001a104c723c */ /* 0x040ff0000000184c */
[C---:B---3--:R-:W-:Y:S08]  /*4880*/  HMMA.16816.F32 R96, R16.reuse, R12, R96 ;  /* 0x0000000c1060723c */ /* 0x048ff00000001860 */
[C---:B------:R-:W-:Y:S01]  /*4890*/  HMMA.16816.F32 R100, R16.reuse, R14, R100 ;  /* 0x0000000e1064723c */ /* 0x040fe20000001864 */
[----:B------:R-:W2:Y:S07]  /*48a0*/  LDSM.16.MT88.4 R12, [R192+0xd800] ;  /* 0x00d80000c00c783b */ /* 0x000eae0000004200 */
        /* <DEDUP_REMOVED lines=15> */
[----:B------:R-:W-:-:S04]  /*49a0*/  FADD.FTZ R169, R169, R174 ;  /* 0x000000aea9a97221 */ /* 0x000fc80000010000 */
[----:B------:R-:W-:Y:S02]  /*49b0*/  FADD.FTZ R213, R168, R169 ;  /* 0x000000a9a8d57221 */ /* 0x000fe40000010000 */
[C---:B-1----:R-:W-:Y:S08]  /*49c0*/  HMMA.16816.F32 R64, R4.reuse, R8, R64 ;  /* 0x000000080440723c */ /* 0x042ff00000001840 */
[C---:B--2---:R-:W-:Y:S08]  /*49d0*/  HMMA.16816.F32 R128, R4.reuse, R12, R128 ;  /* 0x0000000c0480723c */ /* 0x044ff00000001880 */
        /* <DEDUP_REMOVED lines=26> */
[----:B------:R-:W-:Y:S01]  /*4b80*/  IMAD.WIDE.U32 R218, R148, -0x326172a9, RZ ;  /* 0xcd9e8d5794da7825 */ /* 0x000fe200078e00ff */
[----:B------:R-:W-:Y:S01]  /*4b90*/  MOV R0, R3 ;  /* 0x0000000300007202 */ /* 0x000fe20000000f00 */
[----:B------:R-:W-:Y:S01]  /*4ba0*/  USHF.L.U64.HI UR23, UR4, 0x5, UR5 ;  /* 0x0000000504177899 */ /* 0x000fe20008010205 */
[----:B------:R-:W-:Y:S01]  /*4bb0*/  MOV R133, R132 ;  /* 0x0000008400857202 */ /* 0x000fe20000000f00 */
[----:B------:R-:W-:Y:S01]  /*4bc0*/  IMAD.WIDE.U32 R220, R2, -0x2daee0ad, RZ ;  /* 0xd2511f5302dc7825 */ /* 0x000fe200078e00ff */
[----:B------:R-:W-:Y:S01]  /*4bd0*/  LOP3.LUT R216, R219, R135, RZ, 0x3c, !PT ;  /* 0x00000087dbd87212 */ /* 0x000fe200078e3cff */
[----:B------:R-:W-:Y:S01]  /*4be0*/  USHF.L.U32 UR27, UR4, 0x5, URZ ;  /* 0x00000005041b7899 */ /* 0x000fe2000800063f */
[----:B------:R-:W-:Y:S01]  /*4bf0*/  PRMT R212, R134, 0x7054, R134 ;  /* 0x0000705486d47816 */ /* 0x000fe20000000086 */
[----:B------:R-:W-:-:S02]  /*4c00*/  ULEA.HI.SX32 UR29, UR29, 0xfffffffe, 0x1a ;  /* 0xfffffffe1d1d7891 */ /* 0x000fc4000f8fd23f */
[----:B------:R-:W-:Y:S01]  /*4c10*/  IMAD.WIDE.U32 R216, R216, -0x2daee0ad, RZ ;  /* 0xd2511f53d8d87825 */ /* 0x000fe200078e00ff */
[----:B------:R-:W-:Y:S01]  /*4c20*/  ULDC.64 UR6, c[0x0][0x1a0] ;  /* 0x0000680000067ab9 */ /* 0x000fe20000000a00 */
[----:B------:R-:W-:Y:S05]  /*4c30*/  BRA `(.L_x_619) ;  /* 0x0000027000007947 */ /* 0x000fea0003800000 */
.L_x_621:
        /* <DEDUP_REMOVED lines=11> */
[----:B------:R-:W-:Y:S01]  /*4cf0*/  LEA R134, P2, R132, c[0x0][0x168], 0x1 ;  /* 0x00005a0084867a11 */ /* 0x000fe200078408ff */
[----:B------:R-:W-:Y:S02]  /*4d00*/  USHF.L.U32 UR26, UR4, 0x5, URZ ;  /* 0x00000005041a7899 */ /* 0x000fe4000800063f */
[----:B------:R-:W-:Y:S01]  /*4d10*/  USHF.L.U64.HI UR4, UR4, 0x5, UR5 ;  /* 0x0000000504047899 */ /* 0x000fe20008010205 */
[----:B------:R-:W-:Y:S03]  /*4d20*/  LEA.HI.X R3, R2, R207, R3, 0x6, P1 ;  /* 0x000000cf02037211 */ /* 0x000fe600008f3403 */
[----:B------:R-:W-:Y:S02]  /*4d30*/  IADD3 R2, P1, R134, UR26, RZ ;  /* 0x0000001a86027c10 */ /* 0x000fe4000ff3e0ff */
[----:B------:R-:W-:Y:S02]  /*4d40*/  LEA.HI.X R135, R132, c[0x0][0x16c], R3, 0x1, P2 ;  /* 0x00005b0084877a11 */ /* 0x000fe400010f0c03 */
[----:B------:R-:W-:Y:S02]  /*4d50*/  IADD3 R138, P2, R2, UR26, RZ ;  /* 0x0000001a028a7c10 */ /* 0x000fe4000ff5e0ff */
[----:B------:R-:W-:Y:S01]  /*4d60*/  IADD3.X R3, R135, UR4, RZ, P1, !PT ;  /* 0x0000000487037c10 */ /* 0x000fe20008ffe4ff */
[----:B------:R-:W-:Y:S01]  /*4d70*/  @!PT LDS RZ, [RZ] ;  /* 0x00000000fffff984 */ /* 0x000fe20000000800 */
[----:B------:R-:W-:Y:S01]  /*4d80*/  @!PT LDS RZ, [RZ] ;  /* 0x00000000fffff984 */ /* 0x000fe20000000800 */
[----:B------:R-:W-:Y:S01]  /*4d90*/  @!PT LDS RZ, [RZ] ;  /* 0x00000000fffff984 */ /* 0x000fe20000000800 */
[----:B------:R1:W-:Y:S01]  /*4da0*/  LDGSTS.E.BYPASS.LTC128B.128 [R201+0x6000], [R134.64] ;  /* 0x0600000086c97fae */ /* 0x0003e2000b901d58 */
[----:B------:R-:W-:Y:S02]  /*4db0*/  IADD3 R136, P1, R138, UR26, RZ ;  /* 0x0000001a8a887c10 */ /* 0x000fe4000ff3e0ff */
[----:B------:R-:W-:Y:S01]  /*4dc0*/  IADD3.X R139, R3, UR4, RZ, P2, !PT ;  /* 0x00000004038b7c10 */ /* 0x000fe200097fe4ff */
[----:B------:R1:W-:Y:S03]  /*4dd0*/  LDGSTS.E.BYPASS.LTC128B.128 [R201+0x8000], [R134.64+0x80] ;  /* 0x0800008086c97fae */ /* 0x0003e6000b901d58 */
[----:B------:R-:W-:Y:S01]  /*4de0*/  IADD3.X R137, R139, UR4, RZ, P1, !PT ;  /* 0x000000048b897c10 */ /* 0x000fe20008ffe4ff */
[----:B------:R1:W-:Y:S04]  /*4df0*/  LDGSTS.E.BYPASS.LTC128B.128 [R201+0xa000], [R134.64+0x100] ;  /* 0x0a00010086c97fae */ /* 0x0003e8000b901d58 */
        /* <DEDUP_REMOVED lines=11> */
.L_x_619:
[----:B------:R-:W-:Y:S01]  /*4eb0*/  USHF.R.S32.HI UR4, URZ, 0x1f, UR29 ;  /* 0x0000001f3f047899 */ /* 0x000fe2000801141d */
[----:B------:R-:W-:Y:S04]  /*4ec0*/  DEPBAR.LE SB0, 0x0 ;  /* 0x000080000000791a */ /* 0x000fe80000000000 */
[----:B------:R-:W-:Y:S01]  /*4ed0*/  UIMAD UR4, UR4, UR6, URZ ;  /* 0x00000006040472a4 */ /* 0x000fe2000f8e023f */
[----:B------:R-:W-:Y:S01]  /*4ee0*/  BAR.SYNC.DEFER_BLOCKING 0x0 ;  /* 0x0000000000007b1d */ /* 0x000fe20000010000 */
[----:B------:R-:W-:Y:S02]  /*4ef0*/  UIMAD.WIDE.U32 UR32, UR29, UR6, URZ ;  /* 0x000000061d2072a5 */ /* 0x000fe4000f8e003f */
[----:B------:R-:W-:Y:S04]  /*4f00*/  UIMAD UR4, UR29, UR7, UR4 ;  /* 0x000000071d0472a4 */ /* 0x000fe8000f8e0204 */
[----:B------:R-:W-:Y:S01]  /*4f10*/  UIADD3 UR4, UR33, UR4, URZ ;  /* 0x0000000421047290 */ /* 0x000fe2000fffe03f */
[----:B------:R-:W-:Y:S02]  /*4f20*/  IMAD.U32 R222, RZ, RZ, UR32 ;  /* 0x00000020ffde7e24 */ /* 0x000fe4000f8e00ff */
[----:B------:R-:W-:Y:S03]  /*4f30*/  IMAD.U32 R223, RZ, RZ, UR33 ;  /* 0x00000021ffdf7e24 */ /* 0x000fe6000f8e00ff */
[----:B------:R-:W-:Y:S01]  /*4f40*/  IMAD.U32 R2, RZ, RZ, UR4 ;  /* 0x00000004ff027e24 */ /* 0x000fe2000f8e00ff */
[C---:B------:R-:W-:Y:S04]  /*4f50*/  LEA R3, P0, R222.reuse, R202, 0x6 ;  /* 0x000000cade037211 */ /* 0x040fe800078030ff */
[C---:B------:R-:W-:Y:S02]  /*4f60*/  LEA R134, P1, R3.reuse, c[0x0][0x170], 0x1 ;  /* 0x00005c0003867a11 */ /* 0x040fe400078208ff */
[----:B------:R-:W-:Y:S02]  /*4f70*/  LEA.HI.X R2, R222, R199, R2, 0x6, P0 ;  /* 0x000000c7de027211 */ /* 0x000fe400000f3402 */
        /* <DEDUP_REMOVED lines=12> */
[----:B------:R1:W-:Y:S01]  /*5040*/  LDGSTS.E.BYPASS.LTC128B.128 [R201+0x10000], [R134.64+0x100] ;  /* 0x1000010086c97fae */ /* 0x0003e2000b901d58 */
[----:B------:R-:W-:Y:S03]  /*5050*/  ISETP.LT.AND P0, PT, RZ, UR29, PT ;  /* 0x0000001dff007c0c */ /* 0x000fe6000bf01270 */
        /* <DEDUP_REMOVED lines=169> */
.L_x_620:
[----:B-1----:R-:W-:Y:S01]  /*5af0*/  FMNMX.FTZ R2, R4, R133, !PT ;  /* 0x0000008504027209 */ /* 0x002fe20007810000 */
[----:B------:R-:W-:Y:S01]  /*5b00*/  USHF.L.U32 UR4, UR29, 0x1, URZ ;  /* 0x000000011d047899 */ /* 0x000fe2000800063f */
[----:B------:R-:W-:Y:S01]  /*5b10*/  LOP3.LUT R226, R217, UR16, R220, 0x96, !PT ;  /* 0x00000010d9e27c12 */ /* 0x000fe2000f8e96dc */
[----:B------:R-:W-:Y:S01]  /*5b20*/  LDSM.16.MT88.4 R140, [R192+0xc000] ;  /* 0x00c00000c08c783b */ /* 0x000fe20000004200 */
[----:B------:R-:W-:Y:S01]  /*5b30*/  FMNMX.FTZ R3, R5, R2, !PT ;  /* 0x0000000205037209 */ /* 0x000fe20007810000 */
[----:B------:R-:W-:Y:S02]  /*5b40*/  UIADD3 UR29, UR29, -0x1, URZ ;  /* 0xffffffff1d1d7890 */ /* 0x000fe4000fffe03f */
[----:B------:R-:W-:Y:S01]  /*5b50*/  IMAD.WIDE.U32 R226, R226, -0x326172a9, RZ ;  /* 0xcd9e8d57e2e27825 */ /* 0x000fe200078e00ff */
[----:B------:R-:W-:Y:S03]  /*5b60*/  FMNMX.FTZ R2, R8, R3, !PT ;  /* 0x0000000308027209 */ /* 0x000fe60007810000 */
        /* <DEDUP_REMOVED lines=28> */
[----:B------:R-:W-:Y:S03]  /*5d30*/  FMNMX.FTZ R2, R30, R3, !PT ;  /* 0x000000031e027209 */ /* 0x000fe60007810000 */
[----:B------:R-:W-:Y:S01]  /*5d40*/  SHFL.BFLY PT, R132, R139, 0x2, 0x1f ;  /* 0x0c401f008b847f89 */ /* 0x000fe200000e0000 */
[----:B------:R-:W-:Y:S04]  /*5d50*/  FMNMX.FTZ R3, R31, R2, !PT ;  /* 0x000000021f037209 */ /* 0x000fe80007810000 */
[----:B------:R-:W-:Y:S04]  /*5d60*/  FMNMX.FTZ R2, R34, R3, !PT ;  /* 0x0000000322027209 */ /* 0x000fe80007810000 */
[----:B------:R-:W-:Y:S05]  /*5d70*/  FMNMX.FTZ R135, R35, R2, !PT ;  /* 0x0000000223877209 */ /* 0x000fea0007810000 */
[----:B------:R-:W1:Y:S02]  /*5d80*/  SHFL.BFLY PT, R2, R135, 0x2, 0x1f ;  /* 0x0c401f0087027f89 */ /* 0x000e6400000e0000 */
[----:B-1----:R-:W-:Y:S02]  /*5d90*/  FMNMX.FTZ R134, R135, R2, !PT ;  /* 0x0000000287867209 */ /* 0x002fe40007810000 */
[----:B------:R-:W-:Y:S02]  /*5da0*/  FMNMX.FTZ R137, R139, R132, !PT ;  /* 0x000000848b897209 */ /* 0x000fe40007810000 */
[----:B------:R-:W-:Y:S02]  /*5db0*/  MOV R135, UR31 ;  /* 0x0000001f00877c02 */ /* 0x000fe40008000f00 */
[----:B------:R-:W1:Y:S08]  /*5dc0*/  SHFL.BFLY PT, R3, R134, 0x1, 0x1f ;  /* 0x0c201f0086037f89 */ /* 0x000e7000000e0000 */
[----:B------:R-:W2:Y:S01]  /*5dd0*/  SHFL.BFLY PT, R132, R137, 0x1, 0x1f ;  /* 0x0c201f0089847f89 */ /* 0x000ea200000e0000 */
[----:B-1----:R-:W-:Y:S05]  /*5de0*/  FMNMX.FTZ R3, R134, R3, !PT ;  /* 0x0000000386037209 */ /* 0x002fea0007810000 */
[----:B------:R-:W-:Y:S01]  /*5df0*/  FMUL.FTZ R170, R3, c[0x0][0x23c] ;  /* 0x00008f0003aa7a20 */ /* 0x000fe20000410000 */
[----:B--2---:R-:W-:Y:S04]  /*5e00*/  FMNMX.FTZ R132, R137, R132, !PT ;  /* 0x0000008489847209 */ /* 0x004fe80007810000 */
[C---:B------:R-:W-:Y:S01]  /*5e10*/  FSETP.NEU.FTZ.AND P1, PT, R132.reuse, -INF , PT ;  /* 0xff8000008400780b */ /* 0x040fe20003f3d000 */
[C---:B------:R-:W-:Y:S02]  /*5e20*/  FMUL.FTZ R171, R132.reuse, c[0x0][0x23c] ;  /* 0x00008f0084ab7a20 */ /* 0x040fe40000410000 */
[----:B------:R-:W-:Y:S03]  /*5e30*/  FADD.FTZ R133, -R132, R133 ;  /* 0x0000008584857221 */ /* 0x000fe60000010100 */
[----:B------:R-:W-:Y:S01]  /*5e40*/  FSEL R171, R171, RZ, P1 ;  /* 0x000000ffabab7208 */ /* 0x000fe20000800000 */
[----:B------:R-:W-:Y:S01]  /*5e50*/  FMUL.FTZ R2, R133, c[0x0][0x23c] ;  /* 0x00008f0085027a20 */ /* 0x000fe20000410000 */
[----:B------:R-:W-:Y:S02]  /*5e60*/  FSETP.NEU.FTZ.AND P1, PT, R3, -INF , PT ;  /* 0xff8000000300780b */ /* 0x000fe40003f3d000 */
[----:B------:R-:W-:Y:S01]  /*5e70*/  MOV R133, R132 ;  /* 0x0000008400857202 */ /* 0x000fe20000000f00 */
[----:B------:R-:W-:Y:S01]  /*5e80*/  FFMA.FTZ R136, R8, c[0x0][0x23c], -R171 ;  /* 0x00008f0008887a23 */ /* 0x000fe200000108ab */
[----:B------:R-:W-:Y:S01]  /*5e90*/  LOP3.LUT R8, R221, UR4, R135, 0x96, !PT ;  /* 0x00000004dd087c12 */ /* 0x000fe2000f8e9687 */
[--C-:B------:R-:W-:Y:S01]  /*5ea0*/  FFMA.FTZ R135, R9, c[0x0][0x23c], -R171.reuse ;  /* 0x00008f0009877a23 */ /* 0x100fe200000108ab */
[----:B------:R-:W-:Y:S01]  /*5eb0*/  FSEL R170, R170, RZ, P1 ;  /* 0x000000ffaaaa7208 */ /* 0x000fe20000800000 */
[----:B------:R1:W-:Y:S01]  /*5ec0*/  MUFU.EX2 R134, R136 ;  /* 0x0000008800867308 */ /* 0x0003e20000000800 */
[--C-:B------:R-:W-:Y:S01]  /*5ed0*/  FFMA.FTZ R167, R5, c[0x0][0x23c], -R171.reuse ;  /* 0x00008f0005a77a23 */ /* 0x100fe200000108ab */
        /* <DEDUP_REMOVED lines=11> */
[--C-:B------:R-:W-:Y:S01]  /*5f90*/  FFMA.FTZ R166, R4, c[0x0][0x23c], -R171.reuse ;  /* 0x00008f0004a67a23 */ /* 0x100fe200000108ab */
        /* <DEDUP_REMOVED lines=18> */
[--C-:B------:R-:W-:Y:S01]  /*60c0*/  FFMA.FTZ R172, R16, c[0x0][0x23c], -R171.reuse ;  /* 0x00008f0010ac7a23 */ /* 0x100fe200000108ab */
[----:B------:R-:W1:Y:S01]  /*60d0*/  MUFU.EX2 R167, R167 ;  /* 0x000000a700a77308 */ /* 0x000e620000000800 */
[----:B------:R-:W-:Y:S01]  /*60e0*/  LOP3.LUT R8, R137, UR19, R152, 0x96, !PT ;  /* 0x0000001389087c12 */ /* 0x000fe2000f8e9698 */
[----:B------:R-:W-:Y:S01]  /*60f0*/  IMAD.WIDE.U32 R150, R150, -0x2daee0ad, RZ ;  /* 0xd2511f5396967825 */ /* 0x000fe200078e00ff */
[----:B------:R-:W-:Y:S01]  /*6100*/  SHF.R.U32.HI R139, RZ, 0x10, R136 ;  /* 0x00000010ff8b7819 */ /* 0x000fe20000011688 */
[----:B------:R-:W-:Y:S01]  /*6110*/  LDSM.16.MT88.4 R152, [R192+0xe800] ;  /* 0x00e80000c098783b */ /* 0x000fe20000004200 */
[C---:B------:R-:W-:Y:S01]  /*6120*/  LOP3.LUT R10, R136.reuse, 0xffff, RZ, 0xc0, !PT ;  /* 0x0000ffff880a7812 */ /* 0x040fe200078ec0ff */
[--C-:B------:R-:W-:Y:S01]  /*6130*/  FFMA.FTZ R173, R17, c[0x0][0x23c], -R171.reuse ;  /* 0x00008f0011ad7a23 */ /* 0x100fe200000108ab */
        /* <DEDUP_REMOVED lines=9> */
[--C-:B------:R-:W-:Y:S01]  /*61d0*/  FFMA.FTZ R223, R13, c[0x0][0x23c], -R171.reuse ;  /* 0x00008f000ddf7a23 */ /* 0x100fe200000108ab */
[----:B------:R-:W-:Y:S01]  /*61e0*/  SHF.R.U32.HI R10, RZ, 0x8, R10 ;  /* 0x00000008ff0a7819 */ /* 0x000fe2000001160a */
[----:B------:R-:W-:Y:S01]  /*61f0*/  FFMA.FTZ R222, R14, c[0x0][0x23c], -R170 ;  /* 0x00008f000ede7a23 */ /* 0x000fe200000108aa */
[----:B------:R-:W-:Y:S01]  /*6200*/  SHF.R.U32.HI R136, RZ, 0x8, R136 ;  /* 0x00000008ff887819 */ /* 0x000fe20000011688 */
[----:B------:R-:W3:Y:S01]  /*6210*/  MUFU.EX2 R169, R169 ;  /* 0x000000a900a97308 */ /* 0x000ee20000000800 */
[----:B------:R-:W-:Y:S01]  /*6220*/  LOP3.LUT R5, R8, 0xff, RZ, 0xc0, !PT ;  /* 0x000000ff08057812 */ /* 0x000fe200078ec0ff */
[----:B------:R-:W-:Y:S01]  /*6230*/  FFMA.FTZ R225, R15, c[0x0][0x23c], -R170 ;  /* 0x00008f000fe17a23 */ /* 0x000fe200000108aa */
[----:B------:R-:W-:Y:S01]  /*6240*/  SHF.R.U32.HI R8, RZ, 0x18, R8 ;  /* 0x00000018ff087819 */ /* 0x000fe20000011608 */
[--C-:B------:R-:W-:Y:S01]  /*6250*/  FFMA.FTZ R224, R20, c[0x0][0x23c], -R171.reuse ;  /* 0x00008f0014e07a23 */ /* 0x100fe200000108ab */
        /* <DEDUP_REMOVED lines=203> */
[----:B------:R-:W-:Y:S01]  /*6f10*/  FADD.FTZ R134, R134, R167 ;  /* 0x000000a786867221 */ /* 0x000fe20000010000 */
[----:B------:R-:W-:Y:S01]  /*6f20*/  MOV R0, R3 ;  /* 0x0000000300007202 */ /* 0x000fe20000000f00 */
[C---:B---3--:R-:W-:Y:S05]  /*6f30*/  HMMA.16816.F32 R8, R120.reuse, R140, R8 ;  /* 0x0000008c7808723c */ /* 0x048fea0000001808 */
[----:B------:R-:W-:Y:S03]  /*6f40*/  IMAD.WIDE.U32 R6, R5, -0x326172a9, RZ ;  /* 0xcd9e8d5705067825 */ /* 0x000fe600078e00ff */
[C---:B------:R-:W-:Y:S01]  /*6f50*/  HMMA.16816.F32 R36, R120.reuse, R142, R36 ;  /* 0x0000008e7824723c */ /* 0x040fe20000001824 */
[----:B------:R-:W-:Y:S03]  /*6f60*/  LDSM.16.MT88.4 R140, [R189+0xd000] ;  /* 0x00d00000bd8c783b */ /* 0x000fe60000004200 */
[----:B------:R-:W-:Y:S01]  /*6f70*/  LOP3.LUT R5, R7, UR17, R218, 0x96, !PT ;  /* 0x0000001107057c12 */ /* 0x000fe2000f8e96da */
[----:B------:R-:W-:Y:S01]  /*6f80*/  FADD.FTZ R164, R164, R169 ;  /* 0x000000a9a4a47221 */ /* 0x000fe20000010000 */
[----:B------:R-:W-:Y:S01]  /*6f90*/  LOP3.LUT R6, R227, UR15, R6, 0x96, !PT ;  /* 0x0000000fe3067c12 */ /* 0x000fe2000f8e9606 */
[----:B------:R-:W-:Y:S01]  /*6fa0*/  FADD.FTZ R135, R135, R134 ;  /* 0x0000008687877221 */ /* 0x000fe20000010000 */
[C---:B-1----:R-:W-:Y:S04]  /*6fb0*/  HMMA.16816.F32 R40, R120.reuse, R128, R40 ;  /* 0x000000807828723c */ /* 0x042fe80000001828 */
[----:B------:R-:W-:Y:S04]  /*6fc0*/  IMAD.WIDE.U32 R6, R6, -0x2daee0ad, RZ ;  /* 0xd2511f5306067825 */ /* 0x000fe800078e00ff */
        /* <DEDUP_REMOVED lines=16> */
[----:B------:R-:W-:Y:S03]  /*70d0*/  IMAD.WIDE.U32 R226, R226, -0x2daee0ad, RZ ;  /* 0xd2511f53e2e27825 */ /* 0x000fe600078e00ff */
[C---:B------:R-:W-:Y:S04]  /*70e0*/  HMMA.16816.F32 R64, R120.reuse, R152, R64 ;  /* 0x000000987840723c */ /* 0x040fe80000001840 */
[----:B------:R-:W-:Y:S01]  /*70f0*/  IMAD.WIDE.U32 R230, R230, -0x2daee0ad, RZ ;  /* 0xd2511f53e6e67825 */ /* 0x000fe200078e00ff */
[----:B------:R-:W-:Y:S03]  /*7100*/  LOP3.LUT R6, R227, UR10, R6, 0x96, !PT ;  /* 0x0000000ae3067c12 */ /* 0x000fe6000f8e9606 */
[C---:B------:R-:W-:Y:S01]  /*7110*/  HMMA.16816.F32 R68, R120.reuse, R154, R68 ;  /* 0x0000009a7844723c */ /* 0x040fe20000001844 */
[----:B------:R-:W-:Y:S03]  /*7120*/  LDSM.16.MT88.4 R152, [R189+0xf000] ;  /* 0x00f00000bd98783b */ /* 0x000fe60000004200 */
[----:B------:R-:W-:Y:S01]  /*7130*/  LOP3.LUT R5, R231, UR8, R226, 0x96, !PT ;  /* 0x00000008e7057c12 */ /* 0x000fe2000f8e96e2 */
[----:B------:R-:W-:Y:S03]  /*7140*/  IMAD.WIDE.U32 R6, R6, -0x326172a9, RZ ;  /* 0xcd9e8d5706067825 */ /* 0x000fe600078e00ff */
[C---:B------:R-:W-:Y:S04]  /*7150*/  HMMA.16816.F32 R72, R120.reuse, R156, R72 ;  /* 0x0000009c7848723c */ /* 0x040fe80000001848 */
[----:B------:R-:W-:Y:S02]  /*7160*/  FFMA.FTZ R227, R21, c[0x0][0x23c], -R171 ;  /* 0x00008f0015e37a23 */ /* 0x000fe400000108ab */
[----:B------:R-:W-:Y:S02]  /*7170*/  FFMA.FTZ R226, R22, c[0x0][0x23c], -R170 ;  /* 0x00008f0016e27a23 */ /* 0x000fe400000108aa */
[C---:B------:R-:W-:Y:S02]  /*7180*/  HMMA.16816.F32 R76, R120.reuse, R158, R76 ;  /* 0x0000009e784c723c */ /* 0x040fe4000000184c */
[----:B------:R-:W-:Y:S02]  /*7190*/  MUFU.EX2 R227, R227 ;  /* 0x000000e300e37308 */ /* 0x000fe40000000800 */
[----:B------:R-:W-:Y:S02]  /*71a0*/  FADD.FTZ R222, R222, R165 ;  /* 0x000000a5dede7221 */ /* 0x000fe40000010000 */
[----:B------:R-:W-:Y:S02]  /*71b0*/  FADD.FTZ R223, R223, R214 ;  /* 0x000000d6dfdf7221 */ /* 0x000fe40000010000 */
[C---:B------:R-:W-:Y:S04]  /*71c0*/  HMMA.16816.F32 R80, R120.reuse, R160, R80 ;  /* 0x000000a07850723c */ /* 0x040fe80000001850 */
[----:B------:R-:W-:Y:S01]  /*71d0*/  MUFU.EX2 R226, R226 ;  /* 0x000000e200e27308 */ /* 0x000fe20000000800 */
[----:B------:R-:W-:Y:S02]  /*71e0*/  FADD.FTZ R225, R225, R222 ;  /* 0x000000dee1e17221 */ /* 0x000fe40000010000 */
[--C-:B------:R-:W-:Y:S01]  /*71f0*/  FFMA.FTZ R160, R24, c[0x0][0x23c], -R171.reuse ;  /* 0x00008f0018a07a23 */ /* 0x100fe200000108ab */
[C---:B------:R-:W-:Y:S04]  /*7200*/  HMMA.16816.F32 R84, R120.reuse, R162, R84 ;  /* 0x000000a27854723c */ /* 0x040fe80000001854 */
[----:B------:R-:W-:Y:S02]  /*7210*/  FFMA.FTZ R161, R25, c[0x0][0x23c], -R171 ;  /* 0x00008f0019a17a23 */ /* 0x000fe400000108ab */
[----:B------:R-:W-:Y:S01]  /*7220*/  MUFU.EX2 R160, R160 ;  /* 0x000000a000a07308 */ /* 0x000fe20000000800 */
[--C-:B------:R-:W-:Y:S01]  /*7230*/  FFMA.FTZ R162, R26, c[0x0][0x23c], -R170.reuse ;  /* 0x00008f001aa27a23 */ /* 0x100fe200000108aa */
[C---:B--2---:R-:W-:Y:S04]  /*7240*/  HMMA.16816.F32 R88, R120.reuse, R124, R88 ;  /* 0x0000007c7858723c */ /* 0x044fe80000001858 */
[----:B------:R-:W-:Y:S02]  /*7250*/  FFMA.FTZ R163, R27, c[0x0][0x23c], -R170 ;  /* 0x00008f001ba37a23 */ /* 0x000fe400000108aa */
[----:B------:R-:W-:Y:S01]  /*7260*/  LDSM.16.MT88.4 R24, [R188+0x10800] ;  /* 0x01080000bc18783b */ /* 0x000fe20000004200 */
[----:B------:R-:W-:Y:S01]  /*7270*/  FADD.FTZ R172, R172, R223 ;  /* 0x000000dfacac7221 */ /* 0x000fe20000010000 */
[C---:B------:R-:W-:Y:S01]  /*7280*/  HMMA.16816.F32 R92, R120.reuse, R126, R92 ;  /* 0x0000007e785c723c */ /* 0x040fe2000000185c */
[----:B------:R-:W2:Y:S03]  /*7290*/  MUFU.EX2 R161, R161 ;  /* 0x000000a100a17308 */ /* 0x000ea60000000800 */
[----:B------:R-:W-:Y:S02]  /*72a0*/  FADD.FTZ R174, R174, R225 ;  /* 0x000000e1aeae7221 */ /* 0x000fe40000010000 */
[----:B------:R-:W3:Y:S01]  /*72b0*/  LDSM.16.MT88.4 R124, [R189+0x10800] ;  /* 0x01080000bd7c783b */ /* 0x000ee20000004200 */
[----:B------:R-:W-:Y:S01]  /*72c0*/  FADD.FTZ R173, R173, R172 ;  /* 0x000000acadad7221 */ /* 0x000fe20000010000 */
[C---:B-1----:R-:W-:Y:S03]  /*72d0*/  HMMA.16816.F32 R96, R120.reuse, R128, R96 ;  /* 0x000000807860723c */ /* 0x042fe60000001860 */
[----:B------:R-:W-:Y:S01]  /*72e0*/  MUFU.EX2 R162, R162 ;  /* 0x000000a200a27308 */ /* 0x000fe20000000800 */
[----:B------:R-:W-:Y:S03]  /*72f0*/  FADD.FTZ R175, R175, R174 ;  /* 0x000000aeafaf7221 */ /* 0x000fe60000010000 */
[----:B------:R-:W-:Y:S01]  /*7300*/  IMAD.WIDE.U32 R128, R5, -0x326172a9, RZ ;  /* 0xcd9e8d5705807825 */ /* 0x000fe200078e00ff */
[C---:B------:R-:W-:Y:S04]  /*7310*/  HMMA.16816.F32 R100, R120.reuse, R130, R100 ;  /* 0x000000827864723c */ /* 0x040fe80000001864 */
[----:B------:R-:W-:Y:S01]  /*7320*/  LOP3.LUT R5, R129, UR19, R6, 0x96, !PT ;  /* 0x0000001381057c12 */ /* 0x000fe2000f8e9606 */
[----:B------:R-:W1:Y:S01]  /*7330*/  MUFU.EX2 R163, R163 ;  /* 0x000000a300a37308 */ /* 0x000e620000000800 */
[C---:B------:R-:W-:Y:S02]  /*7340*/  LOP3.LUT R20, R128.reuse, 0xffff, RZ, 0xc0, !PT ;  /* 0x0000ffff80147812 */ /* 0x040fe400078ec0ff */
[C---:B------:R-:W-:Y:S04]  /*7350*/  HMMA.16816.F32 R104, R120.reuse, R136, R104 ;  /* 0x000000887868723c */ /* 0x040fe80000001868 */
[--C-:B------:R-:W-:Y:S02]  /*7360*/  SHF.R.U32.HI R21, RZ, 0x10, R128.reuse ;  /* 0x00000010ff157819 */ /* 0x100fe40000011680 */
[----:B------:R-:W-:Y:S02]  /*7370*/  LOP3.LUT R149, R128, 0xff, RZ, 0xc0, !PT ;  /* 0x000000ff80957812 */ /* 0x000fe400078ec0ff */
[C---:B------:R-:W-:Y:S01]  /*7380*/  HMMA.16816.F32 R16, R120.reuse, R138, R16 ;  /* 0x0000008a7810723c */ /* 0x040fe20000001810 */
[----:B------:R-:W-:Y:S03]  /*7390*/  LDSM.16.MT88.4 R136, [R190+0xd000] ;  /* 0x00d00000be88783b */ /* 0x000fe60000004200 */
[----:B------:R-:W-:Y:S02]  /*73a0*/  SHF.R.U32.HI R6, RZ, 0x18, R128 ;  /* 0x00000018ff067819 */ /* 0x000fe40000011680 */
[----:B------:R-:W-:Y:S02]  /*73b0*/  SHF.R.U32.HI R22, RZ, 0x8, R20 ;  /* 0x00000008ff167819 */ /* 0x000fe40000011614 */
[--C-:B------:R-:W-:Y:S01]  /*73c0*/  SHF.R.U32.HI R157, RZ, 0x10, R5.reuse ;  /* 0x00000010ff9d7819 */ /* 0x100fe20000011605 */
[----:B------:R-:W4:Y:S03]  /*73d0*/  LDSM.16.MT88.4 R128, [R192+0xd000] ;  /* 0x00d00000c080783b */ /* 0x000f260000004200 */
[----:B------:R-:W-:Y:S01]  /*73e0*/  PRMT R149, R149, 0x5410, R22 ;  /* 0x0000541095957816 */ /* 0x000fe20000000016 */
[C---:B---3--:R-:W-:Y:S03]  /*73f0*/  HMMA.16816.F32 R108, R120.reuse, R124, R108 ;  /* 0x0000007c786c723c */ /* 0x048fe6000000186c */
[----:B------:R-:W-:Y:S01]  /*7400*/  LOP3.LUT R23, R21, 0xff, RZ, 0xc0, !PT ;  /* 0x000000ff15177812 */ /* 0x000fe200078ec0ff */
[--C-:B------:R-:W-:Y:S01]  /*7410*/  HSET2.LE.AND R22, R149, R212.reuse, PT ;  /* 0x000000d495167233 */ /* 0x100fe20003803000 */
[----:B------:R-:W-:Y:S01]  /*7420*/  LOP3.LUT R157, R157, 0xff, RZ, 0xc0, !PT ;  /* 0x000000ff9d9d7812 */ /* 0x000fe200078ec0ff */
[----:B------:R-:W-:Y:S01]  /*7430*/  LDSM.16.MT88.4 R148, [R190+0xf000] ;  /* 0x00f00000be94783b */ /* 0x000fe20000004200 */
[C---:B------:R-:W-:Y:S01]  /*7440*/  LOP3.LUT R124, R5.reuse, 0xffff, RZ, 0xc0, !PT ;  /* 0x0000ffff057c7812 */ /* 0x040fe200078ec0ff */
[C---:B------:R-:W-:Y:S04]  /*7450*/  HMMA.16816.F32 R112, R120.reuse, R126, R112 ;  /* 0x0000007e7870723c */ /* 0x040fe80000001870 */
[----:B------:R-:W-:Y:S02]  /*7460*/  SHF.R.U32.HI R20, RZ, 0x8, R124 ;  /* 0x00000008ff147819 */ /* 0x000fe4000001167c */
[----:B------:R-:W-:Y:S01]  /*7470*/  LOP3.LUT R21, R5, 0xff, RZ, 0xc0, !PT ;  /* 0x000000ff05157812 */ /* 0x000fe200078ec0ff */
[----:B------:R-:W3:Y:S01]  /*7480*/  LDSM.16.MT88.4 R124, [R188+0xd000] ;  /* 0x00d00000bc7c783b */ /* 0x000ee20000004200 */
[C---:B------:R-:W-:Y:S04]  /*7490*/  HMMA.16816.F32 R12, R120.reuse, R24, R12 ;  /* 0x00000018780c723c */ /* 0x040fe8000000180c */
[----:B------:R-:W-:Y:S02]  /*74a0*/  PRMT R23, R23, 0x5410, R6 ;  /* 0x0000541017177816 */ /* 0x000fe40000000006 */
[----:B------:R-:W-:Y:S02]  /*74b0*/  SHF.R.U32.HI R6, RZ, 0x18, R5 ;  /* 0x00000018ff067819 */ /* 0x000fe40000011605 */
[----:B------:R-:W-:Y:S01]  /*74c0*/  HMMA.16816.F32 R116, R120, R26, R116 ;  /* 0x0000001a7874723c */ /* 0x000fe20000001874 */
[----:B------:R-:W-:Y:S03]  /*74d0*/  LDSM.16.MT88.4 R24, [R192+0x11000] ;  /* 0x01100000c018783b */ /* 0x000fe60000004200 */
[----:B------:R-:W-:Y:S01]  /*74e0*/  PRMT R157, R157, 0x5410, R6 ;  /* 0x000054109d9d7816 */ /* 0x000fe20000000006 */
[--C-:B------:R-:W-:Y:S01]  /*74f0*/  HSET2.LE.AND R23, R23, R212.reuse, PT ;  /* 0x000000d417177233 */ /* 0x100fe20003803000 */
[----:B------:R-:W-:Y:S02]  /*7500*/  PRMT R21, R21, 0x5410, R20 ;  /* 0x0000541015157816 */ /* 0x000fe40000000014 */
[----:B--2---:R-:W-:Y:S01]  /*7510*/  F2FP.PACK_AB R5, R161, R160 ;  /* 0x000000a0a105723e */ /* 0x004fe200000000ff */
[----:B------:R-:W-:Y:S03]  /*7520*/  LDSM.16.MT88.4 R120, [R190+0x11000] ;  /* 0x01100000be78783b */ /* 0x000fe60000004200 */
[----:B-1----:R-:W-:Y:S01]  /*7530*/  F2FP.PACK_AB R6, R163, R162 ;  /* 0x000000a2a306723e */ /* 0x002fe200000000ff */
[--C-:B------:R-:W-:Y:S01]  /*7540*/  HSET2.LE.AND R20, R21, R212.reuse, PT ;  /* 0x000000d415147233 */ /* 0x100fe20003803000 */
[----:B------:R-:W-:Y:S01]  /*7550*/  LOP3.LUT R22, R22, R5, RZ, 0xc0, !PT ;  /* 0x0000000516167212 */ /* 0x000fe200078ec0ff */
[--C-:B------:R-:W-:Y:S01]  /*7560*/  HSET2.LE.AND R21, R157, R212.reuse, PT ;  /* 0x000000d49d157233 */ /* 0x100fe20003803000 */
[----:B------:R-:W-:Y:S01]  /*7570*/  LOP3.LUT R23, R23, R6, RZ, 0xc0, !PT ;  /* 0x0000000617177212 */ /* 0x000fe200078ec0ff */
[----:B------:R-:W1:Y:S01]  /*7580*/  LDSM.16.MT88.4 R156, [R188+0xf000] ;  /* 0x00f00000bc9c783b */ /* 0x000e620000004200 */
[----:B------:R-:W-:Y:S01]  /*7590*/  F2FP.PACK_AB R5, R227, R224 ;  /* 0x000000e0e305723e */ /* 0x000fe200000000ff */
[----:B------:R-:W-:Y:S01]  /*75a0*/  FADD.FTZ R224, R224, R173 ;  /* 0x000000ade0e07221 */ /* 0x000fe20000010000 */
[----:B------:R-:W-:Y:S01]  /*75b0*/  F2FP.PACK_AB R6, R229, R226 ;  /* 0x000000e2e506723e */ /* 0x000fe200000000ff */
[----:B------:R-:W-:Y:S01]  /*75c0*/  FADD.FTZ R226, R226, R175 ;  /* 0x000000afe2e27221 */ /* 0x000fe20000010000 */
[----:B------:R-:W-:Y:S01]  /*75d0*/  LOP3.LUT R20, R20, R5, RZ, 0xc0, !PT ;  /* 0x0000000514147212 */ /* 0x000fe200078ec0ff */
[----:B------:R-:W-:Y:S01]  /*75e0*/  FADD.FTZ R227, R227, R224 ;  /* 0x000000e0e3e37221 */ /* 0x000fe20000010000 */
[----:B------:R-:W-:Y:S01]  /*75f0*/  LOP3.LUT R21, R21, R6, RZ, 0xc0, !PT ;  /* 0x0000000615157212 */ /* 0x000fe200078ec0ff */
[----:B------:R-:W-:Y:S01]  /*7600*/  FADD.FTZ R229, R229, R226 ;  /* 0x000000e2e5e57221 */ /* 0x000fe20000010000 */
[----:B------:R-:W-:Y:S01]  /*7610*/  LOP3.LUT R6, R7, UR9, R232, 0x96, !PT ;  /* 0x0000000907067c12 */ /* 0x000fe2000f8e96e8 */
[----:B------:R-:W-:Y:S02]  /*7620*/  FADD.FTZ R160, R160, R227 ;  /* 0x000000e3a0a07221 */ /* 0x000fe40000010000 */
[----:B------:R-:W-:Y:S02]  /*7630*/  FADD.FTZ R162, R162, R229 ;  /* 0x000000e5a2a27221 */ /* 0x000fe40000010000 */
[C---:B----4-:R-:W-:Y:S05]  /*7640*/  HMMA.16816.F32 R8, R20.reuse, R128, R8 ;  /* 0x000000801408723c */ /* 0x050fea0000001808 */
[----:B------:R-:W-:Y:S02]  /*7650*/  FADD.FTZ R161, R161, R160 ;  /* 0x000000a0a1a17221 */ /* 0x000fe40000010000 */
[----:B------:R-:W-:Y:S01]  /*7660*/  FADD.FTZ R163, R163, R162 ;  /* 0x000000a2a3a37221 */ /* 0x000fe20000010000 */
[C---:B------:R-:W-:Y:S08]  /*7670*/  HMMA.16816.F32 R36, R20.reuse, R130, R36 ;  /* 0x000000821424723c */ /* 0x040ff00000001824 */
        /* <DEDUP_REMOVED lines=18> */
[C---:B-1----:R-:W-:Y:S07]  /*77a0*/  HMMA.16816.F32 R88, R20.reuse, R156, R88 ;  /* 0x0000009c1458723c */ /* 0x042fee0000001858 */
[--C-:B------:R-:W-:Y:S01]  /*77b0*/  FFMA.FTZ R157, R29, c[0x0][0x23c], -R171.reuse ;  /* 0x00008f001d9d7a23 */ /* 0x100fe200000108ab */
[C---:B------:R-:W-:Y:S04]  /*77c0*/  HMMA.16816.F32 R92, R20.reuse, R158, R92 ;  /* 0x0000009e145c723c */ /* 0x040fe8000000185c */
[----:B------:R-:W-:Y:S01]  /*77d0*/  FFMA.FTZ R156, R30, c[0x0][0x23c], -R170 ;  /* 0x00008f001e9c7a23 */ /* 0x000fe200000108aa */
[----:B------:R-:W-:Y:S01]  /*77e0*/  MUFU.EX2 R157, R157 ;  /* 0x0000009d009d7308 */ /* 0x000fe20000000800 */
[----:B------:R-:W-:Y:S02]  /*77f0*/  IMAD.WIDE.U32 R28, R6, -0x2daee0ad, RZ ;  /* 0xd2511f53061c7825 */ /* 0x000fe400078e00ff */
[C---:B------:R-:W-:Y:S04]  /*7800*/  HMMA.16816.F32 R96, R20.reuse, R24, R96 ;  /* 0x000000181460723c */ /* 0x040fe80000001860 */
[--C-:B------:R-:W-:Y:S01]  /*7810*/  FFMA.FTZ R158, R32, c[0x0][0x23c], -R171.reuse ;  /* 0x00008f00209e7a23 */ /* 0x100fe200000108ab */
[----:B------:R-:W-:Y:S01]  /*7820*/  LOP3.LUT R231, R29, UR18, R230, 0x96, !PT ;  /* 0x000000121de77c12 */ /* 0x000fe2000f8e96e6 */
[----:B------:R-:W-:Y:S01]  /*7830*/  FFMA.FTZ R171, R33, c[0x0][0x23c], -R171 ;  /* 0x00008f0021ab7a23 */ /* 0x000fe200000108ab */
[----:B------:R-:W-:Y:S01]  /*7840*/  LOP3.LUT R5, R28, 0xffff, RZ, 0xc0, !PT ;  /* 0x0000ffff1c057812 */ /* 0x000fe200078ec0ff */
[C---:B------:R-:W-:Y:S01]  /*7850*/  HMMA.16816.F32 R100, R20.reuse, R26, R100 ;  /* 0x0000001a1464723c */ /* 0x040fe20000001864 */
[----:B------:R-:W1:Y:S01]  /*7860*/  LDSM.16.MT88.4 R24, [R188+0x11000] ;  /* 0x01100000bc18783b */ /* 0x000e620000004200 */
[----:B------:R-:W-:Y:S02]  /*7870*/  MUFU.EX2 R156, R156 ;  /* 0x0000009c009c7308 */ /* 0x000fe40000000800 */
[--C-:B------:R-:W-:Y:S01]  /*7880*/  FFMA.FTZ R230, R34, c[0x0][0x23c], -R170.reuse ;  /* 0x00008f0022e67a23 */ /* 0x100fe200000108aa */
[----:B------:R-:W-:Y:S01]  /*7890*/  SHF.R.U32.HI R30, RZ, 0x8, R5 ;  /* 0x00000008ff1e7819 */ /* 0x000fe20000011605 */
[--C-:B------:R-:W-:Y:S01]  /*78a0*/  FFMA.FTZ R159, R31, c[0x0][0x23c], -R170.reuse ;  /* 0x00008f001f9f7a23 */ /* 0x100fe200000108aa */
[----:B------:R-:W-:Y:S01]  /*78b0*/  LOP3.LUT R5, R231, 0xff, RZ, 0xc0, !PT ;  /* 0x000000ffe7057812 */ /* 0x000fe200078ec0ff */
[C---:B------:R-:W-:Y:S04]  /*78c0*/  HMMA.16816.F32 R104, R20.reuse, R120, R104 ;  /* 0x000000781468723c */ /* 0x040fe80000001868 */
        /* <DEDUP_REMOVED lines=8> */
[C---:B--2---:R-:W-:Y:S03]  /*7950*/  HMMA.16816.F32 R108, R20.reuse, R124, R108 ;  /* 0x0000007c146c723c */ /* 0x044fe6000000186c */
[----:B------:R-:W-:Y:S01]  /*7960*/  MUFU.EX2 R158, R158 ;  /* 0x0000009e009e7308 */ /* 0x000fe20000000800 */
[----:B------:R-:W-:Y:S02]  /*7970*/  LOP3.LUT R28, R6, 0xff, RZ, 0xc0, !PT ;  /* 0x000000ff061c7812 */ /* 0x000fe400078ec0ff */
[--C-:B------:R-:W-:Y:S02]  /*7980*/  SHF.R.U32.HI R6, RZ, 0x10, R231.reuse ;  /* 0x00000010ff067819 */ /* 0x100fe400000116e7 */
[C---:B------:R-:W-:Y:S01]  /*7990*/  HMMA.16816.F32 R112, R20.reuse, R126, R112 ;  /* 0x0000007e1470723c */ /* 0x040fe20000001870 */
[----:B------:R-:W-:Y:S03]  /*79a0*/  LDSM.16.MT88.4 R124, [R188+0xd800] ;  /* 0x00d80000bc7c783b */ /* 0x000fe60000004200 */
[----:B------:R-:W-:Y:S01]  /*79b0*/  SHF.R.U32.HI R29, RZ, 0x18, R231 ;  /* 0x00000018ff1d7819 */ /* 0x000fe200000116e7 */
[----:B------:R-:W2:Y:S01]  /*79c0*/  MUFU.EX2 R171, R171 ;  /* 0x000000ab00ab7308 */ /* 0x000ea20000000800 */
[----:B------:R-:W-:Y:S02]  /*79d0*/  SHF.R.U32.HI R120, RZ, 0x8, R120 ;  /* 0x00000008ff787819 */ /* 0x000fe40000011678 */
[----:B------:R-:W-:Y:S01]  /*79e0*/  LOP3.LUT R6, R6, 0xff, RZ, 0xc0, !PT ;  /* 0x000000ff06067812 */ /* 0x000fe200078ec0ff */
[C---:B-1----:R-:W-:Y:S03]  /*79f0*/  HMMA.16816.F32 R12, R20.reuse, R24, R12 ;  /* 0x00000018140c723c */ /* 0x042fe6000000180c */
[----:B------:R-:W-:Y:S02]  /*7a00*/  PRMT R5, R5, 0x5410, R120 ;  /* 0x0000541005057816 */ /* 0x000fe40000000078 */
[----:B------:R-:W1:Y:S01]  /*7a10*/  LDSM.16.MT88.4 R120, [R190+0xd800] ;  /* 0x00d80000be78783b */ /* 0x000e620000004200 */
        /* <DEDUP_REMOVED lines=15> */
[----:B--2---:R-:W-:Y:S01]  /*7b10*/  F2FP.PACK_AB R5, R171, R158 ;  /* 0x0000009eab05723e */ /* 0x004fe200000000ff */
[----:B------:R-:W-:Y:S01]  /*7b20*/  LDSM.16.MT88.4 R24, [R189+0x11800] ;  /* 0x01180000bd18783b */ /* 0x000fe20000004200 */
[----:B------:R-:W-:Y:S01]  /*7b30*/  LOP3.LUT R28, R28, R7, RZ, 0xc0, !PT ;  /* 0x000000071c1c7212 */ /* 0x000fe200078ec0ff */
[----:B------:R-:W-:Y:S01]  /*7b40*/  FADD.FTZ R156, R156, R163 ;  /* 0x000000a39c9c7221 */ /* 0x000fe20000010000 */
[----:B------:R-:W-:Y:S01]  /*7b50*/  LOP3.LUT R30, R30, R5, RZ, 0xc0, !PT ;  /* 0x000000051e1e7212 */ /* 0x000fe200078ec0ff */
[----:B------:R-:W-:Y:S02]  /*7b60*/  FADD.FTZ R157, R157, R228 ;  /* 0x000000e49d9d7221 */ /* 0x000fe40000010000 */
[----:B------:R-:W-:Y:S02]  /*7b70*/  FADD.FTZ R159, R159, R156 ;  /* 0x0000009c9f9f7221 */ /* 0x000fe40000010000 */
[----:B------:R-:W-:Y:S04]  /*7b80*/  FADD.FTZ R158, R158, R157 ;  /* 0x0000009d9e9e7221 */ /* 0x000fe80000010000 */
[----:B------:R-:W-:Y:S01]  /*7b90*/  FADD.FTZ R215, R171, R158 ;  /* 0x0000009eabd77221 */ /* 0x000fe20000010000 */
[----:B-----5:R-:W-:Y:S01]  /*7ba0*/  F2FP.PACK_AB R6, R231, R230 ;  /* 0x000000e6e706723e */ /* 0x020fe200000000ff */
[----:B------:R-:W-:Y:S03]  /*7bb0*/  FADD.FTZ R230, R230, R159 ;  /* 0x0000009fe6e67221 */ /* 0x000fe60000010000 */
[----:B------:R-:W-:Y:S01]  /*7bc0*/  LOP3.LUT R31, R31, R6, RZ, 0xc0, !PT ;  /* 0x000000061f1f7212 */ /* 0x000fe200078ec0ff */
[----:B------:R-:W-:Y:S06]  /*7bd0*/  FADD.FTZ R213, R231, R230 ;  /* 0x000000e6e7d57221 */ /* 0x000fec0000010000 */
[C---:B---3--:R-:W-:Y:S01]  /*7be0*/  HMMA.16816.F32 R128, R28.reuse, R32, R8 ;  /* 0x000000201c80723c */ /* 0x048fe20000001808 */
[----:B------:R-:W2:Y:S07]  /*7bf0*/  LDSM.16.MT88.4 R8, [R190+0x11800] ;  /* 0x01180000be08783b */ /* 0x000eae0000004200 */
        /* <DEDUP_REMOVED lines=17> */
[----:B------:R-:W1:Y:S07]  /*7d10*/  LDSM.16.MT88.4 R20, [R188+0x11800] ;  /* 0x01180000bc14783b */ /* 0x000e6e0000004200 */
[C---:B--2---:R-:W-:Y:S08]  /*7d20*/  HMMA.16816.F32 R104, R28.reuse, R8, R104 ;  /* 0x000000081c68723c */ /* 0x044ff00000001868 */
[C---:B------:R-:W-:Y:S08]  /*7d30*/  HMMA.16816.F32 R124, R28.reuse, R10, R16 ;  /* 0x0000000a1c7c723c */ /* 0x040ff00000001810 */
[C---:B------:R-:W-:Y:S08]  /*7d40*/  HMMA.16816.F32 R108, R28.reuse, R24, R108 ;  /* 0x000000181c6c723c */ /* 0x040ff0000000186c */
[C---:B------:R-:W-:Y:S08]  /*7d50*/  HMMA.16816.F32 R112, R28.reuse, R26, R112 ;  /* 0x0000001a1c70723c */ /* 0x040ff00000001870 */
[C---:B-1----:R-:W-:Y:S08]  /*7d60*/  HMMA.16816.F32 R120, R28.reuse, R20, R12 ;  /* 0x000000141c78723c */ /* 0x042ff0000000180c */
[----:B------:R-:W-:Y:S01]  /*7d70*/  HMMA.16816.F32 R116, R28, R22, R116 ;  /* 0x000000161c74723c */ /* 0x000fe20000001874 */
[----:B------:R-:W-:-:S07]  /*7d80*/  @P0 BRA `(.L_x_619) ;  /* 0xffffd12000000947 */ /* 0x000fce000383ffff */
.L_x_618:
        /* <DEDUP_REMOVED lines=25> */
[CC--:B------:R-:W-:Y:S01]  /*7f20*/  LEA.HI R8, R0.reuse, R5.reuse, RZ, 0x2 ;  /* 0x0000000500087211 */ /* 0x0c0fe200078f10ff */
[----:B------:R-:W-:Y:S01]  /*7f30*/  UISETP.NE.AND UP2, UPT, UR4, URZ, UPT ;  /* 0x0000003f0400728c */ /* 0x000fe2000bf45270 */
[----:B------:R-:W-:Y:S01]  /*7f40*/  LEA.HI R0, R0, R5, RZ, 0x5 ;  /* 0x0000000500007211 */ /* 0x000fe200078f28ff */
[----:B------:R-:W-:Y:S01]  /*7f50*/  UISETP.EQ.AND UP3, UPT, UR4, URZ, UP3 ;  /* 0x0000003f0400728c */ /* 0x000fe20009f62270 */
[----:B------:R-:W-:Y:S01]  /*7f60*/  SHF.R.S32.HI R6, RZ, 0x1f, R8 ;  /* 0x0000001fff067819 */ /* 0x000fe20000011408 */
[----:B------:R-:W-:-:S02]  /*7f70*/  @!UP0 UIMAD UR11, UR6, UR5, UR11 ;  /* 0x00000005060b82a4 */ /* 0x000fc4000f8e020b */
[----:B------:R-:W-:Y:S02]  /*7f80*/  ULDC UR4, c[0x0][0x1c0] ;  /* 0x0000700000047ab9 */ /* 0x000fe40000000800 */
[----:B------:R-:W-:Y:S02]  /*7f90*/  ULDC UR5, c[0x0][0x234] ;  /* 0x00008d0000057ab9 */ /* 0x000fe40000000800 */
[----:B------:R-:W-:Y:S02]  /*7fa0*/  @!UP0 UIADD3 UR7, UR19, UR11, URZ ;  /* 0x0000000b13078290 */ /* 0x000fe4000fffe03f */
[----:B------:R-:W-:Y:S01]  /*7fb0*/  @!UP2 UISETP.NE.AND UP1, UPT, UR9, URZ, UPT ;  /* 0x0000003f0900a28c */ /* 0x000fe2000bf25270 */
[----:B------:R-:W3:Y:S01]  /*7fc0*/  S2UR UR9, SR_CTAID.X ;  /* 0x00000000000979c3 */ /* 0x000ee20000002500 */
[----:B------:R-:W-:Y:S02]  /*7fd0*/  @UP2 ULDC UR14, c[0x0][0x210] ;  /* 0x00008400000e2ab9 */ /* 0x000fe40000000800 */
        /* <DEDUP_REMOVED lines=14> */
[----:B------:R-:W-:Y:S01]  /*80c0*/  IADD3 R8, -R8, R5, RZ ;  /* 0x0000000508087210 */ /* 0x000fe20007ffe1ff */
[----:B------:R-:W-:Y:S01]  /*80d0*/  UIMAD UR4, UR6, UR13, URZ ;  /* 0x0000000d060472a4 */ /* 0x000fe2000f8e023f */
[----:B------:R-:W-:Y:S01]  /*80e0*/  IADD3 R6, R7, -R6, RZ ;  /* 0x8000000607067210 */ /* 0x000fe20007ffe0ff */
[----:B------:R-:W-:Y:S01]  /*80f0*/  @!UP2 UMOV UR15, 0x1 ;  /* 0x00000001000fa882 */ /* 0x000fe20000000000 */
[----:B------:R-:W-:Y:S01]  /*8100*/  SHF.R.S32.HI R7, RZ, 0x5, R0 ;  /* 0x00000005ff077819 */ /* 0x000fe20000011400 */
[----:B------:R-:W1:Y:S01]  /*8110*/  @P3 MUFU.RCP R10, R2 ;  /* 0x00000002000a3308 */ /* 0x000e620000001000 */
[----:B------:R-:W-:Y:S01]  /*8120*/  R2P PR, R6, 0x6 ;  /* 0x0000000606007804 */ /* 0x000fe20000000000 */
[----:B------:R-:W-:Y:S01]  /*8130*/  @UP3 USEL UR16, UR16, UR21, !UP0 ;  /* 0x0000001510103287 */ /* 0x000fe2000c000000 */
[----:B------:R-:W-:Y:S01]  /*8140*/  LEA R8, R7, R8, 0x9 ;  /* 0x0000000807087211 */ /* 0x000fe200078e48ff */
[----:B---3--:R-:W-:Y:S01]  /*8150*/  UIMAD UR5, UR9, UR15, URZ ;  /* 0x0000000f090572a4 */ /* 0x008fe2000f8e023f */
[----:B------:R-:W-:Y:S01]  /*8160*/  LOP3.LUT R0, R0, 0xffffffe0, RZ, 0xc0, !PT ;  /* 0xffffffe000007812 */ /* 0x000fe200078ec0ff */
[----:B------:R-:W-:-:S02]  /*8170*/  USEL UR4, UR4, URZ, !UP3 ;  /* 0x0000003f04047287 */ /* 0x000fc4000d800000 */
[----:B------:R-:W2:Y:S01]  /*8180*/  @P4 MUFU.RCP R9, R4 ;  /* 0x0000000400094308 */ /* 0x000ea20000001000 */
[----:B------:R-:W-:Y:S01]  /*8190*/  IADD3 R0, -R0, R5, RZ ;  /* 0x0000000500007210 */ /* 0x000fe20007ffe1ff */
[----:B------:R-:W-:Y:S02]  /*81a0*/  USHF.L.U32 UR5, UR5, 0x6, URZ ;  /* 0x0000000605057899 */ /* 0x000fe4000800063f */
[----:B-----5:R-:W-:Y:S01]  /*81b0*/  UIMAD UR14, UR10, UR14, UR4 ;  /* 0x0000000e0a0e72a4 */ /* 0x020fe2000f8e0204 */
[----:B------:R-:W-:Y:S01]  /*81c0*/  SHF.R.S32.HI R5, RZ, 0x1f, R0 ;  /* 0x0000001fff057819 */ /* 0x000fe20000011400 */
[----:B------:R-:W-:Y:S01]  /*81d0*/  @!UP3 UMOV UR26, URZ ;  /* 0x0000003f001abc82 */ /* 0x000fe20008000000 */
[----:B-1----:R-:W-:Y:S01]  /*81e0*/  FMUL.FTZ R10, R10, c[0x0][0x2dc] ;  /* 0x0000b7000a0a7a20 */ /* 0x002fe20000410000 */
[----:B------:R-:W-:Y:S01]  /*81f0*/  @P4 MUFU.LG2 R4, R4 ;  /* 0x0000000400044308 */ /* 0x000fe20000000c00 */
[----:B------:R-:W-:Y:S02]  /*8200*/  @UP3 UMOV UR26, UR16 ;  /* 0x00000010001a3c82 */ /* 0x000fe40008000000 */
[C---:B------:R-:W-:Y:S01]  /*8210*/  FMUL.FTZ R130, R10.reuse, R130 ;  /* 0x000000820a827220 */ /* 0x040fe20000410000 */
[----:B------:R-:W-:Y:S01]  /*8220*/  @!UP3 UMOV UR27, URZ ;  /* 0x0000003f001bbc82 */ /* 0x000fe20008000000 */
[C---:B------:R-:W-:Y:S01]  /*8230*/  FMUL.FTZ R131, R10.reuse, R131 ;  /* 0x000000830a837220 */ /* 0x040fe20000410000 */
[----:B------:R-:W-:Y:S01]  /*8240*/  USHF.R.S32.HI UR4, URZ, 0x1f, UR5 ;  /* 0x0000001f3f047899 */ /* 0x000fe20008011405 */
[C---:B------:R-:W-:Y:S01]  /*8250*/  FMUL.FTZ R38, R10.reuse, R38 ;  /* 0x000000260a267220 */ /* 0x040fe20000410000 */
[----:B------:R-:W1:Y:S01]  /*8260*/  @P3 MUFU.LG2 R2, R2 ;  /* 0x0000000200023308 */ /* 0x000e620000000c00 */
[C---:B------:R-:W-:Y:S01]  /*8270*/  FMUL.FTZ R39, R10.reuse, R39 ;  /* 0x000000270a277220 */ /* 0x040fe20000410000 */
[----:B------:R-:W-:Y:S01]  /*8280*/  F2FP.PACK_AB R130, R131, R130 ;  /* 0x000000828382723e */ /* 0x000fe200000000ff */
[C---:B------:R-:W-:Y:S01]  /*8290*/  FMUL.FTZ R42, R10.reuse, R42 ;  /* 0x0000002a0a2a7220 */ /* 0x040fe20000410000 */
[----:B------:R-:W-:Y:S01]  /*82a0*/  @UP3 USHF.R.S32.HI UR27, URZ, 0x1f, UR16 ;  /* 0x0000001f3f1b3899 */ /* 0x000fe20008011410 */
        /* <DEDUP_REMOVED lines=68> */
[C---:B------:R-:W-:Y:S01]  /*86f0*/  SHF.L.U32 R10, R6.reuse, 0x6, RZ ;  /* 0x00000006060a7819 */ /* 0x040fe200000006ff */
[----:B--2---:R-:W-:Y:S01]  /*8700*/  FMUL.FTZ R9, R9, c[0x0][0x2dc] ;  /* 0x0000b70009097a20 */ /* 0x004fe20000410000 */
[----:B------:R-:W-:Y:S01]  /*8710*/  LOP3.LUT R6, R6, 0x1, RZ, 0xc0, !PT ;  /* 0x0000000106067812 */ /* 0x000fe200078ec0ff */
[----:B-1----:R-:W-:Y:S01]  /*8720*/  @P3 FMUL.FTZ R2, R2, 0.69314718246459960938 ;  /* 0x3f31721802023820 */ /* 0x002fe20000410000 */
[----:B------:R-:W-:Y:S01]  /*8730*/  LOP3.LUT R10, R10, 0x1c0, RZ, 0xc0, !PT ;  /* 0x000001c00a0a7812 */ /* 0x000fe200078ec0ff */
[C---:B------:R-:W-:Y:S01]  /*8740*/  FMUL.FTZ R128, R9.reuse, R128 ;  /* 0x0000008009807220 */ /* 0x040fe20000410000 */
[----:B------:R-:W-:Y:S01]  /*8750*/  ISETP.NE.U32.AND P0, PT, R6, 0x1, PT ;  /* 0x000000010600780c */ /* 0x000fe20003f05070 */
[C---:B------:R-:W-:Y:S01]  /*8760*/  FMUL.FTZ R129, R9.reuse, R129 ;  /* 0x0000008109817220 */ /* 0x040fe20000410000 */
[----:B------:R-:W-:Y:S01]  /*8770*/  LEA.HI R11, R10, R10, RZ, 0x1d ;  /* 0x0000000a0a0b7211 */ /* 0x000fe200078fe8ff */
[C---:B------:R-:W-:Y:S01]  /*8780*/  FMUL.FTZ R36, R9.reuse, R36 ;  /* 0x0000002409247220 */ /* 0x040fe20000410000 */
[----:B------:R-:W-:Y:S01]  /*8790*/  MOV R6, 0x20 ;  /* 0x0000002000067802 */ /* 0x000fe20000000f00 */
[C---:B------:R-:W-:Y:S01]  /*87a0*/  FMUL.FTZ R37, R9.reuse, R37 ;  /* 0x0000002509257220 */ /* 0x040fe20000410000 */
[----:B------:R-:W-:Y:S01]  /*87b0*/  LEA R8, R8, R11, 0x1 ;  /* 0x0000000b08087211 */ /* 0x000fe200078e08ff */
[C---:B------:R-:W-:Y:S01]  /*87c0*/  FMUL.FTZ R40, R9.reuse, R40 ;  /* 0x0000002809287220 */ /* 0x040fe20000410000 */
[----:B------:R-:W-:Y:S01]  /*87d0*/  SEL R6, R6, 0xffffffe0, !P1 ;  /* 0xffffffe006067807 */ /* 0x000fe20004800000 */
        /* <DEDUP_REMOVED lines=23> */
[----:B------:R1:W-:Y:S01]  /*8950*/  STS [R11], R128 ;  /* 0x000000800b007388 */ /* 0x0003e20000000800 */
[----:B------:R-:W-:Y:S01]  /*8960*/  FMUL.FTZ R65, R9, R65 ;  /* 0x0000004109417220 */ /* 0x000fe20000410000 */
[----:B------:R-:W-:Y:S01]  /*8970*/  F2FP.PACK_AB R56, R57, R56 ;  /* 0x000000383938723e */ /* 0x000fe200000000ff */
[C---:B------:R-:W-:Y:S01]  /*8980*/  FMUL.FTZ R68, R9.reuse, R68 ;  /* 0x0000004409447220 */ /* 0x040fe20000410000 */
[----:B------:R1:W-:Y:S01]  /*8990*/  STS [R11+0x400], R130 ;  /* 0x000400820b007388 */ /* 0x0003e20000000800 */
[----:B------:R-:W-:Y:S01]  /*89a0*/  FMUL.FTZ R69, R9, R69 ;  /* 0x0000004509457220 */ /* 0x000fe20000410000 */
[----:B------:R-:W-:Y:S01]  /*89b0*/  IADD3 R21, R13, R8, RZ ;  /* 0x000000080d157210 */ /* 0x000fe20007ffe0ff */
        /* <DEDUP_REMOVED lines=46> */
[----:B------:R-:W-:-:S03]  /*8ca0*/  @P4 FMUL.FTZ R57, R4, 0.69314718246459960938 ;  /* 0x3f31721804394820 */ /* 0x000fc60000410000 */
[----:B------:R-:W-:Y:S02]  /*8cb0*/  F2FP.PACK_AB R116, R9, R116 ;  /* 0x000000740974723e */ /* 0x000fe400000000ff */
[C---:B------:R-:W-:Y:S02]  /*8cc0*/  IADD3 R9, R11.reuse, -0x10, RZ ;  /* 0xfffffff00b097810 */ /* 0x040fe40007ffe0ff */
[----:B------:R-:W-:Y:S02]  /*8cd0*/  @P0 IADD3 R9, R11, 0x10, RZ ;  /* 0x000000100b090810 */ /* 0x000fe40007ffe0ff */
[----:B------:R-:W-:Y:S02]  /*8ce0*/  LOP3.LUT P0, RZ, R0, 0x3, RZ, 0xc0, !PT ;  /* 0x0000000300ff7812 */ /* 0x000fe4000780c0ff */
[-C--:B------:R-:W-:Y:S01]  /*8cf0*/  IADD3 R15, R6, R9.reuse, RZ ;  /* 0x00000009060f7210 */ /* 0x080fe20007ffe0ff */
[----:B------:R1:W-:Y:S01]  /*8d00*/  STS [R9], R36 ;  /* 0x0000002409007388 */ /* 0x0003e20000000800 */
[----:B------:R-:W-:-:S02]  /*8d10*/  IADD3 R19, R8, R9, RZ ;  /* 0x0000000908137210 */ /* 0x000fc40007ffe0ff */
[----:B------:R-:W-:Y:S01]  /*8d20*/  IADD3 R23, R15, R8, RZ ;  /* 0x000000080f177210 */ /* 0x000fe20007ffe0ff */
[----:B------:R1:W-:Y:S01]  /*8d30*/  STS [R9+0x400], R38 ;  /* 0x0004002609007388 */ /* 0x0003e20000000800 */
[----:B------:R-:W-:Y:S02]  /*8d40*/  SHF.R.S32.HI R6, RZ, 0x1f, R7 ;  /* 0x0000001fff067819 */ /* 0x000fe40000011407 */
[----:B------:R-:W-:Y:S01]  /*8d50*/  LEA.HI R0, R5, R0, RZ, 0x2 ;  /* 0x0000000005007211 */ /* 0x000fe200078f10ff */
[----:B------:R1:W-:Y:S01]  /*8d60*/  STS [R13], R40 ;  /* 0x000000280d007388 */ /* 0x0003e20000000800 */
[----:B------:R-:W-:Y:S02]  /*8d70*/  LEA.HI R6, R6, R7, RZ, 0x2 ;  /* 0x0000000706067211 */ /* 0x000fe400078f10ff */
[----:B------:R-:W-:Y:S01]  /*8d80*/  SHF.R.S32.HI R0, RZ, 0x2, R0 ;  /* 0x00000002ff007819 */ /* 0x000fe20000011400 */
[----:B------:R1:W-:Y:S01]  /*8d90*/  STS [R13+0x400], R42 ;  /* 0x0004002a0d007388 */ /* 0x0003e20000000800 */
[----:B------:R-:W-:-:S02]  /*8da0*/  LOP3.LUT R6, R6, 0xffffffc, RZ, 0xc0, !PT ;  /* 0x0ffffffc06067812 */ /* 0x000fc400078ec0ff */
[----:B------:R-:W-:Y:S01]  /*8db0*/  MOV R5, 0x7f800000 ;  /* 0x7f80000000057802 */ /* 0x000fe20000000f00 */
[----:B------:R1:W-:Y:S01]  /*8dc0*/  STS [R15], R44 ;  /* 0x0000002c0f007388 */ /* 0x0003e20000000800 */
[----:B------:R-:W-:Y:S01]  /*8dd0*/  IADD3 R7, R7, -R6, RZ ;  /* 0x8000000607077210 */ /* 0x000fe20007ffe0ff */
[----:B------:R-:W-:Y:S01]  /*8de0*/  @P4 FFMA.FTZ R5, R132, c[0x0][0x238], R57 ;  /* 0x00008e0084054a23 */ /* 0x000fe20000010039 */
[----:B------:R-:W-:Y:S01]  /*8df0*/  MOV R6, 0x7f800000 ;  /* 0x7f80000000067802 */ /* 0x000fe20000000f00 */
[----:B------:R1:W-:Y:S01]  /*8e00*/  STS [R15+0x400], R46 ;  /* 0x0004002e0f007388 */ /* 0x0003e20000000800 */
[----:B------:R-:W-:Y:S01]  /*8e10*/  @P3 FFMA.FTZ R6, R3, c[0x0][0x238], R2 ;  /* 0x00008e0003063a23 */ /* 0x000fe20000010002 */
[----:B------:R-:W-:Y:S02]  /*8e20*/  LEA R0, R7, R0, 0x4 ;  /* 0x0000000007007211 */ /* 0x000fe400078e20ff */
[----:B------:R1:W-:Y:S04]  /*8e30*/  STS [R17], R48 ;  /* 0x0000003011007388 */ /* 0x0003e80000000800 */
[----:B------:R1:W-:Y:S04]  /*8e40*/  STS [R17+0x400], R50 ;  /* 0x0004003211007388 */ /* 0x0003e80000000800 */
[----:B------:R1:W-:Y:S04]  /*8e50*/  STS [R19], R52 ;  /* 0x0000003413007388 */ /* 0x0003e80000000800 */
[----:B------:R1:W-:Y:S04]  /*8e60*/  STS [R19+0x400], R54 ;  /* 0x0004003613007388 */ /* 0x0003e80000000800 */
[----:B------:R1:W-:Y:S04]  /*8e70*/  STS [R21], R56 ;  /* 0x0000003815007388 */ /* 0x0003e80000000800 */
[----:B------:R1:W-:Y:S04]  /*8e80*/  STS [R21+0x400], R58 ;  /* 0x0004003a15007388 */ /* 0x0003e80000000800 */
[----:B------:R1:W-:Y:S04]  /*8e90*/  STS [R23], R60 ;  /* 0x0000003c17007388 */ /* 0x0003e80000000800 */
        /* <DEDUP_REMOVED lines=34> */
[----:B------:R1:W2:Y:S04]  /*90c0*/  LDS.128 R48, [R201] ;  /* 0x00000000c9307984 */ /* 0x0002a80000000c00 */
        /* <DEDUP_REMOVED lines=12> */
[----:B--23--:R-:W-:Y:S01]  /*9190*/  UIMAD UR6, UR9, -0x40, UR22 ;  /* 0xffffffc0090678a4 */ /* 0x00cfe2000f8e0216 */
        /* <DEDUP_REMOVED lines=9> */
[----:B-1----:R-:W-:Y:S02]  /*9230*/  @!P3 LEA R58, P1, R3, c[0x0][0x200], 0x2 ;  /* 0x00008000033aba11 */ /* 0x002fe400078210ff */
[----:B------:R-:W-:-:S02]  /*9240*/  @!P2 LEA R56, P0, R7, c[0x0][0x200], 0x2 ;  /* 0x000080000738aa11 */ /* 0x000fc400078010ff */
[----:B------:R-:W-:Y:S02]  /*9250*/  @!P3 LEA.HI.X R59, R3, c[0x0][0x204], R0, 0x2, P1 ;  /* 0x00008100033bba11 */ /* 0x000fe400008f1400 */
[----:B------:R-:W-:-:S03]  /*9260*/  @!P2 LEA.HI.X R57, R7, c[0x0][0x204], R2, 0x2, P0 ;  /* 0x000081000739aa11 */ /* 0x000fc600000f1402 */
[----:B------:R1:W-:Y:S04]  /*9270*/  @!P3 STG.E [R58.64], R5 ;  /* 0x000000053a00b986 */ /* 0x0003e8000c101918 */
[----:B------:R1:W-:Y:S02]  /*9280*/  @!P2 STG.E [R56.64], R6 ;  /* 0x000000063800a986 */ /* 0x0003e4000c101918 */
.L_x_623:
[----:B--23--:R-:W-:Y:S05]  /*9290*/  BSYNC B0 ;  /* 0x0000000000007941 */ /* 0x00cfea0003800000 */
.L_x_622:
[----:B------:R-:W2:Y:S01]  /*92a0*/  S2R R3, SR_TID.X ;  /* 0x0000000000037919 */ /* 0x000ea20000002100 */
[----:B------:R-:W-:Y:S01]  /*92b0*/  IADD3 R4, P0, R208, UR12, RZ ;  /* 0x0000000cd0047c10 */ /* 0x000fe2000ff1e0ff */
[----:B------:R-:W-:Y:S01]  /*92c0*/  USHF.R.S32.HI UR6, URZ, 0x1f, UR10 ;  /* 0x0000001f3f067899 */ /* 0x000fe2000801140a */
[----:B------:R-:W-:Y:S01]  /*92d0*/  BSSY B0, `(.L_x_624) ;  /* 0x0000017000007945 */ /* 0x000fe20003800000 */
[----:B------:R-:W3:Y:S01]  /*92e0*/  S2R R0, SR_CTAID.Z ;  /* 0x0000000000007919 */ /* 0x000ee20000002700 */
[----:B-1----:R-:W-:Y:S01]  /*92f0*/  IADD3.X R5, R209, UR7, RZ, P0, !PT ;  /* 0x00000007d1057c10 */ /* 0x002fe200087fe4ff */
[----:B------:R-:W-:-:S02]  /*9300*/  ULDC.64 UR4, c[0x0][0x1f0] ;  /* 0x00007c0000047ab9 */ /* 0x000fc40000000a00 */
[----:B------:R-:W-:-:S04]  /*9310*/  UIMAD UR4, UR6, UR4, URZ ;  /* 0x00000004060472a4 */ /* 0x000fc8000f8e023f */
[----:B------:R-:W-:Y:S01]  /*9320*/  UIMAD UR4, UR10, UR5, UR4 ;  /* 0x000000050a0472a4 */ /* 0x000fe2000f8e0204 */
[----:B--2---:R-:W-:-:S04]  /*9330*/  SHF.R.S32.HI R2, RZ, 0x1f, R3 ;  /* 0x0000001fff027819 */ /* 0x004fc80000011403 */
[----:B------:R-:W-:Y:S01]  /*9340*/  LEA.HI R2, R2, R3, RZ, 0x3 ;  /* 0x0000000302027211 */ /* 0x000fe200078f18ff */
[----:B---3--:R-:W-:-:S03]  /*9350*/  IMAD.WIDE.U32 R4, R0, c[0x0][0x1f0], R4 ;  /* 0x00007c0000047a25 */ /* 0x008fc600078e0004 */
        /* <DEDUP_REMOVED lines=12> */
[----:B------:R1:W-:Y:S04]  /*9420*/  STG.E.128 [R58.64+0x80], R32 ;  /* 0x000080203a007986 */ /* 0x0003e8000c101d18 */
[----:B------:R1:W-:Y:S02]  /*9430*/  STG.E.128 [R58.64+0x100], R16 ;  /* 0x000100103a007986 */ /* 0x0003e4000c101d18 */
.L_x_625:
[----:B------:R-:W-:Y:S05]  /*9440*/  BSYNC B0 ;  /* 0x0000000000007941 */ /* 0x000fea0003800000 */
.L_x_624:
[----:B------:R-:W-:Y:S01]  /*9450*/  IADD3 R0, R2, 0x10, RZ ;  /* 0x0000001002007810 */ /* 0x000fe20007ffe0ff */
[----:B------:R-:W-:Y:S03]  /*9460*/  BSSY B0, `(.L_x_626) ;  /* 0x0000010000007945 */ /* 0x000fe60003800000 */
[----:B------:R-:W-:-:S13]  /*9470*/  ISETP.GE.AND P0, PT, R0, UR20, PT ;  /* 0x0000001400007c0c */ /* 0x000fda000bf06270 */
        /* <DEDUP_REMOVED lines=14> */
.L_x_627:
[----:B------:R-:W-:Y:S05]  /*9560*/  BSYNC B0 ;  /* 0x0000000000007941 */ /* 0x000fea0003800000 */
.L_x_626:
        /* <DEDUP_REMOVED lines=14> */
[----:B----4-:R1:W-:Y:S04]  /*9650*/  STG.E.128 [R2.64], R40 ;  /* 0x0000002802007986 */ /* 0x0103e8000c101d18 */
[----:B------:R1:W-:Y:S04]  /*9660*/  STG.E.128 [R2.64+0x80], R24 ;  /* 0x0000801802007986 */ /* 0x0003e8000c101d18 */
[----:B------:R1:W-:Y:S02]  /*9670*/  STG.E.128 [R2.64+0x100], R8 ;  /* 0x0001000802007986 */ /* 0x0003e4000c101d18 */
.L_x_629:
[----:B------:R-:W-:Y:S05]  /*9680*/  BSYNC B0 ;  /* 0x0000000000007941 */ /* 0x000fea0003800000 */
.L_x_628:
[----:B------:R-:W-:-:S13]  /*9690*/  ISETP.GE.AND P0, PT, R200, UR20, PT ;  /* 0x00000014c8007c0c */ /* 0x000fda000bf06270 */
[----:B------:R-:W-:Y:S05]  /*96a0*/  @P0 EXIT ;  /* 0x000000000000094d */ /* 0x000fea0003800000 */
[----:B------:R-:W-:Y:S02]  /*96b0*/  IADD3 R0, P0, R210, 0x30, RZ ;  /* 0x00000030d2007810 */ /* 0x000fe40007f1e0ff */
[----:B------:R-:W-:Y:S02]  /*96c0*/  MOV R5, R7 ;  /* 0x0000000700057202 */ /* 0x000fe40000000f00 */
[----:B------:R-:W-:-:S03]  /*96d0*/  IADD3.X R210, RZ, R211, RZ, P0, !PT ;  /* 0x000000d3ffd27210 */ /* 0x000fc600007fe4ff */
[----:B------:R-:W-:-:S04]  /*96e0*/  IMAD.WIDE.U32 R4, R0, c[0x0][0x1e8], R4 ;  /* 0x00007a0000047a25 */ /* 0x000fc800078e0004 */
[----:B-1----:R-:W-:Y:S01]  /*96f0*/  IMAD R3, R210, c[0x0][0x1e8], RZ ;  /* 0x00007a00d2037a24 */ /* 0x002fe200078e02ff */
        /* <DEDUP_REMOVED lines=8> */
.L_x_614:
[----:B------:R-:W-:Y:S01]  /*9780*/  UISETP.NE.AND UP4, UPT, UR21, -0x1, UPT ;  /* 0xffffffff1500788c */ /* 0x000fe2000bf85270 */
[----:B------:R-:W-:Y:S01]  /*9790*/  LEA.HI R6, R11, R82, RZ, 0x3 ;  /* 0x000000520b067211 */ /* 0x000fe200078f18ff */
[----:B------:R-:W-:Y:S01]  /*97a0*/  ULDC.U8 UR14, c[0x0][0x329] ;  /* 0x0000ca40000e7ab9 */ /* 0x000fe20000000000 */
[----:B------:R-:W1:Y:S01]  /*97b0*/  S2R R8, SR_CTAID.Z ;  /* 0x0000000000087919 */ /* 0x000e620000002700 */
[----:B------:R-:W-:Y:S01]  /*97c0*/  UISETP.NE.AND UP3, UPT, UR14, URZ, UPT ;  /* 0x0000003f0e00728c */ /* 0x000fe2000bf65270 */
[----:B------:R-:W-:Y:S01]  /*97d0*/  LOP3.LUT R3, R6, 0x1ffffff8, RZ, 0xc0, !PT ;  /* 0x1ffffff806037812 */ /* 0x000fe200078ec0ff */
[----:B------:R-:W-:Y:S01]  /*97e0*/  ULDC.64 UR6, c[0x0][0x1e8] ;  /* 0x00007a0000067ab9 */ /* 0x000fe20000000a00 */
[----:B------:R-:W2:Y:S01]  /*97f0*/  S2R R13, SR_CTAID.X ;  /* 0x00000000000d7919 */ /* 0x000ea20000002500 */
[----:B------:R-:W-:Y:S01]  /*9800*/  ULDC.U8 UR15, c[0x0][0x328] ;  /* 0x0000ca00000f7ab9 */ /* 0x000fe20000000000 */
[----:B------:R-:W-:Y:S01]  /*9810*/  SHF.R.S32.HI R6, RZ, 0x3, R6 ;  /* 0x00000003ff067819 */ /* 0x000fe20000011406 */
[----:B------:R-:W-:Y:S01]  /*9820*/  ULDC.64 UR4, c[0x0][0x1e0] ;  /* 0x0000780000047ab9 */ /* 0x000fe20000000a00 */
[----:B------:R-:W-:Y:S01]  /*9830*/  IMAD.IADD R0, R82, 0x1, -R3 ;  /* 0x0000000152007824 */ /* 0x000fe200078e0a03 */
[----:B------:R-:W-:Y:S01]  /*9840*/  @UP4 UIMAD.WIDE.U32 UR12, UR21, UR6, URZ ;  /* 0x00000006150c42a5 */ /* 0x000fe2000f8e003f */
[----:B------:R-:W-:Y:S01]  /*9850*/  SHF.R.S32.HI R7, RZ, 0x1f, R6 ;  /* 0x0000001fff077819 */ /* 0x000fe20000011406 */
[----:B------:R-:W-:Y:S01]  /*9860*/  @!UP4 USHF.R.S32.HI UR16, URZ, 0x1f, UR10 ;  /* 0x0000001f3f10c899 */ /* 0x000fe2000801140a */
[----:B------:R-:W-:Y:S01]  /*9870*/  IMAD.SHL.U32 R0, R0, 0x8, RZ ;  /* 0x0000000800007824 */ /* 0x000fe200078e00ff */
[----:B------:R-:W-:Y:S01]  /*9880*/  UISETP.NE.AND UP2, UPT, UR15, URZ, UPT ;  /* 0x0000003f0f00728c */ /* 0x000fe2000bf45270 */
[----:B------:R-:W-:Y:S01]  /*9890*/  BSSY B0, `(.L_x_630) ;  /* 0x0000038000007945 */ /* 0x000fe20003800000 */
[----:B------:R-:W-:-:S02]  /*98a0*/  @!UP4 UIMAD UR16, UR16, UR4, URZ ;  /* 0x000000041010c2a4 */ /* 0x000fc4000f8e023f */
[----:B------:R-:W-:Y:S02]  /*98b0*/  @UP4 UIMAD UR7, UR21, UR7, UR13 ;  /* 0x00000007150742a4 */ /* 0x000fe4000f8e020d */
[----:B------:R-:W-:Y:S02]  /*98c0*/  USHF.R.S32.HI UR13, URZ, 0x1f, UR9 ;  /* 0x0000001f3f0d7899 */ /* 0x000fe40008011409 */
[----:B------:R-:W-:Y:S02]  /*98d0*/  @UP4 UMOV UR17, UR12 ;  /* 0x0000000c00114c82 */ /* 0x000fe40008000000 */
[----:B------:R-:W-:Y:S02]  /*98e0*/  @!UP3 UISETP.NE.AND UP1, UPT, UR15, URZ, UPT ;  /* 0x0000003f0f00b28c */ /* 0x000fe4000bf25270 */
[----:B------:R-:W-:Y:S02]  /*98f0*/  ULDC UR11, c[0x0][0x214] ;  /* 0x00008500000b7ab9 */ /* 0x000fe40000000800 */
[----:B------:R-:W-:Y:S01]  /*9900*/  @UP3 ULDC UR12, c[0x0][0x210] ;  /* 0x00008400000c3ab9 */ /* 0x000fe20000000800 */
[----:B--2---:R-:W-:Y:S01]  /*9910*/  IMAD.WIDE R12, R13, 0x40, R6 ;  /* 0x000000400d0c7825 */ /* 0x004fe200078e0206 */
[----:B------:R-:W-:-:S02]  /*9920*/  UISETP.EQ.AND UP2, UPT, UR14, URZ, UP2 ;  /* 0x0000003f0e00728c */ /* 0x000fc40009742270 */
[----:B------:R-:W-:Y:S02]  /*9930*/  ULDC UR8, c[0x0][0x234] ;  /* 0x00008d0000087ab9 */ /* 0x000fe40000000800 */
[----:B------:R-:W-:Y:S02]  /*9940*/  @!UP4 UIMAD.WIDE.U32 UR18, UR10, UR4, URZ ;  /* 0x000000040a12c2a5 */ /* 0x000fe4000f8e003f */
[----:B------:R-:W-:Y:S02]  /*9950*/  @!UP4 UIMAD UR16, UR10, UR5, UR16 ;  /* 0x000000050a10c2a4 */ /* 0x000fe4000f8e0210 */
[----:B------:R-:W-:Y:S02]  /*9960*/  @UP3 UIMAD UR12, UR12, UR11, URZ ;  /* 0x0000000b0c0c32a4 */ /* 0x000fe4000f8e023f */
[----:B------:R-:W-:Y:S02]  /*9970*/  ULDC.64 UR4, c[0x0][0x1f0] ;  /* 0x00007c0000047ab9 */ /* 0x000fe40000000a00 */
[----:B------:R-:W-:-:S02]  /*9980*/  @!UP3 USEL UR12, UR11, UR8, !UP1 ;  /* 0x000000080b0cb287 */ /* 0x000fc4000c800000 */
[----:B------:R-:W-:Y:S02]  /*9990*/  UISETP.NE.OR UP0, UPT, UR21, -0x1, !UP2 ;  /* 0xffffffff1500788c */ /* 0x000fe4000d705670 */
[----:B------:R-:W-:Y:S02]  /*99a0*/  ULDC UR6, c[0x0][0x1c0] ;  /* 0x0000700000067ab9 */ /* 0x000fe40000000800 */
[----:B------:R-:W-:Y:S02]  /*99b0*/  UIMAD UR4, UR13, UR4, URZ ;  /* 0x000000040d0472a4 */ /* 0x000fe4000f8e023f */
[----:B------:R-:W-:Y:S02]  /*99c0*/  @!UP4 UMOV UR17, UR18 ;  /* 0x000000120011cc82 */ /* 0x000fe40008000000 */
[----:B------:R-:W-:Y:S01]  /*99d0*/  @UP3 UMOV UR13, 0x1 ;  /* 0x00000001000d3882 */ /* 0x000fe20000000000 */
[----:B------:R-:W-:Y:S01]  /*99e0*/  IADD3 R2, P0, R0, UR17, RZ ;  /* 0x0000001100027c10 */ /* 0x000fe2000ff1e0ff */
[----:B------:R-:W-:-:S02]  /*99f0*/  @!UP3 UIMAD UR13, UR12, UR6, URZ ;  /* 0x000000060c0db2a4 */ /* 0x000fc4000f8e023f */
[----:B------:R-:W-:Y:S02]  /*9a00*/  @!UP4 UIADD3 UR7, UR19, UR16, URZ ;  /* 0x000000101307c290 */ /* 0x000fe4000fffe03f */
[----:B------:R-:W-:Y:S02]  /*9a10*/  UIADD3 UR22, -UR20, UR22, URZ ;  /* 0x0000001614167290 */ /* 0x000fe4000fffe13f */
[----:B------:R-:W-:Y:S02]  /*9a20*/  UIMAD UR13, UR10, UR13, URZ ;  /* 0x0000000d0a0d72a4 */ /* 0x000fe4000f8e023f */
[----:B------:R-:W-:Y:S01]  /*9a30*/  @!UP0 UIMAD UR21, UR10, UR11, URZ ;  /* 0x0000000b0a1582a4 */ /* 0x000fe2000f8e023f */
[----:B------:R-:W-:Y:S01]  /*9a40*/  LEA.HI.X.SX32 R3, R0, UR7, 0x1, P0 ;  /* 0x0000000700037c11 */ /* 0x000fe200080f0eff */
[----:B------:R-:W-:Y:S01]  /*9a50*/  USEL UR13, UR13, URZ, !UP2 ;  /* 0x0000003f0d0d7287 */ /* 0x000fe2000d000000 */
[----:B------:R-:W-:Y:S01]  /*9a60*/  ISETP.GE.AND P0, PT, R6, UR22, PT ;  /* 0x0000001606007c0c */ /* 0x000fe2000bf06270 */
[----:B------:R-:W-:-:S02]  /*9a70*/  @UP3 ULDC UR14, c[0x0][0x210] ;  /* 0x00008400000e3ab9 */ /* 0x000fc40000000800 */
[----:B------:R-:W-:Y:S01]  /*9a80*/  @!UP3 UMOV UR14, 0x1 ;  /* 0x00000001000eb882 */ /* 0x000fe20000000000 */
[----:B-1----:R-:W-:Y:S01]  /*9a90*/  IMAD.WIDE.U32 R8, R8, c[0x0][0x1f0], R2 ;  /* 0x00007c0008087a25 */ /* 0x002fe200078e0002 */
[----:B------:R-:W-:Y:S02]  /*9aa0*/  UIMAD UR13, UR9, UR12, UR13 ;  /* 0x0000000c090d72a4 */ /* 0x000fe4000f8e020d */
[----:B------:R-:W-:Y:S02]  /*9ab0*/  UIMAD UR20, UR20, UR14, URZ ;  /* 0x0000000e141472a4 */ /* 0x000fe4000f8e023f */
[----:B------:R-:W-:Y:S02]  /*9ac0*/  @!UP2 UMOV UR26, URZ ;  /* 0x0000003f001aac82 */ /* 0x000fe40008000000 */
[----:B------:R-:W-:Y:S02]  /*9ad0*/  @UP2 UMOV UR26, UR21 ;  /* 0x00000015001a2c82 */ /* 0x000fe40008000000 */
[----:B------:R-:W-:-:S02]  /*9ae0*/  UIMAD UR4, UR9, UR5, UR4 ;  /* 0x00000005090472a4 */ /* 0x000fc4000f8e0204 */
        /* <DEDUP_REMOVED lines=18> */
.L_x_631:
[----:B------:R-:W-:Y:S05]  /*9c10*/  BSYNC B0 ;  /* 0x0000000000007941 */ /* 0x000fea0003800000 */
.L_x_630:
        /* <DEDUP_REMOVED lines=17> */
.L_x_633:
[----:B------:R-:W-:Y:S05]  /*9d30*/  BSYNC B0 ;  /* 0x0000000000007941 */ /* 0x000fea0003800000 */
.L_x_632:
        /* <DEDUP_REMOVED lines=17> */
.L_x_635:
[----:B------:R-:W-:Y:S05]  /*9e50*/  BSYNC B0 ;  /* 0x0000000000007941 */ /* 0x000fea0003800000 */
.L_x_634:
        /* <DEDUP_REMOVED lines=16> */
.L_x_637:
[----:B------:R-:W-:Y:S05]  /*9f60*/  BSYNC B0 ;  /* 0x0000000000007941 */ /* 0x000fea0003800000 */
.L_x_636:
        /* <DEDUP_REMOVED lines=35> */
.L_x_638:
        /* <DEDUP_REMOVED lines=14> */
.L_x_1288:


//--------------------- .text._ZN5flash16flash_fwd_kernelI23Flash_fwd_kernel_traitsILi192ELi64ELi64ELi4ELb0ELb0EN7cutlass6half_tE19Flash_kernel_traitsILi192ELi64ELi64ELi4ES3_EELb0ELb0ELb0ELb0ELb0ELb1ELb1ELb0EEEvNS_16Flash_fwd_paramsE --------------------------
	.section	.text._ZN5flash16flash_fwd_kernelI23Flash_fwd_kernel_traitsILi192ELi64ELi64ELi4ELb0ELb0EN7cutlass6half_tE19Flash_kernel_traitsILi192ELi64ELi64ELi4ES3_EELb0ELb0ELb0ELb0ELb0ELb1ELb1ELb0EEEvNS_16Flash_fwd_paramsE,"ax",@progbits
	.sectioninfo	@"SHI_REGISTERS=255"
	.align	128
        .global         _ZN5flash16flash_fwd_kernelI23Flash_fwd_kernel_traitsILi192ELi64ELi64ELi4ELb0ELb0EN7cutlass6half_tE19Flash_kernel_traitsILi192ELi64ELi64ELi4ES3_EELb0ELb0ELb0ELb0ELb0ELb1ELb1ELb0EEEvNS_16Flash_fwd_paramsE
        .type           _ZN5flash16flash_fwd_kernelI23Flash_fwd_kernel_traitsILi192ELi64ELi64ELi4ELb0ELb0EN7cutlass6half_tE19Flash_kernel_traitsILi192ELi64ELi64ELi4ES3_EELb0ELb0ELb0ELb0ELb0ELb1ELb1ELb0EEEvNS_16Flash_fwd_paramsE,@function
        .size           _ZN5flash16flash_fwd_kernelI23Flash_fwd_kernel_traitsILi192ELi64ELi64ELi4ELb0ELb0EN7cutlass6half_tE19Flash_kernel_traitsILi192ELi64ELi64ELi4ES3_EELb0ELb0ELb0ELb0ELb0ELb1ELb1ELb0EEEvNS_16Flash_fwd_paramsE,(.L_x_1289 - _ZN5flash16flash_fwd_kernelI23Flash_fwd_kernel_traitsILi192ELi64ELi64ELi4ELb0ELb0EN7cutlass6half_tE19Flash_kernel_traitsILi192ELi64ELi64ELi4ES3_EELb0ELb0ELb0ELb0ELb0ELb1ELb1ELb0EEEvNS_16Flash_fwd_paramsE)
        .other          _ZN5flash16flash_fwd_kernelI23Flash_fwd_kernel_traitsILi192ELi64ELi64ELi4ELb0ELb0EN7cutlass6half_tE19Flash_kernel_traitsILi192ELi64ELi64ELi4ES3_EELb0ELb0ELb0ELb0ELb0ELb1ELb1ELb0EEEvNS_16Flash_fwd_paramsE,@"STO_CUDA_ENTRY STV_DEFAULT"
_ZN5flash16flash_fwd_kernelI23Flash_fwd_kernel_traitsILi192ELi64ELi64ELi4ELb0ELb0EN7cutlass6half_tE19Flash_kernel_traitsILi192ELi64ELi64ELi4ES3_EELb0ELb0ELb0ELb0ELb0ELb1ELb1ELb0EEEvNS_16Flash_fwd_paramsE:
.text._ZN5flash16flash_fwd_kernelI23Flash_fwd_kernel_traitsILi192ELi64ELi64ELi4ELb0ELb0EN7cutlass6half_tE19Flash_kernel_traitsILi192ELi64ELi64ELi4ES3_EELb0ELb0ELb0ELb0ELb0ELb1ELb1ELb0EEEvNS_16Flash_fwd_paramsE:
        /* <DEDUP_REMOVED lines=34> */
.L_x_639:
[----:B-1-34-:R-:W-:Y:S02]  /*0220*/  MOV R4, c[0x0][0x218] ;  /* 0x0000860000047a02 */ /* 0x01afe40000000f00 */
.L_x_640:
        /* <DEDUP_REMOVED lines=41> */
.L_x_642:
        /* <DEDUP_REMOVED lines=15> */
[----:B------:R-:W-:Y:S01]  /*05b0*/  ISETP.GE.AND P1, PT, R4, RZ, PT ;  /* 0x000000ff0400720c */ /* 0x000fe20003f26270 */
[----:B------:R-:W-:-:S04]  /*05c0*/  @P0 IMAD.IADD R4, R2, 0x1, R7 ;  /* 0x0000000102040824 */ /* 0x000fc800078e0207 */
[----:B------:R-:W-:-:S04]  /*05d0*/  @P0 IMAD.WIDE.U32 R24, R4, c[0x0][0x1a0], RZ ;  /* 0x0000680004180a25 */ /* 0x000fc800078e00ff */
[----:B------:R-:W-:Y:S02]  /*05e0*/  @P0 IMAD R4, R4, c[0x0][0x1a4], R25 ;  /* 0x0000690004040a24 */ /* 0x000fe400078e0219 */
[----:B------:R-:W-:Y:S01]  /*05f0*/  @!P2 IMAD.IADD R5, R5, 0x1, -R6 ;  /* 0x000000010505a824 */ /* 0x000fe200078e0a06 */
[----:B------:R-:W-:Y:S02]  /*0600*/  @!P2 IADD3 R214, R214, 0x1, RZ ;  /* 0x00000001d6d6a810 */ /* 0x000fe40007ffe0ff */
[----:B------:R-:W-:Y:S02]  /*0610*/  ISETP.NE.AND P2, PT, RZ, c[0x0][0x1c8], PT ;  /* 0x00007200ff007a0c */ /* 0x000fe40003f45270 */
[----:B------:R-:W-:Y:S02]  /*0620*/  ISETP.GE.U32.AND P3, PT, R5, R6, PT ;  /* 0x000000060500720c */ /* 0x000fe40003f66070 */
[----:B------:R-:W-:-:S11]  /*0630*/  SHF.R.S32.HI R5, RZ, 0x1f, R26 ;  /* 0x0000001fff057819 */ /* 0x000fd6000001141a */
        /* <DEDUP_REMOVED lines=14> */
.L_x_643:
[----:B------:R-:W-:Y:S01]  /*0720*/  SHF.R.S32.HI R9, RZ, 0x1f, R96 ;  /* 0x0000001fff097819 */ /* 0x000fe20000011460 */
[----:B------:R-:W-:Y:S01]  /*0730*/  IMAD R5, R5, c[0x0][0x1a8], RZ ;  /* 0x00006a0005057a24 */ /* 0x000fe200078e02ff */
[----:B------:R-:W-:Y:S01]  /*0740*/  LEA.HI.SX32 R99, R134, 0xffffffff, 0x1a ;  /* 0xffffffff86637811 */ /* 0x000fe200078fd2ff */
[----:B------:R-:W-:Y:S01]  /*0750*/  IMAD.IADD R208, R212, 0x1, -R13 ;  /* 0x00000001d4d07824 */ /* 0x000fe200078e0a0d */
[CC--:B------:R-:W-:Y:S01]  /*0760*/  LEA.HI R7, R9.reuse, R96.reuse, RZ, 0x3 ;  /* 0x0000006009077211 */ /* 0x0c0fe200078f18ff */
[----:B------:R-:W-:Y:S01]  /*0770*/  IMAD R22, R26, c[0x0][0x1ac], R5 ;  /* 0x00006b001a167a24 */ /* 0x000fe200078e0205 */
[----:B------:R-:W-:Y:S01]  /*0780*/  LEA.HI R2, R9, R96, RZ, 0x6 ;  /* 0x0000006009027211 */ /* 0x000fe200078f30ff */
[----:B------:R-:W-:Y:S01]  /*0790*/  IMAD.MOV.U32 R133, RZ, RZ, c[0x0][0x1a4] ;  /* 0x00006900ff857624 */ /* 0x000fe200078e00ff */
[----:B------:R-:W-:Y:S02]  /*07a0*/  SHF.R.S32.HI R14, RZ, 0x3, R7 ;  /* 0x00000003ff0e7819 */ /* 0x000fe40000011407 */
[----:B------:R-:W-:-:S02]  /*07b0*/  LOP3.LUT R7, R7, 0xfffffff8, RZ, 0xc0, !PT ;  /* 0xfffffff807077812 */ /* 0x000fc400078ec0ff */
[--C-:B------:R-:W-:Y:S01]  /*07c0*/  SHF.R.S32.HI R15, RZ, 0x1f, R14.reuse ;  /* 0x0000001fff0f7819 */ /* 0x100fe2000001140e */
[C---:B------:R-:W-:Y:S01]  /*07d0*/  IMAD.SHL.U32 R17, R14.reuse, 0x40, RZ ;  /* 0x000000400e117824 */ /* 0x040fe200078e00ff */
[----:B------:R-:W-:Y:S01]  /*07e0*/  IADD3 R5, R14, 0x20, RZ ;  /* 0x000000200e057810 */ /* 0x000fe20007ffe0ff */
[----:B------:R-:W-:Y:S01]  /*07f0*/  IMAD.IADD R0, R96, 0x1, -R7 ;  /* 0x0000000160007824 */ /* 0x000fe200078e0a07 */
[----:B------:R-:W-:Y:S01]  /*0800*/  IADD3 R211, R14, 0x30, RZ ;  /* 0x000000300ed37810 */ /* 0x000fe20007ffe0ff */
[----:B------:R-:W-:Y:S01]  /*0810*/  IMAD R13, R15, c[0x0][0x198], RZ ;  /* 0x000066000f0d7a24 */ /* 0x000fe200078e02ff */
[----:B------:R-:W-:Y:S01]  /*0820*/  LOP3.LUT R17, R17, 0x1c0, RZ, 0xc0, !PT ;  /* 0x000001c011117812 */ /* 0x000fe200078ec0ff */
[----:B------:R-:W-:Y:S01]  /*0830*/  IMAD.SHL.U32 R220, R0, 0x8, RZ ;  /* 0x0000000800dc7824 */ /* 0x000fe200078e00ff */
[----:B------:R-:W-:Y:S01]  /*0840*/  ISETP.GE.AND P0, PT, R5, R208, PT ;  /* 0x000000d00500720c */ /* 0x000fe20003f06270 */
[----:B------:R-:W-:Y:S01]  /*0850*/  IMAD.WIDE R222, R223, 0x40, R14 ;  /* 0x00000040dfde7825 */ /* 0x000fe200078e020e */
[----:B------:R-:W-:-:S02]  /*0860*/  SHF.R.U32.HI R210, RZ, 0x3, R17 ;  /* 0x00000003ffd27819 */ /* 0x000fc40000011611 */
[--C-:B------:R-:W-:Y:S01]  /*0870*/  LOP3.LUT R7, R17, 0x38, R220.reuse, 0xf8, !PT ;  /* 0x0000003811077812 */ /* 0x100fe200078ef8dc */
[----:B------:R-:W-:Y:S01]  /*0880*/  IMAD.SHL.U32 R205, R0, 0x40, RZ ;  /* 0x0000004000cd7824 */ /* 0x000fe200078e00ff */
[--C-:B------:R-:W-:Y:S02]  /*0890*/  SHF.R.S32.HI R221, RZ, 0x1f, R220.reuse ;  /* 0x0000001fffdd7819 */ /* 0x100fe400000114dc */
[----:B------:R-:W-:Y:S02]  /*08a0*/  LOP3.LUT R210, R7, R210, RZ, 0x3c, !PT ;  /* 0x000000d207d27212 */ /* 0x000fe400078e3cff */
[C---:B------:R-:W-:Y:S01]  /*08b0*/  IADD3 R7, R14.reuse, 0x10, RZ ;  /* 0x000000100e077810 */ /* 0x040fe20007ffe0ff */
[----:B------:R-:W-:Y:S01]  /*08c0*/  IMAD.WIDE.U32 R16, R14, c[0x0][0x198], R220 ;  /* 0x000066000e107a25 */ /* 0x000fe200078e00dc */
[----:B------:R-:W-:Y:S02]  /*08d0*/  IADD3 R18, P1, R220, R18, RZ ;  /* 0x00000012dc127210 */ /* 0x000fe40007f3e0ff */
[----:B------:R-:W-:-:S02]  /*08e0*/  ISETP.GE.AND P2, PT, R7, R208, PT ;  /* 0x000000d00700720c */ /* 0x000fc40003f46270 */
[----:B------:R-:W-:Y:S01]  /*08f0*/  IADD3 R216, P3, R216, R16, RZ ;  /* 0x00000010d8d87210 */ /* 0x000fe20007f7e0ff */
[----:B------:R-:W-:Y:S01]  /*0900*/  IMAD.X R19, R221, 0x1, R11, P1 ;  /* 0x00000001dd137824 */ /* 0x000fe200008e060b */
[-C--:B------:R-:W-:Y:S01]  /*0910*/  ISETP.GE.AND P4, PT, R14, R208.reuse, PT ;  /* 0x000000d00e00720c */ /* 0x080fe20003f86270 */
[----:B------:R-:W-:Y:S01]  /*0920*/  IMAD.SHL.U32 R11, R2, 0x8, RZ ;  /* 0x00000008020b7824 */ /* 0x000fe200078e00ff */
[----:B------:R-:W-:Y:S01]  /*0930*/  ISETP.GE.AND P1, PT, R211, R208, PT ;  /* 0x000000d0d300720c */ /* 0x000fe20003f26270 */
[----:B------:R-:W-:Y:S01]  /*0940*/  IMAD R2, R14, c[0x0][0x19c], R13 ;  /* 0x000067000e027a24 */ /* 0x000fe200078e020d */
[----:B------:R-:W-:Y:S01]  /*0950*/  @!P0 IADD3 R10, P5, R222, 0x20, RZ ;  /* 0x00000020de0a8810 */ /* 0x000fe20007fbe0ff */
[----:B------:R-:W-:Y:S01]  /*0960*/  IMAD.WIDE.U32 R26, R26, c[0x0][0x1a8], R18 ;  /* 0x00006a001a1a7a25 */ /* 0x000fe200078e0012 */
[----:B------:R-:W-:Y:S02]  /*0970*/  LOP3.LUT R210, R210, 0xfffffe00, R11, 0xf8, !PT ;  /* 0xfffffe00d2d27812 */ /* 0x000fe400078ef80b */
[----:B------:R-:W-:Y:S01]  /*0980*/  IADD3.X R217, R3, R17, R2, P3, !PT ;  /* 0x0000001103d97210 */ /* 0x000fe20001ffe402 */
[----:B------:R-:W-:Y:S01]  /*0990*/  IMAD.IADD R23, R27, 0x1, R22 ;  /* 0x000000011b177824 */ /* 0x000fe200078e0216 */
[----:B------:R-:W-:Y:S01]  /*09a0*/  @!P2 IADD3 R18, P3, R222, 0x10, RZ ;  /* 0x00000010de12a810 */ /* 0x000fe20007f7e0ff */
[----:B------:R-:W-:Y:S01]  /*09b0*/  @!P0 IMAD.X R11, RZ, RZ, R223, P5 ;  /* 0x000000ffff0b8224 */ /* 0x000fe200028e06df */
[----:B------:R-:W-:Y:S01]  /*09c0*/  LOP3.LUT R205, R205, 0x1c0, RZ, 0xc0, !PT ;  /* 0x000001c0cdcd7812 */ /* 0x000fe200078ec0ff */
[----:B------:R-:W-:-:S02]  /*09d0*/  @!P4 IMAD R13, R223, c[0x0][0x190], RZ ;  /* 0x00006400df0dca24 */ /* 0x000fc400078e02ff */
[----:B------:R-:W-:Y:S01]  /*09e0*/  @!P2 IMAD.X R3, RZ, RZ, R223, P3 ;  /* 0x000000ffff03a224 */ /* 0x000fe200018e06df */
[----:B------:R-:W-:Y:S01]  /*09f0*/  @!P1 IADD3 R12, P3, R222, 0x30, RZ ;  /* 0x00000030de0c9810 */ /* 0x000fe20007f7e0ff */
[--C-:B------:R-:W-:Y:S02]  /*0a00*/  @!P4 IMAD.MOV.U32 R22, RZ, RZ, R26.reuse ;  /* 0x000000ffff16c224 */ /* 0x100fe400078e001a */
[----:B------:R-:W-:Y:S02]  /*0a10*/  @!P2 IMAD R3, R3, c[0x0][0x190], RZ ;  /* 0x000064000303aa24 */ /* 0x000fe400078e02ff */
[----:B------:R-:W-:Y:S02]  /*0a20*/  @!P2 IMAD.MOV.U32 R20, RZ, RZ, R26 ;  /* 0x000000ffff14a224 */ /* 0x000fe400078e001a */
[--C-:B------:R-:W-:Y:S02]  /*0a30*/  @!P2 IMAD.MOV.U32 R21, RZ, RZ, R23.reuse ;  /* 0x000000ffff15a224 */ /* 0x100fe400078e0017 */
[----:B------:R-:W-:-:S02]  /*0a40*/  @!P0 IMAD.MOV.U32 R17, RZ, RZ, R23 ;  /* 0x000000ffff118224 */ /* 0x000fc400078e0017 */
[----:B------:R-:W-:Y:S02]  /*0a50*/  @!P1 IMAD.MOV.U32 R27, RZ, RZ, R23 ;  /* 0x000000ffff1b9224 */ /* 0x000fe400078e0017 */
[----:B------:R-:W-:Y:S02]  /*0a60*/  @!P0 IMAD R11, R11, c[0x0][0x190], RZ ;  /* 0x000064000b0b8a24 */ /* 0x000fe400078e02ff */
[----:B------:R-:W-:Y:S02]  /*0a70*/  @!P2 IMAD R3, R18, c[0x0][0x194], R3 ;  /* 0x000065001203aa24 */ /* 0x000fe400078e0203 */
[----:B------:R-:W-:Y:S02]  /*0a80*/  @!P0 IMAD.MOV.U32 R16, RZ, RZ, R26 ;  /* 0x000000ffff108224 */ /* 0x000fe400078e001a */
[C---:B------:R-:W-:Y:S02]  /*0a90*/  @!P4 IMAD R2, R222.reuse, c[0x0][0x194], R13 ;  /* 0x00006500de02ca24 */ /* 0x040fe400078e020d */
[----:B------:R-:W-:-:S04]  /*0aa0*/  @!P4 IMAD.WIDE.U32 R22, R222, c[0x0][0x190], R22 ;  /* 0x00006400de16ca25 */ /* 0x000fc800078e0016 */
[----:B------:R-:W-:Y:S01]  /*0ab0*/  @!P2 IMAD.WIDE.U32 R18, R18, c[0x0][0x190], R20 ;  /* 0x000064001212aa25 */ /* 0x000fe200078e0014 */
[----:B------:R-:W-:-:S03]  /*0ac0*/  @!P4 LEA R20, P5, R22, c[0x0][0x160], 0x1 ;  /* 0x000058001614ca11 */ /* 0x000fc600078a08ff */
[----:B------:R-:W-:Y:S02]  /*0ad0*/  @!P1 IMAD.X R13, RZ, RZ, R223, P3 ;  /* 0x000000ffff0d9224 */ /* 0x000fe400018e06df */
[C---:B------:R-:W-:Y:S02]  /*0ae0*/  @!P0 IMAD R6, R10.reuse, c[0x0][0x194], R11 ;  /* 0x000065000a068a24 */ /* 0x040fe400078e020b */
[----:B------:R-:W-:Y:S01]  /*0af0*/  @!P0 IMAD.WIDE.U32 R10, R10, c[0x0][0x190], R16 ;  /* 0x000064000a0a8a25 */ /* 0x000fe200078e0010 */
[----:B------:R-:W-:-:S03]  /*0b00*/  @!P2 LEA R16, P3, R18, c[0x0][0x160], 0x1 ;  /* 0x000058001210aa11 */ /* 0x000fc600078608ff */
[----:B------:R-:W-:Y:S02]  /*0b10*/  @!P4 IMAD.IADD R2, R23, 0x1, R2 ;  /* 0x000000011702c824 */ /* 0x000fe400078e0202 */
[----:B------:R-:W-:Y:S02]  /*0b20*/  @!P2 IMAD.IADD R3, R19, 0x1, R3 ;  /* 0x000000011303a824 */ /* 0x000fe400078e0203 */
[----:B------:R-:W-:Y:S01]  /*0b30*/  @!P1 IMAD R13, R13, c[0x0][0x190], RZ ;  /* 0x000064000d0d9a24 */ /* 0x000fe200078e02ff */
[----:B------:R-:W-:Y:S01]  /*0b40*/  @!P4 LEA.HI.X R21, R22, c[0x0][0x164], R2, 0x1, P5 ;  /* 0x000059001615ca11 */ /* 0x000fe200028f0c02 */
[----:B------:R-:W-:Y:S01]  /*0b50*/  IMAD.WIDE.U32 R22, R14, c[0x0][0x1a0], R220 ;  /* 0x000068000e167a25 */ /* 0x000fe200078e00dc */
[----:B------:R-:W-:Y:S02]  /*0b60*/  @!P2 LEA.HI.X R17, R18, c[0x0][0x164], R3, 0x1, P3 ;  /* 0x000059001211aa11 */ /* 0x000fe400018f0c03 */
[----:B------:R-:W-:Y:S01]  /*0b70*/  @!P0 LEA R18, P5, R10, c[0x0][0x160], 0x1 ;  /* 0x000058000a128a11 */ /* 0x000fe200078a08ff */
[----:B------:R-:W-:Y:S01]  /*0b80*/  IMAD R3, R15, c[0x0][0x1a0], RZ ;  /* 0x000068000f037a24 */ /* 0x000fe200078e02ff */
[----:B------:R-:W-:Y:S01]  /*0b90*/  IADD3 R24, P6, R24, R22, RZ ;  /* 0x0000001618187210 */ /* 0x000fe20007fde0ff */
[----:B------:R-:W-:-:S02]  /*0ba0*/  @!P1 IMAD R8, R12, c[0x0][0x194], R13 ;  /* 0x000065000c089a24 */ /* 0x000fc400078e020d */
[----:B------:R-:W-:-:S04]  /*0bb0*/  @!P1 IMAD.WIDE.U32 R12, R12, c[0x0][0x190], R26 ;  /* 0x000064000c0c9a25 */ /* 0x000fc800078e001a */
[----:B------:R-:W-:Y:S01]  /*0bc0*/  IMAD R3, R14, c[0x0][0x1a4], R3 ;  /* 0x000069000e037a24 */ /* 0x000fe200078e0203 */
[----:B------:R-:W-:Y:S01]  /*0bd0*/  @!P1 LEA R28, P3, R12, c[0x0][0x160], 0x1 ;  /* 0x000058000c1c9a11 */ /* 0x000fe200078608ff */
[----:B------:R-:W-:Y:S01]  /*0be0*/  @!P1 IMAD.IADD R8, R13, 0x1, R8 ;  /* 0x000000010d089824 */ /* 0x000fe200078e0208 */
[----:B------:R-:W-:Y:S01]  /*0bf0*/  SHF.R.S32.HI R13, RZ, 0x1f, R214 ;  /* 0x0000001fff0d7819 */ /* 0x000fe200000114d6 */
[----:B------:R-:W-:Y:S01]  /*0c00*/  @!P0 IMAD.IADD R6, R11, 0x1, R6 ;  /* 0x000000010b068824 */ /* 0x000fe200078e0206 */
[----:B------:R-:W-:Y:S01]  /*0c10*/  IADD3.X R25, R4, R23, R3, P6, !PT ;  /* 0x0000001704197210 */ /* 0x000fe200037fe403 */
[----:B------:R-:W-:Y:S01]  /*0c20*/  IMAD.MOV.U32 R4, RZ, RZ, c[0x0][0x198] ;  /* 0x00006600ff047624 */ /* 0x000fe200078e00ff */
[----:B------:R-:W-:Y:S01]  /*0c30*/  @!P1 LEA.HI.X R29, R12, c[0x0][0x164], R8, 0x1, P3 ;  /* 0x000059000c1d9a11 */ /* 0x000fe200018f0c08 */
[----:B------:R-:W-:Y:S01]  /*0c40*/  IMAD.MOV.U32 R3, RZ, RZ, 0x6 ;  /* 0x00000006ff037424 */ /* 0x000fe200078e00ff */
[----:B------:R-:W-:Y:S01]  /*0c50*/  @!P0 LEA.HI.X R19, R10, c[0x0][0x164], R6, 0x1, P5 ;  /* 0x000059000a138a11 */ /* 0x000fe200028f0c06 */
[----:B------:R-:W-:Y:S01]  /*0c60*/  IMAD R2, R99, -0x40, R100 ;  /* 0xffffffc063027824 */ /* 0x000fe200078e0264 */
[----:B------:R-:W-:Y:S01]  /*0c70*/  SHF.R.S32.HI R10, RZ, 0x1f, R99 ;  /* 0x0000001fff0a7819 */ /* 0x000fe20000011463 */
[----:B------:R-:W-:Y:S01]  /*0c80*/  IMAD R219, R13, c[0x0][0x1b0], RZ ;  /* 0x00006c000ddb7a24 */ /* 0x000fe200078e02ff */
[----:B------:R-:W-:Y:S01]  /*0c90*/  SHF.L.U64.HI R6, R4, R3, c[0x0][0x19c] ;  /* 0x0000670004067619 */ /* 0x000fe20000010203 */
[----:B------:R-:W-:Y:S01]  /*0ca0*/  IMAD.SHL.U32 R210, R210, 0x2, RZ ;  /* 0x00000002d2d27824 */ /* 0x000fe200078e00ff */
[-C--:B------:R-:W-:Y:S01]  /*0cb0*/  ISETP.GE.AND P6, PT, R14, R2.reuse, PT ;  /* 0x000000020e00720c */ /* 0x080fe20003fc6270 */
[C---:B------:R-:W-:Y:S01]  /*0cc0*/  IMAD R219, R214.reuse, c[0x0][0x1b4], R219 ;  /* 0x00006d00d6db7a24 */ /* 0x040fe200078e02db */
[CC--:B------:R-:W-:Y:S01]  /*0cd0*/  ISETP.GE.AND P3, PT, R7.reuse, R2.reuse, PT ;  /* 0x000000020700720c */ /* 0x0c0fe20003f66270 */
[----:B------:R-:W-:Y:S01]  /*0ce0*/  IMAD.WIDE.U32 R216, R214, c[0x0][0x1b0], R216 ;  /* 0x00006c00d6d87a25 */ /* 0x000fe200078e00d8 */
[----:B------:R-:W-:Y:S01]  /*0cf0*/  ISETP.GE.AND P5, PT, R7, R2, PT ;  /* 0x000000020700720c */ /* 0x000fe20003fa6270 */
[----:B------:R-:W-:Y:S01]  /*0d00*/  @!PT LDS RZ, [RZ] ;  /* 0x00000000fffff984 */ /* 0x000fe20000000800 */
[----:B------:R-:W-:Y:S01]  /*0d10*/  @!PT LDS RZ, [RZ] ;  /* 0x00000000fffff984 */ /* 0x000fe20000000800 */
[----:B------:R-:W-:Y:S01]  /*0d20*/  @!PT LDS RZ, [RZ] ;  /* 0x00000000fffff984 */ /* 0x000fe20000000800 */
[----:B------:R1:W-:Y:S01]  /*0d30*/  @!P4 LDGSTS.E.BYPASS.LTC128B.128 [R210], [R20.64] ;  /* 0x0000000014d2cfae */ /* 0x0003e2000b901d48 */
[CC--:B------:R-:W-:Y:S01]  /*0d40*/  LEA.HI R12, R9.reuse, R96.reuse, RZ, 0x4 ;  /* 0x00000060090c7211 */ /* 0x0c0fe200078f20ff */
[----:B------:R-:W-:Y:S01]  /*0d50*/  IMAD.SHL.U32 R97, R4, 0x40, RZ ;  /* 0x0000004004617824 */ /* 0x000fe200078e00ff */
[----:B------:R-:W-:Y:S01]  /*0d60*/  LEA.HI R9, R9, R96, RZ, 0x5 ;  /* 0x0000006009097211 */ /* 0x000fe200078f28ff */
[----:B------:R-:W-:Y:S01]  /*0d70*/  IMAD R7, R6, R99, RZ ;  /* 0x0000006306077224 */ /* 0x000fe200078e02ff */
[----:B------:R1:W-:Y:S01]  /*0d80*/  @!P4 LDGSTS.E.BYPASS.LTC128B.128 [R210+0x2000], [R20.64+0x80] ;  /* 0x0200008014d2cfae */ /* 0x0003e2000b901d48 */
[----:B------:R-:W-:Y:S01]  /*0d90*/  IMAD.IADD R219, R217, 0x1, R219 ;  /* 0x00000001d9db7824 */ /* 0x000fe200078e02db */
[----:B------:R-:W-:Y:S01]  /*0da0*/  SHF.R.S32.HI R11, RZ, 0x4, R12 ;  /* 0x00000004ff0b7819 */ /* 0x000fe2000001140c */
[----:B------:R-:W-:Y:S01]  /*0db0*/  IMAD.MOV.U32 R218, RZ, RZ, R216 ;  /* 0x000000ffffda7224 */ /* 0x000fe200078e00d8 */
[----:B------:R1:W-:Y:S01]  /*0dc0*/  @!P4 LDGSTS.E.BYPASS.LTC128B.128 [R210+0x4000], [R20.64+0x100] ;  /* 0x0400010014d2cfae */ /* 0x0003e2000b901d48 */
[----:B------:R-:W-:Y:S01]  /*0dd0*/  IMAD R7, R10, R97, R7 ;  /* 0x000000610a077224 */ /* 0x000fe200078e0207 */
[----:B------:R-:W-:Y:S01]  /*0de0*/  LEA.HI R8, R12, R11, RZ, 0x1 ;  /* 0x0000000b0c087211 */ /* 0x000fe200078f08ff */
[----:B------:R-:W-:Y:S01]  /*0df0*/  IMAD.MOV.U32 R3, RZ, RZ, c[0x0][0x19c] ;  /* 0x00006700ff037624 */ /* 0x000fe200078e00ff */
[----:B------:R2:W-:Y:S01]  /*0e00*/  @!P2 LDGSTS.E.BYPASS.LTC128B.128 [R210+0x800], [R16.64] ;  /* 0x0080000010d2afae */ /* 0x0005e2000b901d48 */
[----:B------:R-:W-:Y:S01]  /*0e10*/  IMAD R13, R13, c[0x0][0x1b8], RZ ;  /* 0x00006e000d0d7a24 */ /* 0x000fe200078e02ff */
[----:B------:R-:W-:Y:S01]  /*0e20*/  LOP3.LUT R8, R8, 0xfffffffe, RZ, 0xc0, !PT ;  /* 0xfffffffe08087812 */ /* 0x000fe200078ec0ff */
[----:B------:R-:W-:Y:S01]  /*0e30*/  IMAD R10, R10, c[0x0][0x1a0], RZ ;  /* 0x000068000a0a7a24 */ /* 0x000fe200078e02ff */
[----:B------:R2:W-:Y:S01]  /*0e40*/  @!P2 LDGSTS.E.BYPASS.LTC128B.128 [R210+0x2800], [R16.64+0x80] ;  /* 0x0280008010d2afae */ /* 0x0005e2000b901d48 */
[----:B------:R-:W-:-:S02]  /*0e50*/  IMAD R13, R214, c[0x0][0x1bc], R13 ;  /* 0x00006f00d60d7a24 */ /* 0x000fc400078e020d */
[----:B------:R-:W-:Y:S01]  /*0e60*/  IMAD.IADD R8, R11, 0x1, -R8 ;  /* 0x000000010b087824 */ /* 0x000fe200078e0a08 */
[----:B------:R2:W-:Y:S01]  /*0e70*/  @!P2 LDGSTS.E.BYPASS.LTC128B.128 [R210+0x4800], [R16.64+0x100] ;  /* 0x0480010010d2afae */ /* 0x0005e2000b901d48 */
[----:B------:R-:W-:Y:S01]  /*0e80*/  ISETP.GE.AND P2, PT, R5, R2, PT ;  /* 0x000000020500720c */ /* 0x000fe20003f46270 */
[----:B------:R-:W-:Y:S02]  /*0e90*/  IMAD.WIDE.U32 R214, R214, c[0x0][0x1b8], R24 ;  /* 0x00006e00d6d67a25 */ /* 0x000fe400078e0018 */
[----:B------:R3:W-:Y:S02]  /*0ea0*/  @!P0 LDGSTS.E.BYPASS.LTC128B.128 [R210+0x1000], [R18.64] ;  /* 0x0100000012d28fae */ /* 0x0007e4000b901d48 */
[----:B------:R-:W-:Y:S02]  /*0eb0*/  IMAD R10, R99, c[0x0][0x1a4], R10 ;  /* 0x00006900630a7a24 */ /* 0x000fe400078e020a */
[----:B------:R3:W-:Y:S01]  /*0ec0*/  @!P0 LDGSTS.E.BYPASS.LTC128B.128 [R210+0x3000], [R18.64+0x80] ;  /* 0x0300008012d28fae */ /* 0x0007e2000b901d48 */
[----:B------:R-:W-:-:S03]  /*0ed0*/  IMAD.IADD R207, R215, 0x1, R13 ;  /* 0x00000001d7cf7824 */ /* 0x000fc600078e020d */
[----:B------:R3:W-:Y:S01]  /*0ee0*/  @!P0 LDGSTS.E.BYPASS.LTC128B.128 [R210+0x5000], [R18.64+0x100] ;  /* 0x0500010012d28fae */ /* 0x0007e2000b901d48 */
[----:B-1----:R-:W-:-:S03]  /*0ef0*/  IMAD.WIDE.U32 R20, R99, R97, R218 ;  /* 0x0000006163147225 */ /* 0x002fc600078e00da */
[----:B------:R1:W-:Y:S01]  /*0f00*/  @!P1 LDGSTS.E.BYPASS.LTC128B.128 [R210+0x1800], [R28.64] ;  /* 0x018000001cd29fae */ /* 0x0003e2000b901d48 */
[----:B------:R-:W-:Y:S01]  /*0f10*/  IMAD.IADD R21, R21, 0x1, R7 ;  /* 0x0000000115157824 */ /* 0x000fe200078e0207 */
[C---:B------:R-:W-:Y:S02]  /*0f20*/  @!P6 LEA R26, P4, R20.reuse, c[0x0][0x168], 0x1 ;  /* 0x00005a00141aea11 */ /* 0x040fe400078808ff */
[----:B------:R1:W-:Y:S02]  /*0f30*/  @!P1 LDGSTS.E.BYPASS.LTC128B.128 [R210+0x3800], [R28.64+0x80] ;  /* 0x038000801cd29fae */ /* 0x0003e4000b901d48 */
[----:B------:R-:W-:Y:S02]  /*0f40*/  @!P6 LEA.HI.X R27, R20, c[0x0][0x16c], R21, 0x1, P4 ;  /* 0x00005b00141bea11 */ /* 0x000fe400020f0c15 */
[----:B------:R1:W-:Y:S01]  /*0f50*/  @!P1 LDGSTS.E.BYPASS.LTC128B.128 [R210+0x5800], [R28.64+0x100] ;  /* 0x058001001cd29fae */ /* 0x0003e2000b901d48 */
[----:B------:R-:W-:Y:S02]  /*0f60*/  ISETP.GE.AND P1, PT, R211, R2, PT ;  /* 0x00000002d300720c */ /* 0x000fe40003f26270 */
[----:B--2---:R-:W-:Y:S01]  /*0f70*/  @!P3 LEA R16, P0, R4, R20, 0x4 ;  /* 0x000000140410b211 */ /* 0x004fe200078020ff */
[----:B------:R2:W-:Y:S01]  /*0f80*/  @!P6 LDGSTS.E.BYPASS.LTC128B.128 [R210+0x6000], [R26.64] ;  /* 0x060000001ad2efae */ /* 0x0005e2000b901d48 */
[----:B------:R-:W-:-:S02]  /*0f90*/  ISETP.GE.AND P4, PT, R5, R2, PT ;  /* 0x000000020500720c */ /* 0x000fc40003f86270 */
[----:B------:R-:W-:Y:S01]  /*0fa0*/  @!P3 LEA.HI.X R7, R4, R21, R3, 0x4, P0 ;  /* 0x000000150407b211 */ /* 0x000fe200000f2403 */
[----:B------:R2:W-:Y:S01]  /*0fb0*/  @!P6 LDGSTS.E.BYPASS.LTC128B.128 [R210+0x8000], [R26.64+0x80] ;  /* 0x080000801ad2efae */ /* 0x0005e2000b901d48 */
[----:B------:R-:W-:Y:S02]  /*0fc0*/  @!P3 LEA R22, P0, R16, c[0x0][0x168], 0x1 ;  /* 0x00005a001016ba11 */ /* 0x000fe400078008ff */
[----:B------:R-:W-:Y:S01]  /*0fd0*/  LOP3.LUT R5, R12, 0xfffffff0, RZ, 0xc0, !PT ;  /* 0xfffffff00c057812 */ /* 0x000fe200078ec0ff */
[----:B------:R2:W-:Y:S01]  /*0fe0*/  @!P6 LDGSTS.E.BYPASS.LTC128B.128 [R210+0xa000], [R26.64+0x100] ;  /* 0x0a0001001ad2efae */ /* 0x0005e2000b901d48 */
[----:B------:R-:W-:Y:S01]  /*0ff0*/  @!P3 LEA.HI.X R23, R16, c[0x0][0x16c], R7, 0x1, P0 ;  /* 0x00005b001017ba11 */ /* 0x000fe200000f0c07 */
[----:B---3--:R-:W-:Y:S01]  /*1000*/  IMAD.WIDE.U32 R18, R4, 0x20, RZ ;  /* 0x0000002004127825 */ /* 0x008fe200078e00ff */
[----:B------:R-:W-:-:S03]  /*1010*/  ISETP.GE.AND P6, PT, R14, R2, PT ;  /* 0x000000020e00720c */ /* 0x000fc60003fc6270 */
[C---:B------:R-:W-:Y:S01]  /*1020*/  IMAD.SHL.U32 R7, R3.reuse, 0x20, RZ ;  /* 0x0000002003077824 */ /* 0x040fe200078e00ff */
[----:B------:R-:W-:Y:S01]  /*1030*/  @!P2 IADD3 R15, P0, R20, R18, RZ ;  /* 0x00000012140fa210 */ /* 0x000fe20007f1e0ff */
[----:B------:R-:W-:Y:S01]  /*1040*/  IMAD.SHL.U32 R14, R14, 0x8, RZ ;  /* 0x000000080e0e7824 */ /* 0x000fe200078e00ff */
[----:B------:R3:W-:Y:S01]  /*1050*/  @!P3 LDGSTS.E.BYPASS.LTC128B.128 [R210+0x6800], [R22.64] ;  /* 0x0680000016d2bfae */ /* 0x0007e2000b901d48 */
[----:B------:R-:W-:Y:S01]  /*1060*/  @!P1 IMAD R11, R3, 0x30, RZ ;  /* 0x00000030030b9824 */ /* 0x000fe200078e02ff */
[----:B------:R-:W-:Y:S01]  /*1070*/  @!P2 IADD3.X R12, R21, R19, R7, P0, !PT ;  /* 0x00000013150ca210 */ /* 0x000fe200007fe407 */
[----:B------:R-:W-:Y:S01]  /*1080*/  @!P1 IMAD.WIDE.U32 R20, R4, 0x30, R20 ;  /* 0x0000003004149825 */ /* 0x000fe200078e0014 */
[----:B------:R-:W-:Y:S01]  /*1090*/  LOP3.LUT R14, R205, 0x8, R14, 0xf8, !PT ;  /* 0x00000008cd0e7812 */ /* 0x000fe200078ef80e */
[----:B------:R3:W-:Y:S01]  /*10a0*/  @!P3 LDGSTS.E.BYPASS.LTC128B.128 [R210+0x8800], [R22.64+0x80] ;  /* 0x0880008016d2bfae */ /* 0x0007e2000b901d48 */
[----:B------:R-:W-:Y:S01]  /*10b0*/  SHF.R.U32.HI R205, RZ, 0x3, R205 ;  /* 0x00000003ffcd7819 */ /* 0x000fe200000116cd */
[----:B------:R-:W-:Y:S01]  /*10c0*/  @!P1 IMAD.IADD R11, R21, 0x1, R11 ;  /* 0x00000001150b9824 */ /* 0x000fe200078e020b */
[C---:B------:R-:W-:Y:S01]  /*10d0*/  @!P2 LEA R16, P0, R15.reuse, c[0x0][0x168], 0x1 ;  /* 0x00005a000f10aa11 */ /* 0x040fe200078008ff */
[----:B------:R3:W-:Y:S01]  /*10e0*/  @!P3 LDGSTS.E.BYPASS.LTC128B.128 [R210+0xa800], [R22.64+0x100] ;  /* 0x0a80010016d2bfae */ /* 0x0007e2000b901d48 */
[----:B------:R-:W-:Y:S01]  /*10f0*/  LOP3.LUT R205, R14, R205, RZ, 0x3c, !PT ;  /* 0x000000cd0ecd7212 */ /* 0x000fe200078e3cff */
[----:B------:R-:W-:Y:S01]  /*1100*/  IMAD.IADD R18, R96, 0x1, -R5 ;  /* 0x0000000160127824 */ /* 0x000fe200078e0a05 */
[----:B------:R-:W-:-:S02]  /*1110*/  @!P2 LEA.HI.X R17, R15, c[0x0][0x16c], R12, 0x1, P0 ;  /* 0x00005b000f11aa11 */ /* 0x000fc400000f0c0c */
[----:B------:R-:W-:Y:S01]  /*1120*/  @!P1 LEA R14, P0, R20, c[0x0][0x168], 0x1 ;  /* 0x00005a00140e9a11 */ /* 0x000fe200078008ff */
[----:B------:R-:W-:Y:S01]  /*1130*/  IMAD R205, R8, 0x200, R205 ;  /* 0x0000020008cd7824 */ /* 0x000fe200078e02cd */
[----:B------:R-:W-:Y:S01]  /*1140*/  SHF.R.S32.HI R7, RZ, 0x1f, R18 ;  /* 0x0000001fff077819 */ /* 0x000fe20000011412 */
[----:B------:R4:W-:Y:S01]  /*1150*/  @!P2 LDGSTS.E.BYPASS.LTC128B.128 [R210+0x7000], [R16.64] ;  /* 0x0700000010d2afae */ /* 0x0009e2000b901d48 */
[----:B------:R-:W-:Y:S01]  /*1160*/  @!P1 LEA.HI.X R15, R20, c[0x0][0x16c], R11, 0x1, P0 ;  /* 0x00005b00140f9a11 */ /* 0x000fe200000f0c0b */
[----:B------:R-:W-:Y:S01]  /*1170*/  IMAD.SHL.U32 R11, R8, 0x8, RZ ;  /* 0x00000008080b7824 */ /* 0x000fe200078e00ff */
[----:B------:R-:W-:Y:S01]  /*1180*/  LEA.HI R7, R7, R18, RZ, 0x3 ;  /* 0x0000001207077211 */ /* 0x000fe200078f18ff */
[----:B------:R4:W-:Y:S01]  /*1190*/  @!P2 LDGSTS.E.BYPASS.LTC128B.128 [R210+0x9000], [R16.64+0x80] ;  /* 0x0900008010d2afae */ /* 0x0009e2000b901d48 */
[----:B------:R-:W-:Y:S01]  /*11a0*/  ISETP.GE.AND P3, PT, R211, R2, PT ;  /* 0x00000002d300720c */ /* 0x000fe20003f66270 */
[----:B------:R-:W-:Y:S01]  /*11b0*/  IMAD.MOV.U32 R2, RZ, RZ, c[0x0][0x1a0] ;  /* 0x00006800ff027624 */ /* 0x000fe200078e00ff */
[C---:B------:R-:W-:Y:S01]  /*11c0*/  LOP3.LUT R5, R7.reuse, 0xfffffff8, RZ, 0xc0, !PT ;  /* 0xfffffff807057812 */ /* 0x040fe200078ec0ff */
[----:B------:R4:W-:Y:S01]  /*11d0*/  @!P2 LDGSTS.E.BYPASS.LTC128B.128 [R210+0xb000], [R16.64+0x100] ;  /* 0x0b00010010d2afae */ /* 0x0009e2000b901d48 */
[----:B------:R-:W-:-:S02]  /*11e0*/  IMAD.SHL.U32 R101, R7, 0x40, RZ ;  /* 0x0000004007657824 */ /* 0x000fc400078e00ff */
[----:B------:R-:W-:Y:S01]  /*11f0*/  IMAD.WIDE.U32 R24, R2, 0x20, RZ ;  /* 0x0000002002187825 */ /* 0x000fe200078e00ff */
[----:B------:R5:W-:Y:S02]  /*1200*/  @!P1 LDGSTS.E.BYPASS.LTC128B.128 [R210+0x7800], [R14.64] ;  /* 0x078000000ed29fae */ /* 0x000be4000b901d48 */
[----:B------:R-:W-:Y:S01]  /*1210*/  LOP3.LUT R101, R101, 0xfffffe00, RZ, 0xc0, !PT ;  /* 0xfffffe0065657812 */ /* 0x000fe200078ec0ff */
[----:B------:R-:W-:Y:S01]  /*1220*/  IMAD.IADD R5, R18, 0x1, -R5 ;  /* 0x0000000112057824 */ /* 0x000fe200078e0a05 */
[----:B------:R5:W-:Y:S01]  /*1230*/  @!P1 LDGSTS.E.BYPASS.LTC128B.128 [R210+0x9800], [R14.64+0x80] ;  /* 0x098000800ed29fae */ /* 0x000be2000b901d48 */
[----:B------:R-:W-:-:S03]  /*1240*/  IMAD.WIDE.U32 R18, R99, c[0x0][0x1a0], RZ ;  /* 0x0000680063127a25 */ /* 0x000fc600078e00ff */
[----:B------:R5:W-:Y:S01]  /*1250*/  @!P1 LDGSTS.E.BYPASS.LTC128B.128 [R210+0xb800], [R14.64+0x100] ;  /* 0x0b8001000ed29fae */ /* 0x000be2000b901d48 */
[----:B------:R-:W-:Y:S02]  /*1260*/  IMAD.SHL.U32 R12, R5, 0x40, RZ ;  /* 0x00000040050c7824 */ /* 0x000fe400078e00ff */
[----:B------:R-:W-:Y:S01]  /*1270*/  IMAD.IADD R10, R19, 0x1, R10 ;  /* 0x00000001130a7824 */ /* 0x000fe200078e020a */
[----:B------:R-:W0:Y:S01]  /*1280*/  LDGDEPBAR ;  /* 0x00000000000079af */ /* 0x000e220000000000 */
[----:B------:R-:W-:Y:S01]  /*1290*/  @!P3 IMAD R8, R133, 0x30, RZ ;  /* 0x000000308508b824 */ /* 0x000fe200078e02ff */
[----:B------:R-:W-:Y:S01]  /*12a0*/  LOP3.LUT R12, R12, 0x1c0, RZ, 0xc0, !PT ;  /* 0x000001c00c0c7812 */ /* 0x000fe200078ec0ff */
[----:B------:R-:W-:-:S03]  /*12b0*/  IMAD.SHL.U32 R205, R205, 0x2, RZ ;  /* 0x00000002cdcd7824 */ /* 0x000fc600078e00ff */
[----:B------:R-:W-:Y:S02]  /*12c0*/  LOP3.LUT R11, R12, 0x8, R11, 0xf8, !PT ;  /* 0x000000080c0b7812 */ /* 0x000fe400078ef80b */
[----:B------:R-:W-:Y:S02]  /*12d0*/  SHF.R.U32.HI R98, RZ, 0x3, R12 ;  /* 0x00000003ff627819 */ /* 0x000fe4000001160c */
[C---:B------:R-:W-:Y:S02]  /*12e0*/  LEA R12, P0, R18.reuse, R214, 0x6 ;  /* 0x000000d6120c7211 */ /* 0x040fe400078030ff */
[----:B------:R-:W-:Y:S01]  /*12f0*/  LOP3.LUT R98, R11, R98, RZ, 0x3c, !PT ;  /* 0x000000620b627212 */ /* 0x000fe200078e3cff */
[----:B------:R-:W-:Y:S01]  /*1300*/  IMAD.SHL.U32 R11, R133, 0x20, RZ ;  /* 0x00000020850b7824 */ /* 0x000fe200078e00ff */
[----:B------:R-:W-:Y:S02]  /*1310*/  LEA.HI.X R13, R18, R207, R10, 0x6, P0 ;  /* 0x000000cf120d7211 */ /* 0x000fe400000f340a */
[----:B------:R-:W-:Y:S01]  /*1320*/  @!P5 LEA R19, P1, R2, R12, 0x4 ;  /* 0x0000000c0213d211 */ /* 0x000fe200078220ff */
[----:B------:R-:W-:Y:S01]  /*1330*/  IMAD.IADD R200, R101, 0x1, R98 ;  /* 0x0000000165c87824 */ /* 0x000fe200078e0262 */
[----:B----4-:R-:W-:Y:S01]  /*1340*/  @!P4 IADD3 R16, P0, R12, R24, RZ ;  /* 0x000000180c10c210 */ /* 0x010fe20007f1e0ff */
[C---:B---3--:R-:W-:Y:S01]  /*1350*/  @!P3 IMAD.WIDE.U32 R22, R2.reuse, 0x30, R12 ;  /* 0x000000300216b825 */ /* 0x048fe200078e000c */
[----:B------:R-:W-:-:S02]  /*1360*/  @!P5 LEA.HI.X R10, R2, R13, R133, 0x4, P1 ;  /* 0x0000000d020ad211 */ /* 0x000fc400008f2485 */
[----:B------:R-:W-:Y:S01]  /*1370*/  @!P5 LEA R18, P1, R19, c[0x0][0x170], 0x1 ;  /* 0x00005c001312da11 */ /* 0x000fe200078208ff */
[----:B------:R-:W-:Y:S01]  /*1380*/  @!P3 IMAD.IADD R8, R23, 0x1, R8 ;  /* 0x000000011708b824 */ /* 0x000fe200078e0208 */
[----:B------:R-:W-:-:S04]  /*1390*/  DEPBAR.LE SB0, 0x0 ;  /* 0x000080000000791a */ /* 0x000fc80000000000 */
[----:B------:R-:W-:Y:S01]  /*13a0*/  BAR.SYNC.DEFER_BLOCKING 0x0 ;  /* 0x0000000000007b1d */ /* 0x000fe20000010000 */
[----:B------:R-:W-:Y:S02]  /*13b0*/  @!P5 LEA.HI.X R19, R19, c[0x0][0x174], R10, 0x1, P1 ;  /* 0x00005d001313da11 */ /* 0x000fe400008f0c0a */
[----:B------:R-:W-:Y:S02]  /*13c0*/  @!P6 LEA R20, P2, R12, c[0x0][0x170], 0x1 ;  /* 0x00005c000c14ea11 */ /* 0x000fe400078408ff */
[----:B------:R-:W-:Y:S02]  /*13d0*/  @!P4 IADD3.X R11, R13, R25, R11, P0, !PT ;  /* 0x000000190d0bc210 */ /* 0x000fe400007fe40b */
[----:B------:R-:W-:Y:S02]  /*13e0*/  @!P4 LEA R24, P1, R16, c[0x0][0x170], 0x1 ;  /* 0x00005c001018ca11 */ /* 0x000fe400078208ff */
[----:B------:R-:W-:Y:S02]  /*13f0*/  @!P3 LEA R10, P0, R22, c[0x0][0x170], 0x1 ;  /* 0x00005c00160aba11 */ /* 0x000fe400078008ff */
[----:B------:R-:W-:-:S02]  /*1400*/  @!P6 LEA.HI.X R21, R12, c[0x0][0x174], R13, 0x1, P2 ;  /* 0x00005d000c15ea11 */ /* 0x000fc400010f0c0d */
[----:B------:R-:W-:Y:S02]  /*1410*/  @!P4 LEA.HI.X R25, R16, c[0x0][0x174], R11, 0x1, P1 ;  /* 0x00005d001019ca11 */ /* 0x000fe400008f0c0b */
[----:B------:R-:W-:Y:S02]  /*1420*/  @!P3 LEA.HI.X R11, R22, c[0x0][0x174], R8, 0x1, P0 ;  /* 0x00005d00160bba11 */ /* 0x000fe400000f0c08 */
[----:B------:R-:W-:Y:S02]  /*1430*/  SHF.R.S32.HI R8, RZ, 0x5, R9 ;  /* 0x00000005ff087819 */ /* 0x000fe40000011409 */
[----:B------:R-:W-:-:S03]  /*1440*/  IADD3 R203, R205, 0x6020, RZ ;  /* 0x00006020cdcb7810 */ /* 0x000fc60007ffe0ff */
[----:B------:R-:W-:Y:S01]  /*1450*/  IMAD R7, R8, 0x400, R101 ;  /* 0x0000040008077824 */ /* 0x000fe200078e0265 */
[----:B------:R-:W-:Y:S01]  /*1460*/  R2P PR, R5, 0x6 ;  /* 0x0000000605007804 */ /* 0x000fe20000000000 */
[----:B------:R-:W-:Y:S01]  /*1470*/  @P6 STS.128 [R210+0xc000], RZ ;  /* 0x00c000ffd2006388 */ /* 0x000fe20000000c00 */
[----:B------:R-:W-:Y:S02]  /*1480*/  IMAD.MOV.U32 R5, RZ, RZ, 0x20 ;  /* 0x00000020ff057424 */ /* 0x000fe400078e00ff */
[----:B------:R-:W-:Y:S01]  /*1490*/  IMAD.IADD R206, R98, 0x1, R7 ;  /* 0x0000000162ce7824 */ /* 0x000fe200078e0207 */
[----:B------:R-:W-:Y:S01]  /*14a0*/  @P6 STS.128 [R210+0xe000], RZ ;  /* 0x00e000ffd2006388 */ /* 0x000fe20000000c00 */
[----:B------:R-:W-:Y:S01]  /*14b0*/  IMAD.MOV.U32 R7, RZ, RZ, 0x10 ;  /* 0x00000010ff077424 */ /* 0x000fe200078e00ff */
[----:B------:R-:W-:Y:S01]  /*14c0*/  SEL R5, R5, 0xffffffe0, !P2 ;  /* 0xffffffe005057807 */ /* 0x000fe20005000000 */
[----:B------:R-:W-:Y:S01]  /*14d0*/  IMAD.SHL.U32 R206, R206, 0x2, RZ ;  /* 0x00000002cece7824 */ /* 0x000fe200078e00ff */
[----:B------:R-:W-:Y:S02]  /*14e0*/  @P6 STS.128 [R210+0x10000], RZ ;  /* 0x010000ffd2006388 */ /* 0x000fe40000000c00 */
[----:B------:R-:W-:Y:S01]  /*14f0*/  SEL R7, R7, 0xfffffff0, !P1 ;  /* 0xfffffff007077807 */ /* 0x000fe20004800000 */
[----:B------:R-:W-:Y:S01]  /*1500*/  IMAD R202, R5, 0x2, R206 ;  /* 0x0000000205ca7824 */ /* 0x000fe200078e02ce */
[----:B------:R-:W-:Y:S01]  /*1510*/  @!PT LDS RZ, [RZ] ;  /* 0x00000000fffff984 */ /* 0x000fe20000000800 */
[----:B------:R-:W-:Y:S01]  /*1520*/  @!PT LDS RZ, [RZ] ;  /* 0x00000000fffff984 */ /* 0x000fe20000000800 */
[----:B------:R-:W-:Y:S01]  /*1530*/  @!PT LDS RZ, [RZ] ;  /* 0x00000000fffff984 */ /* 0x000fe20000000800 */
[----:B------:R3:W-:Y:S01]  /*1540*/  @!P6 LDGSTS.E.BYPASS.LTC128B.128 [R210+0xc000], [R20.64] ;  /* 0x0c00000014d2efae */ /* 0x0007e2000b901d48 */
[----:B------:R-:W-:-:S02]  /*1550*/  R2P PR, R0, 0x6 ;  /* 0x0000000600007804 */ /* 0x000fc40000000000 */
[----:B------:R-:W-:Y:S01]  /*1560*/  IADD3 R0, R205, 0x6000, RZ ;  /* 0x00006000cd007810 */ /* 0x000fe20007ffe0ff */
[----:B------:R3:W-:Y:S01]  /*1570*/  @!P6 LDGSTS.E.BYPASS.LTC128B.128 [R210+0xe000], [R20.64+0x80] ;  /* 0x0e00008014d2efae */ /* 0x0007e2000b901d48 */
[----:B------:R-:W-:-:S03]  /*1580*/  IMAD R204, R7, 0x2, R206 ;  /* 0x0000000207cc7824 */ /* 0x000fc600078e02ce */
[----:B------:R3:W-:Y:S01]  /*1590*/  @!P6 LDGSTS.E.BYPASS.LTC128B.128 [R210+0x10000], [R20.64+0x100] ;  /* 0x1000010014d2efae */ /* 0x0007e2000b901d48 */
[----:B------:R-:W-:-:S03]  /*15a0*/  IMAD R201, R5, 0x2, R204 ;  /* 0x0000000205c97824 */ /* 0x000fc600078e02cc */
[----:B------:R-:W-:Y:S02]  /*15b0*/  @P5 STS.128 [R210+0xc800], RZ ;  /* 0x00c800ffd2005388 */ /* 0x000fe40000000c00 */
[----:B------:R-:W-:Y:S01]  /*15c0*/  @P1 IADD3 R203, R0, -0x20, RZ ;  /* 0xffffffe000cb1810 */ /* 0x000fe20007ffe0ff */
[----:B------:R-:W-:Y:S01]  /*15d0*/  IMAD.MOV.U32 R0, RZ, RZ, 0x40 ;  /* 0x00000040ff007424 */ /* 0x000fe200078e00ff */
[----:B------:R-:W-:Y:S02]  /*15e0*/  @P5 STS.128 [R210+0xe800], RZ ;  /* 0x00e800ffd2005388 */ /* 0x000fe40000000c00 */
[C---:B------:R-:W-:Y:S02]  /*15f0*/  IADD3 R195, R203.reuse, 0x800, RZ ;  /* 0x00000800cbc37810 */ /* 0x040fe40007ffe0ff */
[----:B------:R-:W-:Y:S01]  /*1600*/  @P5 STS.128 [R210+0x10800], RZ ;  /* 0x010800ffd2005388 */ /* 0x000fe20000000c00 */
[----:B------:R-:W-:Y:S02]  /*1610*/  SEL R0, R0, 0xffffffc0, !P2 ;  /* 0xffffffc000007807 */ /* 0x000fe40005000000 */
        /* <DEDUP_REMOVED lines=10> */
[----:B------:R-:W-:-:S02]  /*16c0*/  IADD3 R190, R203, 0x2800, RZ ;  /* 0x00002800cbbe7810 */ /* 0x000fc40007ffe0ff */
[----:B------:R4:W-:Y:S01]  /*16d0*/  @!P5 LDGSTS.E.BYPASS.LTC128B.128 [R210+0x10800], [R18.64+0x100] ;  /* 0x1080010012d2dfae */ /* 0x0009e2000b901d48 */
[C---:B------:R-:W-:Y:S02]  /*16e0*/  IADD3 R189, R203.reuse, 0x3000, RZ ;  /* 0x00003000cbbd7810 */ /* 0x040fe40007ffe0ff */
[C---:B------:R-:W-:Y:S01]  /*16f0*/  IADD3 R188, R203.reuse, 0x3800, RZ ;  /* 0x00003800cbbc7810 */ /* 0x040fe20007ffe0ff */
[----:B------:R-:W-:Y:S01]  /*1700*/  @P4 STS.128 [R210+0xd000], RZ ;  /* 0x00d000ffd2004388 */ /* 0x000fe20000000c00 */
[C---:B------:R-:W-:Y:S02]  /*1710*/  IADD3 R187, R203.reuse, 0x4000, RZ ;  /* 0x00004000cbbb7810 */ /* 0x040fe40007ffe0ff */
[C---:B------:R-:W-:Y:S01]  /*1720*/  IADD3 R186, R203.reuse, 0x4800, RZ ;  /* 0x00004800cbba7810 */ /* 0x040fe20007ffe0ff */
[----:B------:R-:W-:Y:S01]  /*1730*/  @P4 STS.128 [R210+0xf000], RZ ;  /* 0x00f000ffd2004388 */ /* 0x000fe20000000c00 */
[C---:B------:R-:W-:Y:S02]  /*1740*/  IADD3 R185, R203.reuse, 0x5000, RZ ;  /* 0x00005000cbb97810 */ /* 0x040fe40007ffe0ff */
[----:B------:R-:W-:Y:S01]  /*1750*/  IADD3 R184, R203, 0x5800, RZ ;  /* 0x00005800cbb87810 */ /* 0x000fe20007ffe0ff */
        /* <DEDUP_REMOVED lines=16> */
[----:B-----5:R-:W-:Y:S04]  /*1860*/  LDSM.16.M88.4 R12, [R206] ;  /* 0x00000000ce0c783b */ /* 0x020fe80000000200 */
[----:B---3--:R-:W3:Y:S04]  /*1870*/  LDSM.16.M88.4 R20, [R205+0x6000] ;  /* 0x00600000cd14783b */ /* 0x008ee80000000200 */
[----:B------:R-:W-:Y:S04]  /*1880*/  LDSM.16.M88.4 R36, [R204] ;  /* 0x00000000cc24783b */ /* 0x000fe80000000200 */
[----:B----4-:R-:W-:Y:S04]  /*1890*/  LDSM.16.M88.4 R16, [R203] ;  /* 0x00000000cb10783b */ /* 0x010fe80000000200 */
[----:B------:R-:W4:Y:S04]  /*18a0*/  LDSM.16.M88.4 R44, [R205+0x6800] ;  /* 0x00680000cd2c783b */ /* 0x000f280000000200 */
[----:B------:R-:W5:Y:S04]  /*18b0*/  LDSM.16.M88.4 R56, [R205+0x7000] ;  /* 0x00700000cd38783b */ /* 0x000f680000000200 */
[----:B-1----:R-:W1:Y:S04]  /*18c0*/  LDSM.16.M88.4 R28, [R205+0x7800] ;  /* 0x00780000cd1c783b */ /* 0x002e680000000200 */
[----:B------:R-:W-:Y:S04]  /*18d0*/  LDSM.16.M88.4 R72, [R202] ;  /* 0x00000000ca48783b */ /* 0x000fe80000000200 */
[----:B--2---:R-:W2:Y:S04]  /*18e0*/  LDSM.16.M88.4 R24, [R199+0x6000] ;  /* 0x00600000c718783b */ /* 0x004ea80000000200 */
[----:B------:R-:W1:Y:S04]  /*18f0*/  LDSM.16.M88.4 R52, [R203+0x800] ;  /* 0x00080000cb34783b */ /* 0x000e680000000200 */
[----:B------:R-:W1:Y:S01]  /*1900*/  LDSM.16.M88.4 R48, [R203+0x1000] ;  /* 0x00100000cb30783b */ /* 0x000e620000000200 */
[C---:B---3--:R-:W-:Y:S03]  /*1910*/  HMMA.16816.F32 R8, R12.reuse, R20, RZ ;  /* 0x000000140c08723c */ /* 0x048fe600000018ff */
[----:B------:R-:W3:Y:S04]  /*1920*/  LDSM.16.M88.4 R40, [R203+0x1800] ;  /* 0x00180000cb28783b */ /* 0x000ee80000000200 */
[----:B------:R-:W-:Y:S01]  /*1930*/  LDSM.16.M88.4 R80, [R199+0x6800] ;  /* 0x00680000c750783b */ /* 0x000fe20000000200 */
[C---:B------:R-:W-:Y:S03]  /*1940*/  HMMA.16816.F32 R20, R12.reuse, R22, RZ ;  /* 0x000000160c14723c */ /* 0x040fe600000018ff */
[----:B------:R-:W-:Y:S04]  /*1950*/  LDSM.16.M88.4 R68, [R199+0x7000] ;  /* 0x00700000c744783b */ /* 0x000fe80000000200 */
[----:B------:R-:W-:Y:S01]  /*1960*/  LDSM.16.M88.4 R64, [R199+0x7800] ;  /* 0x00780000c740783b */ /* 0x000fe20000000200 */
[----:B----4-:R-:W-:Y:S03]  /*1970*/  HMMA.16816.F32 R32, R12, R44, RZ ;  /* 0x0000002c0c20723c */ /* 0x010fe600000018ff */
[----:B------:R-:W-:Y:S04]  /*1980*/  LDSM.16.M88.4 R84, [R202+0x2000] ;  /* 0x00200000ca54783b */ /* 0x000fe80000000200 */
[----:B------:R-:W-:Y:S01]  /*1990*/  LDSM.16.M88.4 R92, [R205+0xa800] ;  /* 0x00a80000cd5c783b */ /* 0x000fe20000000200 */
[----:B------:R-:W-:Y:S03]  /*19a0*/  HMMA.16816.F32 R8, R36, R16, R8 ;  /* 0x000000102408723c */ /* 0x000fe60000001808 */
[----:B------:R-:W-:Y:S04]  /*19b0*/  LDSM.16.M88.4 R88, [R199+0xa000] ;  /* 0x00a00000c758783b */ /* 0x000fe80000000200 */
[----:B------:R-:W0:Y:S01]  /*19c0*/  LDGDEPBAR ;  /* 0x00000000000079af */ /* 0x000e220000000000 */
[C---:B-----5:R-:W-:Y:S08]  /*19d0*/  HMMA.16816.F32 R60, R12.reuse, R56, RZ ;  /* 0x000000380c3c723c */ /* 0x060ff000000018ff */
[C---:B------:R-:W-:Y:S08]  /*19e0*/  HMMA.16816.F32 R44, R12.reuse, R46, RZ ;  /* 0x0000002e0c2c723c */ /* 0x040ff000000018ff */
[C---:B------:R-:W-:Y:S08]  /*19f0*/  HMMA.16816.F32 R56, R12.reuse, R58, RZ ;  /* 0x0000003a0c38723c */ /* 0x040ff000000018ff */
[----:B-1----:R-:W-:Y:S08]  /*1a00*/  HMMA.16816.F32 R76, R12, R28, RZ ;  /* 0x0000001c0c4c723c */ /* 0x002ff000000018ff */
[----:B------:R-:W-:Y:S01]  /*1a10*/  HMMA.16816.F32 R20, R36, R18, R20 ;  /* 0x000000122414723c */ /* 0x000fe20000001814 */
[----:B------:R-:W-:Y:S07]  /*1a20*/  LDSM.16.M88.4 R16, [R192] ;  /* 0x00000000c010783b */ /* 0x000fee0000000200 */
[----:B------:R-:W-:Y:S01]  /*1a30*/  HMMA.16816.F32 R12, R12, R30, RZ ;  /* 0x0000001e0c0c723c */ /* 0x000fe200000018ff */
[----:B------:R-:W1:Y:S07]  /*1a40*/  LDSM.16.M88.4 R28, [R201] ;  /* 0x00000000c91c783b */ /* 0x000e6e0000000200 */
[----:B--2---:R-:W-:Y:S08]  /*1a50*/  HMMA.16816.F32 R8, R72, R24, R8 ;  /* 0x000000184808723c */ /* 0x004ff00000001808 */
[C---:B------:R-:W-:Y:S08]  /*1a60*/  HMMA.16816.F32 R32, R36.reuse, R52, R32 ;  /* 0x000000342420723c */ /* 0x040ff00000001820 */
[C---:B------:R-:W-:Y:S01]  /*1a70*/  HMMA.16816.F32 R44, R36.reuse, R54, R44 ;  /* 0x00000036242c723c */ /* 0x040fe2000000182c */
[----:B------:R-:W-:Y:S07]  /*1a80*/  LDSM.16.M88.4 R52, [R192+0x800] ;  /* 0x00080000c034783b */ /* 0x000fee0000000200 */
[C---:B------:R-:W-:Y:S08]  /*1a90*/  HMMA.16816.F32 R60, R36.reuse, R48, R60 ;  /* 0x00000030243c723c */ /* 0x040ff0000000183c */
[C---:B------:R-:W-:Y:S01]  /*1aa0*/  HMMA.16816.F32 R56, R36.reuse, R50, R56 ;  /* 0x000000322438723c */ /* 0x040fe20000001838 */
[----:B------:R-:W-:Y:S07]  /*1ab0*/  LDSM.16.M88.4 R48, [R192+0x1000] ;  /* 0x00100000c030783b */ /* 0x000fee0000000200 */
[----:B---3--:R-:W-:Y:S08]  /*1ac0*/  HMMA.16816.F32 R76, R36, R40, R76 ;  /* 0x00000028244c723c */ /* 0x008ff0000000184c */
        /* <DEDUP_REMOVED lines=115> */
[----:B------:R-:W4:Y:S03]  /*2200*/  MUFU.TANH R12, R12 ;  /* 0x0000000c000c7308 */ /* 0x000f260000002400 */
        /* <DEDUP_REMOVED lines=9> */
[----:B------:R-:W5:Y:S01]  /*22a0*/  LDSM.16.M88.4 R32, [R199+0xb800] ;  /* 0x00b80000c720783b */ /* 0x000f620000000200 */
[----:B------:R-:W-:Y:S03]  /*22b0*/  HMMA.16816.F32 R80, R52, R10, R80 ;  /* 0x0000000a3450723c */ /* 0x000fe60000001850 */
[----:B------:R-:W1:Y:S01]  /*22c0*/  LDSM.16.M88.4 R8, [R192+0x5800] ;  /* 0x00580000c008783b */ /* 0x000e620000000200 */
[----:B------:R-:W-:-:S04]  /*22d0*/  DEPBAR.LE SB0, 0x0 ;  /* 0x000080000000791a */ /* 0x000fc80000000000 */
[C---:B---3--:R-:W-:Y:S01]  /*22e0*/  HMMA.16816.F32 R76, R40.reuse, R20, R76 ;  /* 0x00000014284c723c */ /* 0x048fe2000000184c */
[----:B------:R-:W3:Y:S07]  /*22f0*/  MUFU.TANH R51, R51 ;  /* 0x0000003300337308 */ /* 0x000eee0000002400 */
[C---:B------:R-:W-:Y:S01]  /*2300*/  HMMA.16816.F32 R56, R40.reuse, R90, R56 ;  /* 0x0000005a2838723c */ /* 0x040fe20000001838 */
[----:B------:R-:W-:Y:S07]  /*2310*/  MUFU.TANH R37, R37 ;  /* 0x0000002500257308 */ /* 0x000fee0000002400 */
[----:B------:R-:W-:Y:S01]  /*2320*/  HMMA.16816.F32 R80, R40, R22, R80 ;  /* 0x000000162850723c */ /* 0x000fe20000001850 */
[----:B------:R-:W-:Y:S06]  /*2330*/  MUFU.TANH R38, R38 ;  /* 0x0000002600267308 */ /* 0x000fec0000002400 */
[----:B------:R-:W-:Y:S01]  /*2340*/  IMAD.SHL.U32 R22, R96, 0x2, RZ ;  /* 0x0000000260167824 */ /* 0x000fe200078e00ff */
[----:B------:R-:W-:Y:S04]  /*2350*/  HMMA.16816.F32 R44, R16, R74, R44 ;  /* 0x0000004a102c723c */ /* 0x000fe8000000182c */
[----:B------:R-:W-:-:S04]  /*2360*/  LOP3.LUT R22, R22, 0x6, RZ, 0xc0, !PT ;  /* 0x0000000616167812 */ /* 0x000fc800078ec0ff */
[C---:B-----5:R-:W-:Y:S01]  /*2370*/  HMMA.16816.F32 R76, R28.reuse, R32, R76 ;  /* 0x000000201c4c723c */ /* 0x060fe2000000184c */
[----:B------:R-:W-:Y:S01]  /*2380*/  IMAD R99, R99, 0x40, R22 ;  /* 0x0000004063637824 */ /* 0x000fe200078e0216 */
[----:B------:R-:W-:Y:S04]  /*2390*/  BAR.SYNC.DEFER_BLOCKING 0x0 ;  /* 0x0000000000007b1d */ /* 0x000fe80000010000 */
[----:B------:R-:W-:Y:S02]  /*23a0*/  ISETP.GE.AND P2, PT, R99, R100, PT ;  /* 0x000000646300720c */ /* 0x000fe40003f46270 */
[----:B------:R-:W-:Y:S02]  /*23b0*/  HMMA.16816.F32 R56, R28, R14, R56 ;  /* 0x0000000e1c38723c */ /* 0x000fe40000001838 */
[----:B------:R-:W-:-:S02]  /*23c0*/  FSEL R49, R49, -INF , !P2 ;  /* 0xff80000031317808 */ /* 0x000fc40005000000 */
[----:B------:R-:W-:-:S03]  /*23d0*/  FSEL R23, R0, -INF , !P2 ;  /* 0xff80000000177808 */ /* 0x000fc60005000000 */
[----:B------:R-:W-:Y:S01]  /*23e0*/  IADD3 R15, R99, 0x9, RZ ;  /* 0x00000009630f7810 */ /* 0x000fe20007ffe0ff */
[----:B------:R-:W-:Y:S01]  /*23f0*/  HMMA.16816.F32 R80, R28, R34, R80 ;  /* 0x000000221c50723c */ /* 0x000fe20000001850 */
[----:B------:R-:W-:Y:S02]  /*2400*/  FMUL.FTZ R20, R46, c[0x0][0x2ec] ;  /* 0x0000bb002e147a20 */ /* 0x000fe40000410000 */
[----:B------:R-:W-:Y:S01]  /*2410*/  FMUL.FTZ R14, R45, c[0x0][0x2ec] ;  /* 0x0000bb002d0e7a20 */ /* 0x000fe20000410000 */
[-C--:B------:R-:W-:Y:S01]  /*2420*/  ISETP.GE.AND P6, PT, R15, R100.reuse, PT ;  /* 0x000000640f00720c */ /* 0x080fe20003fc6270 */
[----:B------:R-:W-:Y:S01]  /*2430*/  FMUL.FTZ R21, R47, c[0x0][0x2ec] ;  /* 0x0000bb002f157a20 */ /* 0x000fe20000410000 */
[----:B------:R-:W-:Y:S01]  /*2440*/  IADD3 R15, R99, 0x11, RZ ;  /* 0x00000011630f7810 */ /* 0x000fe20007ffe0ff */
[----:B------:R-:W-:Y:S01]  /*2450*/  MUFU.TANH R20, R20 ;  /* 0x0000001400147308 */ /* 0x000fe20000002400 */
[----:B-1----:R-:W-:Y:S02]  /*2460*/  HMMA.16816.F32 R76, R16, R8, R76 ;  /* 0x00000008104c723c */ /* 0x002fe4000000184c */
[----:B------:R-:W-:-:S05]  /*2470*/  ISETP.GE.AND P4, PT, R15, R100, PT ;  /* 0x000000640f00720c */ /* 0x000fca0003f86270 */
[----:B------:R-:W-:Y:S01]  /*2480*/  IADD3 R9, R99, 0x1, RZ ;  /* 0x0000000163097810 */ /* 0x000fe20007ffe0ff */
[C---:B------:R-:W-:Y:S01]  /*2490*/  HMMA.16816.F32 R60, R16.reuse, R24, R60 ;  /* 0x00000018103c723c */ /* 0x040fe2000000183c */
[----:B------:R-:W-:Y:S02]  /*24a0*/  MUFU.TANH R14, R14 ;  /* 0x0000000e000e7308 */ /* 0x000fe40000002400 */
[-C--:B------:R-:W-:Y:S02]  /*24b0*/  ISETP.GE.AND P0, PT, R9, R100.reuse, PT ;  /* 0x000000640900720c */ /* 0x080fe40003f06270 */
[----:B------:R-:W-:Y:S02]  /*24c0*/  IADD3 R9, R99, 0x8, RZ ;  /* 0x0000000863097810 */ /* 0x000fe40007ffe0ff */
[----:B--2---:R-:W-:Y:S01]  /*24d0*/  FSEL R64, R64, -INF , !P0 ;  /* 0xff80000040407808 */ /* 0x004fe20004000000 */
        /* <DEDUP_REMOVED lines=22> */
[----:B----4-:R-:W-:Y:S01]  /*2640*/  FSEL R16, R12, -INF , !P6 ;  /* 0xff8000000c107808 */ /* 0x010fe20007000000 */
[----:B------:R-:W-:Y:S01]  /*2650*/  FMUL.FTZ R63, R63, c[0x0][0x2ec] ;  /* 0x0000bb003f3f7a20 */ /* 0x000fe20000410000 */
[-C--:B------:R-:W-:Y:S01]  /*2660*/  ISETP.GE.AND P0, PT, R9, R100.reuse, PT ;  /* 0x000000640900720c */ /* 0x080fe20003f06270 */
[----:B------:R-:W-:Y:S01]  /*2670*/  FMUL.FTZ R56, R56, c[0x0][0x2ec] ;  /* 0x0000bb0038387a20 */ /* 0x000fe20000410000 */
[----:B------:R-:W-:Y:S01]  /*2680*/  IADD3 R9, R99, 0x21, RZ ;  /* 0x0000002163097810 */ /* 0x000fe20007ffe0ff */
[----:B------:R-:W1:Y:S01]  /*2690*/  MUFU.TANH R164, R62 ;  /* 0x0000003e00a47308 */ /* 0x000e620000002400 */
[----:B------:R-:W-:Y:S01]  /*26a0*/  FSEL R17, R50, -INF , !P6 ;  /* 0xff80000032117808 */ /* 0x000fe20007000000 */
[----:B------:R-:W-:Y:S01]  /*26b0*/  FMUL.FTZ R57, R57, c[0x0][0x2ec] ;  /* 0x0000bb0039397a20 */ /* 0x000fe20000410000 */
[-C--:B------:R-:W-:Y:S01]  /*26c0*/  ISETP.GE.AND P1, PT, R9, R100.reuse, PT ;  /* 0x000000640900720c */ /* 0x080fe20003f26270 */
[----:B------:R-:W-:Y:S01]  /*26d0*/  FMUL.FTZ R58, R58, c[0x0][0x2ec] ;  /* 0x0000bb003a3a7a20 */ /* 0x000fe20000410000 */
[----:B------:R-:W-:Y:S01]  /*26e0*/  IADD3 R9, R99, 0x28, RZ ;  /* 0x0000002863097810 */ /* 0x000fe20007ffe0ff */
[----:B------:R-:W-:Y:S01]  /*26f0*/  FMUL.FTZ R59, R59, c[0x0][0x2ec] ;  /* 0x0000bb003b3b7a20 */ /* 0x000fe20000410000 */
[----:B---3--:R-:W-:Y:S01]  /*2700*/  FSEL R12, R51, -INF , !P5 ;  /* 0xff800000330c7808 */ /* 0x008fe20006800000 */
[----:B------:R-:W-:Y:S01]  /*2710*/  MUFU.TANH R161, R61 ;  /* 0x0000003d00a17308 */ /* 0x000fe20000002400 */
[-C--:B------:R-:W-:Y:S01]  /*2720*/  ISETP.GE.AND P6, PT, R9, R100.reuse, PT ;  /* 0x000000640900720c */ /* 0x080fe20003fc6270 */
[----:B------:R-:W-:Y:S01]  /*2730*/  FMUL.FTZ R77, R77, c[0x0][0x2ec] ;  /* 0x0000bb004d4d7a20 */ /* 0x000fe20000410000 */
[----:B------:R-:W-:Y:S01]  /*2740*/  IADD3 R9, R99, 0x29, RZ ;  /* 0x0000002963097810 */ /* 0x000fe20007ffe0ff */
[----:B------:R-:W-:Y:S01]  /*2750*/  FMUL.FTZ R79, R79, c[0x0][0x2ec] ;  /* 0x0000bb004f4f7a20 */ /* 0x000fe20000410000 */
[----:B------:R-:W-:Y:S01]  /*2760*/  FSEL R15, R13, -INF , !P5 ;  /* 0xff8000000d0f7808 */ /* 0x000fe20006800000 */
[----:B------:R-:W-:Y:S01]  /*2770*/  FMUL.FTZ R80, R80, c[0x0][0x2ec] ;  /* 0x0000bb0050507a20 */ /* 0x000fe20000410000 */
[----:B------:R-:W-:Y:S01]  /*2780*/  ISETP.GE.AND P5, PT, R9, R100, PT ;  /* 0x000000640900720c */ /* 0x000fe20003fa6270 */
[----:B------:R-:W2:Y:S01]  /*2790*/  MUFU.TANH R174, R63 ;  /* 0x0000003f00ae7308 */ /* 0x000ea20000002400 */
[----:B------:R-:W-:Y:S01]  /*27a0*/  FMUL.FTZ R82, R82, c[0x0][0x2ec] ;  /* 0x0000bb0052527a20 */ /* 0x000fe20000410000 */
[----:B-1----:R-:W-:Y:S01]  /*27b0*/  FSEL R164, R164, -INF , !P0 ;  /* 0xff800000a4a47808 */ /* 0x002fe20004000000 */
[----:B------:R-:W-:Y:S01]  /*27c0*/  FMUL.FTZ R81, R81, c[0x0][0x2ec] ;  /* 0x0000bb0051517a20 */ /* 0x000fe20000410000 */
[----:B------:R-:W-:Y:S01]  /*27d0*/  FSEL R167, R167, -INF , !P0 ;  /* 0xff800000a7a77808 */ /* 0x000fe20004000000 */
[----:B------:R-:W-:Y:S01]  /*27e0*/  FMUL.FTZ R83, R83, c[0x0][0x2ec] ;  /* 0x0000bb0053537a20 */ /* 0x000fe20000410000 */
[----:B------:R-:W-:-:S02]  /*27f0*/  IADD3 R9, R99, 0x30, RZ ;  /* 0x0000003063097810 */ /* 0x000fc40007ffe0ff */
[----:B------:R-:W-:Y:S01]  /*2800*/  MUFU.TANH R159, R56 ;  /* 0x00000038009f7308 */ /* 0x000fe20000002400 */
[----:B------:R-:W-:Y:S02]  /*2810*/  ISETP.GE.AND P0, PT, R100, 0x41, PT ;  /* 0x000000416400780c */ /* 0x000fe40003f06270 */
[----:B------:R-:W-:Y:S02]  /*2820*/  FSEL R10, R38, -INF , !P4 ;  /* 0xff800000260a7808 */ /* 0x000fe40006000000 */
[----:B------:R-:W-:Y:S02]  /*2830*/  FSEL R13, R37, -INF , !P4 ;  /* 0xff800000250d7808 */ /* 0x000fe40006000000 */
[----:B------:R-:W-:Y:S01]  /*2840*/  ISETP.GE.AND P4, PT, R9, R100, PT ;  /* 0x000000640900720c */ /* 0x000fe20003f86270 */
[----:B------:R-:W-:Y:S01]  /*2850*/  MUFU.TANH R165, R57 ;  /* 0x0000003900a57308 */ /* 0x000fe20000002400 */
[C---:B------:R-:W-:Y:S02]  /*2860*/  IADD3 R9, R99.reuse, 0x31, RZ ;  /* 0x0000003163097810 */ /* 0x040fe40007ffe0ff */
[----:B------:R-:W-:-:S02]  /*2870*/  IADD3 R19, R99, 0x38, RZ ;  /* 0x0000003863137810 */ /* 0x000fc40007ffe0ff */
[----:B------:R-:W-:Y:S02]  /*2880*/  IADD3 R99, R99, 0x39, RZ ;  /* 0x0000003963637810 */ /* 0x000fe40007ffe0ff */
[----:B------:R-:W-:Y:S01]  /*2890*/  FSEL R8, R20, -INF , !P3 ;  /* 0xff80000014087808 */ /* 0x000fe20005800000 */
[----:B------:R-:W1:Y:S01]  /*28a0*/  MUFU.TANH R166, R58 ;  /* 0x0000003a00a67308 */ /* 0x000e620000002400 */
[----:B------:R-:W-:Y:S02]  /*28b0*/  FSEL R11, R24, -INF , !P3 ;  /* 0xff800000180b7808 */ /* 0x000fe40005800000 */
[----:B------:R-:W-:Y:S02]  /*28c0*/  ISETP.GE.AND P3, PT, R9, R100, PT ;  /* 0x000000640900720c */ /* 0x000fe40003f66270 */
[----:B------:R-:W-:Y:S02]  /*28d0*/  FSEL R0, R21, -INF , !P2 ;  /* 0xff80000015007808 */ /* 0x000fe40005000000 */
[----:B------:R-:W-:Y:S01]  /*28e0*/  FSEL R9, R14, -INF , !P2 ;  /* 0xff8000000e097808 */ /* 0x000fe20005000000 */
[----:B------:R-:W3:Y:S01]  /*28f0*/  MUFU.TANH R172, R59 ;  /* 0x0000003b00ac7308 */ /* 0x000ee20000002400 */
[----:B--2---:R-:W-:-:S02]  /*2900*/  FSEL R174, R174, -INF , !P1 ;  /* 0xff800000aeae7808 */ /* 0x004fc40004800000 */
[----:B------:R-:W-:Y:S02]  /*2910*/  FSEL R161, R161, -INF , !P1 ;  /* 0xff800000a1a17808 */ /* 0x000fe40004800000 */
[-C--:B------:R-:W-:Y:S02]  /*2920*/  ISETP.GE.AND P2, PT, R19, R100.reuse, PT ;  /* 0x000000641300720c */ /* 0x080fe40003f46270 */
[----:B------:R-:W-:Y:S01]  /*2930*/  ISETP.GE.AND P1, PT, R99, R100, PT ;  /* 0x000000646300720c */ /* 0x000fe20003f26270 */
[----:B------:R-:W2:Y:S01]  /*2940*/  MUFU.TANH R171, R76 ;  /* 0x0000004c00ab7308 */ /* 0x000ea20000002400 */
[----:B-1----:R-:W-:Y:S02]  /*2950*/  FSEL R166, R166, -INF , !P6 ;  /* 0xff800000a6a67808 */ /* 0x002fe40007000000 */
[----:B------:R-:W-:Y:S02]  /*2960*/  FSEL R159, R159, -INF , !P6 ;  /* 0xff8000009f9f7808 */ /* 0x000fe40007000000 */
[----:B------:R-:W-:-:S03]  /*2970*/  FSEL R165, R165, -INF , !P5 ;  /* 0xff800000a5a57808 */ /* 0x000fc60006800000 */
[----:B------:R-:W1:Y:S01]  /*2980*/  MUFU.TANH R168, R78 ;  /* 0x0000004e00a87308 */ /* 0x000e620000002400 */
[----:B---3--:R-:W-:-:S07]  /*2990*/  FSEL R172, R172, -INF , !P5 ;  /* 0xff800000acac7808 */ /* 0x008fce0006800000 */
[----:B------:R-:W3:Y:S01]  /*29a0*/  MUFU.TANH R169, R77 ;  /* 0x0000004d00a97308 */ /* 0x000ee20000002400 */
[----:B--2---:R-:W-:-:S07]  /*29b0*/  FSEL R171, R171, -INF , !P4 ;  /* 0xff800000abab7808 */ /* 0x004fce0006000000 */
[----:B------:R-:W2:Y:S01]  /*29c0*/  MUFU.TANH R142, R79 ;  /* 0x0000004f008e7308 */ /* 0x000ea20000002400 */
[----:B-1----:R-:W-:-:S07]  /*29d0*/  FSEL R168, R168, -INF , !P4 ;  /* 0xff800000a8a87808 */ /* 0x002fce0006000000 */
[----:B------:R-:W1:Y:S01]  /*29e0*/  MUFU.TANH R143, R80 ;  /* 0x00000050008f7308 */ /* 0x000e620000002400 */
[----:B---3--:R-:W-:-:S07]  /*29f0*/  FSEL R169, R169, -INF , !P3 ;  /* 0xff800000a9a97808 */ /* 0x008fce0005800000 */
[----:B------:R-:W3:Y:S01]  /*2a00*/  MUFU.TANH R140, R82 ;  /* 0x00000052008c7308 */ /* 0x000ee20000002400 */
[----:B--2---:R-:W-:-:S07]  /*2a10*/  FSEL R142, R142, -INF , !P3 ;  /* 0xff8000008e8e7808 */ /* 0x004fce0005800000 */
[----:B------:R-:W2:Y:S01]  /*2a20*/  MUFU.TANH R162, R83 ;  /* 0x0000005300a27308 */ /* 0x000ea20000002400 */
[----:B-1----:R-:W-:-:S07]  /*2a30*/  FSEL R143, R143, -INF , !P2 ;  /* 0xff8000008f8f7808 */ /* 0x002fce0005000000 */
[----:B------:R-:W1:Y:S01]  /*2a40*/  MUFU.TANH R141, R81 ;  /* 0x00000051008d7308 */ /* 0x000e620000002400 */
[----:B---3--:R-:W-:Y:S02]  /*2a50*/  FSEL R140, R140, -INF , !P2 ;  /* 0xff8000008c8c7808 */ /* 0x008fe40005000000 */
[----:B--2---:R-:W-:Y:S02]  /*2a60*/  FSEL R162, R162, -INF , !P1 ;  /* 0xff800000a2a27808 */ /* 0x004fe40004800000 */
[----:B-1----:R-:W-:Y:S01]  /*2a70*/  FSEL R141, R141, -INF , !P1 ;  /* 0xff8000008d8d7808 */ /* 0x002fe20004800000 */
[----:B------:R-:W-:Y:S05]  /*2a80*/  @!P0 BRA `(.L_x_644) ;  /* 0x0000020000008947 */ /* 0x000fea0003800000 */
[----:B------:R-:W-:Y:S02]  /*2a90*/  LEA.HI.SX32 R19, R134, 0xfffffffe, 0x1a ;  /* 0xfffffffe86137811 */ /* 0x000fe400078fd2ff */
[----:B------:R-:W-:Y:S02]  /*2aa0*/  SHF.L.U64.HI R3, R4, 0x5, R3 ;  /* 0x0000000504037819 */ /* 0x000fe40000010203 */
[----:B------:R-:W-:Y:S01]  /*2ab0*/  SHF.R.S32.HI R14, RZ, 0x1f, R19 ;  /* 0x0000001fff0e7819 */ /* 0x000fe20000011413 */
[----:B------:R-:W-:-:S02]  /*2ac0*/  IMAD R6, R6, R19, RZ ;  /* 0x0000001306067224 */ /* 0x000fc400078e02ff */
[----:B------:R-:W-:-:S04]  /*2ad0*/  IMAD.WIDE.U32 R18, R19, R97, R218 ;  /* 0x0000006113127225 */ /* 0x000fc800078e00da */
[----:B------:R-:W-:Y:S01]  /*2ae0*/  IMAD R6, R14, R97, R6 ;  /* 0x000000610e067224 */ /* 0x000fe200078e0206 */
[----:B------:R-:W-:Y:S01]  /*2af0*/  LEA R20, P2, R18, c[0x0][0x168], 0x1 ;  /* 0x00005a0012147a11 */ /* 0x000fe200078408ff */
[----:B------:R-:W-:Y:S02]  /*2b00*/  IMAD.SHL.U32 R14, R4, 0x20, RZ ;  /* 0x00000020040e7824 */ /* 0x000fe400078e00ff */
[----:B------:R-:W-:-:S03]  /*2b10*/  IMAD.IADD R6, R19, 0x1, R6 ;  /* 0x0000000113067824 */ /* 0x000fc600078e0206 */
[----:B------:R-:W-:Y:S02]  /*2b20*/  IADD3 R24, P1, R14, R20, RZ ;  /* 0x000000140e187210 */ /* 0x000fe40007f3e0ff */
[----:B------:R-:W-:Y:S02]  /*2b30*/  LEA.HI.X R21, R18, c[0x0][0x16c], R6, 0x1, P2 ;  /* 0x00005b0012157a11 */ /* 0x000fe400010f0c06 */
[----:B------:R-:W-:-:S03]  /*2b40*/  IADD3 R18, P2, R14, R24, RZ ;  /* 0x000000180e127210 */ /* 0x000fc60007f5e0ff */
[C---:B------:R-:W-:Y:S01]  /*2b50*/  IMAD.X R25, R3.reuse, 0x1, R21, P1 ;  /* 0x0000000103197824 */ /* 0x040fe200008e0615 */
[----:B------:R-:W-:Y:S01]  /*2b60*/  IADD3 R26, P1, R14, R18, RZ ;  /* 0x000000120e1a7210 */ /* 0x000fe20007f3e0ff */
[----:B------:R-:W-:Y:S01]  /*2b70*/  @!PT LDS RZ, [RZ] ;  /* 0x00000000fffff984 */ /* 0x000fe20000000800 */
[----:B------:R-:W-:Y:S01]  /*2b80*/  @!PT LDS RZ, [RZ] ;  /* 0x00000000fffff984 */ /* 0x000fe20000000800 */
[----:B------:R-:W-:Y:S01]  /*2b90*/  @!PT LDS RZ, [RZ] ;  /* 0x00000000fffff984 */ /* 0x000fe20000000800 */
[----:B------:R1:W-:Y:S02]  /*2ba0*/  LDGSTS.E.BYPASS.LTC128B.128 [R210+0x6000], [R20.64] ;  /* 0x0600000014d27fae */ /* 0x0003e4000b901d48 */
[C---:B------:R-:W-:Y:S02]  /*2bb0*/  IMAD.X R19, R3.reuse, 0x1, R25, P2 ;  /* 0x0000000103137824 */ /* 0x040fe400010e0619 */
[----:B------:R1:W-:Y:S02]  /*2bc0*/  LDGSTS.E.BYPASS.LTC128B.128 [R210+0x8000], [R20.64+0x80] ;  /* 0x0800008014d27fae */ /* 0x0003e4000b901d48 */
[----:B------:R-:W-:Y:S02]  /*2bd0*/  IMAD.X R27, R3, 0x1, R19, P1 ;  /* 0x00000001031b7824 */ /* 0x000fe400008e0613 */
        /* <DEDUP_REMOVED lines=11> */
.L_x_644:
[----:B------:R-:W-:Y:S02]  /*2c90*/  FMNMX.FTZ R6, R23, R48, !PT ;  /* 0x0000003017067209 */ /* 0x000fe40007810000 */
[----:B-1----:R-:W-:-:S02]  /*2ca0*/  FMNMX.FTZ R21, R49, R64, !PT ;  /* 0x0000004031157209 */ /* 0x002fc40007810000 */
        /* <DEDUP_REMOVED lines=75> */
[----:B------:R-:W-:Y:S01]  /*3160*/  LDSM.16.MT88.4 R16, [R197+0xe800] ;  /* 0x00e80000c510783b */ /* 0x000fe20000004200 */
[----:B------:R-:W-:Y:S01]  /*3170*/  FFMA.FTZ R145, R8, c[0x0][0x23c], -R163 ;  /* 0x00008f0008917a23 */ /* 0x000fe200000108a3 */
[----:B------:R-:W-:Y:S01]  /*3180*/  MUFU.EX2 R151, R151 ;  /* 0x0000009700977308 */ /* 0x000fe20000000800 */
[--C-:B------:R-:W-:Y:S01]  /*3190*/  FFMA.FTZ R152, R15, c[0x0][0x23c], -R170.reuse ;  /* 0x00008f000f987a23 */ /* 0x100fe200000108aa */
[----:B------:R-:W5:Y:S01]  /*31a0*/  LDSM.16.MT88.4 R8, [R200+0xe800] ;  /* 0x00e80000c808783b */ /* 0x000f620000004200 */
        /* <DEDUP_REMOVED lines=15> */
[----:B------:R-:W1:Y:S01]  /*32a0*/  MUFU.EX2 R156, R156 ;  /* 0x0000009c009c7308 */ /* 0x000e620000000800 */
        /* <DEDUP_REMOVED lines=10> */
[----:B-1----:R-:W-:Y:S01]  /*3350*/  F2FP.PACK_AB R97, R156, R155 ;  /* 0x0000009b9c61723e */ /* 0x002fe200000000ff */
        /* <DEDUP_REMOVED lines=9> */
[----:B------:R-:W1:Y:S01]  /*33f0*/  MUFU.EX2 R147, R147 ;  /* 0x0000009300937308 */ /* 0x000e620000000800 */
        /* <DEDUP_REMOVED lines=46> */
[C---:B------:R-:W-:Y:S07]  /*36e0*/  HMMA.16816.F32 R92, R96.reuse, R4, RZ ;  /* 0x00000004605c723c */ /* 0x040fee00000018ff */
[----:B-1----:R-:W-:Y:S01]  /*36f0*/  F2FP.PACK_AB R4, R147, R152 ;  /* 0x000000989304723e */ /* 0x002fe200000000ff */
[----:B------:R-:W-:Y:S01]  /*3700*/  HMMA.16816.F32 R96, R96, R6, RZ ;  /* 0x000000066060723c */ /* 0x000fe200000018ff */
[----:B---3--:R-:W-:Y:S01]  /*3710*/  F2FP.PACK_AB R5, R144, R149 ;  /* 0x000000959005723e */ /* 0x008fe200000000ff */
        /* <DEDUP_REMOVED lines=18> */
[----:B------:R-:W5:Y:S07]  /*3840*/  LDSM.16.MT88.4 R20, [R200+0x10800] ;  /* 0x01080000c814783b */ /* 0x000f6e0000004200 */
        /* <DEDUP_REMOVED lines=114> */
[----:B------:R-:W-:Y:S01]  /*3f70*/  @!UPT UIADD3 URZ, URZ, URZ, URZ ;  /* 0x0000003f3f3ff290 */ /* 0x000fe2000fffe03f */
[----:B------:R-:W-:Y:S11]  /*3f80*/  @!P0 BRA `(.L_x_645) ;  /* 0x00002c3000008947 */ /* 0x000ff60003800000 */
[----:B------:R-:W-:Y:S01]  /*3f90*/  LEA.HI.SX32 R225, R134, 0xfffffffe, 0x1a ;  /* 0xfffffffe86e17811 */ /* 0x000fe200078fd2ff */
[C---:B------:R-:W-:Y:S01]  /*3fa0*/  IMAD.SHL.U32 R224, R2.reuse, 0x20, RZ ;  /* 0x0000002002e07824 */ /* 0x040fe200078e00ff */
[----:B------:R-:W-:Y:S01]  /*3fb0*/  SHF.L.U64.HI R213, R2, 0x5, R133 ;  /* 0x0000000502d57819 */ /* 0x000fe20000010285 */
[----:B------:R-:W-:Y:S01]  /*3fc0*/  IMAD.MOV.U32 R135, RZ, RZ, R132 ;  /* 0x000000ffff877224 */ /* 0x000fe200078e0084 */
[----:B------:R-:W-:Y:S01]  /*3fd0*/  MOV R0, R3 ;  /* 0x0000000300007202 */ /* 0x000fe20000000f00 */
[----:B------:R-:W-:Y:S06]  /*3fe0*/  BRA `(.L_x_646) ;  /* 0x0000024000007947 */ /* 0x000fec0003800000 */
.L_x_648:
[----:B------:R-:W-:Y:S01]  /*3ff0*/  IADD3 R3, R225, -0x1, RZ ;  /* 0xffffffffe1037810 */ /* 0x000fe20007ffe0ff */
[----:B------:R-:W-:Y:S02]  /*4000*/  ULDC.64 UR4, c[0x0][0x198] ;  /* 0x0000660000047ab9 */ /* 0x000fe40000000a00 */
[----:B------:R-:W-:Y:S01]  /*4010*/  USHF.L.U32 UR6, UR4, 0x5, URZ ;  /* 0x0000000504067899 */ /* 0x000fe2000800063f */
[----:B------:R-:W-:Y:S01]  /*4020*/  SHF.R.S32.HI R2, RZ, 0x1f, R3 ;  /* 0x0000001fff027819 */ /* 0x000fe20000011403 */
[C---:B------:R-:W-:Y:S01]  /*4030*/  IMAD.WIDE.U32 R4, R3.reuse, c[0x0][0x198], RZ ;  /* 0x0000660003047a25 */ /* 0x040fe200078e00ff */
[----:B------:R-:W-:Y:S03]  /*4040*/  USHF.L.U64.HI UR5, UR4, 0x5, UR5 ;  /* 0x0000000504057899 */ /* 0x000fe60008010205 */
[----:B------:R-:W-:Y:S04]  /*4050*/  IMAD R2, R2, c[0x0][0x198], RZ ;  /* 0x0000660002027a24 */ /* 0x000fe800078e02ff */
[----:B------:R-:W-:Y:S01]  /*4060*/  IMAD R2, R3, c[0x0][0x19c], R2 ;  /* 0x0000670003027a24 */ /* 0x000fe200078e0202 */
[C---:B------:R-:W-:Y:S03]  /*4070*/  LEA R3, P1, R4.reuse, R216, 0x6 ;  /* 0x000000d804037211 */ /* 0x040fe600078230ff */
[----:B------:R-:W-:Y:S01]  /*4080*/  IMAD.IADD R5, R5, 0x1, R2 ;  /* 0x0000000105057824 */ /* 0x000fe200078e0202 */
[C---:B------:R-:W-:Y:S04]  /*4090*/  LEA R6, P2, R3.reuse, c[0x0][0x168], 0x1 ;  /* 0x00005a0003067a11 */ /* 0x040fe800078408ff */
        /* <DEDUP_REMOVED lines=25> */
.L_x_646:
        /* <DEDUP_REMOVED lines=10> */
[C---:B------:R-:W-:Y:S02]  /*42d0*/  IADD3 R132, P0, R224.reuse, R230, RZ ;  /* 0x000000e6e0847210 */ /* 0x040fe40007f1e0ff */
[----:B------:R-:W-:Y:S02]  /*42e0*/  LEA.HI.X R231, R3, c[0x0][0x174], R2, 0x1, P1 ;  /* 0x00005d0003e77a11 */ /* 0x000fe400008f0c02 */
[C---:B------:R-:W-:Y:S02]  /*42f0*/  IADD3 R232, P1, R224.reuse, R132, RZ ;  /* 0x00000084e0e87210 */ /* 0x040fe40007f3e0ff */
[C---:B------:R-:W-:Y:S01]  /*4300*/  IADD3.X R133, R213.reuse, R231, RZ, P0, !PT ;  /* 0x000000e7d5857210 */ /* 0x040fe200007fe4ff */
[----:B------:R-:W-:Y:S01]  /*4310*/  @!PT LDS RZ, [RZ] ;  /* 0x00000000fffff984 */ /* 0x000fe20000000800 */
[----:B------:R-:W-:Y:S01]  /*4320*/  @!PT LDS RZ, [RZ] ;  /* 0x00000000fffff984 */ /* 0x000fe20000000800 */
[----:B------:R-:W-:Y:S01]  /*4330*/  @!PT LDS RZ, [RZ] ;  /* 0x00000000fffff984 */ /* 0x000fe20000000800 */
[----:B------:R1:W-:Y:S01]  /*4340*/  LDGSTS.E.BYPASS.LTC128B.128 [R210+0xc000], [R230.64] ;  /* 0x0c000000e6d27fae */ /* 0x0003e2000b901d48 */
[----:B------:R-:W-:Y:S02]  /*4350*/  IADD3 R2, P0, R224, R232, RZ ;  /* 0x000000e8e0027210 */ /* 0x000fe40007f1e0ff */
[C---:B------:R-:W-:Y:S03]  /*4360*/  IADD3.X R233, R213.reuse, R133, RZ, P1, !PT ;  /* 0x00000085d5e97210 */ /* 0x040fe60000ffe4ff */
[----:B------:R1:W-:Y:S01]  /*4370*/  LDGSTS.E.BYPASS.LTC128B.128 [R210+0xe000], [R230.64+0x80] ;  /* 0x0e000080e6d27fae */ /* 0x0003e2000b901d48 */
[----:B------:R-:W-:Y:S02]  /*4380*/  IADD3.X R3, R213, R233, RZ, P0, !PT ;  /* 0x000000e9d5037210 */ /* 0x000fe400007fe4ff */
[----:B------:R-:W-:Y:S03]  /*4390*/  ISETP.GT.AND P0, PT, R225, RZ, PT ;  /* 0x000000ffe100720c */ /* 0x000fe60003f04270 */
[----:B------:R1:W-:Y:S06]  /*43a0*/  LDGSTS.E.BYPASS.LTC128B.128 [R210+0x10000], [R230.64+0x100] ;  /* 0x10000100e6d27fae */ /* 0x0003ec000b901d48 */
[----:B------:R2:W-:Y:S06]  /*43b0*/  LDGSTS.E.BYPASS.LTC128B.128 [R210+0xc800], [R132.64] ;  /* 0x0c80000084d27fae */ /* 0x0005ec000b901d48 */
[----:B------:R2:W-:Y:S06]  /*43c0*/  LDGSTS.E.BYPASS.LTC128B.128 [R210+0xe800], [R132.64+0x80] ;  /* 0x0e80008084d27fae */ /* 0x0005ec000b901d48 */
[----:B------:R2:W-:Y:S06]  /*43d0*/  LDGSTS.E.BYPASS.LTC128B.128 [R210+0x10800], [R132.64+0x100] ;  /* 0x1080010084d27fae */ /* 0x0005ec000b901d48 */
[----:B------:R3:W-:Y:S06]  /*43e0*/  LDGSTS.E.BYPASS.LTC128B.128 [R210+0xd000], [R232.64] ;  /* 0x0d000000e8d27fae */ /* 0x0007ec000b901d48 */
[----:B------:R3:W-:Y:S06]  /*43f0*/  LDGSTS.E.BYPASS.LTC128B.128 [R210+0xf000], [R232.64+0x80] ;  /* 0x0f000080e8d27fae */ /* 0x0007ec000b901d48 */
[----:B------:R3:W-:Y:S06]  /*4400*/  LDGSTS.E.BYPASS.LTC128B.128 [R210+0x11000], [R232.64+0x100] ;  /* 0x11000100e8d27fae */ /* 0x0007ec000b901d48 */
[----:B------:R4:W-:Y:S06]  /*4410*/  LDGSTS.E.BYPASS.LTC128B.128 [R210+0xd800], [R2.64] ;  /* 0x0d80000002d27fae */ /* 0x0009ec000b901d48 */
[----:B------:R4:W-:Y:S06]  /*4420*/  LDGSTS.E.BYPASS.LTC128B.128 [R210+0xf800], [R2.64+0x80] ;  /* 0x0f80008002d27fae */ /* 0x0009ec000b901d48 */
[----:B------:R4:W-:Y:S06]  /*4430*/  LDGSTS.E.BYPASS.LTC128B.128 [R210+0x11800], [R2.64+0x100] ;  /* 0x1180010002d27fae */ /* 0x0009ec000b901d48 */
[----:B------:R-:W-:Y:S06]  /*4440*/  LDSM.16.M88.4 R136, [R206] ;  /* 0x00000000ce88783b */ /* 0x000fec0000000200 */
[----:B------:R-:W5:Y:S06]  /*4450*/  LDSM.16.M88.4 R140, [R205+0x6000] ;  /* 0x00600000cd8c783b */ /* 0x000f6c0000000200 */
[----:B------:R-:W1:Y:S06]  /*4460*/  LDSM.16.M88.4 R144, [R205+0x6800] ;  /* 0x00680000cd90783b */ /* 0x000e6c0000000200 */
[----:B------:R-:W1:Y:S06]  /*4470*/  LDSM.16.M88.4 R148, [R205+0x7000] ;  /* 0x00700000cd94783b */ /* 0x000e6c0000000200 */
[----:B------:R-:W0:Y:S06]  /*4480*/  LDGDEPBAR ;  /* 0x00000000000079af */ /* 0x000e2c0000000000 */
[----:B------:R-:W2:Y:S06]  /*4490*/  LDSM.16.M88.4 R152, [R205+0x7800] ;  /* 0x00780000cd98783b */ /* 0x000eac0000000200 */
[----:B------:R-:W-:Y:S06]  /*44a0*/  LDSM.16.M88.4 R156, [R204] ;  /* 0x00000000cc9c783b */ /* 0x000fec0000000200 */
[----:B------:R-:W2:Y:S01]  /*44b0*/  LDSM.16.M88.4 R160, [R203] ;  /* 0x00000000cba0783b */ /* 0x000ea20000000200 */
[C---:B-----5:R-:W-:Y:S05]  /*44c0*/  HMMA.16816.F32 R4, R136.reuse, R140, RZ ;  /* 0x0000008c8804723c */ /* 0x060fea00000018ff */
[----:B------:R-:W5:Y:S03]  /*44d0*/  LDSM.16.M88.4 R164, [R195] ;  /* 0x00000000c3a4783b */ /* 0x000f660000000200 */
[C---:B------:R-:W-:Y:S03]  /*44e0*/  HMMA.16816.F32 R8, R136.reuse, R142, RZ ;  /* 0x0000008e8808723c */ /* 0x040fe600000018ff */
[----:B------:R-:W3:Y:S06]  /*44f0*/  LDSM.16.M88.4 R168, [R194] ;  /* 0x00000000c2a8783b */ /* 0x000eec0000000200 */
[----:B------:R-:W3:Y:S01]  /*4500*/  LDSM.16.M88.4 R172, [R193] ;  /* 0x00000000c1ac783b */ /* 0x000ee20000000200 */
[C---:B-1----:R-:W-:Y:S05]  /*4510*/  HMMA.16816.F32 R12, R136.reuse, R144, RZ ;  /* 0x00000090880c723c */ /* 0x042fea00000018ff */
[----:B------:R-:W-:Y:S03]  /*4520*/  LDSM.16.M88.4 R176, [R202] ;  /* 0x00000000cab0783b */ /* 0x000fe60000000200 */
[C---:B------:R-:W-:Y:S03]  /*4530*/  HMMA.16816.F32 R16, R136.reuse, R146, RZ ;  /* 0x000000928810723c */ /* 0x040fe600000018ff */
[----:B------:R-:W1:Y:S05]  /*4540*/  LDSM.16.M88.4 R180, [R199+0x6000] ;  /* 0x00600000c7b4783b */ /* 0x000e6a0000000200 */
[C---:B------:R-:W-:Y:S01]  /*4550*/  HMMA.16816.F32 R20, R136.reuse, R148, RZ ;  /* 0x000000948814723c */ /* 0x040fe200000018ff */
[----:B------:R-:W-:Y:S06]  /*4560*/  LDSM.16.M88.4 R140, [R199+0x7000] ;  /* 0x00700000c78c783b */ /* 0x000fec0000000200 */
[----:B------:R-:W-:Y:S01]  /*4570*/  LDSM.16.M88.4 R144, [R199+0x7800] ;  /* 0x00780000c790783b */ /* 0x000fe20000000200 */
[C---:B------:R-:W-:Y:S05]  /*4580*/  HMMA.16816.F32 R24, R136.reuse, R150, RZ ;  /* 0x000000968818723c */ /* 0x040fea00000018ff */
[----:B------:R-:W-:Y:S03]  /*4590*/  LDSM.16.M88.4 R148, [R201] ;  /* 0x00000000c994783b */ /* 0x000fe60000000200 */
[C---:B--2---:R-:W-:Y:S08]  /*45a0*/  HMMA.16816.F32 R28, R136.reuse, R152, RZ ;  /* 0x00000098881c723c */ /* 0x044ff000000018ff */
[----:B------:R-:W-:Y:S01]  /*45b0*/  HMMA.16816.F32 R32, R136, R154, RZ ;  /* 0x0000009a8820723c */ /* 0x000fe200000018ff */
[----:B------:R-:W2:Y:S06]  /*45c0*/  LDSM.16.M88.4 R136, [R199+0x6800] ;  /* 0x00680000c788783b */ /* 0x000eac0000000200 */
[----:B------:R-:W1:Y:S01]  /*45d0*/  LDSM.16.M88.4 R152, [R192] ;  /* 0x00000000c098783b */ /* 0x000e620000000200 */
[C---:B------:R-:W-:Y:S08]  /*45e0*/  HMMA.16816.F32 R4, R156.reuse, R160, R4 ;  /* 0x000000a09c04723c */ /* 0x040ff00000001804 */
[C---:B------:R-:W-:Y:S01]  /*45f0*/  HMMA.16816.F32 R8, R156.reuse, R162, R8 ;  /* 0x000000a29c08723c */ /* 0x040fe20000001808 */
[----:B------:R-:W-:Y:S07]  /*4600*/  LDSM.16.M88.4 R160, [R192+0x1000] ;  /* 0x00100000c0a0783b */ /* 0x000fee0000000200 */
[C---:B-----5:R-:W-:Y:S08]  /*4610*/  HMMA.16816.F32 R12, R156.reuse, R164, R12 ;  /* 0x000000a49c0c723c */ /* 0x060ff0000000180c */
[C---:B------:R-:W-:Y:S01]  /*4620*/  HMMA.16816.F32 R16, R156.reuse, R166, R16 ;  /* 0x000000a69c10723c */ /* 0x040fe20000001810 */
[----:B------:R-:W-:Y:S07]  /*4630*/  LDSM.16.M88.4 R164, [R192+0x1800] ;  /* 0x00180000c0a4783b */ /* 0x000fee0000000200 */
[C---:B---3--:R-:W-:Y:S08]  /*4640*/  HMMA.16816.F32 R20, R156.reuse, R168, R20 ;  /* 0x000000a89c14723c */ /* 0x048ff00000001814 */
[C---:B------:R-:W-:Y:S01]  /*4650*/  HMMA.16816.F32 R24, R156.reuse, R170, R24 ;  /* 0x000000aa9c18723c */ /* 0x040fe20000001818 */
[----:B------:R-:W-:Y:S07]  /*4660*/  LDSM.16.M88.4 R168, [R206+0x2000] ;  /* 0x00200000cea8783b */ /* 0x000fee0000000200 */
[C---:B------:R-:W-:Y:S08]  /*4670*/  HMMA.16816.F32 R28, R156.reuse, R172, R28 ;  /* 0x000000ac9c1c723c */ /* 0x040ff0000000181c */
[----:B------:R-:W-:Y:S01]  /*4680*/  HMMA.16816.F32 R32, R156, R174, R32 ;  /* 0x000000ae9c20723c */ /* 0x000fe20000001820 */
[----:B------:R-:W3:Y:S06]  /*4690*/  LDSM.16.M88.4 R156, [R192+0x800] ;  /* 0x00080000c09c783b */ /* 0x000eec0000000200 */
[----:B------:R-:W5:Y:S01]  /*46a0*/  LDSM.16.M88.4 R172, [R205+0x8000] ;  /* 0x00800000cdac783b */ /* 0x000f620000000200 */
[C---:B-1----:R-:W-:Y:S08]  /*46b0*/  HMMA.16816.F32 R4, R176.reuse, R180, R4 ;  /* 0x000000b4b004723c */ /* 0x042ff00000001804 */
[C---:B------:R-:W-:Y:S01]  /*46c0*/  HMMA.16816.F32 R8, R176.reuse, R182, R8 ;  /* 0x000000b6b008723c */ /* 0x040fe20000001808 */
[----:B------:R-:W-:Y:S07]  /*46d0*/  LDSM.16.M88.4 R180, [R191] ;  /* 0x00000000bfb4783b */ /* 0x000fee0000000200 */
[C---:B--2---:R-:W-:Y:S08]  /*46e0*/  HMMA.16816.F32 R12, R176.reuse, R136, R12 ;  /* 0x00000088b00c723c */ /* 0x044ff0000000180c */
[C---:B------:R-:W-:Y:S01]  /*46f0*/  HMMA.16816.F32 R16, R176.reuse, R138, R16 ;  /* 0x0000008ab010723c */ /* 0x040fe20000001810 */
[----:B------:R-:W1:Y:S07]  /*4700*/  LDSM.16.M88.4 R136, [R205+0x8800] ;  /* 0x00880000cd88783b */ /* 0x000e6e0000000200 */
[C---:B------:R-:W-:Y:S08]  /*4710*/  HMMA.16816.F32 R20, R176.reuse, R140, R20 ;  /* 0x0000008cb014723c */ /* 0x040ff00000001814 */
[C---:B------:R-:W-:Y:S01]  /*4720*/  HMMA.16816.F32 R24, R176.reuse, R142, R24 ;  /* 0x0000008eb018723c */ /* 0x040fe20000001818 */
[----:B------:R-:W2:Y:S07]  /*4730*/  LDSM.16.M88.4 R140, [R205+0x9000] ;  /* 0x00900000cd8c783b */ /* 0x000eae0000000200 */
[C---:B------:R-:W-:Y:S08]  /*4740*/  HMMA.16816.F32 R28, R176.reuse, R144, R28 ;  /* 0x00000090b01c723c */ /* 0x040ff0000000181c */
[----:B------:R-:W-:Y:S01]  /*4750*/  HMMA.16816.F32 R32, R176, R146, R32 ;  /* 0x00000092b020723c */ /* 0x000fe20000001820 */
[----:B------:R-:W1:Y:S06]  /*4760*/  LDSM.16.M88.4 R144, [R205+0x9800] ;  /* 0x00980000cd90783b */ /* 0x000e6c0000000200 */
[----:B------:R-:W1:Y:S01]  /*4770*/  LDSM.16.M88.4 R176, [R204+0x2000] ;  /* 0x00200000ccb0783b */ /* 0x000e620000000200 */
[C---:B------:R-:W-:Y:S08]  /*4780*/  HMMA.16816.F32 R4, R148.reuse, R152, R4 ;  /* 0x000000989404723c */ /* 0x040ff00000001804 */
[C---:B------:R-:W-:Y:S01]  /*4790*/  HMMA.16816.F32 R8, R148.reuse, R154, R8 ;  /* 0x0000009a9408723c */ /* 0x040fe20000001808 */
[----:B------:R-:W-:Y:S07]  /*47a0*/  LDSM.16.M88.4 R152, [R189] ;  /* 0x00000000bd98783b */ /* 0x000fee0000000200 */
[C---:B---3--:R-:W-:Y:S08]  /*47b0*/  HMMA.16816.F32 R12, R148.reuse, R156, R12 ;  /* 0x0000009c940c723c */ /* 0x048ff0000000180c */
[C---:B------:R-:W-:Y:S01]  /*47c0*/  HMMA.16816.F32 R16, R148.reuse, R158, R16 ;  /* 0x0000009e9410723c */ /* 0x040fe20000001810 */
[----:B------:R-:W-:Y:S07]  /*47d0*/  LDSM.16.M88.4 R156, [R188] ;  /* 0x00000000bc9c783b */ /* 0x000fee0000000200 */
[C---:B------:R-:W-:Y:S08]  /*47e0*/  HMMA.16816.F32 R20, R148.reuse, R160, R20 ;  /* 0x000000a09414723c */ /* 0x040ff00000001814 */
[C---:B------:R-:W-:Y:S01]  /*47f0*/  HMMA.16816.F32 R24, R148.reuse, R162, R24 ;  /* 0x000000a29418723c */ /* 0x040fe20000001818 */
[----:B------:R-:W-:Y:S07]  /*4800*/  LDSM.16.M88.4 R160, [R202+0x2000] ;  /* 0x00200000caa0783b */ /* 0x000fee0000000200 */
[C---:B------:R-:W-:Y:S08]  /*4810*/  HMMA.16816.F32 R28, R148.reuse, R164, R28 ;  /* 0x000000a4941c723c */ /* 0x040ff0000000181c */
[----:B------:R-:W-:Y:S01]  /*4820*/  HMMA.16816.F32 R32, R148, R166, R32 ;  /* 0x000000a69420723c */ /* 0x000fe20000001820 */
[----:B------:R-:W3:Y:S06]  /*4830*/  LDSM.16.M88.4 R148, [R190] ;  /* 0x00000000be94783b */ /* 0x000eec0000000200 */
[----:B------:R-:W3:Y:S01]  /*4840*/  LDSM.16.M88.4 R164, [R199+0x8000] ;  /* 0x00800000c7a4783b */ /* 0x000ee20000000200 */
[C---:B-----5:R-:W-:Y:S08]  /*4850*/  HMMA.16816.F32 R4, R168.reuse, R172, R4 ;  /* 0x000000aca804723c */ /* 0x060ff00000001804 */
[C---:B------:R-:W-:Y:S01]  /*4860*/  HMMA.16816.F32 R8, R168.reuse, R174, R8 ;  /* 0x000000aea808723c */ /* 0x040fe20000001808 */
[----:B------:R-:W-:Y:S07]  /*4870*/  LDSM.16.M88.4 R172, [R192+0x2000] ;  /* 0x00200000c0ac783b */ /* 0x000fee0000000200 */
[C---:B-1----:R-:W-:Y:S08]  /*4880*/  HMMA.16816.F32 R12, R168.reuse, R136, R12 ;  /* 0x00000088a80c723c */ /* 0x042ff0000000180c */
[C---:B------:R-:W-:Y:S01]  /*4890*/  HMMA.16816.F32 R16, R168.reuse, R138, R16 ;  /* 0x0000008aa810723c */ /* 0x040fe20000001810 */
[----:B------:R-:W1:Y:S07]  /*48a0*/  LDSM.16.M88.4 R136, [R199+0x8800] ;  /* 0x00880000c788783b */ /* 0x000e6e0000000200 */
[C---:B--2---:R-:W-:Y:S08]  /*48b0*/  HMMA.16816.F32 R20, R168.reuse, R140, R20 ;  /* 0x0000008ca814723c */ /* 0x044ff00000001814 */
[C---:B------:R-:W-:Y:S01]  /*48c0*/  HMMA.16816.F32 R24, R168.reuse, R142, R24 ;  /* 0x0000008ea818723c */ /* 0x040fe20000001818 */
[----:B------:R-:W2:Y:S07]  /*48d0*/  LDSM.16.M88.4 R140, [R199+0x9000] ;  /* 0x00900000c78c783b */ /* 0x000eae0000000200 */
[C---:B------:R-:W-:Y:S08]  /*48e0*/  HMMA.16816.F32 R28, R168.reuse, R144, R28 ;  /* 0x00000090a81c723c */ /* 0x040ff0000000181c */
[----:B------:R-:W-:Y:S01]  /*48f0*/  HMMA.16816.F32 R32, R168, R146, R32 ;  /* 0x00000092a820723c */ /* 0x000fe20000001820 */
[----:B------:R-:W5:Y:S06]  /*4900*/  LDSM.16.M88.4 R144, [R199+0x9800] ;  /* 0x00980000c790783b */ /* 0x000f6c0000000200 */
[----:B------:R-:W1:Y:S01]  /*4910*/  LDSM.16.M88.4 R168, [R201+0x2000] ;  /* 0x00200000c9a8783b */ /* 0x000e620000000200 */
[C---:B------:R-:W-:Y:S08]  /*4920*/  HMMA.16816.F32 R4, R176.reuse, R180, R4 ;  /* 0x000000b4b004723c */ /* 0x040ff00000001804 */
[C---:B------:R-:W-:Y:S01]  /*4930*/  HMMA.16816.F32 R8, R176.reuse, R182, R8 ;  /* 0x000000b6b008723c */ /* 0x040fe20000001808 */
[----:B------:R-:W-:Y:S07]  /*4940*/  LDSM.16.M88.4 R180, [R205+0xa000] ;  /* 0x00a00000cdb4783b */ /* 0x000fee0000000200 */
[C---:B---3--:R-:W-:Y:S08]  /*4950*/  HMMA.16816.F32 R12, R176.reuse, R148, R12 ;  /* 0x00000094b00c723c */ /* 0x048ff0000000180c */
[C---:B------:R-:W-:Y:S01]  /*4960*/  HMMA.16816.F32 R16, R176.reuse, R150, R16 ;  /* 0x00000096b010723c */ /* 0x040fe20000001810 */
[----:B------:R-:W3:Y:S07]  /*4970*/  LDSM.16.M88.4 R148, [R192+0x2800] ;  /* 0x00280000c094783b */ /* 0x000eee0000000200 */
[C---:B------:R-:W-:Y:S08]  /*4980*/  HMMA.16816.F32 R20, R176.reuse, R152, R20 ;  /* 0x00000098b014723c */ /* 0x040ff00000001814 */
[C---:B------:R-:W-:Y:S01]  /*4990*/  HMMA.16816.F32 R24, R176.reuse, R154, R24 ;  /* 0x0000009ab018723c */ /* 0x040fe20000001818 */
[----:B------:R-:W2:Y:S07]  /*49a0*/  LDSM.16.M88.4 R152, [R192+0x3000] ;  /* 0x00300000c098783b */ /* 0x000eae0000000200 */
[C---:B------:R-:W-:Y:S08]  /*49b0*/  HMMA.16816.F32 R28, R176.reuse, R156, R28 ;  /* 0x0000009cb01c723c */ /* 0x040ff0000000181c */
[----:B------:R-:W-:Y:S01]  /*49c0*/  HMMA.16816.F32 R32, R176, R158, R32 ;  /* 0x0000009eb020723c */ /* 0x000fe20000001820 */
[----:B------:R-:W3:Y:S06]  /*49d0*/  LDSM.16.M88.4 R156, [R192+0x3800] ;  /* 0x00380000c09c783b */ /* 0x000eec0000000200 */
[----:B------:R-:W3:Y:S01]  /*49e0*/  LDSM.16.M88.4 R176, [R206+0x4000] ;  /* 0x00400000ceb0783b */ /* 0x000ee20000000200 */
[C---:B------:R-:W-:Y:S08]  /*49f0*/  HMMA.16816.F32 R4, R160.reuse, R164, R4 ;  /* 0x000000a4a004723c */ /* 0x040ff00000001804 */
[C---:B------:R-:W-:Y:S01]  /*4a00*/  HMMA.16816.F32 R8, R160.reuse, R166, R8 ;  /* 0x000000a6a008723c */ /* 0x040fe20000001808 */
[----:B------:R-:W-:Y:S07]  /*4a10*/  LDSM.16.M88.4 R164, [R187] ;  /* 0x00000000bba4783b */ /* 0x000fee0000000200 */
[C---:B-1----:R-:W-:Y:S08]  /*4a20*/  HMMA.16816.F32 R12, R160.reuse, R136, R12 ;  /* 0x00000088a00c723c */ /* 0x042ff0000000180c */
[C---:B------:R-:W-:Y:S01]  /*4a30*/  HMMA.16816.F32 R16, R160.reuse, R138, R16 ;  /* 0x0000008aa010723c */ /* 0x040fe20000001810 */
[----:B------:R-:W1:Y:S07]  /*4a40*/  LDSM.16.M88.4 R136, [R205+0xa800] ;  /* 0x00a80000cd88783b */ /* 0x000e6e0000000200 */
[C---:B--2---:R-:W-:Y:S08]  /*4a50*/  HMMA.16816.F32 R20, R160.reuse, R140, R20 ;  /* 0x0000008ca014723c */ /* 0x044ff00000001814 */
[C---:B------:R-:W-:Y:S01]  /*4a60*/  HMMA.16816.F32 R24, R160.reuse, R142, R24 ;  /* 0x0000008ea018723c */ /* 0x040fe20000001818 */
[----:B------:R-:W2:Y:S07]  /*4a70*/  LDSM.16.M88.4 R140, [R205+0xb000] ;  /* 0x00b00000cd8c783b */ /* 0x000eae0000000200 */
[C---:B-----5:R-:W-:Y:S08]  /*4a80*/  HMMA.16816.F32 R28, R160.reuse, R144, R28 ;  /* 0x00000090a01c723c */ /* 0x060ff0000000181c */
        /* <DEDUP_REMOVED lines=8> */
[----:B------:R-:W3:Y:S07]  /*4b10*/  LDSM.16.M88.4 R148, [R186] ;  /* 0x00000000ba94783b */ /* 0x000eee0000000200 */
[C---:B------:R-:W-:Y:S08]  /*4b20*/  HMMA.16816.F32 R20, R168.reuse, R152, R20 ;  /* 0x00000098a814723c */ /* 0x040ff00000001814 */
[C---:B------:R-:W-:Y:S01]  /*4b30*/  HMMA.16816.F32 R24, R168.reuse, R154, R24 ;  /* 0x0000009aa818723c */ /* 0x040fe20000001818 */
[----:B------:R-:W2:Y:S07]  /*4b40*/  LDSM.16.M88.4 R152, [R185] ;  /* 0x00000000b998783b */ /* 0x000eae0000000200 */
[C---:B------:R-:W-:Y:S08]  /*4b50*/  HMMA.16816.F32 R28, R168.reuse, R156, R28 ;  /* 0x0000009ca81c723c */ /* 0x040ff0000000181c */
[----:B------:R-:W-:Y:S01]  /*4b60*/  HMMA.16816.F32 R32, R168, R158, R32 ;  /* 0x0000009ea820723c */ /* 0x000fe20000001820 */
[----:B------:R-:W3:Y:S06]  /*4b70*/  LDSM.16.M88.4 R156, [R184] ;  /* 0x00000000b89c783b */ /* 0x000eec0000000200 */
[----:B------:R-:W3:Y:S01]  /*4b80*/  LDSM.16.M88.4 R168, [R202+0x4000] ;  /* 0x00400000caa8783b */ /* 0x000ee20000000200 */
[C---:B------:R-:W-:Y:S08]  /*4b90*/  HMMA.16816.F32 R4, R176.reuse, R180, R4 ;  /* 0x000000b4b004723c */ /* 0x040ff00000001804 */
        /* <DEDUP_REMOVED lines=13> */
[C---:B------:R-:W-:Y:S08]  /*4c70*/  HMMA.16816.F32 R8, R160.reuse, R166, R8 ;  /* 0x000000a6a008723c */ /* 0x040ff00000001808 */
[C---:B---3--:R-:W-:Y:S08]  /*4c80*/  HMMA.16816.F32 R12, R160.reuse, R148, R12 ;  /* 0x00000094a00c723c */ /* 0x048ff0000000180c */
        /* <DEDUP_REMOVED lines=10> */
[C---:B--2---:R-:W-:Y:S08]  /*4d30*/  HMMA.16816.F32 R20, R168.reuse, R140, R20 ;  /* 0x0000008ca814723c */ /* 0x044ff00000001814 */
[C---:B------:R-:W-:Y:S01]  /*4d40*/  HMMA.16816.F32 R24, R168.reuse, R142, R24 ;  /* 0x0000008ea818723c */ /* 0x040fe20000001818 */
[----:B------:R-:W2:Y:S07]  /*4d50*/  LDSM.16.M88.4 R140, [R192+0x5000] ;  /* 0x00500000c08c783b */ /* 0x000eae0000000200 */
[C---:B-----5:R-:W-:Y:S08]  /*4d60*/  HMMA.16816.F32 R28, R168.reuse, R144, R28 ;  /* 0x00000090a81c723c */ /* 0x060ff0000000181c */
[----:B------:R-:W-:Y:S08]  /*4d70*/  HMMA.16816.F32 R32, R168, R146, R32 ;  /* 0x00000092a820723c */ /* 0x000ff00000001820 */
[C---:B------:R-:W-:Y:S08]  /*4d80*/  HMMA.16816.F32 R4, R176.reuse, R180, R4 ;  /* 0x000000b4b004723c */ /* 0x040ff00000001804 */
[C---:B------:R-:W-:Y:S08]  /*4d90*/  HMMA.16816.F32 R8, R176.reuse, R182, R8 ;  /* 0x000000b6b008723c */ /* 0x040ff00000001808 */
[C---:B-1----:R-:W-:Y:S08]  /*4da0*/  HMMA.16816.F32 R12, R176.reuse, R136, R12 ;  /* 0x00000088b00c723c */ /* 0x042ff0000000180c */
[C---:B------:R-:W-:Y:S01]  /*4db0*/  HMMA.16816.F32 R16, R176.reuse, R138, R16 ;  /* 0x0000008ab010723c */ /* 0x040fe20000001810 */
[----:B------:R-:W1:Y:S01]  /*4dc0*/  LDSM.16.M88.4 R136, [R192+0x5800] ;  /* 0x00580000c088783b */ /* 0x000e620000000200 */
[----:B------:R-:W-:Y:S04]  /*4dd0*/  DEPBAR.LE SB0, 0x0 ;  /* 0x000080000000791a */ /* 0x000fe80000000000 */
[----:B----4-:R-:W-:Y:S02]  /*4de0*/  FMUL.FTZ R3, R4, c[0x0][0x2ec] ;  /* 0x0000bb0004037a20 */ /* 0x010fe40000410000 */
        /* <DEDUP_REMOVED lines=69> */
.L_x_647:
[----:B------:R-:W-:Y:S01]  /*5240*/  FMNMX.FTZ R11, R170, R135, !PT ;  /* 0x00000087aa0b7209 */ /* 0x000fe20007810000 */
[----:B------:R-:W-:Y:S01]  /*5250*/  LDSM.16.MT88.4 R12, [R200+0xc000] ;  /* 0x00c00000c80c783b */ /* 0x000fe20000004200 */
[----:B-1----:R-:W-:Y:S02]  /*5260*/  FMNMX.FTZ R2, R169, R0, !PT ;  /* 0x00000000a9027209 */ /* 0x002fe40007810000 */
        /* <DEDUP_REMOVED lines=405> */
.L_x_645:
        /* <DEDUP_REMOVED lines=329> */
.L_x_650:
[----:B--2-4-:R-:W-:Y:S05]  /*8050*/  BSYNC B0 ;  /* 0x0000000000007941 */ /* 0x014fea0003800000 */
.L_x_649:
        /* <DEDUP_REMOVED lines=24> */
.L_x_652:
[----:B------:R-:W-:Y:S05]  /*81e0*/  BSYNC B0 ;  /* 0x0000000000007941 */ /* 0x000fea0003800000 */
.L_x_651:
        /* <DEDUP_REMOVED lines=17> */
.L_x_654:
[----:B------:R-:W-:Y:S05]  /*8300*/  BSYNC B0 ;  /* 0x0000000000007941 */ /* 0x000fea0003800000 */
.L_x_653:
        /* <DEDUP_REMOVED lines=17> */
.L_x_656:
[----:B------:R-:W-:Y:S05]  /*8420*/  BSYNC B0 ;  /* 0x0000000000007941 */ /* 0x000fea0003800000 */
.L_x_655:
        /* <DEDUP_REMOVED lines=16> */
.L_x_641:
[----:B------:R-:W1:Y:S01]  /*8530*/  LDC.U8 R3, c[0x0][0x329] ;  /* 0x0000ca40ff037b82 */ /* 0x000e620000000000 */
[----:B------:R-:W-:Y:S01]  /*8540*/  ISETP.NE.AND P4, PT, R209, -0x1, PT ;  /* 0xffffffffd100780c */ /* 0x000fe20003f85270 */
[----:B------:R-:W-:Y:S01]  /*8550*/  BSSY B0, `(.L_x_657) ;  /* 0x000003f000007945 */ /* 0x000fe20003800000 */
[----:B------:R-:W-:-:S02]  /*8560*/  SHF.R.S32.HI R7, RZ, 0x1f, R96 ;  /* 0x0000001fff077819 */ /* 0x000fc40000011460 */
[----:B------:R-:W-:-:S03]  /*8570*/  IADD3 R212, -R13, R212, RZ ;  /* 0x000000d40dd47210 */ /* 0x000fc60007ffe1ff */
[----:B------:R-:W2:Y:S06]  /*8580*/  LDC.U8 R2, c[0x0][0x328] ;  /* 0x0000ca00ff027b82 */ /* 0x000eac0000000000 */
[----:B------:R-:W-:Y:S01]  /*8590*/  @!P4 SHF.R.S32.HI R9, RZ, 0x1f, R0 ;  /* 0x0000001fff09c819 */ /* 0x000fe20000011400 */
[----:B------:R-:W-:-:S04]  /*85a0*/  @P4 IMAD.WIDE.U32 R4, R209, c[0x0][0x1e8], RZ ;  /* 0x00007a00d1044a25 */ /* 0x000fc800078e00ff */
[----:B------:R-:W-:Y:S02]  /*85b0*/  @!P4 IMAD R9, R9, c[0x0][0x1e0], RZ ;  /* 0x000078000909ca24 */ /* 0x000fe400078e02ff */
[----:B------:R-:W-:Y:S01]  /*85c0*/  @!P4 IMAD.WIDE.U32 R10, R0, c[0x0][0x1e0], RZ ;  /* 0x00007800000aca25 */ /* 0x000fe200078e00ff */
[----:B-1----:R-:W-:-:S03]  /*85d0*/  ISETP.NE.AND P1, PT, R3, RZ, PT ;  /* 0x000000ff0300720c */ /* 0x002fc60003f25270 */
[----:B------:R-:W-:Y:S01]  /*85e0*/  @P4 IMAD R5, R209, c[0x0][0x1ec], R5 ;  /* 0x00007b00d1054a24 */ /* 0x000fe200078e0205 */
[----:B--2---:R-:W-:Y:S02]  /*85f0*/  ISETP.NE.AND P3, PT, R2, RZ, PT ;  /* 0x000000ff0200720c */ /* 0x004fe40003f65270 */
[----:B------:R-:W-:Y:S01]  /*8600*/  LEA.HI R2, R7, R96, RZ, 0x3 ;  /* 0x0000006007027211 */ /* 0x000fe200078f18ff */
[----:B------:R-:W-:Y:S01]  /*8610*/  @P4 IMAD.MOV.U32 R7, RZ, RZ, R4 ;  /* 0x000000ffff074224 */ /* 0x000fe200078e0004 */
[----:B------:R-:W-:-:S05]  /*8620*/  ISETP.NE.OR P2, PT, R3, RZ, !P3 ;  /* 0x000000ff0300720c */ /* 0x000fca0005f45670 */
[----:B------:R-:W-:Y:S01]  /*8630*/  @P1 IMAD.MOV.U32 R3, RZ, RZ, c[0x0][0x210] ;  /* 0x00008400ff031624 */ /* 0x000fe200078e00ff */
[----:B------:R-:W-:Y:S01]  /*8640*/  LOP3.LUT R15, R2, 0x1ffffff8, RZ, 0xc0, !PT ;  /* 0x1ffffff8020f7812 */ /* 0x000fe200078ec0ff */
[----:B------:R-:W-:Y:S01]  /*8650*/  @!P1 IMAD.MOV.U32 R8, RZ, RZ, c[0x0][0x214] ;  /* 0x00008500ff089624 */ /* 0x000fe200078e00ff */
[----:B------:R-:W-:Y:S01]  /*8660*/  ISETP.NE.OR P0, PT, R209, -0x1, P2 ;  /* 0xffffffffd100780c */ /* 0x000fe20001705670 */
[----:B------:R-:W-:Y:S01]  /*8670*/  @P1 IMAD R3, R3, c[0x0][0x214], RZ ;  /* 0x0000850003031a24 */ /* 0x000fe200078e02ff */
[----:B------:R-:W-:Y:S01]  /*8680*/  IADD3 R6, -R15, R96, RZ ;  /* 0x000000600f067210 */ /* 0x000fe20007ffe1ff */
[----:B------:R-:W-:Y:S01]  /*8690*/  @!P4 IMAD R4, R0, c[0x0][0x1e4], R9 ;  /* 0x000079000004ca24 */ /* 0x000fe200078e0209 */
[----:B------:R-:W-:Y:S01]  /*86a0*/  @!P1 SEL R3, R8, c[0x0][0x234], !P3 ;  /* 0x00008d0008039a07 */ /* 0x000fe20005800000 */
[----:B------:R-:W-:Y:S01]  /*86b0*/  @!P4 IMAD.MOV.U32 R7, RZ, RZ, R10 ;  /* 0x000000ffff07c224 */ /* 0x000fe200078e000a */
[----:B------:R-:W-:Y:S01]  /*86c0*/  @P1 MOV R9, 0x1 ;  /* 0x0000000100091802 */ /* 0x000fe20000000f00 */
[----:B------:R-:W-:Y:S01]  /*86d0*/  IMAD.SHL.U32 R6, R6, 0x8, RZ ;  /* 0x0000000806067824 */ /* 0x000fe200078e00ff */
[----:B------:R-:W-:Y:S01]  /*86e0*/  SHF.R.S32.HI R2, RZ, 0x3, R2 ;  /* 0x00000003ff027819 */ /* 0x000fe20000011402 */
[----:B------:R-:W-:-:S02]  /*86f0*/  @!P1 IMAD R9, R3, c[0x0][0x1c0], RZ ;  /* 0x0000700003099a24 */ /* 0x000fc400078e02ff */
[----:B------:R-:W-:Y:S01]  /*8700*/  @!P4 IMAD.IADD R5, R11, 0x1, R4 ;  /* 0x000000010b05c824 */ /* 0x000fe200078e0204 */
[----:B------:R-:W-:Y:S01]  /*8710*/  IADD3 R4, P3, R6, R7, RZ ;  /* 0x0000000706047210 */ /* 0x000fe20007f7e0ff */
[C---:B------:R-:W-:Y:S01]  /*8720*/  @!P0 IMAD R209, R0.reuse, c[0x0][0x214], RZ ;  /* 0x0000850000d18a24 */ /* 0x040fe200078e02ff */
[----:B------:R-:W-:Y:S01]  /*8730*/  SHF.R.S32.HI R7, RZ, 0x1f, R26 ;  /* 0x0000001fff077819 */ /* 0x000fe2000001141a */
[----:B------:R-:W-:Y:S01]  /*8740*/  IMAD R0, R0, R9, RZ ;  /* 0x0000000900007224 */ /* 0x000fe200078e02ff */
[----:B------:R-:W-:Y:S01]  /*8750*/  LEA.HI.X.SX32 R5, R6, R5, 0x1, P3 ;  /* 0x0000000506057211 */ /* 0x000fe200018f0eff */
[----:B------:R-:W-:Y:S01]  /*8760*/  CS2R R8, SRZ ;  /* 0x0000000000087805 */ /* 0x000fe2000001ff00 */
[----:B------:R-:W-:Y:S01]  /*8770*/  @P1 IMAD.MOV.U32 R6, RZ, RZ, c[0x0][0x210] ;  /* 0x00008400ff061624 */ /* 0x000fe200078e00ff */
[--C-:B------:R-:W-:Y:S01]  /*8780*/  @!P2 SHF.R.S32.HI R9, RZ, 0x1f, R209.reuse ;  /* 0x0000001fff09a819 */ /* 0x100fe200000114d1 */
[----:B------:R-:W-:Y:S01]  /*8790*/  @!P2 IMAD.MOV.U32 R8, RZ, RZ, R209 ;  /* 0x000000ffff08a224 */ /* 0x000fe200078e00d1 */
[----:B------:R-:W-:Y:S01]  /*87a0*/  SEL R0, R0, RZ, P2 ;  /* 0x000000ff00007207 */ /* 0x000fe20001000000 */
[----:B------:R-:W-:Y:S01]  /*87b0*/  @!P1 IMAD.MOV.U32 R6, RZ, RZ, 0x1 ;  /* 0x00000001ff069424 */ /* 0x000fe200078e00ff */
[----:B------:R-:W-:Y:S01]  /*87c0*/  ISETP.GE.AND P2, PT, R2, R212, PT ;  /* 0x000000d40200720c */ /* 0x000fe20003f46270 */
[----:B------:R-:W-:-:S02]  /*87d0*/  IMAD R7, R7, c[0x0][0x1f0], RZ ;  /* 0x00007c0007077a24 */ /* 0x000fc400078e02ff */
[----:B------:R-:W-:Y:S02]  /*87e0*/  IMAD R13, R13, R6, RZ ;  /* 0x000000060d0d7224 */ /* 0x000fe400078e02ff */
[C---:B------:R-:W-:Y:S01]  /*87f0*/  IMAD R0, R26.reuse, R3, R0 ;  /* 0x000000031a007224 */ /* 0x040fe200078e0200 */
[----:B------:R-:W-:Y:S01]  /*8800*/  SHF.R.S32.HI R3, RZ, 0x1f, R2 ;  /* 0x0000001fff037819 */ /* 0x000fe20000011402 */
[C---:B------:R-:W-:Y:S01]  /*8810*/  IMAD R7, R26.reuse, c[0x0][0x1f4], R7 ;  /* 0x00007d001a077a24 */ /* 0x040fe200078e0207 */
[----:B------:R-:W-:Y:S01]  /*8820*/  SHF.R.S32.HI R11, RZ, 0x1f, R13 ;  /* 0x0000001fff0b7819 */ /* 0x000fe2000001140d */
[----:B------:R-:W-:Y:S01]  /*8830*/  IMAD.WIDE.U32 R4, R26, c[0x0][0x1f0], R4 ;  /* 0x00007c001a047a25 */ /* 0x000fe200078e0004 */
[--C-:B------:R-:W-:Y:S02]  /*8840*/  IADD3 R13, P1, P0, R13, R8, R0.reuse ;  /* 0x000000080d0d7210 */ /* 0x100fe4000783e000 */
[----:B------:R-:W-:Y:S01]  /*8850*/  SHF.R.S32.HI R8, RZ, 0x1f, R0 ;  /* 0x0000001fff087819 */ /* 0x000fe20000011400 */
[----:B------:R-:W-:Y:S01]  /*8860*/  IMAD.WIDE R14, R223, 0x40, R2 ;  /* 0x00000040df0e7825 */ /* 0x000fe200078e0202 */
[----:B------:R-:W-:-:S02]  /*8870*/  IADD3 R17, R7, R5, RZ ;  /* 0x0000000507117210 */ /* 0x000fc40007ffe0ff */
[----:B------:R-:W-:Y:S01]  /*8880*/  IADD3.X R8, R11, R9, R8, P1, P0 ;  /* 0x000000090b087210 */ /* 0x000fe20000fe0408 */
        /* <DEDUP_REMOVED lines=11> */
.L_x_658:
[----:B------:R-:W-:Y:S05]  /*8940*/  BSYNC B0 ;  /* 0x0000000000007941 */ /* 0x000fea0003800000 */
.L_x_657:
        /* <DEDUP_REMOVED lines=17> */
.L_x_660:
[----:B------:R-:W-:Y:S05]  /*8a60*/  BSYNC B0 ;  /* 0x0000000000007941 */ /* 0x000fea0003800000 */
.L_x_659:
        /* <DEDUP_REMOVED lines=17> */
.L_x_662:
[----:B------:R-:W-:Y:S05]  /*8b80*/  BSYNC B0 ;  /* 0x0000000000007941 */ /* 0x000fea0003800000 */
.L_x_661:
        /* <DEDUP_REMOVED lines=17> */
.L_x_664:
[----:B------:R-:W-:Y:S05]  /*8ca0*/  BSYNC B0 ;  /* 0x0000000000007941 */ /* 0x000fea0003800000 */
.L_x_663:
        /* <DEDUP_REMOVED lines=8> */
[CC--:B------:R-:W-:Y:S02]  /*8d30*/  @!P5 IADD3 R4, P0, R5.reuse, R13.reuse, RZ ;  /* 0x0000000d0504d210 */ /* 0x0c0fe40007f1e0ff */
[----:B------:R-:W-:Y:S02]  /*8d40*/  @!P4 IADD3 R3, P1, R0, R13, RZ ;  /* 0x0000000d0003c210 */ /* 0x000fe40007f3e0ff */
[----:B------:R-:W-:Y:S02]  /*8d50*/  @!P5 LEA.HI.X.SX32 R9, R5, R8, 0x1, P0 ;  /* 0x000000080509d211 */ /* 0x000fe400000f0eff */
[----:B------:R-:W-:-:S02]  /*8d60*/  @!P5 LEA R14, P2, R4, c[0x0][0x200], 0x2 ;  /* 0x00008000040eda11 */ /* 0x000fc400078410ff */
[----:B------:R-:W-:Y:S02]  /*8d70*/  @!P3 IADD3 R5, P0, R2, R13, RZ ;  /* 0x0000000d0205b210 */ /* 0x000fe40007f1e0ff */
[-C--:B------:R-:W-:Y:S02]  /*8d80*/  @!P4 LEA.HI.X.SX32 R0, R0, R8.reuse, 0x1, P1 ;  /* 0x000000080000c211 */ /* 0x080fe400008f0eff */
[----:B------:R-:W-:Y:S02]  /*8d90*/  @!P4 LEA R10, P1, R3, c[0x0][0x200], 0x2 ;  /* 0x00008000030aca11 */ /* 0x000fe400078210ff */
[----:B------:R-:W-:Y:S01]  /*8da0*/  @!P5 LEA.HI.X R15, R4, c[0x0][0x204], R9, 0x2, P2 ;  /* 0x00008100040fda11 */ /* 0x000fe200010f1409 */
[----:B------:R-:W-:Y:S01]  /*8db0*/  @!P4 IMAD.MOV.U32 R9, RZ, RZ, 0x7f800000 ;  /* 0x7f800000ff09c424 */ /* 0x000fe200078e00ff */
        /* <DEDUP_REMOVED lines=18> */
.L_x_665:
        /* <DEDUP_REMOVED lines=10> */
.L_x_1289:


//--------------------- .text._ZN5flash16flash_fwd_kernelI23Flash_fwd_kernel_traitsILi192ELi64ELi64ELi4ELb0ELb0EN7cutlass6half_tE19Flash_kernel_traitsILi192ELi64ELi64ELi4ES3_EELb1ELb0ELb0ELb1ELb0ELb0ELb0ELb0EEEvNS_16Flash_fwd_paramsE --------------------------
	.section	.text._ZN5flash16flash_fwd_kernelI23Flash_fwd_kernel_traitsILi192ELi64ELi64ELi4ELb0ELb0EN7cutlass6half_tE19Flash_kernel_traitsILi192ELi64ELi64ELi4ES3_EELb1ELb0ELb0ELb1ELb0ELb0ELb0ELb0EEEvNS_16Flash_fwd_paramsE,"ax",@progbits
	.sectioninfo	@"SHI_REGISTERS=244"
	.align	128
        .global         _ZN5flash16flash_fwd_kernelI23Flash_fwd_kernel_traitsILi192ELi64ELi64ELi4ELb0ELb0EN7cutlass6half_tE19Flash_kernel_traitsILi192ELi64ELi64ELi4ES3_EELb1ELb0ELb0ELb1ELb0ELb0ELb0ELb0EEEvNS_16Flash_fwd_paramsE
        .type           _ZN5flash16flash_fwd_kernelI23Flash_fwd_kernel_traitsILi192ELi64ELi64ELi4ELb0ELb0EN7cutlass6half_tE19Flash_kernel_traitsILi192ELi64ELi64ELi4ES3_EELb1ELb0ELb0ELb1ELb0ELb0ELb0ELb0EEEvNS_16Flash_fwd_paramsE,@function
        .size           _ZN5flash16flash_fwd_kernelI23Flash_fwd_kernel_traitsILi192ELi64ELi64ELi4ELb0ELb0EN7cutlass6half_tE19Flash_kernel_traitsILi192ELi64ELi64ELi4ES3_EELb1ELb0ELb0ELb1ELb0ELb0ELb0ELb0EEEvNS_16Flash_fwd_paramsE,(.L_x_1290 - _ZN5flash16flash_fwd_kernelI23Flash_fwd_kernel_traitsILi192ELi64ELi64ELi4ELb0ELb0EN7cutlass6half_tE19Flash_kernel_traitsILi192ELi64ELi64ELi4ES3_EELb1ELb0ELb0ELb1ELb0ELb0ELb0ELb0EEEvNS_16Flash_fwd_paramsE)
        .other          _ZN5flash16flash_fwd_kernelI23Flash_fwd_kernel_traitsILi192ELi64ELi64ELi4ELb0ELb0EN7cutlass6half_tE19Flash_kernel_traitsILi192ELi64ELi64ELi4ES3_EELb1ELb0ELb0ELb1ELb0ELb0ELb0ELb0EEEvNS_16Flash_fwd_paramsE,@"STO_CUDA_ENTRY STV_DEFAULT"
_ZN5flash16flash_fwd_kernelI23Flash_fwd_kernel_traitsILi192ELi64ELi64ELi4ELb0ELb0EN7cutlass6half_tE19Flash_kernel_traitsILi192ELi64ELi64ELi4ES3_EELb1ELb0ELb0ELb1ELb0ELb0ELb0ELb0EEEvNS_16Flash_fwd_paramsE:
.text._ZN5flash16flash_fwd_kernelI23Flash_fwd_kernel_traitsILi192ELi64ELi64ELi4ELb0ELb0EN7cutlass6half_tE19Flash_kernel_traitsILi192ELi64ELi64ELi4ES3_EELb1ELb0ELb0ELb1ELb0ELb0ELb0ELb0EEEvNS_16Flash_fwd_paramsE:
        /* <DEDUP_REMOVED lines=54> */
[----:B------:R-:W4:Y:S01]  /*0360*/  @P1 LDG.E R0, [R12.64] ;  /* 0x000000100c001981 */ /* 0x000f22000c1e1900 */
        /* <DEDUP_REMOVED lines=9> */
[----:B------:R-:W-:Y:S01]  /*0400*/  LOP3.LUT R11, R83, 0xffffffe0, RZ, 0xc0, !PT ;  /* 0xffffffe0530b7812 */ /* 0x000fe200078ec0ff */
[----:B------:R-:W-:Y:S02]  /*0410*/  UMOV UR23, URZ ;  /* 0x0000003f00177c82 */ /* 0x000fe40008000000 */
[----:B------:R-:W-:Y:S02]  /*0420*/  USHF.L.U32 UR5, UR4, 0x5, URZ ;  /* 0x0000000504057899 */ /* 0x000fe4000800063f */
[----:B------:R-:W-:Y:S02]  /*0430*/  IMAD.IADD R80, R6, 0x1, -R11 ;  /* 0x0000000106507824 */ /* 0x000fe400078e0a0b */
[----:B------:R-:W-:Y:S01]  /*0440*/  USHF.R.S32.HI UR4, URZ, 0x1f, UR5 ;  /* 0x0000001f3f047899 */ /* 0x000fe20008011405 */
[----:B--2---:R-:W1:Y:S08]  /*0450*/  @P0 R2UR UR9, R10 ;  /* 0x000000000a0903c2 */ /* 0x004e7000000e0000 */
[----:B---3--:R-:W1:Y:S08]  /*0460*/  @P0 R2UR UR13, R9 ;  /* 0x00000000090d03c2 */ /* 0x008e7000000e0000 */
[----:B----4-:R2:W3:Y:S08]  /*0470*/  @P1 R2UR UR23, R0 ;  /* 0x00000000001713c2 */ /* 0x0104f000000e0000 */
[----:B-----5:R4:W3:Y:S01]  /*0480*/  @!P2 R2UR UR24, R8 ;  /* 0x000000000818a3c2 */ /* 0x0208e200000e0000 */
[----:B------:R-:W-:-:S04]  /*0490*/  ISETP.NE.U32.AND P2, PT, RZ, c[0x0][0x248], PT ;  /* 0x00009200ff007a0c */ /* 0x000fc80003f45070 */
[----:B------:R-:W-:Y:S01]  /*04a0*/  ISETP.NE.AND.EX P2, PT, RZ, c[0x0][0x24c], PT, P2 ;  /* 0x00009300ff007a0c */ /* 0x000fe20003f45320 */
[----:B-1----:R-:W-:Y:S01]  /*04b0*/  @UP2 UIADD3 UR13, UR13, -UR9, URZ ;  /* 0x800000090d0d2290 */ /* 0x002fe2000fffe03f */
[--C-:B------:R-:W-:Y:S02]  /*04c0*/  IADD3 R134, P1, P0, R2, UR5, R80.reuse ;  /* 0x0000000502867c10 */ /* 0x100fe4000f83e050 */
[----:B--2---:R-:W-:-:S04]  /*04d0*/  SHF.R.S32.HI R0, RZ, 0x1f, R80 ;  /* 0x0000001fff007819 */ /* 0x004fc80000011450 */
[----:B------:R-:W-:Y:S01]  /*04e0*/  @!UP2 ULDC UR13, c[0x0][0x214] ;  /* 0x00008500000daab9 */ /* 0x000fe20000000800 */
[----:B------:R-:W-:-:S04]  /*04f0*/  IADD3.X R3, R3, UR4, R0, P1, P0 ;  /* 0x0000000403037c10 */ /* 0x000fc80008fe0400 */
[----:B---34-:R-:W-:Y:S05]  /*0500*/  @!P2 BRA `(.L_x_666) ;  /* 0x000000700000a947 */ /* 0x018fea0003800000 */
[----:B------:R-:W-:-:S13]  /*0510*/  PLOP3.LUT P0, PT, PT, PT, UP3, 0x80, 0x0 ;  /* 0x000000000000781c */ /* 0x000fda0003f0f038 */
[----:B------:R-:W2:Y:S04]  /*0520*/  @P0 LDG.E R0, [R4.64+0x4] ;  /* 0x0000041004000981 */ /* 0x000ea8000c1e1900 */
[----:B------:R-:W3:Y:S01]  /*0530*/  @!P0 LDG.E R2, [R4.64] ;  /* 0x0000001004028981 */ /* 0x000ee2000c1e1900 */
[----:B--2---:R-:W1:Y:S02]  /*0540*/  @P0 R2UR UR6, R0 ;  /* 0x00000000000603c2 */ /* 0x004e6400000e0000 */
[----:B-1----:R-:W-:-:S11]  /*0550*/  @UP3 UIADD3 UR6, UR6, -UR24, URZ ;  /* 0x8000001806063290 */ /* 0x002fd6000fffe03f */
[----:B---3--:R1:W2:Y:S02]  /*0560*/  @!P0 R2UR UR6, R2 ;  /* 0x00000000020683c2 */ /* 0x0082a400000e0000 */
[----:B-12---:R-:W-:Y:S05]  /*0570*/  BRA `(.L_x_667) ;  /* 0x0000001000007947 */ /* 0x006fea0003800000 */
.L_x_666:
[----:B------:R-:W-:Y:S02]  /*0580*/  ULDC UR6, c[0x0][0x218] ;  /* 0x0000860000067ab9 */ /* 0x000fe40000000800 */
.L_x_667:
        /* <DEDUP_REMOVED lines=39> */
[----:B------:R-:W-:Y:S02]  /*0800*/  @UP0 UIMAD.WIDE.U32 UR28, UR25, UR4, URZ ;  /* 0x00000004191c02a5 */ /* 0x000fe4000f8e003f */
[----:B------:R-:W-:Y:S02]  /*0810*/  @!UP1 UIMAD.WIDE.U32 UR30, UR15, UR6, URZ ;  /* 0x000000060f1e92a5 */ /* 0x000fe4000f8e003f */
[----:B------:R-:W-:Y:S02]  /*0820*/  @!UP1 UIMAD UR4, UR15, UR7, UR21 ;  /* 0x000000070f0492a4 */ /* 0x000fe4000f8e0215 */
[----:B------:R-:W-:Y:S02]  /*0830*/  @UP1 UMOV UR6, UR26 ;  /* 0x0000001a00061c82 */ /* 0x000fe40008000000 */
[----:B------:R-:W-:Y:S02]  /*0840*/  @UP0 UIMAD UR7, UR25, UR5, UR29 ;  /* 0x00000005190702a4 */ /* 0x000fe4000f8e021d */
[----:B------:R-:W-:-:S02]  /*0850*/  USHF.R.S32.HI UR21, URZ, 0x1f, UR14 ;  /* 0x0000001f3f157899 */ /* 0x000fc4000801140e */
[----:B------:R-:W-:Y:S02]  /*0860*/  @!UP1 UIADD3 UR22, UR31, UR4, URZ ;  /* 0x000000041f169290 */ /* 0x000fe4000fffe03f */
[----:B------:R-:W-:Y:S02]  /*0870*/  @!UP1 UMOV UR6, UR30 ;  /* 0x0000001e00069c82 */ /* 0x000fe40008000000 */
[----:B------:R-:W-:Y:S01]  /*0880*/  @UP0 UMOV UR26, UR28 ;  /* 0x0000001c001a0c82 */ /* 0x000fe20008000000 */
[----:B------:R-:W-:Y:S05]  /*0890*/  @P0 BRA `(.L_x_669) ;  /* 0x000000c000000947 */ /* 0x000fea0003800000 */
[----:B-1----:R-:W-:Y:S02]  /*08a0*/  USHF.R.S32.HI UR25, URZ, 0x1f, UR23 ;  /* 0x0000001f3f197899 */ /* 0x002fe40008011417 */
[----:B------:R-:W-:Y:S02]  /*08b0*/  ULDC.64 UR4, c[0x0][0x198] ;  /* 0x0000660000047ab9 */ /* 0x000fe40000000a00 */
[----:B------:R-:W-:Y:S02]  /*08c0*/  UIMAD UR25, UR25, UR4, URZ ;  /* 0x00000004191972a4 */ /* 0x000fe4000f8e023f */
[----:B------:R-:W-:-:S02]  /*08d0*/  UIMAD.WIDE.U32 UR26, UR23, UR4, URZ ;  /* 0x00000004171a72a5 */ /* 0x000fc4000f8e003f */
[----:B------:R-:W-:Y:S02]  /*08e0*/  UIMAD UR25, UR23, UR5, UR25 ;  /* 0x00000005171972a4 */ /* 0x000fe4000f8e0219 */
[----:B------:R-:W-:Y:S02]  /*08f0*/  USHF.R.S32.HI UR7, URZ, 0x1f, UR15 ;  /* 0x0000001f3f077899 */ /* 0x000fe4000801140f */
[----:B------:R-:W-:Y:S02]  /*0900*/  ULDC.64 UR4, c[0x0][0x180] ;  /* 0x0000600000047ab9 */ /* 0x000fe40000000a00 */
[----:B------:R-:W-:Y:S02]  /*0910*/  UIADD3 UR27, UR27, UR25, URZ ;  /* 0x000000191b1b7290 */ /* 0x000fe4000fffe03f */
[----:B------:R-:W-:Y:S02]  /*0920*/  UIMAD UR7, UR7, UR4, URZ ;  /* 0x00000004070772a4 */ /* 0x000fe4000f8e023f */
[----:B------:R-:W-:-:S02]  /*0930*/  UIMAD.WIDE.U32 UR26, UR15, UR4, UR26 ;  /* 0x000000040f1a72a5 */ /* 0x000fc4000f8e001a */
[----:B------:R-:W-:-:S04]  /*0940*/  UIMAD UR7, UR15, UR5, UR7 ;  /* 0x000000050f0772a4 */ /* 0x000fc8000f8e0207 */
[----:B------:R-:W-:Y:S02]  /*0950*/  UIADD3 UR7, UR27, UR7, URZ ;  /* 0x000000071b077290 */ /* 0x000fe4000fffe03f */
.L_x_669:
        /* <DEDUP_REMOVED lines=44> */
.L_x_670:
[CC--:B------:R-:W-:Y:S01]  /*0c20*/  LEA.HI R5, R7.reuse, R6.reuse, RZ, 0x3 ;  /* 0x0000000607057211 */ /* 0x0c0fe200078f18ff */
[----:B------:R-:W1:Y:S01]  /*0c30*/  S2R R16, SR_CTAID.Z ;  /* 0x0000000000107919 */ /* 0x000e620000002700 */
[-C--:B------:R-:W-:Y:S01]  /*0c40*/  LEA.HI R9, R7, R6.reuse, RZ, 0x4 ;  /* 0x0000000607097211 */ /* 0x080fe200078f20ff */
[----:B------:R-:W-:Y:S01]  /*0c50*/  IMAD.U32 R21, RZ, RZ, UR10 ;  /* 0x0000000aff157e24 */ /* 0x000fe2000f8e00ff */
[----:B------:R-:W-:Y:S01]  /*0c60*/  SHF.R.S32.HI R14, RZ, 0x3, R5 ;  /* 0x00000003ff0e7819 */ /* 0x000fe20000011405 */
[----:B------:R-:W-:Y:S01]  /*0c70*/  BSSY B0, `(.L_x_671) ;  /* 0x0000066000007945 */ /* 0x000fe20003800000 */
[----:B------:R-:W-:Y:S02]  /*0c80*/  LOP3.LUT R5, R5, 0xfffffff8, RZ, 0xc0, !PT ;  /* 0xfffffff805057812 */ /* 0x000fe400078ec0ff */
[----:B------:R-:W-:Y:S01]  /*0c90*/  SHF.R.S32.HI R0, RZ, 0x4, R9 ;  /* 0x00000004ff007819 */ /* 0x000fe20000011409 */
[----:B------:R-:W-:Y:S01]  /*0ca0*/  IMAD.SHL.U32 R11, R14, 0x40, RZ ;  /* 0x000000400e0b7824 */ /* 0x000fe200078e00ff */
[----:B------:R-:W-:Y:S01]  /*0cb0*/  LEA.HI R7, R7, R6, RZ, 0x6 ;  /* 0x0000000607077211 */ /* 0x000fe200078f30ff */
[----:B------:R-:W-:Y:S01]  /*0cc0*/  IMAD.IADD R2, R6, 0x1, -R5 ;  /* 0x0000000106027824 */ /* 0x000fe200078e0a05 */
[----:B------:R-:W-:-:S02]  /*0cd0*/  LEA.HI R197, R9, R0, RZ, 0x1 ;  /* 0x0000000009c57211 */ /* 0x000fc400078f08ff */
[----:B------:R-:W-:Y:S01]  /*0ce0*/  LOP3.LUT R9, R9, 0xfffffff0, RZ, 0xc0, !PT ;  /* 0xfffffff009097812 */ /* 0x000fe200078ec0ff */
[----:B------:R-:W-:Y:S01]  /*0cf0*/  IMAD.SHL.U32 R210, R2, 0x8, RZ ;  /* 0x0000000802d27824 */ /* 0x000fe200078e00ff */
[----:B------:R-:W-:Y:S01]  /*0d00*/  LOP3.LUT R197, R197, 0xfffffffe, RZ, 0xc0, !PT ;  /* 0xfffffffec5c57812 */ /* 0x000fe200078ec0ff */
[----:B------:R-:W-:Y:S01]  /*0d10*/  IMAD.SHL.U32 R7, R7, 0x8, RZ ;  /* 0x0000000807077824 */ /* 0x000fe200078e00ff */
[----:B------:R-:W-:Y:S01]  /*0d20*/  LOP3.LUT R11, R11, 0x1c0, RZ, 0xc0, !PT ;  /* 0x000001c00b0b7812 */ /* 0x000fe200078ec0ff */
[----:B------:R-:W-:Y:S01]  /*0d30*/  IMAD.IADD R9, R6, 0x1, -R9 ;  /* 0x0000000106097824 */ /* 0x000fe200078e0a09 */
[----:B------:R-:W-:Y:S01]  /*0d40*/  SHF.R.S32.HI R15, RZ, 0x1f, R14 ;  /* 0x0000001fff0f7819 */ /* 0x000fe2000001140e */
[----:B------:R-:W-:Y:S01]  /*0d50*/  IMAD.IADD R197, R0, 0x1, -R197 ;  /* 0x0000000100c57824 */ /* 0x000fe200078e0ac5 */
[----:B------:R-:W-:Y:S02]  /*0d60*/  LOP3.LUT R5, R11, 0x38, R210, 0xf8, !PT ;  /* 0x000000380b057812 */ /* 0x000fe400078ef8d2 */
[----:B------:R-:W-:Y:S01]  /*0d70*/  SHF.R.U32.HI R200, RZ, 0x3, R11 ;  /* 0x00000003ffc87819 */ /* 0x000fe2000001160b */
[----:B------:R-:W-:Y:S01]  /*0d80*/  IMAD.WIDE R20, R21, 0x40, R14 ;  /* 0x0000004015147825 */ /* 0x000fe200078e020e */
[----:B------:R-:W-:-:S02]  /*0d90*/  SHF.R.S32.HI R0, RZ, 0x1f, R9 ;  /* 0x0000001fff007819 */ /* 0x000fc40000011409 */
[----:B------:R-:W-:Y:S02]  /*0da0*/  LOP3.LUT R200, R5, R200, RZ, 0x3c, !PT ;  /* 0x000000c805c87212 */ /* 0x000fe400078e3cff */
[----:B------:R-:W-:Y:S02]  /*0db0*/  LEA.HI R5, R0, R9, RZ, 0x3 ;  /* 0x0000000900057211 */ /* 0x000fe400078f18ff */
[--C-:B------:R-:W-:Y:S02]  /*0dc0*/  SHF.R.S32.HI R211, RZ, 0x1f, R210.reuse ;  /* 0x0000001fffd37819 */ /* 0x100fe400000114d2 */
[C---:B------:R-:W-:Y:S01]  /*0dd0*/  LOP3.LUT R0, R5.reuse, 0xfffffff8, RZ, 0xc0, !PT ;  /* 0xfffffff805007812 */ /* 0x040fe200078ec0ff */
[----:B------:R-:W-:Y:S01]  /*0de0*/  IMAD.SHL.U32 R5, R5, 0x40, RZ ;  /* 0x0000004005057824 */ /* 0x000fe200078e00ff */
[----:B------:R-:W-:Y:S01]  /*0df0*/  IADD3 R10, P0, R210, UR6, RZ ;  /* 0x00000006d20a7c10 */ /* 0x000fe2000ff1e0ff */
[----:B------:R-:W-:Y:S01]  /*0e00*/  IMAD.WIDE.U32 R18, R14, c[0x0][0x198], R210 ;  /* 0x000066000e127a25 */ /* 0x000fe200078e00d2 */
[----:B------:R-:W-:-:S02]  /*0e10*/  LOP3.LUT R200, R200, 0xfffffe00, R7, 0xf8, !PT ;  /* 0xfffffe00c8c87812 */ /* 0x000fc400078ef807 */
[----:B------:R-:W-:Y:S01]  /*0e20*/  IADD3.X R11, R211, UR22, RZ, P0, !PT ;  /* 0x00000016d30b7c10 */ /* 0x000fe200087fe4ff */
[----:B------:R-:W-:Y:S01]  /*0e30*/  IMAD.IADD R0, R9, 0x1, -R0 ;  /* 0x0000000109007824 */ /* 0x000fe200078e0a00 */
[----:B------:R-:W-:Y:S01]  /*0e40*/  IADD3 R206, P1, R18, UR26, RZ ;  /* 0x0000001a12ce7c10 */ /* 0x000fe2000ff3e0ff */
[C---:B------:R-:W-:Y:S01]  /*0e50*/  IMAD R9, R15.reuse, c[0x0][0x198], RZ ;  /* 0x000066000f097a24 */ /* 0x040fe200078e02ff */
[----:B------:R-:W-:Y:S01]  /*0e60*/  UIADD3 UR22, -UR11, UR13, URZ ;  /* 0x0000000d0b167290 */ /* 0x000fe2000fffe13f */
[----:B------:R-:W-:Y:S01]  /*0e70*/  IMAD R7, R15, c[0x0][0x1a0], RZ ;  /* 0x000068000f077a24 */ /* 0x000fe200078e02ff */
[----:B------:R-:W-:Y:S01]  /*0e80*/  LOP3.LUT P3, RZ, R0, 0x4, RZ, 0xc0, !PT ;  /* 0x0000000400ff7812 */ /* 0x000fe2000786c0ff */
[----:B------:R-:W-:Y:S01]  /*0e90*/  IMAD.WIDE.U32 R12, R14, c[0x0][0x1a0], R210 ;  /* 0x000068000e0c7a25 */ /* 0x000fe200078e00d2 */
[C---:B------:R-:W-:Y:S02]  /*0ea0*/  LOP3.LUT P2, RZ, R0.reuse, 0x2, RZ, 0xc0, !PT ;  /* 0x0000000200ff7812 */ /* 0x040fe4000784c0ff */
[----:B------:R-:W-:Y:S01]  /*0eb0*/  SHF.R.S32.HI R199, RZ, 0x1f, R204 ;  /* 0x0000001fffc77819 */ /* 0x000fe200000114cc */
[----:B------:R-:W-:Y:S01]  /*0ec0*/  IMAD.SHL.U32 R0, R0, 0x40, RZ ;  /* 0x0000004000007824 */ /* 0x000fe200078e00ff */
[----:B------:R-:W-:Y:S01]  /*0ed0*/  IADD3 R8, P0, R12, UR28, RZ ;  /* 0x0000001c0c087c10 */ /* 0x000fe2000ff1e0ff */
[----:B------:R-:W-:Y:S01]  /*0ee0*/  IMAD R9, R14, c[0x0][0x19c], R9 ;  /* 0x000067000e097a24 */ /* 0x000fe200078e0209 */
[----:B------:R-:W-:Y:S01]  /*0ef0*/  SHF.R.S32.HI R83, RZ, 0x5, R83 ;  /* 0x00000005ff537819 */ /* 0x000fe20000011453 */
[----:B-1----:R-:W-:Y:S01]  /*0f00*/  IMAD.WIDE.U32 R16, R16, c[0x0][0x1a8], R10 ;  /* 0x00006a0010107a25 */ /* 0x002fe200078e000a */
[----:B------:R-:W-:-:S02]  /*0f10*/  LOP3.LUT R0, R0, 0x1c0, RZ, 0xc0, !PT ;  /* 0x000001c000007812 */ /* 0x000fc400078ec0ff */
[----:B------:R-:W-:Y:S01]  /*0f20*/  IADD3.X R207, R19, UR7, R9, P1, !PT ;  /* 0x0000000713cf7c10 */ /* 0x000fe20008ffe409 */
[----:B------:R-:W-:Y:S01]  /*0f30*/  IMAD R7, R14, c[0x0][0x1a4], R7 ;  /* 0x000069000e077a24 */ /* 0x000fe200078e0207 */
[C---:B------:R-:W-:Y:S01]  /*0f40*/  IADD3 R202, R210.reuse, 0x40, RZ ;  /* 0x00000040d2ca7810 */ /* 0x040fe20007ffe0ff */
[----:B------:R-:W-:Y:S01]  /*0f50*/  IMAD.SHL.U32 R11, R197, 0x8, RZ ;  /* 0x00000008c50b7824 */ /* 0x000fe200078e00ff */
[----:B------:R-:W-:Y:S01]  /*0f60*/  IADD3 R201, R210, 0x80, RZ ;  /* 0x00000080d2c97810 */ /* 0x000fe20007ffe0ff */
[----:B------:R-:W-:Y:S01]  /*0f70*/  IMAD R209, R199, c[0x0][0x1b0], RZ ;  /* 0x00006c00c7d17a24 */ /* 0x000fe200078e02ff */
[----:B------:R-:W-:Y:S01]  /*0f80*/  IADD3.X R9, R13, UR5, R7, P0, !PT ;  /* 0x000000050d097c10 */ /* 0x000fe200087fe407 */
[----:B------:R-:W-:Y:S01]  /*0f90*/  ULDC.64 UR4, c[0x0][0x1a8] ;  /* 0x00006a0000047ab9 */ /* 0x000fe20000000a00 */
[----:B------:R-:W-:Y:S01]  /*0fa0*/  LOP3.LUT R7, R0, 0x8, R11, 0xf8, !PT ;  /* 0x0000000800077812 */ /* 0x000fe200078ef80b */
[----:B------:R-:W-:Y:S01]  /*0fb0*/  UIMAD UR4, UR21, UR4, URZ ;  /* 0x00000004150472a4 */ /* 0x000fe2000f8e023f */
[----:B------:R-:W-:Y:S01]  /*0fc0*/  ISETP.GE.AND P0, PT, R14, UR22, PT ;  /* 0x000000160e007c0c */ /* 0x000fe2000bf06270 */
[----:B------:R-:W-:Y:S01]  /*0fd0*/  IMAD R199, R199, c[0x0][0x1b8], RZ ;  /* 0x00006e00c7c77a24 */ /* 0x000fe200078e02ff */
[----:B------:R-:W-:Y:S01]  /*0fe0*/  SHF.R.U32.HI R0, RZ, 0x3, R0 ;  /* 0x00000003ff007819 */ /* 0x000fe20000011600 */
[----:B------:R-:W-:Y:S01]  /*0ff0*/  UIMAD UR4, UR14, UR5, UR4 ;  /* 0x000000050e0472a4 */ /* 0x000fe2000f8e0204 */
[----:B------:R-:W-:-:S02]  /*1000*/  IMAD R209, R204, c[0x0][0x1b4], R209 ;  /* 0x00006d00ccd17a24 */ /* 0x000fc400078e02d1 */
[----:B------:R-:W-:Y:S01]  /*1010*/  LOP3.LUT R0, R7, R0, RZ, 0x3c, !PT ;  /* 0x0000000007007212 */ /* 0x000fe200078e3cff */
[C---:B------:R-:W-:Y:S02]  /*1020*/  IMAD R199, R204.reuse, c[0x0][0x1bc], R199 ;  /* 0x00006f00ccc77a24 */ /* 0x040fe400078e02c7 */
[----:B------:R-:W-:Y:S01]  /*1030*/  IMAD.WIDE.U32 R206, R204, c[0x0][0x1b0], R206 ;  /* 0x00006c00ccce7a25 */ /* 0x000fe200078e00ce */
[----:B------:R-:W-:Y:S02]  /*1040*/  LOP3.LUT R0, R0, 0xfffffe00, R5, 0xf8, !PT ;  /* 0xfffffe0000007812 */ /* 0x000fe400078ef805 */
[----:B------:R-:W-:Y:S01]  /*1050*/  IADD3 R19, R17, UR4, RZ ;  /* 0x0000000411137c10 */ /* 0x000fe2000fffe0ff */
[----:B------:R-:W-:-:S04]  /*1060*/  IMAD.WIDE.U32 R204, R204, c[0x0][0x1b8], R8 ;  /* 0x00006e00cccc7a25 */ /* 0x000fc800078e0008 */
[----:B------:R-:W-:Y:S02]  /*1070*/  IMAD.MOV.U32 R5, RZ, RZ, 0x20 ;  /* 0x00000020ff057424 */ /* 0x000fe400078e00ff */
[----:B------:R-:W-:Y:S02]  /*1080*/  IMAD.MOV.U32 R8, RZ, RZ, 0x10 ;  /* 0x00000010ff087424 */ /* 0x000fe400078e00ff */
[----:B------:R-:W-:Y:S01]  /*1090*/  IMAD.SHL.U32 R200, R200, 0x2, RZ ;  /* 0x00000002c8c87824 */ /* 0x000fe200078e00ff */
[----:B------:R-:W-:Y:S01]  /*10a0*/  SEL R5, R5, 0xffffffe0, !P3 ;  /* 0xffffffe005057807 */ /* 0x000fe20005800000 */
[----:B------:R-:W-:Y:S01]  /*10b0*/  IMAD.IADD R209, R207, 0x1, R209 ;  /* 0x00000001cfd17824 */ /* 0x000fe200078e02d1 */
[----:B------:R-:W-:Y:S01]  /*10c0*/  SEL R7, R8, 0xfffffff0, !P2 ;  /* 0xfffffff008077807 */ /* 0x000fe20005000000 */
        /* <DEDUP_REMOVED lines=32> */
.L_x_672:
[----:B------:R-:W-:Y:S05]  /*12d0*/  BSYNC B0 ;  /* 0x0000000000007941 */ /* 0x000fea0003800000 */
.L_x_671:
        /* <DEDUP_REMOVED lines=37> */
.L_x_674:
[----:B------:R-:W-:Y:S05]  /*1530*/  BSYNC B0 ;  /* 0x0000000000007941 */ /* 0x000fea0003800000 */
.L_x_673:
        /* <DEDUP_REMOVED lines=37> */
.L_x_676:
[----:B------:R-:W-:Y:S05]  /*1790*/  BSYNC B0 ;  /* 0x0000000000007941 */ /* 0x000fea0003800000 */
.L_x_675:
        /* <DEDUP_REMOVED lines=40> */
.L_x_678:
[----:B------:R-:W-:Y:S05]  /*1a20*/  BSYNC B0 ;  /* 0x0000000000007941 */ /* 0x000fea0003800000 */
.L_x_677:
        /* <DEDUP_REMOVED lines=37> */
.L_x_680:
[----:B------:R-:W-:Y:S05]  /*1c80*/  BSYNC B0 ;  /* 0x0000000000007941 */ /* 0x000fea0003800000 */
.L_x_679:
        /* <DEDUP_REMOVED lines=33> */
.L_x_682:
[----:B------:R-:W-:Y:S05]  /*1ea0*/  BSYNC B0 ;  /* 0x0000000000007941 */ /* 0x000fea0003800000 */
.L_x_681:
        /* <DEDUP_REMOVED lines=32> */
.L_x_684:
[----:B------:R-:W-:Y:S05]  /*20b0*/  BSYNC B0 ;  /* 0x0000000000007941 */ /* 0x000fea0003800000 */
.L_x_683:
        /* <DEDUP_REMOVED lines=34> */
.L_x_686:
[----:B------:R-:W-:Y:S05]  /*22e0*/  BSYNC B0 ;  /* 0x0000000000007941 */ /* 0x000fea0003800000 */
.L_x_685:
[----:B------:R-:W-:Y:S01]  /*22f0*/  ULDC.64 UR6, c[0x0][0x318] ;  /* 0x0000c60000067ab9 */ /* 0x000fe20000000a00 */
[----:B------:R-:W0:Y:S01]  /*2300*/  LDGDEPBAR ;  /* 0x00000000000079af */ /* 0x000e220000000000 */
[----:B------:R-:W-:Y:S02]  /*2310*/  UISETP.NE.U32.AND UP1, UPT, URZ, UR6, UPT ;  /* 0x000000063f00728c */ /* 0x000fe4000bf25070 */
[----:B------:R-:W-:Y:S02]  /*2320*/  ULDC.64 UR4, c[0x0][0x320] ;  /* 0x0000c80000047ab9 */ /* 0x000fe40000000a00 */
[----:B------:R-:W-:-:S06]  /*2330*/  UISETP.NE.AND.EX UP1, UPT, URZ, UR7, UPT, UP1 ;  /* 0x000000073f00728c */ /* 0x000fcc000bf25310 */
[----:B------:R-:W-:-:S05]  /*2340*/  PLOP3.LUT P0, PT, PT, PT, UP1, 0x80, 0x0 ;  /* 0x000000000000781c */ /* 0x000fca0003f0f018 */
[----:B------:R-:W-:Y:S02]  /*2350*/  @UP1 USHF.R.S32.HI UR29, URZ, 0x1f, UR15 ;  /* 0x0000001f3f1d1899 */ /* 0x000fe4000801140f */
[----:B------:R-:W-:Y:S02]  /*2360*/  @UP1 UMOV UR30, UR14 ;  /* 0x0000000e001e1c82 */ /* 0x000fe40008000000 */
[----:B------:R-:W-:Y:S02]  /*2370*/  @UP1 UIMAD UR29, UR29, UR4, URZ ;  /* 0x000000041d1d12a4 */ /* 0x000fe4000f8e023f */
[----:B------:R-:W-:Y:S02]  /*2380*/  @UP1 UMOV UR31, UR21 ;  /* 0x00000015001f1c82 */ /* 0x000fe40008000000 */
[----:B------:R-:W-:Y:S01]  /*2390*/  @UP1 UIMAD.WIDE.U32 UR30, UR15, UR4, UR30 ;  /* 0x000000040f1e12a5 */ /* 0x000fe2000f8e001e */
[----:B------:R-:W-:-:S04]  /*23a0*/  DEPBAR.LE SB0, 0x0 ;  /* 0x000080000000791a */ /* 0x000fc80000000000 */
[----:B------:R-:W-:Y:S02]  /*23b0*/  @UP1 UIMAD UR5, UR15, UR5, UR29 ;  /* 0x000000050f0512a4 */ /* 0x000fe4000f8e021d */
[----:B------:R-:W-:Y:S02]  /*23c0*/  @UP1 ULEA UR6, UP0, UR30, UR6, 0x2 ;  /* 0x000000061e061291 */ /* 0x000fe4000f80103f */
[----:B------:R-:W-:-:S04]  /*23d0*/  @UP1 UIADD3 UR5, UR31, UR5, URZ ;  /* 0x000000051f051290 */ /* 0x000fc8000fffe03f */
[----:B------:R-:W-:Y:S01]  /*23e0*/  @UP1 ULEA.HI.X UR7, UR30, UR7, UR5, 0x2, UP0 ;  /* 0x000000071e071291 */ /* 0x000fe200080f1405 */
[----:B-1----:R-:W-:Y:S01]  /*23f0*/  IMAD.U32 R16, RZ, RZ, UR6 ;  /* 0x00000006ff107e24 */ /* 0x002fe2000f8e00ff */
[----:B------:R-:W1:Y:S01]  /*2400*/  @P0 MUFU.RCP R12, c[0x0][0x238] ;  /* 0x00008e00000c0b08 */ /* 0x000e620000001000 */
[----:B------:R-:W-:Y:S01]  /*2410*/  ISETP.GE.AND P1, PT, R14, UR24, PT ;  /* 0x000000180e007c0c */ /* 0x000fe2000bf26270 */
[----:B------:R-:W-:Y:S02]  /*2420*/  ULDC.64 UR4, c[0x0][0x1a0] ;  /* 0x0000680000047ab9 */ /* 0x000fe40000000a00 */
[----:B------:R-:W-:-:S05]  /*2430*/  IMAD.U32 R17, RZ, RZ, UR7 ;  /* 0x00000007ff117e24 */ /* 0x000fca000f8e00ff */
[----:B------:R-:W1:Y:S01]  /*2440*/  @P0 LDG.E R13, [R16.64] ;  /* 0x00000010100d0981 */ /* 0x000e62000c1e1900 */
[----:B------:R-:W-:Y:S01]  /*2450*/  UIMAD.WIDE.U32 UR14, UR25, UR4, URZ ;  /* 0x00000004190e72a5 */ /* 0x000fe2000f8e003f */
[----:B------:R-:W-:Y:S01]  /*2460*/  BSSY B0, `(.L_x_687) ;  /* 0x000002b000007945 */ /* 0x000fe20003800000 */
[----:B------:R-:W-:Y:S01]  /*2470*/  UIMAD UR4, UR28, UR4, URZ ;  /* 0x000000041c0472a4 */ /* 0x000fe2000f8e023f */
[----:B------:R-:W-:Y:S03]  /*2480*/  BAR.SYNC.DEFER_BLOCKING 0x0 ;  /* 0x0000000000007b1d */ /* 0x000fe60000010000 */
[----:B------:R-:W-:Y:S01]  /*2490*/  UIMAD UR4, UR25, UR5, UR4 ;  /* 0x00000005190472a4 */ /* 0x000fe2000f8e0204 */
[----:B------:R-:W-:Y:S01]  /*24a0*/  MOV R18, UR14 ;  /* 0x0000000e00127c02 */ /* 0x000fe20008000f00 */
[----:B------:R-:W-:Y:S02]  /*24b0*/  IMAD.U32 R19, RZ, RZ, UR15 ;  /* 0x0000000fff137e24 */ /* 0x000fe4000f8e00ff */
[----:B------:R-:W-:Y:S01]  /*24c0*/  UIADD3 UR4, UR15, UR4, URZ ;  /* 0x000000040f047290 */ /* 0x000fe2000fffe03f */
[----:B------:R2:W-:Y:S04]  /*24d0*/  @P1 STS.128 [R200+0xc000], RZ ;  /* 0x00c000ffc8001388 */ /* 0x0005e80000000c00 */
[----:B------:R2:W-:Y:S04]  /*24e0*/  @P1 STS.128 [R200+0xe000], RZ ;  /* 0x00e000ffc8001388 */ /* 0x0005e80000000c00 */
[----:B------:R2:W-:Y:S01]  /*24f0*/  @P1 STS.128 [R200+0x10000], RZ ;  /* 0x010000ffc8001388 */ /* 0x0005e20000000c00 */
[----:B-1----:R-:W-:-:S04]  /*2500*/  @P0 FMUL.FTZ R12, R13, R12 ;  /* 0x0000000c0d0c0220 */ /* 0x002fc80000410000 */
[----:B------:R1:W3:Y:S01]  /*2510*/  @P0 R2UR UR6, R12 ;  /* 0x000000000c0603c2 */ /* 0x0002e200000e0000 */
[C---:B------:R-:W-:Y:S02]  /*2520*/  LEA R16, P0, R18.reuse, R204, 0x6 ;  /* 0x000000cc12107211 */ /* 0x040fe400078030ff */
[----:B-1----:R-:W-:Y:S01]  /*2530*/  MOV R12, UR4 ;  /* 0x00000004000c7c02 */ /* 0x002fe20008000f00 */
[----:B------:R-:W-:Y:S02]  /*2540*/  UMOV UR4, URZ ;  /* 0x0000003f00047c82 */ /* 0x000fe40008000000 */
[----:B---3--:R-:W-:Y:S01]  /*2550*/  @UP1 UMOV UR4, UR6 ;  /* 0x0000000600041c82 */ /* 0x008fe20008000000 */
[----:B------:R-:W-:Y:S01]  /*2560*/  LEA.HI.X R17, R18, R199, R12, 0x6, P0 ;  /* 0x000000c712117211 */ /* 0x000fe200000f340c */
[----:B------:R-:W-:Y:S05]  /*2570*/  @P1 BRA `(.L_x_688) ;  /* 0x0000019000001947 */ /* 0x000fea0003800000 */
[----:B--2---:R-:W-:Y:S02]  /*2580*/  ISETP.GE.AND P3, PT, R210, c[0x0][0x220], PT ;  /* 0x00008800d2007a0c */ /* 0x004fe40003f66270 */
        /* <DEDUP_REMOVED lines=24> */
.L_x_688:
[----:B--2---:R-:W-:Y:S05]  /*2710*/  BSYNC B0 ;  /* 0x0000000000007941 */ /* 0x004fea0003800000 */
.L_x_687:
[----:B------:R-:W-:Y:S01]  /*2720*/  ISETP.GE.AND P0, PT, R11, UR24, PT ;  /* 0x000000180b007c0c */ /* 0x000fe2000bf06270 */
[----:B------:R-:W-:-:S12]  /*2730*/  BSSY B0, `(.L_x_689) ;  /* 0x0000022000007945 */ /* 0x000fd80003800000 */
[----:B------:R2:W-:Y:S04]  /*2740*/  @P0 STS.128 [R200+0xc800], RZ ;  /* 0x00c800ffc8000388 */ /* 0x0005e80000000c00 */
[----:B------:R2:W-:Y:S04]  /*2750*/  @P0 STS.128 [R200+0xe800], RZ ;  /* 0x00e800ffc8000388 */ /* 0x0005e80000000c00 */
[----:B------:R2:W-:Y:S01]  /*2760*/  @P0 STS.128 [R200+0x10800], RZ ;  /* 0x010800ffc8000388 */ /* 0x0005e20000000c00 */
[----:B------:R-:W-:Y:S05]  /*2770*/  @P0 BRA `(.L_x_690) ;  /* 0x000001d000000947 */ /* 0x000fea0003800000 */
[----:B------:R-:W-:Y:S01]  /*2780*/  ISETP.GE.AND P3, PT, R210, c[0x0][0x220], PT ;  /* 0x00008800d2007a0c */ /* 0x000fe20003f66270 */
[----:B-1----:R-:W-:Y:S01]  /*2790*/  IMAD.WIDE.U32 R18, R8, c[0x0][0x1a0], RZ ;  /* 0x0000680008127a25 */ /* 0x002fe200078e00ff */
        /* <DEDUP_REMOVED lines=27> */
.L_x_690:
[----:B------:R-:W-:Y:S05]  /*2950*/  BSYNC B0 ;  /* 0x0000000000007941 */ /* 0x000fea0003800000 */
.L_x_689:
        /* <DEDUP_REMOVED lines=14> */
[C---:B-1----:R-:W-:Y:S02]  /*2a40*/  @!P3 LEA R18, P4, R8.reuse, c[0x0][0x170], 0x1 ;  /* 0x00005c000812ba11 */ /* 0x042fe400078808ff */
        /* <DEDUP_REMOVED lines=20> */
.L_x_692:
[----:B------:R-:W-:Y:S05]  /*2b90*/  BSYNC B0 ;  /* 0x0000000000007941 */ /* 0x000fea0003800000 */
.L_x_691:
        /* <DEDUP_REMOVED lines=14> */
[C---:B-1--4-:R-:W-:Y:S01]  /*2c80*/  @!P3 LEA R12, P4, R16.reuse, c[0x0][0x170], 0x1 ;  /* 0x00005c00100cba11 */ /* 0x052fe200078808ff */
        /* <DEDUP_REMOVED lines=21> */
.L_x_694:
[----:B------:R-:W-:Y:S05]  /*2de0*/  BSYNC B0 ;  /* 0x0000000000007941 */ /* 0x000fea0003800000 */
.L_x_693:
[C---:B------:R-:W-:Y:S01]  /*2df0*/  IMAD.SHL.U32 R8, R2.reuse, 0x40, RZ ;  /* 0x0000004002087824 */ /* 0x040fe200078e00ff */
[----:B------:R-:W-:Y:S01]  /*2e00*/  R2P PR, R2, 0x6 ;  /* 0x0000000602007804 */ /* 0x000fe20000000000 */
[----:B------:R-:W-:Y:S01]  /*2e10*/  IMAD.SHL.U32 R14, R14, 0x8, RZ ;  /* 0x000000080e0e7824 */ /* 0x000fe200078e00ff */
[----:B------:R-:W0:Y:S01]  /*2e20*/  LDGDEPBAR ;  /* 0x00000000000079af */ /* 0x000e220000000000 */
[----:B------:R-:W-:Y:S01]  /*2e30*/  IMAD R198, R83, 0x400, R0 ;  /* 0x0000040053c67824 */ /* 0x000fe200078e0200 */
[----:B------:R-:W-:Y:S01]  /*2e40*/  LOP3.LUT R9, R8, 0x1c0, RZ, 0xc0, !PT ;  /* 0x000001c008097812 */ /* 0x000fe200078ec0ff */
[----:B------:R-:W-:Y:S02]  /*2e50*/  UISETP.GE.AND UP0, UPT, UR12, 0x41, UPT ;  /* 0x000000410c00788c */ /* 0x000fe4000bf06270 */
        /* <DEDUP_REMOVED lines=8> */
[----:B-1--4-:R-:W-:Y:S03]  /*2ee0*/  LDSM.16.M88.4 R12, [R196] ;  /* 0x00000000c40c783b */ /* 0x012fe60000000200 */
[----:B------:R-:W-:Y:S01]  /*2ef0*/  IMAD R197, R197, 0x200, R8 ;  /* 0x00000200c5c57824 */ /* 0x000fe200078e0208 */
[----:B------:R-:W-:Y:S03]  /*2f00*/  LDSM.16.M88.4 R76, [R193] ;  /* 0x00000000c14c783b */ /* 0x000fe60000000200 */
[----:B------:R-:W-:-:S05]  /*2f10*/  IMAD.SHL.U32 R197, R197, 0x2, RZ ;  /* 0x00000002c5c57824 */ /* 0x000fca00078e00ff */
[----:B------:R-:W1:Y:S01]  /*2f20*/  LDSM.16.M88.4 R24, [R197+0x6000] ;  /* 0x00600000c518783b */ /* 0x000e620000000200 */
[C---:B------:R-:W-:Y:S02]  /*2f30*/  IADD3 R2, R197.reuse, 0x6000, RZ ;  /* 0x00006000c5027810 */ /* 0x040fe40007ffe0ff */
[----:B------:R-:W-:Y:S01]  /*2f40*/  IADD3 R195, R197, 0x6020, RZ ;  /* 0x00006020c5c37810 */ /* 0x000fe20007ffe0ff */
[----:B------:R-:W4:Y:S01]  /*2f50*/  LDSM.16.M88.4 R16, [R197+0x6800] ;  /* 0x00680000c510783b */ /* 0x000f220000000200 */
[----:B------:R-:W-:Y:S01]  /*2f60*/  @P1 IADD3 R195, R2, -0x20, RZ ;  /* 0xffffffe002c31810 */ /* 0x000fe20007ffe0ff */
[----:B------:R-:W-:Y:S02]  /*2f70*/  IMAD.MOV.U32 R2, RZ, RZ, 0x40 ;  /* 0x00000040ff027424 */ /* 0x000fe400078e00ff */
[----:B------:R-:W5:Y:S01]  /*2f80*/  LDSM.16.M88.4 R60, [R197+0x7000] ;  /* 0x00700000c53c783b */ /* 0x000f620000000200 */
[C---:B------:R-:W-:Y:S02]  /*2f90*/  IADD3 R187, R195.reuse, 0x800, RZ ;  /* 0x00000800c3bb7810 */ /* 0x040fe40007ffe0ff */
[----:B------:R-:W-:Y:S01]  /*2fa0*/  SEL R2, R2, 0xffffffc0, !P2 ;  /* 0xffffffc002027807 */ /* 0x000fe20005000000 */
[----:B------:R-:W2:Y:S01]  /*2fb0*/  LDSM.16.M88.4 R32, [R197+0x7800] ;  /* 0x00780000c520783b */ /* 0x000ea20000000200 */
[----:B------:R-:W-:-:S02]  /*2fc0*/  IADD3 R186, R195, 0x1000, RZ ;  /* 0x00001000c3ba7810 */ /* 0x000fc40007ffe0ff */
[----:B------:R-:W-:Y:S01]  /*2fd0*/  IADD3 R185, R195, 0x1800, RZ ;  /* 0x00001800c3b97810 */ /* 0x000fe20007ffe0ff */
[----:B------:R-:W3:Y:S01]  /*2fe0*/  LDSM.16.M88.4 R8, [R195] ;  /* 0x00000000c308783b */ /* 0x000ee20000000200 */
[----:B------:R-:W-:Y:S01]  /*2ff0*/  IMAD.IADD R191, R197, 0x1, R2 ;  /* 0x00000001c5bf7824 */ /* 0x000fe200078e0202 */
[C---:B------:R-:W-:Y:S01]  /*3000*/  IADD3 R183, R195.reuse, 0x2000, RZ ;  /* 0x00002000c3b77810 */ /* 0x040fe20007ffe0ff */
[----:B------:R-:W-:Y:S01]  /*3010*/  IMAD.IADD R184, R2, 0x1, R195 ;  /* 0x0000000102b87824 */ /* 0x000fe200078e02c3 */
[----:B------:R-:W2:Y:S01]  /*3020*/  LDSM.16.M88.4 R40, [R195+0x800] ;  /* 0x00080000c328783b */ /* 0x000ea20000000200 */
        /* <DEDUP_REMOVED lines=8> */
[----:B------:R-:W-:Y:S01]  /*30b0*/  LDSM.16.M88.4 R44, [R191+0x6000] ;  /* 0x00600000bf2c783b */ /* 0x000fe20000000200 */
[----:B------:R-:W-:-:S03]  /*30c0*/  IADD3 R176, R195, 0x5800, RZ ;  /* 0x00005800c3b07810 */ /* 0x000fc60007ffe0ff */
[----:B------:R-:W-:Y:S01]  /*30d0*/  LDSM.16.M88.4 R68, [R184+0x1800] ;  /* 0x00180000b844783b */ /* 0x000fe20000000200 */
[C---:B-1----:R-:W-:Y:S03]  /*30e0*/  HMMA.16816.F32 R28, R52.reuse, R24, RZ ;  /* 0x00000018341c723c */ /* 0x042fe600000018ff */
[----:B------:R-:W-:Y:S05]  /*30f0*/  LDSM.16.M88.4 R72, [R184+0x1000] ;  /* 0x00100000b848783b */ /* 0x000fea0000000200 */
[C---:B------:R-:W-:Y:S08]  /*3100*/  HMMA.16816.F32 R24, R52.reuse, R26, RZ ;  /* 0x0000001a3418723c */ /* 0x040ff000000018ff */
[C---:B----4-:R-:W-:Y:S08]  /*3110*/  HMMA.16816.F32 R20, R52.reuse, R16, RZ ;  /* 0x000000103414723c */ /* 0x050ff000000018ff */
[C---:B------:R-:W-:Y:S08]  /*3120*/  HMMA.16816.F32 R16, R52.reuse, R18, RZ ;  /* 0x000000123410723c */ /* 0x040ff000000018ff */
[C---:B-----5:R-:W-:Y:S08]  /*3130*/  HMMA.16816.F32 R64, R52.reuse, R60, RZ ;  /* 0x0000003c3440723c */ /* 0x060ff000000018ff */
[C---:B------:R-:W-:Y:S08]  /*3140*/  HMMA.16816.F32 R60, R52.reuse, R62, RZ ;  /* 0x0000003e343c723c */ /* 0x040ff000000018ff */
[C---:B--2---:R-:W-:Y:S08]  /*3150*/  HMMA.16816.F32 R56, R52.reuse, R32, RZ ;  /* 0x000000203438723c */ /* 0x044ff000000018ff */
[----:B------:R-:W-:Y:S01]  /*3160*/  HMMA.16816.F32 R52, R52, R34, RZ ;  /* 0x000000223434723c */ /* 0x000fe200000018ff */
[----:B------:R-:W-:Y:S07]  /*3170*/  LDSM.16.M88.4 R32, [R194] ;  /* 0x00000000c220783b */ /* 0x000fee0000000200 */
[C---:B---3--:R-:W-:Y:S08]  /*3180*/  HMMA.16816.F32 R28, R12.reuse, R8, R28 ;  /* 0x000000080c1c723c */ /* 0x048ff0000000181c */
[C---:B------:R-:W-:Y:S01]  /*3190*/  HMMA.16816.F32 R24, R12.reuse, R10, R24 ;  /* 0x0000000a0c18723c */ /* 0x040fe20000001818 */
[----:B------:R-:W1:Y:S07]  /*31a0*/  LDSM.16.M88.4 R8, [R191+0x6800] ;  /* 0x00680000bf08783b */ /* 0x000e6e0000000200 */
[C---:B------:R-:W-:Y:S08]  /*31b0*/  HMMA.16816.F32 R20, R12.reuse, R40, R20 ;  /* 0x000000280c14723c */ /* 0x040ff00000001814 */
[C---:B------:R-:W-:Y:S01]  /*31c0*/  HMMA.16816.F32 R16, R12.reuse, R42, R16 ;  /* 0x0000002a0c10723c */ /* 0x040fe20000001810 */
[----:B------:R-:W2:Y:S07]  /*31d0*/  LDSM.16.M88.4 R40, [R191+0x7000] ;  /* 0x00700000bf28783b */ /* 0x000eae0000000200 */
[C---:B------:R-:W-:Y:S08]  /*31e0*/  HMMA.16816.F32 R64, R12.reuse, R36, R64 ;  /* 0x000000240c40723c */ /* 0x040ff00000001840 */
[C---:B------:R-:W-:Y:S01]  /*31f0*/  HMMA.16816.F32 R60, R12.reuse, R38, R60 ;  /* 0x000000260c3c723c */ /* 0x040fe2000000183c */
[----:B------:R-:W3:Y:S07]  /*3200*/  LDSM.16.M88.4 R36, [R191+0x7800] ;  /* 0x00780000bf24783b */ /* 0x000eee0000000200 */
[C---:B------:R-:W-:Y:S08]  /*3210*/  HMMA.16816.F32 R56, R12.reuse, R48, R56 ;  /* 0x000000300c38723c */ /* 0x040ff00000001838 */
[----:B------:R-:W-:Y:S01]  /*3220*/  HMMA.16816.F32 R52, R12, R50, R52 ;  /* 0x000000320c34723c */ /* 0x000fe20000001834 */
[----:B------:R-:W4:Y:S04]  /*3230*/  LDSM.16.M88.4 R12, [R184] ;  /* 0x00000000b80c783b */ /* 0x000f280000000200 */
[----:B------:R-:W-:Y:S03]  /*3240*/  LDSM.16.M88.4 R48, [R198+0x2000] ;  /* 0x00200000c630783b */ /* 0x000fe60000000200 */
[C---:B-1----:R-:W-:Y:S08]  /*3250*/  HMMA.16816.F32 R20, R32.reuse, R8, R20 ;  /* 0x000000082014723c */ /* 0x042ff00000001814 */
[C---:B------:R-:W-:Y:S01]  /*3260*/  HMMA.16816.F32 R16, R32.reuse, R10, R16 ;  /* 0x0000000a2010723c */ /* 0x040fe20000001810 */
[----:B------:R-:W1:Y:S07]  /*3270*/  LDSM.16.M88.4 R8, [R184+0x800] ;  /* 0x00080000b808783b */ /* 0x000e6e0000000200 */
[C---:B------:R-:W-:Y:S08]  /*3280*/  HMMA.16816.F32 R28, R32.reuse, R44, R28 ;  /* 0x0000002c201c723c */ /* 0x040ff0000000181c */
[C---:B------:R-:W-:Y:S01]  /*3290*/  HMMA.16816.F32 R24, R32.reuse, R46, R24 ;  /* 0x0000002e2018723c */ /* 0x040fe20000001818 */
[----:B------:R-:W5:Y:S07]  /*32a0*/  LDSM.16.M88.4 R44, [R197+0x8000] ;  /* 0x00800000c52c783b */ /* 0x000f6e0000000200 */
[C---:B--2---:R-:W-:Y:S08]  /*32b0*/  HMMA.16816.F32 R64, R32.reuse, R40, R64 ;  /* 0x000000282040723c */ /* 0x044ff00000001840 */
[C---:B------:R-:W-:Y:S01]  /*32c0*/  HMMA.16816.F32 R60, R32.reuse, R42, R60 ;  /* 0x0000002a203c723c */ /* 0x040fe2000000183c */
[----:B------:R-:W2:Y:S07]  /*32d0*/  LDSM.16.M88.4 R40, [R197+0x8800] ;  /* 0x00880000c528783b */ /* 0x000eae0000000200 */
[C---:B---3--:R-:W-:Y:S08]  /*32e0*/  HMMA.16816.F32 R56, R32.reuse, R36, R56 ;  /* 0x000000242038723c */ /* 0x048ff00000001838 */
[----:B------:R-:W-:Y:S01]  /*32f0*/  HMMA.16816.F32 R52, R32, R38, R52 ;  /* 0x000000262034723c */ /* 0x000fe20000001834 */
[----:B------:R-:W3:Y:S04]  /*3300*/  LDSM.16.M88.4 R36, [R197+0x9000] ;  /* 0x00900000c524783b */ /* 0x000ee80000000200 */
[----:B------:R-:W2:Y:S03]  /*3310*/  LDSM.16.M88.4 R32, [R197+0x9800] ;  /* 0x00980000c520783b */ /* 0x000ea60000000200 */
[C---:B----4-:R-:W-:Y:S08]  /*3320*/  HMMA.16816.F32 R28, R76.reuse, R12, R28 ;  /* 0x0000000c4c1c723c */ /* 0x050ff0000000181c */
[C---:B------:R-:W-:Y:S01]  /*3330*/  HMMA.16816.F32 R24, R76.reuse, R14, R24 ;  /* 0x0000000e4c18723c */ /* 0x040fe20000001818 */
[----:B------:R-:W-:Y:S07]  /*3340*/  LDSM.16.M88.4 R12, [R196+0x2000] ;  /* 0x00200000c40c783b */ /* 0x000fee0000000200 */
[C---:B-1----:R-:W-:Y:S08]  /*3350*/  HMMA.16816.F32 R20, R76.reuse, R8, R20 ;  /* 0x000000084c14723c */ /* 0x042ff00000001814 */
[C---:B------:R-:W-:Y:S01]  /*3360*/  HMMA.16816.F32 R16, R76.reuse, R10, R16 ;  /* 0x0000000a4c10723c */ /* 0x040fe20000001810 */
[----:B------:R-:W1:Y:S07]  /*3370*/  LDSM.16.M88.4 R8, [R195+0x2000] ;  /* 0x00200000c308783b */ /* 0x000e6e0000000200 */
[C---:B------:R-:W-:Y:S08]  /*3380*/  HMMA.16816.F32 R56, R76.reuse, R68, R56 ;  /* 0x000000444c38723c */ /* 0x040ff00000001838 */
[C---:B------:R-:W-:Y:S08]  /*3390*/  HMMA.16816.F32 R64, R76.reuse, R72, R64 ;  /* 0x000000484c40723c */ /* 0x040ff00000001840 */
[C---:B------:R-:W-:Y:S01]  /*33a0*/  HMMA.16816.F32 R60, R76.reuse, R74, R60 ;  /* 0x0000004a4c3c723c */ /* 0x040fe2000000183c */
[----:B------:R-:W-:Y:S07]  /*33b0*/  LDSM.16.M88.4 R72, [R191+0x9800] ;  /* 0x00980000bf48783b */ /* 0x000fee0000000200 */
[----:B------:R-:W-:Y:S01]  /*33c0*/  HMMA.16816.F32 R68, R76, R70, R52 ;  /* 0x000000464c44723c */ /* 0x000fe20000001834 */
[----:B------:R-:W4:Y:S07]  /*33d0*/  LDSM.16.M88.4 R52, [R195+0x2800] ;  /* 0x00280000c334783b */ /* 0x000f2e0000000200 */
[C---:B-----5:R-:W-:Y:S08]  /*33e0*/  HMMA.16816.F32 R28, R48.reuse, R44, R28 ;  /* 0x0000002c301c723c */ /* 0x060ff0000000181c */
[C---:B------:R-:W-:Y:S01]  /*33f0*/  HMMA.16816.F32 R24, R48.reuse, R46, R24 ;  /* 0x0000002e3018723c */ /* 0x040fe20000001818 */
[----:B------:R-:W-:Y:S07]  /*3400*/  LDSM.16.M88.4 R44, [R195+0x3800] ;  /* 0x00380000c32c783b */ /* 0x000fee0000000200 */
[C---:B--2---:R-:W-:Y:S08]  /*3410*/  HMMA.16816.F32 R20, R48.reuse, R40, R20 ;  /* 0x000000283014723c */ /* 0x044ff00000001814 */
[C---:B------:R-:W-:Y:S01]  /*3420*/  HMMA.16816.F32 R16, R48.reuse, R42, R16 ;  /* 0x0000002a3010723c */ /* 0x040fe20000001810 */
[----:B------:R-:W2:Y:S07]  /*3430*/  LDSM.16.M88.4 R40, [R195+0x3000] ;  /* 0x00300000c328783b */ /* 0x000eae0000000200 */
[C---:B---3--:R-:W-:Y:S08]  /*3440*/  HMMA.16816.F32 R64, R48.reuse, R36, R64 ;  /* 0x000000243040723c */ /* 0x048ff00000001840 */
[C---:B------:R-:W-:Y:S01]  /*3450*/  HMMA.16816.F32 R60, R48.reuse, R38, R60 ;  /* 0x00000026303c723c */ /* 0x040fe2000000183c */
[----:B------:R-:W-:Y:S07]  /*3460*/  LDSM.16.M88.4 R36, [R194+0x2000] ;  /* 0x00200000c224783b */ /* 0x000fee0000000200 */
[C---:B------:R-:W-:Y:S08]  /*3470*/  HMMA.16816.F32 R56, R48.reuse, R32, R56 ;  /* 0x000000203038723c */ /* 0x040ff00000001838 */
[----:B------:R-:W-:Y:S01]  /*3480*/  HMMA.16816.F32 R68, R48, R34, R68 ;  /* 0x000000223044723c */ /* 0x000fe20000001844 */
[----:B------:R-:W3:Y:S04]  /*3490*/  LDSM.16.M88.4 R32, [R191+0x8000] ;  /* 0x00800000bf20783b */ /* 0x000ee80000000200 */
[----:B------:R-:W-:Y:S03]  /*34a0*/  LDSM.16.M88.4 R48, [R191+0x9000] ;  /* 0x00900000bf30783b */ /* 0x000fe60000000200 */
[C---:B-1----:R-:W-:Y:S08]  /*34b0*/  HMMA.16816.F32 R28, R12.reuse, R8, R28 ;  /* 0x000000080c1c723c */ /* 0x042ff0000000181c */
[C---:B------:R-:W-:Y:S01]  /*34c0*/  HMMA.16816.F32 R24, R12.reuse, R10, R24 ;  /* 0x0000000a0c18723c */ /* 0x040fe20000001818 */
[----:B------:R-:W1:Y:S07]  /*34d0*/  LDSM.16.M88.4 R8, [R191+0x8800] ;  /* 0x00880000bf08783b */ /* 0x000e6e0000000200 */
[C---:B----4-:R-:W-:Y:S08]  /*34e0*/  HMMA.16816.F32 R20, R12.reuse, R52, R20 ;  /* 0x000000340c14723c */ /* 0x050ff00000001814 */
[C---:B------:R-:W-:Y:S01]  /*34f0*/  HMMA.16816.F32 R16, R12.reuse, R54, R16 ;  /* 0x000000360c10723c */ /* 0x040fe20000001810 */
[----:B------:R-:W-:Y:S07]  /*3500*/  LDSM.16.M88.4 R52, [R193+0x2000] ;  /* 0x00200000c134783b */ /* 0x000fee0000000200 */
[C---:B--2---:R-:W-:Y:S08]  /*3510*/  HMMA.16816.F32 R64, R12.reuse, R40, R64 ;  /* 0x000000280c40723c */ /* 0x044ff00000001840 */
[C---:B------:R-:W-:Y:S01]  /*3520*/  HMMA.16816.F32 R60, R12.reuse, R42, R60 ;  /* 0x0000002a0c3c723c */ /* 0x040fe2000000183c */
[----:B------:R-:W2:Y:S07]  /*3530*/  LDSM.16.M88.4 R40, [R184+0x2000] ;  /* 0x00200000b828783b */ /* 0x000eae0000000200 */
[C---:B------:R-:W-:Y:S08]  /*3540*/  HMMA.16816.F32 R56, R12.reuse, R44, R56 ;  /* 0x0000002c0c38723c */ /* 0x040ff00000001838 */
[----:B------:R-:W-:Y:S01]  /*3550*/  HMMA.16816.F32 R68, R12, R46, R68 ;  /* 0x0000002e0c44723c */ /* 0x000fe20000001844 */
[----:B------:R-:W-:Y:S04]  /*3560*/  LDSM.16.M88.4 R12, [R184+0x2800] ;  /* 0x00280000b80c783b */ /* 0x000fe80000000200 */
        /* <DEDUP_REMOVED lines=13> */
[----:B------:R-:W-:Y:S03]  /*3640*/  LDSM.16.M88.4 R72, [R197+0xb800] ;  /* 0x00b80000c548783b */ /* 0x000fe60000000200 */
[C---:B--2---:R-:W-:Y:S08]  /*3650*/  HMMA.16816.F32 R28, R52.reuse, R40, R28 ;  /* 0x00000028341c723c */ /* 0x044ff0000000181c */
[C---:B------:R-:W-:Y:S01]  /*3660*/  HMMA.16816.F32 R24, R52.reuse, R42, R24 ;  /* 0x0000002a3418723c */ /* 0x040fe20000001818 */
[----:B------:R-:W2:Y:S07]  /*3670*/  LDSM.16.M88.4 R40, [R197+0xb000] ;  /* 0x00b00000c528783b */ /* 0x000eae0000000200 */
[C---:B-1----:R-:W-:Y:S08]  /*3680*/  HMMA.16816.F32 R64, R52.reuse, R8, R64 ;  /* 0x000000083440723c */ /* 0x042ff00000001840 */
[C---:B------:R-:W-:Y:S08]  /*3690*/  HMMA.16816.F32 R20, R52.reuse, R12, R20 ;  /* 0x0000000c3414723c */ /* 0x040ff00000001814 */
[C---:B------:R-:W-:Y:S01]  /*36a0*/  HMMA.16816.F32 R16, R52.reuse, R14, R16 ;  /* 0x0000000e3410723c */ /* 0x040fe20000001810 */
[----:B------:R-:W-:Y:S07]  /*36b0*/  LDSM.16.M88.4 R12, [R196+0x4000] ;  /* 0x00400000c40c783b */ /* 0x000fee0000000200 */
[----:B------:R-:W-:Y:S01]  /*36c0*/  HMMA.16816.F32 R60, R52, R10, R60 ;  /* 0x0000000a343c723c */ /* 0x000fe2000000183c */
[----:B------:R-:W1:Y:S07]  /*36d0*/  LDSM.16.M88.4 R8, [R195+0x4000] ;  /* 0x00400000c308783b */ /* 0x000e6e0000000200 */
[C---:B---3--:R-:W-:Y:S07]  /*36e0*/  HMMA.16816.F32 R28, R44.reuse, R36, R28 ;  /* 0x000000242c1c723c */ /* 0x048fee000000181c */
[----:B------:R-:W-:Y:S01]  /*36f0*/  SHF.R.S32.HI R37, RZ, 0x1f, R80 ;  /* 0x0000001fff257819 */ /* 0x000fe20000011450 */
[----:B--2---:R-:W-:Y:S03]  /*3700*/  HMMA.16816.F32 R64, R44, R40, R64 ;  /* 0x000000282c40723c */ /* 0x004fe60000001840 */
[----:B------:R-:W-:-:S04]  /*3710*/  LEA.HI R2, R37, R80, RZ, 0x2 ;  /* 0x0000005025027211 */ /* 0x000fc800078f10ff */
[----:B------:R-:W-:Y:S01]  /*3720*/  SHF.R.S32.HI R2, RZ, 0x2, R2 ;  /* 0x00000002ff027819 */ /* 0x000fe20000011402 */
[C---:B------:R-:W-:Y:S01]  /*3730*/  HMMA.16816.F32 R56, R52.reuse, R32, R56 ;  /* 0x000000203438723c */ /* 0x040fe20000001838 */
[----:B------:R-:W-:Y:S02]  /*3740*/  IMAD.SHL.U32 R41, R6, 0x2, RZ ;  /* 0x0000000206297824 */ /* 0x000fe400078e00ff */
[----:B------:R-:W-:Y:S02]  /*3750*/  IMAD.U32 R6, RZ, RZ, UR12 ;  /* 0x0000000cff067e24 */ /* 0x000fe4000f8e00ff */
[----:B------:R-:W-:Y:S01]  /*3760*/  IMAD R133, R83, 0x10, R2 ;  /* 0x0000001053857824 */ /* 0x000fe200078e0202 */
[----:B------:R-:W-:Y:S01]  /*3770*/  LOP3.LUT R41, R41, 0x6, RZ, 0xc0, !PT ;  /* 0x0000000629297812 */ /* 0x000fe200078ec0ff */
[----:B------:R-:W-:Y:S01]  /*3780*/  IMAD.U32 R2, RZ, RZ, UR25 ;  /* 0x00000019ff027e24 */ /* 0x000fe2000f8e00ff */
[----:B------:R-:W-:Y:S01]  /*3790*/  HMMA.16816.F32 R68, R52, R34, R68 ;  /* 0x000000223444723c */ /* 0x000fe20000001844 */
[----:B------:R-:W2:Y:S01]  /*37a0*/  LDSM.16.M88.4 R32, [R195+0x4800] ;  /* 0x00480000c320783b */ /* 0x000ea20000000200 */
[----:B------:R-:W-:Y:S01]  /*37b0*/  IADD3 R133, R133, UR11, RZ ;  /* 0x0000000b85857c10 */ /* 0x000fe2000fffe0ff */
[----:B------:R-:W-:-:S04]  /*37c0*/  IMAD R2, R2, 0x40, R41 ;  /* 0x0000004002027824 */ /* 0x000fc800078e0229 */
[----:B------:R-:W-:Y:S01]  /*37d0*/  IADD3 R55, R6, -UR13, R133 ;  /* 0x8000000d06377c10 */ /* 0x000fe2000fffe085 */
[C---:B------:R-:W-:Y:S01]  /*37e0*/  HMMA.16816.F32 R24, R44.reuse, R38, R24 ;  /* 0x000000262c18723c */ /* 0x040fe20000001818 */
[----:B------:R-:W3:Y:S01]  /*37f0*/  LDSM.16.M88.4 R36, [R195+0x5000] ;  /* 0x00500000c324783b */ /* 0x000ee20000000200 */
[C---:B------:R-:W-:Y:S02]  /*3800*/  IADD3 R54, R2.reuse, 0x9, RZ ;  /* 0x0000000902367810 */ /* 0x040fe40007ffe0ff */
[----:B------:R-:W-:Y:S01]  /*3810*/  IMAD.IADD R6, R55, 0x1, -R2 ;  /* 0x0000000137067824 */ /* 0x000fe200078e0a02 */
[C---:B------:R-:W-:Y:S02]  /*3820*/  IADD3 R76, R2.reuse, 0x18, RZ ;  /* 0x00000018024c7810 */ /* 0x040fe40007ffe0ff */
[----:B------:R-:W-:Y:S01]  /*3830*/  IADD3 R84, R2, 0x20, RZ ;  /* 0x0000002002547810 */ /* 0x000fe20007ffe0ff */
[----:B------:R-:W-:Y:S01]  /*3840*/  HMMA.16816.F32 R20, R44, R48, R20 ;  /* 0x000000302c14723c */ /* 0x000fe20000001814 */
[----:B------:R-:W-:-:S02]  /*3850*/  IABS R6, R6 ;  /* 0x0000000600067213 */ /* 0x000fc40000000000 */
[C---:B------:R-:W-:Y:S02]  /*3860*/  IADD3 R80, R2.reuse, 0x19, RZ ;  /* 0x0000001902507810 */ /* 0x040fe40007ffe0ff */
[C---:B------:R-:W-:Y:S02]  /*3870*/  IADD3 R90, R2.reuse, 0x21, RZ ;  /* 0x00000021025a7810 */ /* 0x040fe40007ffe0ff */
[C---:B------:R-:W-:Y:S01]  /*3880*/  IADD3 R48, R2.reuse, 0x1, RZ ;  /* 0x0000000102307810 */ /* 0x040fe20007ffe0ff */
[----:B-1----:R-:W-:Y:S01]  /*3890*/  HMMA.16816.F32 R28, R12, R8, R28 ;  /* 0x000000080c1c723c */ /* 0x002fe2000000181c */
[----:B------:R-:W-:Y:S01]  /*38a0*/  IMAD.MOV.U32 R49, RZ, RZ, R6 ;  /* 0x000000ffff317224 */ /* 0x000fe200078e0006 */
[C---:B------:R-:W-:Y:S02]  /*38b0*/  IADD3 R100, R2.reuse, 0x30, RZ ;  /* 0x0000003002647810 */ /* 0x040fe40007ffe0ff */
[C---:B------:R-:W-:Y:S02]  /*38c0*/  IADD3 R88, R2.reuse, 0x31, RZ ;  /* 0x0000003102587810 */ /* 0x040fe40007ffe0ff */
[C---:B------:R-:W-:Y:S01]  /*38d0*/  IADD3 R94, R2.reuse, 0x28, RZ ;  /* 0x00000028025e7810 */ /* 0x040fe20007ffe0ff */
[C---:B------:R-:W-:Y:S01]  /*38e0*/  IMAD.IADD R8, R55.reuse, 0x1, -R48 ;  /* 0x0000000137087824 */ /* 0x040fe200078e0a30 */
[----:B------:R-:W-:Y:S01]  /*38f0*/  HMMA.16816.F32 R16, R44, R50, R16 ;  /* 0x000000322c10723c */ /* 0x000fe20000001810 */
[----:B------:R-:W-:Y:S01]  /*3900*/  IMAD.IADD R77, R55, 0x1, -R100 ;  /* 0x00000001374d7824 */ /* 0x000fe200078e0a64 */
[----:B------:R-:W1:Y:S01]  /*3910*/  I2F R49, R49 ;  /* 0x0000003100317306 */ /* 0x000e620000201400 */
[----:B------:R-:W-:-:S02]  /*3920*/  IADD3 R92, R2, 0x29, RZ ;  /* 0x00000029025c7810 */ /* 0x000fc40007ffe0ff */
[----:B------:R-:W-:Y:S02]  /*3930*/  IABS R6, R8 ;  /* 0x0000000800067213 */ /* 0x000fe40000000000 */
[C---:B------:R-:W-:Y:S01]  /*3940*/  IADD3 R50, R2.reuse, 0x8, RZ ;  /* 0x0000000802327810 */ /* 0x040fe20007ffe0ff */
[C---:B------:R-:W-:Y:S01]  /*3950*/  HMMA.16816.F32 R60, R44.reuse, R42, R60 ;  /* 0x0000002a2c3c723c */ /* 0x040fe2000000183c */
[----:B------:R-:W4:Y:S01]  /*3960*/  LDSM.16.M88.4 R40, [R195+0x5800] ;  /* 0x00580000c328783b */ /* 0x000f220000000200 */
[C---:B------:R-:W-:Y:S01]  /*3970*/  IMAD.IADD R51, R55.reuse, 0x1, -R54 ;  /* 0x0000000137337824 */ /* 0x040fe200078e0a36 */
[----:B------:R-:W-:Y:S01]  /*3980*/  IABS R77, R77 ;  /* 0x0000004d004d7213 */ /* 0x000fe20000000000 */
[----:B------:R-:W-:Y:S01]  /*3990*/  I2F R6, R6 ;  /* 0x0000000600067306 */ /* 0x000fe20000201400 */
[C---:B------:R-:W-:Y:S01]  /*39a0*/  IADD3 R86, R2.reuse, 0x38, RZ ;  /* 0x0000003802567810 */ /* 0x040fe20007ffe0ff */
[C---:B------:R-:W-:Y:S01]  /*39b0*/  IMAD.IADD R82, R55.reuse, 0x1, -R92 ;  /* 0x0000000137527824 */ /* 0x040fe200078e0a5c */
[----:B------:R-:W-:Y:S01]  /*39c0*/  IABS R51, R51 ;  /* 0x0000003300337213 */ /* 0x000fe20000000000 */
[C---:B------:R-:W-:Y:S01]  /*39d0*/  HMMA.16816.F32 R56, R44.reuse, R72, R56 ;  /* 0x000000482c38723c */ /* 0x040fe20000001838 */
[C---:B------:R-:W-:Y:S01]  /*39e0*/  IADD3 R96, R2.reuse, 0x39, RZ ;  /* 0x0000003902607810 */ /* 0x040fe20007ffe0ff */
[C---:B------:R-:W-:Y:S01]  /*39f0*/  IMAD.IADD R85, R55.reuse, 0x1, -R86 ;  /* 0x0000000137557824 */ /* 0x040fe200078e0a56 */
[----:B------:R-:W-:Y:S01]  /*3a00*/  ISETP.GE.AND P2, PT, R2, UR12, PT ;  /* 0x0000000c02007c0c */ /* 0x000fe2000bf46270 */
[----:B------:R-:W-:Y:S01]  /*3a10*/  IMAD.MOV.U32 R52, RZ, RZ, R51 ;  /* 0x000000ffff347224 */ /* 0x000fe200078e0033 */
[----:B------:R-:W-:Y:S01]  /*3a20*/  ISETP.GE.AND P1, PT, R48, UR12, PT ;  /* 0x0000000c30007c0c */ /* 0x000fe2000bf26270 */
[C---:B------:R-:W-:Y:S01]  /*3a30*/  IMAD.IADD R79, R55.reuse, 0x1, -R96 ;  /* 0x00000001374f7824 */ /* 0x040fe200078e0a60 */
[----:B------:R-:W-:Y:S01]  /*3a40*/  IADD3 R72, R2, 0x10, RZ ;  /* 0x0000001002487810 */ /* 0x000fe20007ffe0ff */
[----:B------:R-:W-:Y:S01]  /*3a50*/  HMMA.16816.F32 R68, R44, R74, R68 ;  /* 0x0000004a2c44723c */ /* 0x000fe20000001844 */
[----:B------:R-:W-:Y:S01]  /*3a60*/  LDSM.16.M88.4 R44, [R194+0x4000] ;  /* 0x00400000c22c783b */ /* 0x000fe20000000200 */
[----:B------:R-:W-:Y:S01]  /*3a70*/  ISETP.GE.AND P0, PT, R50, UR12, PT ;  /* 0x0000000c32007c0c */ /* 0x000fe2000bf06270 */
[C---:B------:R-:W-:Y:S01]  /*3a80*/  IMAD.IADD R73, R55.reuse, 0x1, -R94 ;  /* 0x0000000137497824 */ /* 0x040fe200078e0a5e */
[----:B------:R-:W-:Y:S01]  /*3a90*/  ISETP.GE.AND P3, PT, R76, UR12, PT ;  /* 0x0000000c4c007c0c */ /* 0x000fe2000bf66270 */
[----:B------:R-:W-:Y:S01]  /*3aa0*/  I2F R52, R52 ;  /* 0x0000003400347306 */ /* 0x000fe20000201400 */
[----:B------:R-:W-:Y:S01]  /*3ab0*/  IABS R82, R82 ;  /* 0x0000005200527213 */ /* 0x000fe20000000000 */
[----:B------:R-:W-:Y:S01]  /*3ac0*/  IMAD.IADD R75, R55, 0x1, -R88 ;  /* 0x00000001374b7824 */ /* 0x000fe200078e0a58 */
[----:B------:R-:W-:Y:S01]  /*3ad0*/  HMMA.16816.F32 R24, R12, R10, R24 ;  /* 0x0000000a0c18723c */ /* 0x000fe20000001818 */
[----:B------:R-:W5:Y:S01]  /*3ae0*/  LDSM.16.M88.4 R8, [R191+0xa000] ;  /* 0x00a00000bf08783b */ /* 0x000f620000000200 */
[----:B------:R-:W-:-:S02]  /*3af0*/  IADD3 R74, R2, 0x11, RZ ;  /* 0x00000011024a7810 */ /* 0x000fc40007ffe0ff */
[----:B------:R-:W-:Y:S01]  /*3b00*/  IABS R98, R75 ;  /* 0x0000004b00627213 */ /* 0x000fe20000000000 */
[----:B------:R-:W-:Y:S01]  /*3b10*/  I2F R82, R82 ;  /* 0x0000005200527306 */ /* 0x000fe20000201400 */
[----:B------:R-:W-:Y:S02]  /*3b20*/  ISETP.GE.AND P4, PT, R74, UR12, PT ;  /* 0x0000000c4a007c0c */ /* 0x000fe4000bf86270 */
[C---:B--2---:R-:W-:Y:S01]  /*3b30*/  HMMA.16816.F32 R20, R12.reuse, R32, R20 ;  /* 0x000000200c14723c */ /* 0x044fe20000001814 */
[----:B------:R-:W-:Y:S02]  /*3b40*/  IABS R73, R73 ;  /* 0x0000004900497213 */ /* 0x000fe40000000000 */
[----:B------:R-:W-:Y:S02]  /*3b50*/  ISETP.GE.AND P5, PT, R72, UR12, PT ;  /* 0x0000000c48007c0c */ /* 0x000fe4000bfa6270 */
[----:B------:R2:W-:Y:S01]  /*3b60*/  I2F R75, R77 ;  /* 0x0000004d004b7306 */ /* 0x0005e20000201400 */
[----:B------:R-:W-:Y:S01]  /*3b70*/  IABS R85, R85 ;  /* 0x0000005500557213 */ /* 0x000fe20000000000 */
[----:B------:R-:W-:Y:S01]  /*3b80*/  IMAD.IADD R32, R55, 0x1, -R50 ;  /* 0x0000000137207824 */ /* 0x000fe200078e0a32 */
[----:B------:R-:W-:Y:S01]  /*3b90*/  HMMA.16816.F32 R16, R12, R34, R16 ;  /* 0x000000220c10723c */ /* 0x000fe20000001810 */
[----:B------:R-:W-:-:S02]  /*3ba0*/  IABS R79, R79 ;  /* 0x0000004f004f7213 */ /* 0x000fc40000000000 */
[----:B------:R-:W-:Y:S02]  /*3bb0*/  ISETP.GE.AND P6, PT, R54, UR12, PT ;  /* 0x0000000c36007c0c */ /* 0x000fe4000bfc6270 */
[----:B------:R-:W-:Y:S01]  /*3bc0*/  IABS R32, R32 ;  /* 0x0000002000207213 */ /* 0x000fe20000000000 */
[----:B------:R-:W-:Y:S02]  /*3bd0*/  I2F R73, R73 ;  /* 0x0000004900497306 */ /* 0x000fe40000201400 */
[----:B---3--:R-:W-:Y:S01]  /*3be0*/  HMMA.16816.F32 R64, R12, R36, R64 ;  /* 0x000000240c40723c */ /* 0x008fe20000001840 */
[----:B--2---:R-:W-:-:S05]  /*3bf0*/  IADD3 R77, R55, 0x8, RZ ;  /* 0x00000008374d7810 */ /* 0x004fca0007ffe0ff */
[----:B------:R2:W-:Y:S01]  /*3c00*/  I2F R53, R32 ;  /* 0x0000002000357306 */ /* 0x0005e20000201400 */
[C---:B------:R-:W-:Y:S01]  /*3c10*/  IMAD.IADD R36, R55.reuse, 0x1, -R72 ;  /* 0x0000000137247824 */ /* 0x040fe200078e0a48 */
[----:B----4-:R-:W-:Y:S01]  /*3c20*/  HMMA.16816.F32 R56, R12, R40, R56 ;  /* 0x000000280c38723c */ /* 0x010fe20000001838 */
[----:B------:R-:W-:-:S03]  /*3c30*/  IMAD.IADD R37, R55, 0x1, -R74 ;  /* 0x0000000137257824 */ /* 0x000fc600078e0a4a */
[----:B------:R-:W-:Y:S02]  /*3c40*/  IABS R36, R36 ;  /* 0x0000002400247213 */ /* 0x000fe40000000000 */
[----:B------:R-:W-:Y:S02]  /*3c50*/  I2F R98, R98 ;  /* 0x0000006200627306 */ /* 0x000fe40000201400 */
[----:B------:R-:W-:Y:S01]  /*3c60*/  HMMA.16816.F32 R68, R12, R42, R68 ;  /* 0x0000002a0c44723c */ /* 0x000fe20000001844 */
[----:B------:R-:W-:Y:S01]  /*3c70*/  IMAD.MOV.U32 R51, RZ, RZ, R36 ;  /* 0x000000ffff337224 */ /* 0x000fe200078e0024 */
[----:B------:R-:W-:Y:S01]  /*3c80*/  IABS R36, R37 ;  /* 0x0000002500247213 */ /* 0x000fe20000000000 */
[--C-:B------:R-:W-:Y:S02]  /*3c90*/  IMAD.IADD R37, R55, 0x1, -R76.reuse ;  /* 0x0000000137257824 */ /* 0x100fe400078e0a4c */
[----:B------:R-:W-:Y:S01]  /*3ca0*/  IMAD.IADD R76, R77, 0x1, -R76 ;  /* 0x000000014d4c7824 */ /* 0x000fe200078e0a4c */
[----:B--2---:R-:W2:Y:S01]  /*3cb0*/  LDSM.16.M88.4 R32, [R191+0xa800] ;  /* 0x00a80000bf20783b */ /* 0x004ea20000000200 */
[----:B------:R-:W-:Y:S01]  /*3cc0*/  IMAD.MOV.U32 R40, RZ, RZ, R36 ;  /* 0x000000ffff287224 */ /* 0x000fe200078e0024 */
[----:B-----5:R-:W-:Y:S01]  /*3cd0*/  HMMA.16816.F32 R28, R44, R8, R28 ;  /* 0x000000082c1c723c */ /* 0x020fe2000000181c */
[----:B------:R-:W-:Y:S01]  /*3ce0*/  IABS R36, R37 ;  /* 0x0000002500247213 */ /* 0x000fe20000000000 */
[----:B------:R-:W-:Y:S01]  /*3cf0*/  IMAD.IADD R37, R55, 0x1, -R80 ;  /* 0x0000000137257824 */ /* 0x000fe200078e0a50 */
[----:B------:R-:W-:Y:S01]  /*3d00*/  I2F R51, R51 ;  /* 0x0000003300337306 */ /* 0x000fe20000201400 */
[----:B------:R-:W-:-:S02]  /*3d10*/  IABS R76, R76 ;  /* 0x0000004c004c7213 */ /* 0x000fc40000000000 */
[----:B------:R-:W-:Y:S01]  /*3d20*/  IMAD.MOV.U32 R41, RZ, RZ, R36 ;  /* 0x000000ffff297224 */ /* 0x000fe200078e0024 */
[----:B------:R-:W-:Y:S01]  /*3d30*/  IABS R36, R37 ;  /* 0x0000002500247213 */ /* 0x000fe20000000000 */
[C---:B------:R-:W-:Y:S01]  /*3d40*/  IMAD.IADD R8, R55.reuse, 0x1, -R84 ;  /* 0x0000000137087824 */ /* 0x040fe200078e0a54 */
[----:B------:R-:W-:Y:S02]  /*3d50*/  HMMA.16816.F32 R24, R44, R10, R24 ;  /* 0x0000000a2c18723c */ /* 0x000fe40000001818 */
[----:B------:R-:W-:Y:S01]  /*3d60*/  I2F R40, R40 ;  /* 0x0000002800287306 */ /* 0x000fe20000201400 */
[----:B------:R-:W-:Y:S01]  /*3d70*/  IMAD.MOV.U32 R42, RZ, RZ, R36 ;  /* 0x000000ffff2a7224 */ /* 0x000fe200078e0024 */
[----:B------:R-:W-:Y:S01]  /*3d80*/  IABS R8, R8 ;  /* 0x0000000800087213 */ /* 0x000fe20000000000 */
[----:B------:R-:W-:-:S03]  /*3d90*/  IMAD.IADD R36, R55, 0x1, -R90 ;  /* 0x0000000137247824 */ /* 0x000fc600078e0a5a */
[----:B------:R-:W-:Y:S01]  /*3da0*/  HMMA.16816.F32 R60, R12, R38, R60 ;  /* 0x000000260c3c723c */ /* 0x000fe2000000183c */
[----:B------:R-:W3:Y:S01]  /*3db0*/  LDSM.16.M88.4 R12, [R191+0xb000] ;  /* 0x00b00000bf0c783b */ /* 0x000ee20000000200 */
[----:B------:R4:W-:Y:S01]  /*3dc0*/  I2F R43, R8 ;  /* 0x00000008002b7306 */ /* 0x0009e20000201400 */
[----:B------:R-:W-:-:S07]  /*3dd0*/  IABS R36, R36 ;  /* 0x0000002400247213 */ /* 0x000fce0000000000 */
[----:B------:R5:W-:Y:S01]  /*3de0*/  I2F R78, R36 ;  /* 0x00000024004e7306 */ /* 0x000be20000201400 */
[----:B----4-:R-:W4:Y:S07]  /*3df0*/  LDSM.16.M88.4 R8, [R191+0xb800] ;  /* 0x00b80000bf08783b */ /* 0x010f2e0000000200 */
[----:B------:R-:W-:Y:S01]  /*3e00*/  I2F R41, R41 ;  /* 0x0000002900297306 */ /* 0x000fe20000201400 */
[C---:B--2---:R-:W-:Y:S01]  /*3e10*/  HMMA.16816.F32 R20, R44.reuse, R32, R20 ;  /* 0x000000202c14723c */ /* 0x044fe20000001814 */
[----:B-----5:R-:W-:Y:S06]  /*3e20*/  LDSM.16.M88.4 R36, [R193+0x4000] ;  /* 0x00400000c124783b */ /* 0x020fec0000000200 */
[----:B------:R-:W-:Y:S01]  /*3e30*/  I2F R42, R42 ;  /* 0x0000002a002a7306 */ /* 0x000fe20000201400 */
[C---:B------:R-:W-:Y:S01]  /*3e40*/  HMMA.16816.F32 R16, R44.reuse, R34, R16 ;  /* 0x000000222c10723c */ /* 0x040fe20000001810 */
[----:B------:R-:W2:Y:S06]  /*3e50*/  LDSM.16.M88.4 R32, [R184+0x4000] ;  /* 0x00400000b820783b */ /* 0x000eac0000000200 */
[----:B------:R-:W-:Y:S01]  /*3e60*/  I2F R55, R85 ;  /* 0x0000005500377306 */ /* 0x000fe20000201400 */
[C---:B---3--:R-:W-:Y:S07]  /*3e70*/  HMMA.16816.F32 R64, R44.reuse, R12, R64 ;  /* 0x0000000c2c40723c */ /* 0x048fee0000001840 */
[----:B------:R-:W-:Y:S01]  /*3e80*/  I2F R102, R79 ;  /* 0x0000004f00667306 */ /* 0x000fe20000201400 */
[C---:B------:R-:W-:Y:S01]  /*3e90*/  HMMA.16816.F32 R60, R44.reuse, R14, R60 ;  /* 0x0000000e2c3c723c */ /* 0x040fe2000000183c */
[----:B------:R-:W3:Y:S07]  /*3ea0*/  LDSM.16.M88.4 R12, [R184+0x4800] ;  /* 0x00480000b80c783b */ /* 0x000eee0000000200 */
[C---:B----4-:R-:W-:Y:S07]  /*3eb0*/  HMMA.16816.F32 R56, R44.reuse, R8, R56 ;  /* 0x000000082c38723c */ /* 0x050fee0000001838 */
[C---:B------:R-:W-:Y:S01]  /*3ec0*/  IMAD.IADD R8, R77.reuse, 0x1, -R2 ;  /* 0x000000014d087824 */ /* 0x040fe200078e0a02 */
[----:B------:R-:W-:Y:S01]  /*3ed0*/  HMMA.16816.F32 R68, R44, R10, R68 ;  /* 0x0000000a2c44723c */ /* 0x000fe20000001844 */
[----:B------:R-:W-:-:S02]  /*3ee0*/  IMAD.IADD R9, R77, 0x1, -R48 ;  /* 0x000000014d097824 */ /* 0x000fc400078e0a30 */
[----:B------:R-:W-:Y:S01]  /*3ef0*/  IMAD.IADD R2, R77, 0x1, -R72 ;  /* 0x000000014d027824 */ /* 0x000fe200078e0a48 */
[----:B------:R-:W-:-:S04]  /*3f00*/  IABS R8, R8 ;  /* 0x0000000800087213 */ /* 0x000fc80000000000 */
[C---:B--2---:R-:W-:Y:S01]  /*3f10*/  HMMA.16816.F32 R28, R36.reuse, R32, R28 ;  /* 0x00000020241c723c */ /* 0x044fe2000000181c */
[----:B------:R-:W-:Y:S01]  /*3f20*/  IMAD.MOV.U32 R45, RZ, RZ, R8 ;  /* 0x000000ffff2d7224 */ /* 0x000fe200078e0008 */
[----:B------:R-:W-:Y:S01]  /*3f30*/  IABS R8, R9 ;  /* 0x0000000900087213 */ /* 0x000fe20000000000 */
[C---:B------:R-:W-:Y:S01]  /*3f40*/  IMAD.IADD R9, R77.reuse, 0x1, -R50 ;  /* 0x000000014d097824 */ /* 0x040fe200078e0a32 */
[----:B------:R-:W-:Y:S01]  /*3f50*/  IABS R47, R2 ;  /* 0x00000002002f7213 */ /* 0x000fe20000000000 */
[C---:B------:R-:W-:Y:S02]  /*3f60*/  IMAD.IADD R2, R77.reuse, 0x1, -R74 ;  /* 0x000000014d027824 */ /* 0x040fe400078e0a4a */
[----:B------:R-:W-:Y:S01]  /*3f70*/  IMAD.MOV.U32 R32, RZ, RZ, R8 ;  /* 0x000000ffff207224 */ /* 0x000fe200078e0008 */
[----:B------:R-:W-:Y:S01]  /*3f80*/  IABS R8, R9 ;  /* 0x0000000900087213 */ /* 0x000fe20000000000 */
[----:B------:R-:W-:Y:S01]  /*3f90*/  IMAD.IADD R9, R77, 0x1, -R54 ;  /* 0x000000014d097824 */ /* 0x000fe200078e0a36 */
[----:B------:R-:W-:Y:S01]  /*3fa0*/  HMMA.16816.F32 R24, R36, R34, R24 ;  /* 0x000000222418723c */ /* 0x000fe20000001818 */
[----:B------:R-:W2:Y:S01]  /*3fb0*/  I2F R45, R45 ;  /* 0x0000002d002d7306 */ /* 0x000ea20000201400 */
[----:B------:R-:W-:-:S05]  /*3fc0*/  IABS R2, R2 ;  /* 0x0000000200027213 */ /* 0x000fca0000000000 */
[----:B------:R-:W-:Y:S01]  /*3fd0*/  IABS R34, R9 ;  /* 0x0000000900227213 */ /* 0x000fe20000000000 */
[C---:B---3--:R-:W-:Y:S01]  /*3fe0*/  HMMA.16816.F32 R20, R36.reuse, R12, R20 ;  /* 0x0000000c2414723c */ /* 0x048fe20000001814 */
[----:B------:R3:W-:Y:S05]  /*3ff0*/  I2F R35, R8 ;  /* 0x0000000800237306 */ /* 0x0007ea0000201400 */
[----:B-1----:R-:W-:Y:S02]  /*4000*/  FFMA.FTZ R28, R49, -UR4, R28 ;  /* 0x80000004311c7c23 */ /* 0x002fe4000801001c */
[----:B------:R-:W-:Y:S01]  /*4010*/  HMMA.16816.F32 R16, R36, R14, R16 ;  /* 0x0000000e2410723c */ /* 0x000fe20000001810 */
[----:B------:R-:W1:Y:S01]  /*4020*/  I2F R32, R32 ;  /* 0x0000002000207306 */ /* 0x000e620000201400 */
[----:B------:R-:W4:Y:S01]  /*4030*/  LDSM.16.M88.4 R12, [R184+0x5800] ;  /* 0x00580000b80c783b */ /* 0x000f220000000200 */
[----:B--2---:R-:W-:Y:S01]  /*4040*/  FFMA.FTZ R30, R45, -UR4, R30 ;  /* 0x800000042d1e7c23 */ /* 0x004fe2000801001e */
[----:B------:R-:W-:Y:S01]  /*4050*/  FSEL R33, R28, -INF , !P2 ;  /* 0xff8000001c217808 */ /* 0x000fe20005000000 */
[----:B------:R-:W-:-:S03]  /*4060*/  FFMA.FTZ R29, R6, -UR4, R29 ;  /* 0x80000004061d7c23 */ /* 0x000fc6000801001d */
[----:B------:R-:W-:Y:S01]  /*4070*/  FSEL R28, R30, -INF , !P2 ;  /* 0xff8000001e1c7808 */ /* 0x000fe20005000000 */
[----:B---3--:R-:W2:Y:S01]  /*4080*/  LDSM.16.M88.4 R8, [R184+0x5000] ;  /* 0x00500000b808783b */ /* 0x008ea20000000200 */
[----:B------:R-:W3:Y:S01]  /*4090*/  I2F R34, R34 ;  /* 0x0000002200227306 */ /* 0x000ee20000201400 */
[----:B------:R-:W-:Y:S01]  /*40a0*/  ISETP.GE.AND P2, PT, R80, UR12, PT ;  /* 0x0000000c50007c0c */ /* 0x000fe2000bf46270 */
[----:B------:R-:W-:Y:S01]  /*40b0*/  IMAD.IADD R80, R77, 0x1, -R80 ;  /* 0x000000014d507824 */ /* 0x000fe200078e0a50 */
[----:B------:R-:W-:-:S04]  /*40c0*/  DEPBAR.LE SB0, 0x0 ;  /* 0x000080000000791a */ /* 0x000fc80000000000 */
[----:B-1----:R-:W-:Y:S01]  /*40d0*/  FFMA.FTZ R32, R32, -UR4, R31 ;  /* 0x8000000420207c23 */ /* 0x002fe2000801001f */
[----:B------:R1:W5:Y:S01]  /*40e0*/  I2F R6, R2 ;  /* 0x0000000200067306 */ /* 0x0003620000201400 */
[----:B------:R-:W-:Y:S01]  /*40f0*/  FFMA.FTZ R53, R53, -UR4, R24 ;  /* 0x8000000435357c23 */ /* 0x000fe20008010018 */
[----:B------:R-:W-:Y:S01]  /*4100*/  FSEL R31, R29, -INF , !P1 ;  /* 0xff8000001d1f7808 */ /* 0x000fe20004800000 */
[----:B------:R-:W-:Y:S01]  /*4110*/  FFMA.FTZ R26, R35, -UR4, R26 ;  /* 0x80000004231a7c23 */ /* 0x000fe2000801001a */
[----:B------:R-:W-:Y:S01]  /*4120*/  FSEL R24, R32, -INF , !P1 ;  /* 0xff80000020187808 */ /* 0x000fe20004800000 */
[C---:B------:R-:W-:Y:S01]  /*4130*/  IMAD.IADD R32, R77.reuse, 0x1, -R90 ;  /* 0x000000014d207824 */ /* 0x040fe200078e0a5a */
[----:B------:R-:W-:Y:S01]  /*4140*/  ISETP.GE.AND P1, PT, R84, UR12, PT ;  /* 0x0000000c54007c0c */ /* 0x000fe2000bf26270 */
[----:B------:R-:W-:Y:S01]  /*4150*/  IMAD.IADD R84, R77, 0x1, -R84 ;  /* 0x000000014d547824 */ /* 0x000fe200078e0a54 */
[----:B------:R-:W-:Y:S01]  /*4160*/  FSEL R30, R26, -INF , !P0 ;  /* 0xff8000001a1e7808 */ /* 0x000fe20004000000 */
[----:B---3--:R-:W-:Y:S01]  /*4170*/  FFMA.FTZ R26, R34, -UR4, R27 ;  /* 0x80000004221a7c23 */ /* 0x008fe2000801001b */
[----:B------:R-:W-:Y:S01]  /*4180*/  IABS R32, R32 ;  /* 0x0000002000207213 */ /* 0x000fe20000000000 */
[----:B------:R-:W-:Y:S01]  /*4190*/  FFMA.FTZ R20, R51, -UR4, R20 ;  /* 0x8000000433147c23 */ /* 0x000fe20008010014 */
[----:B------:R-:W-:Y:S01]  /*41a0*/  IABS R35, R84 ;  /* 0x0000005400237213 */ /* 0x000fe20000000000 */
[----:B------:R-:W3:Y:S01]  /*41b0*/  I2F R47, R47 ;  /* 0x0000002f002f7306 */ /* 0x000ee20000201400 */
[----:B------:R-:W-:Y:S01]  /*41c0*/  FSEL R29, R53, -INF , !P0 ;  /* 0xff800000351d7808 */ /* 0x000fe20004000000 */
[----:B------:R-:W-:Y:S01]  /*41d0*/  FFMA.FTZ R25, R52, -UR4, R25 ;  /* 0x8000000434197c23 */ /* 0x000fe20008010019 */
[----:B-1----:R-:W-:Y:S01]  /*41e0*/  IABS R2, R80 ;  /* 0x0000005000027213 */ /* 0x002fe20000000000 */
[----:B-----5:R-:W-:Y:S01]  /*41f0*/  FFMA.FTZ R23, R6, -UR4, R23 ;  /* 0x8000000406177c23 */ /* 0x020fe20008010017 */
[----:B------:R-:W-:-:S02]  /*4200*/  ISETP.GE.AND P0, PT, R90, UR12, PT ;  /* 0x0000000c5a007c0c */ /* 0x000fc4000bf06270 */
[----:B------:R-:W-:Y:S01]  /*4210*/  FSEL R25, R25, -INF , !P6 ;  /* 0xff80000019197808 */ /* 0x000fe20007000000 */
[----:B------:R-:W-:Y:S01]  /*4220*/  I2F R27, R35 ;  /* 0x00000023001b7306 */ /* 0x000fe20000201400 */
[----:B------:R-:W-:Y:S01]  /*4230*/  FSEL R26, R26, -INF , !P6 ;  /* 0xff8000001a1a7808 */ /* 0x000fe20007000000 */
[----:B----4-:R-:W-:Y:S01]  /*4240*/  HMMA.16816.F32 R56, R36, R12, R56 ;  /* 0x0000000c2438723c */ /* 0x010fe20000001838 */
[----:B------:R-:W-:-:S05]  /*4250*/  ISETP.GE.AND P6, PT, R94, UR12, PT ;  /* 0x0000000c5e007c0c */ /* 0x000fca000bfc6270 */
[----:B------:R-:W1:Y:S01]  /*4260*/  I2F R2, R2 ;  /* 0x0000000200027306 */ /* 0x000e620000201400 */
[----:B---3--:R-:W-:Y:S01]  /*4270*/  FFMA.FTZ R22, R47, -UR4, R22 ;  /* 0x800000042f167c23 */ /* 0x008fe20008010016 */
[----:B--2---:R-:W-:Y:S01]  /*4280*/  HMMA.16816.F32 R64, R36, R8, R64 ;  /* 0x000000082440723c */ /* 0x004fe20000001840 */
[----:B------:R-:W-:-:S03]  /*4290*/  FFMA.FTZ R13, R42, -UR4, R17 ;  /* 0x800000042a0d7c23 */ /* 0x000fc60008010011 */
[----:B------:R-:W-:Y:S02]  /*42a0*/  FSEL R6, R22, -INF , !P5 ;  /* 0xff80000016067808 */ /* 0x000fe40006800000 */
[----:B------:R-:W2:Y:S01]  /*42b0*/  I2F R32, R32 ;  /* 0x0000002000207306 */ /* 0x000ea20000201400 */
[----:B------:R-:W-:Y:S01]  /*42c0*/  FSEL R13, R13, -INF , !P2 ;  /* 0xff8000000d0d7808 */ /* 0x000fe20005000000 */
[C---:B------:R-:W-:Y:S01]  /*42d0*/  IMAD.IADD R9, R77.reuse, 0x1, -R92 ;  /* 0x000000014d097824 */ /* 0x040fe200078e0a5c */
[----:B------:R-:W-:Y:S01]  /*42e0*/  HMMA.16816.F32 R60, R36, R10, R60 ;  /* 0x0000000a243c723c */ /* 0x000fe2000000183c */
[----:B------:R-:W-:-:S03]  /*42f0*/  IMAD.IADD R8, R77, 0x1, -R94 ;  /* 0x000000014d087824 */ /* 0x000fc600078e0a5e */
[----:B------:R-:W-:Y:S01]  /*4300*/  IABS R9, R9 ;  /* 0x0000000900097213 */ /* 0x000fe20000000000 */
[----:B-1----:R-:W-:Y:S01]  /*4310*/  FFMA.FTZ R2, R2, -UR4, R19 ;  /* 0x8000000402027c23 */ /* 0x002fe20008010013 */
[----:B------:R-:W-:Y:S01]  /*4320*/  IABS R8, R8 ;  /* 0x0000000800087213 */ /* 0x000fe20000000000 */
[C---:B------:R-:W-:Y:S01]  /*4330*/  IMAD.IADD R10, R77.reuse, 0x1, -R100 ;  /* 0x000000014d0a7824 */ /* 0x040fe200078e0a64 */
[----:B------:R-:W-:Y:S01]  /*4340*/  HMMA.16816.F32 R68, R36, R14, R68 ;  /* 0x0000000e2444723c */ /* 0x000fe20000001844 */
[----:B------:R-:W-:Y:S01]  /*4350*/  IMAD.MOV.U32 R34, RZ, RZ, R9 ;  /* 0x000000ffff227224 */ /* 0x000fe200078e0009 */
[----:B------:R1:W-:Y:S01]  /*4360*/  I2F R35, R8 ;  /* 0x0000000800237306 */ /* 0x0003e20000201400 */
[----:B------:R-:W-:Y:S01]  /*4370*/  FFMA.FTZ R11, R40, -UR4, R21 ;  /* 0x80000004280b7c23 */ /* 0x000fe20008010015 */
[----:B------:R-:W-:Y:S01]  /*4380*/  IABS R9, R10 ;  /* 0x0000000a00097213 */ /* 0x000fe20000000000 */
[----:B------:R-:W-:Y:S01]  /*4390*/  IMAD.IADD R10, R77, 0x1, -R88 ;  /* 0x000000014d0a7824 */ /* 0x000fe200078e0a58 */
[----:B------:R-:W-:Y:S01]  /*43a0*/  FSEL R21, R20, -INF , !P5 ;  /* 0xff80000014157808 */ /* 0x000fe20006800000 */
[----:B------:R-:W-:Y:S01]  /*43b0*/  FFMA.FTZ R56, R75, -UR4, R56 ;  /* 0x800000044b387c23 */ /* 0x000fe20008010038 */
[----:B------:R-:W-:Y:S01]  /*43c0*/  FSEL R11, R11, -INF , !P4 ;  /* 0xff8000000b0b7808 */ /* 0x000fe20006000000 */
[----:B------:R-:W-:Y:S01]  /*43d0*/  FFMA.FTZ R65, R78, -UR4, R65 ;  /* 0x800000044e417c23 */ /* 0x000fe20008010041 */
[----:B------:R-:W3:Y:S01]  /*43e0*/  I2F R45, R76 ;  /* 0x0000004c002d7306 */ /* 0x000ee20000201400 */
[----:B--2---:R-:W-:Y:S01]  /*43f0*/  FFMA.FTZ R32, R32, -UR4, R67 ;  /* 0x8000000420207c23 */ /* 0x004fe20008010043 */
[----:B------:R-:W-:Y:S01]  /*4400*/  ISETP.GE.AND P5, PT, R92, UR12, PT ;  /* 0x0000000c5c007c0c */ /* 0x000fe2000bfa6270 */
[----:B------:R-:W-:Y:S01]  /*4410*/  FFMA.FTZ R43, R43, -UR4, R64 ;  /* 0x800000042b2b7c23 */ /* 0x000fe20008010040 */
[----:B------:R-:W-:Y:S01]  /*4420*/  FSEL R145, R65, -INF , !P0 ;  /* 0xff80000041917808 */ /* 0x000fe20004000000 */
[----:B------:R-:W-:Y:S01]  /*4430*/  FFMA.FTZ R27, R27, -UR4, R66 ;  /* 0x800000041b1b7c23 */ /* 0x000fe20008010042 */
[----:B------:R-:W-:Y:S01]  /*4440*/  FSEL R138, R32, -INF , !P0 ;  /* 0xff800000208a7808 */ /* 0x000fe20004000000 */
[----:B------:R-:W-:Y:S01]  /*4450*/  FFMA.FTZ R60, R73, -UR4, R60 ;  /* 0x80000004493c7c23 */ /* 0x000fe2000801003c */
[----:B-1----:R-:W-:Y:S01]  /*4460*/  FSEL R8, R23, -INF , !P4 ;  /* 0xff80000017087808 */ /* 0x002fe20006000000 */
[----:B------:R-:W-:Y:S01]  /*4470*/  IMAD.MOV.U32 R23, RZ, RZ, R9 ;  /* 0x000000ffff177224 */ /* 0x000fe200078e0009 */
[----:B------:R-:W1:Y:S01]  /*4480*/  I2F R20, R34 ;  /* 0x0000002200147306 */ /* 0x000e620000201400 */
[----:B------:R-:W-:Y:S01]  /*4490*/  FFMA.FTZ R9, R41, -UR4, R16 ;  /* 0x8000000429097c23 */ /* 0x000fe20008010010 */
[----:B------:R-:W-:Y:S01]  /*44a0*/  IABS R16, R10 ;  /* 0x0000000a00107213 */ /* 0x000fe20000000000 */
[C---:B------:R-:W-:Y:S01]  /*44b0*/  IMAD.IADD R10, R77.reuse, 0x1, -R86 ;  /* 0x000000014d0a7824 */ /* 0x040fe200078e0a56 */
[----:B------:R-:W-:Y:S01]  /*44c0*/  PLOP3.LUT P0, PT, PT, PT, UP0, 0x80, 0x0 ;  /* 0x000000000000781c */ /* 0x000fe20003f0f008 */
[----:B------:R-:W-:Y:S01]  /*44d0*/  IMAD.IADD R77, R77, 0x1, -R96 ;  /* 0x000000014d4d7824 */ /* 0x000fe200078e0a60 */
[----:B------:R-:W-:Y:S01]  /*44e0*/  FSEL R9, R9, -INF , !P3 ;  /* 0xff80000009097808 */ /* 0x000fe20005800000 */
[----:B---3--:R-:W-:Y:S01]  /*44f0*/  FFMA.FTZ R12, R45, -UR4, R18 ;  /* 0x800000042d0c7c23 */ /* 0x008fe20008010012 */
[----:B------:R-:W-:Y:S01]  /*4500*/  IABS R10, R10 ;  /* 0x0000000a000a7213 */ /* 0x000fe20000000000 */
[----:B------:R-:W2:Y:S01]  /*4510*/  I2F R23, R23 ;  /* 0x0000001700177306 */ /* 0x000ea20000201400 */
[----:B------:R-:W-:Y:S01]  /*4520*/  IABS R77, R77 ;  /* 0x0000004d004d7213 */ /* 0x000fe20000000000 */
[----:B------:R-:W-:Y:S01]  /*4530*/  FFMA.FTZ R61, R82, -UR4, R61 ;  /* 0x80000004523d7c23 */ /* 0x000fe2000801003d */
[----:B------:R-:W-:Y:S01]  /*4540*/  FSEL R12, R12, -INF , !P3 ;  /* 0xff8000000c0c7808 */ /* 0x000fe20005800000 */
[----:B------:R-:W-:Y:S01]  /*4550*/  FFMA.FTZ R57, R98, -UR4, R57 ;  /* 0x8000000462397c23 */ /* 0x000fe20008010039 */
[----:B------:R-:W-:Y:S01]  /*4560*/  FSEL R147, R43, -INF , !P1 ;  /* 0xff8000002b937808 */ /* 0x000fe20004800000 */
[----:B------:R-:W-:Y:S01]  /*4570*/  FFMA.FTZ R55, R55, -UR4, R68 ;  /* 0x8000000437377c23 */ /* 0x000fe20008010044 */
[----:B------:R-:W-:Y:S01]  /*4580*/  FSEL R172, R27, -INF , !P1 ;  /* 0xff8000001bac7808 */ /* 0x000fe20004800000 */
[----:B------:R3:W4:Y:S01]  /*4590*/  I2F R15, R10 ;  /* 0x0000000a000f7306 */ /* 0x0007220000201400 */
[----:B------:R-:W-:Y:S01]  /*45a0*/  FFMA.FTZ R69, R102, -UR4, R69 ;  /* 0x8000000466457c23 */ /* 0x000fe20008010045 */
[----:B------:R-:W-:Y:S01]  /*45b0*/  ISETP.GE.AND P4, PT, R100, UR12, PT ;  /* 0x0000000c64007c0c */ /* 0x000fe2000bf86270 */
[----:B------:R-:W-:Y:S01]  /*45c0*/  FFMA.FTZ R35, R35, -UR4, R62 ;  /* 0x8000000423237c23 */ /* 0x000fe2000801003e */
[----:B------:R-:W-:Y:S01]  /*45d0*/  ISETP.GE.AND P3, PT, R88, UR12, PT ;  /* 0x0000000c58007c0c */ /* 0x000fe2000bf66270 */
[----:B-1----:R-:W-:Y:S01]  /*45e0*/  FFMA.FTZ R20, R20, -UR4, R63 ;  /* 0x8000000414147c23 */ /* 0x002fe2000801003f */
[----:B------:R-:W-:-:S02]  /*45f0*/  ISETP.GE.AND P1, PT, R96, UR12, PT ;  /* 0x0000000c60007c0c */ /* 0x000fc4000bf26270 */
[----:B------:R-:W1:Y:S01]  /*4600*/  I2F R16, R16 ;  /* 0x0000001000107306 */ /* 0x000e620000201400 */
[----:B--2---:R-:W-:Y:S01]  /*4610*/  FFMA.FTZ R23, R23, -UR4, R58 ;  /* 0x8000000417177c23 */ /* 0x004fe2000801003a */
[----:B------:R-:W-:Y:S02]  /*4620*/  FSEL R139, R60, -INF , !P6 ;  /* 0xff8000003c8b7808 */ /* 0x000fe40007000000 */
[----:B------:R-:W-:Y:S02]  /*4630*/  FSEL R136, R35, -INF , !P6 ;  /* 0xff80000023887808 */ /* 0x000fe40007000000 */
[----:B------:R-:W-:Y:S02]  /*4640*/  FSEL R137, R61, -INF , !P5 ;  /* 0xff8000003d897808 */ /* 0x000fe40006800000 */
[----:B---3--:R-:W-:Y:S01]  /*4650*/  FSEL R10, R2, -INF , !P2 ;  /* 0xff800000020a7808 */ /* 0x008fe20005000000 */
[----:B----4-:R-:W-:Y:S01]  /*4660*/  FFMA.FTZ R15, R15, -UR4, R70 ;  /* 0x800000040f0f7c23 */ /* 0x010fe20008010046 */
[----:B------:R-:W2:Y:S01]  /*4670*/  I2F R2, R77 ;  /* 0x0000004d00027306 */ /* 0x000ea20000201400 */
[----:B------:R-:W-:-:S02]  /*4680*/  ISETP.GE.AND P2, PT, R86, UR12, PT ;  /* 0x0000000c56007c0c */ /* 0x000fc4000bf46270 */
[----:B------:R-:W-:Y:S02]  /*4690*/  FSEL R216, R20, -INF , !P5 ;  /* 0xff80000014d87808 */ /* 0x000fe40006800000 */
[----:B------:R-:W-:Y:S01]  /*46a0*/  FSEL R217, R56, -INF , !P4 ;  /* 0xff80000038d97808 */ /* 0x000fe20006000000 */
[----:B-1----:R-:W-:Y:S01]  /*46b0*/  FFMA.FTZ R16, R16, -UR4, R59 ;  /* 0x8000000410107c23 */ /* 0x002fe2000801003b */
[----:B------:R-:W-:Y:S02]  /*46c0*/  FSEL R174, R23, -INF , !P4 ;  /* 0xff80000017ae7808 */ /* 0x000fe40006000000 */
[----:B------:R-:W-:Y:S02]  /*46d0*/  FSEL R215, R57, -INF , !P3 ;  /* 0xff80000039d77808 */ /* 0x000fe40005800000 */
[----:B------:R-:W-:Y:S02]  /*46e0*/  FSEL R170, R16, -INF , !P3 ;  /* 0xff80000010aa7808 */ /* 0x000fe40005800000 */
[----:B------:R-:W-:-:S02]  /*46f0*/  FSEL R213, R55, -INF , !P2 ;  /* 0xff80000037d57808 */ /* 0x000fc40005000000 */
[----:B------:R-:W-:Y:S01]  /*4700*/  FSEL R169, R15, -INF , !P2 ;  /* 0xff8000000fa97808 */ /* 0x000fe20005000000 */
[----:B--2---:R-:W-:Y:S01]  /*4710*/  FFMA.FTZ R2, R2, -UR4, R71 ;  /* 0x8000000402027c23 */ /* 0x004fe20008010047 */
[----:B------:R-:W-:-:S04]  /*4720*/  FSEL R203, R69, -INF , !P1 ;  /* 0xff80000045cb7808 */ /* 0x000fc80004800000 */
        /* <DEDUP_REMOVED lines=104> */
.L_x_697:
[----:B------:R-:W-:Y:S05]  /*4db0*/  BSYNC B0 ;  /* 0x0000000000007941 */ /* 0x000fea0003800000 */
.L_x_696:
[----:B------:R-:W0:Y:S02]  /*4dc0*/  LDGDEPBAR ;  /* 0x00000000000079af */ /* 0x000e240000000000 */
.L_x_695:
[----:B------:R-:W-:Y:S01]  /*4dd0*/  FMNMX.FTZ R2, R33, R31, !PT ;  /* 0x0000001f21027209 */ /* 0x000fe20007810000 */
[----:B------:R-:W-:Y:S01]  /*4de0*/  ULEA.HI.SX32 UR7, UR8, 0xffffffff, 0x1a ;  /* 0xffffffff08077891 */ /* 0x000fe2000f8fd23f */
[----:B-1----:R-:W-:Y:S01]  /*4df0*/  FMNMX.FTZ R17, R28, R24, !PT ;  /* 0x000000181c117209 */ /* 0x002fe20007810000 */
[----:B------:R-:W-:Y:S01]  /*4e00*/  IMAD.WIDE.U32 R220, R134, -0x2daee0ad, RZ ;  /* 0xd2511f5386dc7825 */ /* 0x000fe200078e00ff */
[----:B------:R-:W-:Y:S01]  /*4e10*/  FMNMX.FTZ R2, R29, R2, !PT ;  /* 0x000000021d027209 */ /* 0x000fe20007810000 */
[----:B------:R-:W-:Y:S01]  /*4e20*/  USHF.L.U32 UR7, UR7, 0x1, URZ ;  /* 0x0000000107077899 */ /* 0x000fe2000800063f */
[----:B------:R-:W-:Y:S01]  /*4e30*/  FMNMX.FTZ R17, R30, R17, !PT ;  /* 0x000000111e117209 */ /* 0x000fe20007810000 */
[----:B------:R-:W-:Y:S01]  /*4e40*/  UIADD3 UR28, UR19, -0x4498517b, URZ ;  /* 0xbb67ae85131c7890 */ /* 0x000fe2000fffe03f */
        /* <DEDUP_REMOVED lines=40> */
[----:B--2---:R-:W-:Y:S01]  /*50d0*/  FMNMX.FTZ R14, R170, R17, !PT ;  /* 0x00000011aa0e7209 */ /* 0x004fe20007810000 */
[----:B------:R-:W-:Y:S01]  /*50e0*/  LDSM.16.MT88.4 R88, [R188+0xe000] ;  /* 0x00e00000bc58783b */ /* 0x000fe20000004200 */
[----:B------:R-:W-:Y:S02]  /*50f0*/  FMNMX.FTZ R2, R213, R2, !PT ;  /* 0x00000002d5027209 */ /* 0x000fe40007810000 */
[----:B------:R-:W-:Y:S01]  /*5100*/  FMNMX.FTZ R17, R169, R14, !PT ;  /* 0x0000000ea9117209 */ /* 0x000fe20007810000 */
[----:B------:R-:W-:Y:S01]  /*5110*/  LDSM.16.MT88.4 R104, [R190+0x10000] ;  /* 0x01000000be68783b */ /* 0x000fe20000004200 */
[----:B------:R-:W-:Y:S01]  /*5120*/  FMNMX.FTZ R15, R203, R2, !PT ;  /* 0x00000002cb0f7209 */ /* 0x000fe20007810000 */
[----:B------:R-:W-:Y:S01]  /*5130*/  IMAD.U32 R2, RZ, RZ, UR10 ;  /* 0x0000000aff027e24 */ /* 0x000fe2000f8e00ff */
[----:B------:R-:W-:Y:S01]  /*5140*/  FMNMX.FTZ R16, R168, R17, !PT ;  /* 0x00000011a8107209 */ /* 0x000fe20007810000 */
[----:B------:R-:W-:Y:S01]  /*5150*/  LDSM.16.MT88.4 R96, [R192+0x10000] ;  /* 0x01000000c060783b */ /* 0x000fe20000004200 */
[----:B------:R-:W-:Y:S01]  /*5160*/  LOP3.LUT R135, R3, UR18, RZ, 0x3c, !PT ;  /* 0x0000001203877c12 */ /* 0x000fe2000f8e3cff */
[----:B------:R-:W-:-:S02]  /*5170*/  IMAD R2, R2, 0x4, R83 ;  /* 0x0000000402027824 */ /* 0x000fc400078e0253 */
[----:B------:R-:W1:Y:S01]  /*5180*/  SHFL.BFLY PT, R132, R15, 0x2, 0x1f ;  /* 0x0c401f000f847f89 */ /* 0x000e6200000e0000 */
[----:B------:R-:W-:Y:S01]  /*5190*/  IMAD.U32 R3, RZ, RZ, UR7 ;  /* 0x00000007ff037e24 */ /* 0x000fe2000f8e00ff */
[----:B------:R-:W-:Y:S01]  /*51a0*/  UIADD3 UR7, UR7, 0x1, URZ ;  /* 0x0000000107077890 */ /* 0x000fe2000fffe03f */
[----:B------:R-:W-:Y:S01]  /*51b0*/  IMAD.WIDE.U32 R218, R2, -0x326172a9, RZ ;  /* 0xcd9e8d5702da7825 */ /* 0x000fe200078e00ff */
[----:B------:R-:W2:Y:S02]  /*51c0*/  SHFL.BFLY PT, R17, R16, 0x2, 0x1f ;  /* 0x0c401f0010117f89 */ /* 0x000ea400000e0000 */
[----:B------:R-:W-:Y:S02]  /*51d0*/  LOP3.LUT R3, R221, UR19, R3, 0x96, !PT ;  /* 0x00000013dd037c12 */ /* 0x000fe4000f8e9603 */
[----:B------:R-:W-:Y:S01]  /*51e0*/  LOP3.LUT R164, R219, R135, RZ, 0x3c, !PT ;  /* 0x00000087dba47212 */ /* 0x000fe200078e3cff */
[----:B------:R-:W-:Y:S02]  /*51f0*/  LDSM.16.MT88.4 R80, [R189+0xe000] ;  /* 0x00e00000bd50783b */ /* 0x000fe40000004200 */
[----:B------:R-:W-:-:S02]  /*5200*/  IMAD.WIDE.U32 R22, R3, -0x326172a9, RZ ;  /* 0xcd9e8d5703167825 */ /* 0x000fc400078e00ff */
[----:B------:R-:W-:Y:S02]  /*5210*/  LDSM.16.MT88.4 R108, [R189+0x10000] ;  /* 0x01000000bd6c783b */ /* 0x000fe40000004200 */
[----:B------:R-:W-:Y:S01]  /*5220*/  IMAD.WIDE.U32 R164, R164, -0x2daee0ad, RZ ;  /* 0xd2511f53a4a47825 */ /* 0x000fe200078e00ff */
[----:B------:R-:W-:Y:S01]  /*5230*/  LOP3.LUT R3, R23, UR29, R218, 0x96, !PT ;  /* 0x0000001d17037c12 */ /* 0x000fe2000f8e96da */
[----:B------:R-:W-:Y:S03]  /*5240*/  LDSM.16.MT88.4 R56, [R188+0xc000] ;  /* 0x00c00000bc38783b */ /* 0x000fe60000004200 */
[----:B------:R-:W-:Y:S01]  /*5250*/  LOP3.LUT R166, R165, UR28, R220, 0x96, !PT ;  /* 0x0000001ca5a67c12 */ /* 0x000fe2000f8e96dc */
[----:B------:R-:W-:Y:S01]  /*5260*/  IMAD.WIDE.U32 R18, R3, -0x2daee0ad, RZ ;  /* 0xd2511f5303127825 */ /* 0x000fe200078e00ff */
[----:B------:R-:W-:Y:S01]  /*5270*/  LDSM.16.MT88.4 R40, [R190+0xc000] ;  /* 0x00c00000be28783b */ /* 0x000fe20000004200 */
[----:B-1----:R-:W-:-:S02]  /*5280*/  FMNMX.FTZ R132, R15, R132, !PT ;  /* 0x000000840f847209 */ /* 0x002fc40007810000 */
[----:B------:R-:W-:Y:S01]  /*5290*/  IMAD.WIDE.U32 R166, R166, -0x326172a9, RZ ;  /* 0xcd9e8d57a6a67825 */ /* 0x000fe200078e00ff */
[----:B------:R-:W-:Y:S01]  /*52a0*/  LOP3.LUT R14, R19, UR26, R164, 0x96, !PT ;  /* 0x0000001a130e7c12 */ /* 0x000fe2000f8e96a4 */
[----:B------:R-:W-:Y:S01]  /*52b0*/  LDSM.16.MT88.4 R48, [R189+0xc000] ;  /* 0x00c00000bd30783b */ /* 0x000fe20000004200 */
[----:B--2---:R-:W-:Y:S01]  /*52c0*/  FMNMX.FTZ R16, R16, R17, !PT ;  /* 0x0000001110107209 */ /* 0x004fe20007810000 */
[----:B------:R-:W-:Y:S01]  /*52d0*/  IMAD.U32 R220, RZ, RZ, UR7 ;  /* 0x00000007ffdc7e24 */ /* 0x000fe2000f8e00ff */
[----:B------:R-:W-:Y:S01]  /*52e0*/  LOP3.LUT R22, R167, UR27, R22, 0x96, !PT ;  /* 0x0000001ba7167c12 */ /* 0x000fe2000f8e9616 */
[----:B------:R-:W1:Y:S03]  /*52f0*/  SHFL.BFLY PT, R15, R132, 0x1, 0x1f ;  /* 0x0c201f00840f7f89 */ /* 0x000e6600000e0000 */
[----:B------:R-:W-:Y:S01]  /*5300*/  LOP3.LUT R220, R221, UR19, R220, 0x96, !PT ;  /* 0x00000013dddc7c12 */ /* 0x000fe2000f8e96dc */
[----:B------:R-:W2:Y:S01]  /*5310*/  SHFL.BFLY PT, R3, R16, 0x1, 0x1f ;  /* 0x0c201f0010037f89 */ /* 0x000ea200000e0000 */
[----:B------:R-:W-:-:S04]  /*5320*/  IMAD.WIDE.U32 R22, R22, -0x2daee0ad, RZ ;  /* 0xd2511f5316167825 */ /* 0x000fc800078e00ff */
[----:B------:R-:W-:Y:S01]  /*5330*/  IMAD.WIDE.U32 R220, R220, -0x326172a9, RZ ;  /* 0xcd9e8d57dcdc7825 */ /* 0x000fe200078e00ff */
[----:B------:R-:W-:-:S04]  /*5340*/  LOP3.LUT R18, R23, UR24, R18, 0x96, !PT ;  /* 0x0000001817127c12 */ /* 0x000fc8000f8e9612 */
[----:B------:R-:W-:Y:S01]  /*5350*/  LOP3.LUT R218, R221, UR29, R218, 0x96, !PT ;  /* 0x0000001dddda7c12 */ /* 0x000fe2000f8e96da */
[----:B------:R-:W-:-:S04]  /*5360*/  IMAD.WIDE.U32 R18, R18, -0x326172a9, RZ ;  /* 0xcd9e8d5712127825 */ /* 0x000fc800078e00ff */
[----:B------:R-:W-:Y:S01]  /*5370*/  IMAD.WIDE.U32 R218, R218, -0x2daee0ad, RZ ;  /* 0xd2511f53dada7825 */ /* 0x000fe200078e00ff */
[----:B-1----:R-:W-:-:S03]  /*5380*/  FMNMX.FTZ R132, R132, R15, !PT ;  /* 0x0000000f84847209 */ /* 0x002fc60007810000 */
[----:B------:R-:W-:Y:S01]  /*5390*/  IMAD.WIDE.U32 R14, R14, -0x326172a9, RZ ;  /* 0xcd9e8d570e0e7825 */ /* 0x000fe200078e00ff */
[----:B------:R-:W-:-:S03]  /*53a0*/  FSETP.NEU.FTZ.AND P1, PT, R132, -INF , PT ;  /* 0xff8000008400780b */ /* 0x000fc60003f3d000 */
[----:B------:R-:W-:Y:S01]  /*53b0*/  FMUL.FTZ R214, R132, c[0x0][0x23c] ;  /* 0x00008f0084d67a20 */ /* 0x000fe20000410000 */
[----:B------:R-:W-:Y:S02]  /*53c0*/  LOP3.LUT R15, R15, UR25, R166, 0x96, !PT ;  /* 0x000000190f0f7c12 */ /* 0x000fe4000f8e96a6 */
[----:B------:R-:W-:Y:S02]  /*53d0*/  LOP3.LUT R14, R19, UR21, R14, 0x96, !PT ;  /* 0x00000015130e7c12 */ /* 0x000fe4000f8e960e */
[----:B------:R-:W-:Y:S02]  /*53e0*/  FSEL R214, R214, RZ, P1 ;  /* 0x000000ffd6d67208 */ /* 0x000fe40000800000 */
[----:B--2---:R-:W-:-:S03]  /*53f0*/  FMNMX.FTZ R3, R16, R3, !PT ;  /* 0x0000000310037209 */ /* 0x004fc60007810000 */
[----:B------:R-:W-:Y:S01]  /*5400*/  FFMA.FTZ R159, R33, c[0x0][0x23c], -R214 ;  /* 0x00008f00219f7a23 */ /* 0x000fe200000108d6 */
[----:B------:R-:W-:Y:S01]  /*5410*/  FSETP.NEU.FTZ.AND P1, PT, R3, -INF , PT ;  /* 0xff8000000300780b */ /* 0x000fe20003f3d000 */
[----:B------:R-:W-:-:S04]  /*5420*/  IMAD.WIDE.U32 R32, R15, -0x2daee0ad, RZ ;  /* 0xd2511f530f207825 */ /* 0x000fc800078e00ff */
[----:B------:R-:W-:Y:S01]  /*5430*/  IMAD.WIDE.U32 R14, R14, -0x2daee0ad, RZ ;  /* 0xd2511f530e0e7825 */ /* 0x000fe200078e00ff */
[----:B------:R-:W-:Y:S01]  /*5440*/  LOP3.LUT R16, R33, UR11, R22, 0x96, !PT ;  /* 0x0000000b21107c12 */ /* 0x000fe2000f8e9616 */
[----:B------:R-:W-:Y:S02]  /*5450*/  MUFU.EX2 R159, R159 ;  /* 0x0000009f009f7308 */ /* 0x000fe40000000800 */
[----:B------:R-:W-:Y:S01]  /*5460*/  FMUL.FTZ R171, R3, c[0x0][0x23c] ;  /* 0x00008f0003ab7a20 */ /* 0x000fe20000410000 */
[----:B------:R-:W-:Y:S01]  /*5470*/  LOP3.LUT R22, R15, UR5, R32, 0x96, !PT ;  /* 0x000000050f167c12 */ /* 0x000fe2000f8e9620 */
[----:B------:R-:W-:Y:S01]  /*5480*/  IMAD.WIDE.U32 R16, R16, -0x326172a9, RZ ;  /* 0xcd9e8d5710107825 */ /* 0x000fe200078e00ff */
[----:B------:R-:W1:Y:S02]  /*5490*/  LDSM.16.MT88.4 R32, [R188+0x10000] ;  /* 0x01000000bc20783b */ /* 0x000e640000004200 */
[----:B------:R-:W-:Y:S01]  /*54a0*/  FSEL R171, R171, RZ, P1 ;  /* 0x000000ffabab7208 */ /* 0x000fe20000800000 */
[----:B------:R-:W-:-:S04]  /*54b0*/  IMAD.WIDE.U32 R22, R22, -0x326172a9, RZ ;  /* 0xcd9e8d5716167825 */ /* 0x000fc800078e00ff */
[--C-:B------:R-:W-:Y:S01]  /*54c0*/  FFMA.FTZ R161, R30, c[0x0][0x23c], -R171.reuse ;  /* 0x00008f001ea17a23 */ /* 0x100fe200000108ab */
[----:B------:R-:W-:Y:S01]  /*54d0*/  LOP3.LUT R16, R23, UR6, R16, 0x96, !PT ;  /* 0x0000000617107c12 */ /* 0x000fe2000f8e9610 */
[--C-:B------:R-:W-:Y:S01]  /*54e0*/  FFMA.FTZ R154, R26, c[0x0][0x23c], -R171.reuse ;  /* 0x00008f001a9a7a23 */ /* 0x100fe200000108ab */
[----:B------:R-:W-:Y:S01]  /*54f0*/  SHF.R.U32.HI R19, RZ, 0x10, R22 ;  /* 0x00000010ff137819 */ /* 0x000fe20000011616 */
[----:B------:R-:W-:Y:S01]  /*5500*/  FFMA.FTZ R158, R31, c[0x0][0x23c], -R214 ;  /* 0x00008f001f9e7a23 */ /* 0x000fe200000108d6 */
[----:B------:R-:W-:Y:S01]  /*5510*/  SHF.R.U32.HI R5, RZ, 0x10, R16 ;  /* 0x00000010ff057819 */ /* 0x000fe20000011610 */
[----:B------:R-:W-:Y:S01]  /*5520*/  MUFU.EX2 R161, R161 ;  /* 0x000000a100a17308 */ /* 0x000fe20000000800 */
[----:B------:R-:W-:Y:S01]  /*5530*/  LOP3.LUT R7, R16, 0xffff, RZ, 0xc0, !PT ;  /* 0x0000ffff10077812 */ /* 0x000fe200078ec0ff */
[--C-:B------:R-:W-:Y:S01]  /*5540*/  FFMA.FTZ R156, R28, c[0x0][0x23c], -R171.reuse ;  /* 0x00008f001c9c7a23 */ /* 0x100fe200000108ab */
[----:B------:R-:W-:Y:S01]  /*5550*/  LOP3.LUT R4, R16, 0xff, RZ, 0xc0, !PT ;  /* 0x000000ff10047812 */ /* 0x000fe200078ec0ff */
[----:B------:R-:W-:Y:S01]  /*5560*/  FFMA.FTZ R163, R24, c[0x0][0x23c], -R171 ;  /* 0x00008f0018a37a23 */ /* 0x000fe200000108ab */
[----:B------:R-:W-:Y:S01]  /*5570*/  SHF.R.U32.HI R15, RZ, 0x18, R22 ;  /* 0x00000018ff0f7819 */ /* 0x000fe20000011616 */
[----:B------:R-:W-:Y:S01]  /*5580*/  FFMA.FTZ R157, R29, c[0x0][0x23c], -R214 ;  /* 0x00008f001d9d7a23 */ /* 0x000fe200000108d6 */
[----:B------:R-:W-:Y:S01]  /*5590*/  LOP3.LUT R0, R19, 0xff, RZ, 0xc0, !PT ;  /* 0x000000ff13007812 */ /* 0x000fe200078ec0ff */
[----:B------:R-:W2:Y:S01]  /*55a0*/  MUFU.EX2 R154, R154 ;  /* 0x0000009a009a7308 */ /* 0x000ea20000000800 */
[----:B------:R-:W-:Y:S01]  /*55b0*/  SHF.R.U32.HI R16, RZ, 0x18, R16 ;  /* 0x00000018ff107819 */ /* 0x000fe20000011610 */
[--C-:B------:R-:W-:Y:S01]  /*55c0*/  FFMA.FTZ R152, R25, c[0x0][0x23c], -R214.reuse ;  /* 0x00008f0019987a23 */ /* 0x100fe200000108d6 */
[----:B------:R-:W-:Y:S01]  /*55d0*/  LOP3.LUT R5, R5, 0xff, RZ, 0xc0, !PT ;  /* 0x000000ff05057812 */ /* 0x000fe200078ec0ff */
[----:B------:R-:W-:Y:S01]  /*55e0*/  FFMA.FTZ R151, R9, c[0x0][0x23c], -R214 ;  /* 0x00008f0009977a23 */ /* 0x000fe200000108d6 */
[----:B------:R-:W-:Y:S01]  /*55f0*/  PRMT R15, R0, 0x5410, R15 ;  /* 0x00005410000f7816 */ /* 0x000fe2000000000f */
[----:B------:R-:W-:Y:S01]  /*5600*/  FFMA.FTZ R153, R6, c[0x0][0x23c], -R171 ;  /* 0x00008f0006997a23 */ /* 0x000fe200000108ab */
[----:B------:R-:W-:Y:S01]  /*5610*/  PRMT R5, R5, 0x5410, R16 ;  /* 0x0000541005057816 */ /* 0x000fe20000000010 */
[----:B------:R-:W3:Y:S01]  /*5620*/  MUFU.EX2 R158, R158 ;  /* 0x0000009e009e7308 */ /* 0x000ee20000000800 */
[----:B------:R-:W-:Y:S01]  /*5630*/  SHF.R.U32.HI R7, RZ, 0x8, R7 ;  /* 0x00000008ff077819 */ /* 0x000fe20000011607 */
[--C-:B------:R-:W-:Y:S01]  /*5640*/  HSET2.LE.AND R115, R15, R162.reuse, PT ;  /* 0x000000a20f737233 */ /* 0x100fe20003803000 */
[----:B------:R-:W-:Y:S01]  /*5650*/  LOP3.LUT R16, R17, UR8, R18, 0x96, !PT ;  /* 0x0000000811107c12 */ /* 0x000fe2000f8e9612 */
[--C-:B------:R-:W-:Y:S01]  /*5660*/  HSET2.LE.AND R113, R5, R162.reuse, PT ;  /* 0x000000a205717233 */ /* 0x100fe20003803000 */
[----:B------:R-:W-:Y:S01]  /*5670*/  PRMT R7, R4, 0x5410, R7 ;  /* 0x0000541004077816 */ /* 0x000fe20000000007 */
[--C-:B------:R-:W-:Y:S01]  /*5680*/  FFMA.FTZ R155, R21, c[0x0][0x23c], -R214.reuse ;  /* 0x00008f00159b7a23 */ /* 0x100fe200000108d6 */
[----:B------:R-:W-:Y:S01]  /*5690*/  LOP3.LUT R20, R22, 0xffff, RZ, 0xc0, !PT ;  /* 0x0000ffff16147812 */ /* 0x000fe200078ec0ff */
[----:B------:R-:W-:Y:S01]  /*56a0*/  IMAD.WIDE.U32 R16, R16, -0x2daee0ad, RZ ;  /* 0xd2511f5310107825 */ /* 0x000fe200078e00ff */
[----:B--2---:R-:W-:Y:S01]  /*56b0*/  F2FP.PACK_AB R4, R154, R161 ;  /* 0x000000a19a04723e */ /* 0x004fe200000000ff */
[----:B------:R-:W-:Y:S01]  /*56c0*/  MUFU.EX2 R156, R156 ;  /* 0x0000009c009c7308 */ /* 0x000fe20000000800 */
[----:B------:R-:W-:Y:S01]  /*56d0*/  LOP3.LUT R23, R22, 0xff, RZ, 0xc0, !PT ;  /* 0x000000ff16177812 */ /* 0x000fe200078ec0ff */
[--C-:B------:R-:W-:Y:S01]  /*56e0*/  HSET2.LE.AND R112, R7, R162.reuse, PT ;  /* 0x000000a207707233 */ /* 0x100fe20003803000 */
[----:B------:R-:W-:Y:S01]  /*56f0*/  LOP3.LUT R115, R115, R4, RZ, 0xc0, !PT ;  /* 0x0000000473737212 */ /* 0x000fe200078ec0ff */
[--C-:B------:R-:W-:Y:S01]  /*5700*/  FFMA.FTZ R150, R11, c[0x0][0x23c], -R214.reuse ;  /* 0x00008f000b967a23 */ /* 0x100fe200000108d6 */
[----:B------:R-:W-:Y:S01]  /*5710*/  LOP3.LUT R4, R16, 0xffff, RZ, 0xc0, !PT ;  /* 0x0000ffff10047812 */ /* 0x000fe200078ec0ff */
[----:B------:R-:W-:Y:S01]  /*5720*/  FFMA.FTZ R148, R13, c[0x0][0x23c], -R214 ;  /* 0x00008f000d947a23 */ /* 0x000fe200000108d6 */
[----:B------:R-:W-:Y:S01]  /*5730*/  SHF.R.U32.HI R20, RZ, 0x8, R20 ;  /* 0x00000008ff147819 */ /* 0x000fe20000011614 */
[----:B------:R-:W2:Y:S01]  /*5740*/  MUFU.EX2 R163, R163 ;  /* 0x000000a300a37308 */ /* 0x000ea20000000800 */
[----:B---3--:R-:W-:Y:S01]  /*5750*/  F2FP.PACK_AB R5, R158, R159 ;  /* 0x0000009f9e05723e */ /* 0x008fe200000000ff */
[--C-:B------:R-:W-:Y:S01]  /*5760*/  FFMA.FTZ R149, R12, c[0x0][0x23c], -R171.reuse ;  /* 0x00008f000c957a23 */ /* 0x100fe200000108ab */
[----:B------:R-:W-:Y:S01]  /*5770*/  SHF.R.U32.HI R4, RZ, 0x8, R4 ;  /* 0x00000008ff047819 */ /* 0x000fe20000011604 */
[--C-:B------:R-:W-:Y:S01]  /*5780*/  FFMA.FTZ R160, R8, c[0x0][0x23c], -R171.reuse ;  /* 0x00008f0008a07a23 */ /* 0x100fe200000108ab */
[----:B------:R-:W-:Y:S01]  /*5790*/  LOP3.LUT R9, R16, 0xff, RZ, 0xc0, !PT ;  /* 0x000000ff10097812 */ /* 0x000fe200078ec0ff */
[--C-:B------:R-:W-:Y:S01]  /*57a0*/  FFMA.FTZ R212, R172, c[0x0][0x23c], -R171.reuse ;  /* 0x00008f00acd47a23 */ /* 0x100fe200000108ab */
[----:B------:R-:W-:Y:S01]  /*57b0*/  PRMT R23, R23, 0x5410, R20 ;  /* 0x0000541017177816 */ /* 0x000fe20000000014 */
[----:B------:R-:W-:Y:S01]  /*57c0*/  MUFU.EX2 R157, R157 ;  /* 0x0000009d009d7308 */ /* 0x000fe20000000800 */
[----:B------:R-:W-:Y:S01]  /*57d0*/  LOP3.LUT R112, R112, R5, RZ, 0xc0, !PT ;  /* 0x0000000570707212 */ /* 0x000fe200078ec0ff */
[--C-:B------:R-:W-:Y:S01]  /*57e0*/  FFMA.FTZ R173, R138, c[0x0][0x23c], -R171.reuse ;  /* 0x00008f008aad7a23 */ /* 0x100fe200000108ab */
[----:B------:R-:W-:Y:S01]  /*57f0*/  PRMT R9, R9, 0x5410, R4 ;  /* 0x0000541009097816 */ /* 0x000fe20000000004 */
[--C-:B------:R-:W-:Y:S01]  /*5800*/  HSET2.LE.AND R23, R23, R162.reuse, PT ;  /* 0x000000a217177233 */ /* 0x100fe20003803000 */
[----:B------:R-:W3:Y:S01]  /*5810*/  LDSM.16.MT88.4 R4, [R192+0xc800] ;  /* 0x00c80000c004783b */ /* 0x000ee20000004200 */
[----:B------:R-:W-:Y:S01]  /*5820*/  LOP3.LUT R11, R17, UR30, R14, 0x96, !PT ;  /* 0x0000001e110b7c12 */ /* 0x000fe2000f8e960e */
[--C-:B------:R-:W-:Y:S01]  /*5830*/  FFMA.FTZ R17, R10, c[0x0][0x23c], -R171.reuse ;  /* 0x00008f000a117a23 */ /* 0x100fe200000108ab */
[----:B------:R-:W4:Y:S01]  /*5840*/  MUFU.EX2 R152, R152 ;  /* 0x0000009800987308 */ /* 0x000f220000000800 */
[----:B--2---:R-:W-:Y:S01]  /*5850*/  F2FP.PACK_AB R0, R163, R156 ;  /* 0x0000009ca300723e */ /* 0x004fe200000000ff */
[--C-:B------:R-:W-:Y:S01]  /*5860*/  HSET2.LE.AND R142, R9, R162.reuse, PT ;  /* 0x000000a2098e7233 */ /* 0x100fe20003803000 */
[--C-:B------:R-:W-:Y:S01]  /*5870*/  SHF.R.U32.HI R143, RZ, 0x18, R16.reuse ;  /* 0x00000018ff8f7819 */ /* 0x100fe20000011610 */
[----:B------:R-:W-:Y:S01]  /*5880*/  LDSM.16.MT88.4 R12, [R192+0xe800] ;  /* 0x00e80000c00c783b */ /* 0x000fe20000004200 */
[----:B------:R-:W-:Y:S01]  /*5890*/  LOP3.LUT R113, R113, R0, RZ, 0xc0, !PT ;  /* 0x0000000071717212 */ /* 0x000fe200078ec0ff */
[--C-:B------:R-:W-:Y:S01]  /*58a0*/  FFMA.FTZ R172, R136, c[0x0][0x23c], -R171.reuse ;  /* 0x00008f0088ac7a23 */ /* 0x100fe200000108ab */
[----:B------:R-:W-:Y:S01]  /*58b0*/  SHF.R.U32.HI R0, RZ, 0x10, R16 ;  /* 0x00000010ff007819 */ /* 0x000fe20000011610 */
[----:B------:R-:W-:Y:S01]  /*58c0*/  MUFU.EX2 R155, R155 ;  /* 0x0000009b009b7308 */ /* 0x000fe20000000800 */
[----:B------:R-:W-:Y:S01]  /*58d0*/  LOP3.LUT R16, R11, 0xffff, RZ, 0xc0, !PT ;  /* 0x0000ffff0b107812 */ /* 0x000fe200078ec0ff */
[----:B------:R-:W-:Y:S01]  /*58e0*/  FFMA.FTZ R175, R216, c[0x0][0x23c], -R171 ;  /* 0x00008f00d8af7a23 */ /* 0x000fe200000108ab */
[----:B------:R-:W-:Y:S01]  /*58f0*/  LOP3.LUT R10, R0, 0xff, RZ, 0xc0, !PT ;  /* 0x000000ff000a7812 */ /* 0x000fe200078ec0ff */
[----:B------:R-:W-:Y:S01]  /*5900*/  LDSM.16.MT88.4 R24, [R189+0xc800] ;  /* 0x00c80000bd18783b */ /* 0x000fe20000004200 */
[--C-:B------:R-:W-:Y:S01]  /*5910*/  SHF.R.U32.HI R141, RZ, 0x10, R11.reuse ;  /* 0x00000010ff8d7819 */ /* 0x100fe2000001160b */
[--C-:B------:R-:W-:Y:S01]  /*5920*/  FFMA.FTZ R216, R217, c[0x0][0x23c], -R214.reuse ;  /* 0x00008f00d9d87a23 */ /* 0x100fe200000108d6 */
[----:B------:R-:W-:Y:S01]  /*5930*/  LOP3.LUT R165, R11, 0xff, RZ, 0xc0, !PT ;  /* 0x000000ff0ba57812 */ /* 0x000fe200078ec0ff */
[----:B------:R-:W-:Y:S01]  /*5940*/  MUFU.EX2 R150, R150 ;  /* 0x0000009600967308 */ /* 0x000fe20000000800 */
[----:B----4-:R-:W-:Y:S01]  /*5950*/  F2FP.PACK_AB R114, R152, R157 ;  /* 0x0000009d9872723e */ /* 0x010fe200000000ff */
[----:B------:R-:W-:Y:S01]  /*5960*/  LDSM.16.MT88.4 R28, [R190+0xc800] ;  /* 0x00c80000be1c783b */ /* 0x000fe20000004200 */
[----:B------:R-:W-:Y:S01]  /*5970*/  SHF.R.U32.HI R8, RZ, 0x18, R11 ;  /* 0x00000018ff087819 */ /* 0x000fe2000001160b */
[--C-:B------:R-:W-:Y:S01]  /*5980*/  FFMA.FTZ R215, R215, c[0x0][0x23c], -R214.reuse ;  /* 0x00008f00d7d77a23 */ /* 0x100fe200000108d6 */
[----:B------:R-:W-:Y:S01]  /*5990*/  LOP3.LUT R114, R23, R114, RZ, 0xc0, !PT ;  /* 0x0000007217727212 */ /* 0x000fe200078ec0ff */
[----:B------:R-:W-:Y:S01]  /*59a0*/  FFMA.FTZ R213, R213, c[0x0][0x23c], -R214 ;  /* 0x00008f00d5d57a23 */ /* 0x000fe200000108d6 */
[----:B------:R-:W-:Y:S01]  /*59b0*/  SHF.R.U32.HI R16, RZ, 0x8, R16 ;  /* 0x00000008ff107819 */ /* 0x000fe20000011610 */
[----:B------:R-:W-:Y:S01]  /*59c0*/  MUFU.EX2 R151, R151 ;  /* 0x0000009700977308 */ /* 0x000fe20000000800 */
[----:B------:R-:W-:Y:S01]  /*59d0*/  LOP3.LUT R141, R141, 0xff, RZ, 0xc0, !PT ;  /* 0x000000ff8d8d7812 */ /* 0x000fe200078ec0ff */
[----:B------:R-:W-:Y:S01]  /*59e0*/  LDSM.16.MT88.4 R20, [R188+0xc800] ;  /* 0x00c80000bc14783b */ /* 0x000fe20000004200 */
[----:B------:R-:W-:Y:S01]  /*59f0*/  PRMT R143, R10, 0x5410, R143 ;  /* 0x000054100a8f7816 */ /* 0x000fe2000000008f */
[C---:B------:R-:W-:Y:S01]  /*5a00*/  HMMA.16816.F32 R128, R112.reuse, R124, RZ ;  /* 0x0000007c7080723c */ /* 0x040fe200000018ff */
[----:B------:R-:W-:Y:S01]  /*5a10*/  PRMT R165, R165, 0x5410, R16 ;  /* 0x00005410a5a57816 */ /* 0x000fe20000000010 */
[--C-:B------:R-:W-:Y:S01]  /*5a20*/  FFMA.FTZ R174, R174, c[0x0][0x23c], -R171.reuse ;  /* 0x00008f00aeae7a23 */ /* 0x100fe200000108ab */
[----:B------:R-:W-:Y:S01]  /*5a30*/  PRMT R141, R141, 0x5410, R8 ;  /* 0x000054108d8d7816 */ /* 0x000fe20000000008 */
[----:B------:R-:W2:Y:S01]  /*5a40*/  MUFU.EX2 R148, R148 ;  /* 0x0000009400947308 */ /* 0x000ea20000000800 */
[--C-:B------:R-:W-:Y:S01]  /*5a50*/  HSET2.LE.AND R143, R143, R162.reuse, PT ;  /* 0x000000a28f8f7233 */ /* 0x100fe20003803000 */
[--C-:B------:R-:W-:Y:S01]  /*5a60*/  FFMA.FTZ R169, R169, c[0x0][0x23c], -R171.reuse ;  /* 0x00008f00a9a97a23 */ /* 0x100fe200000108ab */
[--C-:B------:R-:W-:Y:S01]  /*5a70*/  HSET2.LE.AND R140, R165, R162.reuse, PT ;  /* 0x000000a2a58c7233 */ /* 0x100fe20003803000 */
[----:B------:R-:W-:Y:S01]  /*5a80*/  HMMA.16816.F32 R124, R112, R126, RZ ;  /* 0x0000007e707c723c */ /* 0x000fe200000018ff */
[----:B------:R-:W-:Y:S01]  /*5a90*/  HSET2.LE.AND R141, R141, R162, PT ;  /* 0x000000a28d8d7233 */ /* 0x000fe20003803000 */
[----:B------:R-:W-:Y:S01]  /*5aa0*/  LOP3.LUT R165, R219, UR26, R164, 0x96, !PT ;  /* 0x0000001adba57c12 */ /* 0x000fe2000f8e96a4 */
[----:B------:R-:W-:Y:S01]  /*5ab0*/  FFMA.FTZ R164, R147, c[0x0][0x23c], -R214 ;  /* 0x00008f0093a47a23 */ /* 0x000fe200000108d6 */
[----:B------:R-:W-:Y:S01]  /*5ac0*/  MUFU.EX2 R153, R153 ;  /* 0x0000009900997308 */ /* 0x000fe20000000800 */
[----:B------:R-:W-:-:S02]  /*5ad0*/  FFMA.FTZ R168, R168, c[0x0][0x23c], -R171 ;  /* 0x00008f00a8a87a23 */ /* 0x000fc400000108ab */
[----:B------:R-:W-:Y:S01]  /*5ae0*/  FADD.FTZ R158, R159, R158 ;  /* 0x0000009e9f9e7221 */ /* 0x000fe20000010000 */
[C---:B-1----:R-:W-:Y:S01]  /*5af0*/  HMMA.16816.F32 R116, R112.reuse, R32, RZ ;  /* 0x000000207074723c */ /* 0x042fe200000018ff */
[----:B------:R-:W-:Y:S02]  /*5b00*/  FADD.FTZ R156, R156, R163 ;  /* 0x000000a39c9c7221 */ /* 0x000fe40000010000 */
[----:B------:R-:W-:Y:S01]  /*5b10*/  FADD.FTZ R157, R157, R158 ;  /* 0x0000009e9d9d7221 */ /* 0x000fe20000010000 */
[----:B------:R-:W-:Y:S01]  /*5b20*/  MUFU.EX2 R149, R149 ;  /* 0x0000009500957308 */ /* 0x000fe20000000800 */
[----:B--2---:R-:W-:Y:S01]  /*5b30*/  F2FP.PACK_AB R9, R148, R151 ;  /* 0x000000979409723e */ /* 0x004fe200000000ff */
[----:B------:R-:W-:Y:S01]  /*5b40*/  FADD.FTZ R161, R161, R156 ;  /* 0x0000009ca1a17221 */ /* 0x000fe20000010000 */
[----:B------:R-:W-:Y:S01]  /*5b50*/  F2FP.PACK_AB R33, R150, R155 ;  /* 0x0000009b9621723e */ /* 0x000fe200000000ff */
[----:B------:R-:W-:Y:S01]  /*5b60*/  HMMA.16816.F32 R76, R112, R80, RZ ;  /* 0x00000050704c723c */ /* 0x000fe200000018ff */
[----:B------:R-:W-:Y:S01]  /*5b70*/  LOP3.LUT R142, R142, R9, RZ, 0xc0, !PT ;  /* 0x000000098e8e7212 */ /* 0x000fe200078ec0ff */
[----:B------:R-:W-:Y:S01]  /*5b80*/  FADD.FTZ R152, R152, R157 ;  /* 0x0000009d98987221 */ /* 0x000fe20000010000 */
[----:B------:R-:W-:Y:S01]  /*5b90*/  LOP3.LUT R140, R140, R33, RZ, 0xc0, !PT ;  /* 0x000000218c8c7212 */ /* 0x000fe200078ec0ff */
[----:B------:R-:W1:Y:S01]  /*5ba0*/  MUFU.EX2 R0, R17 ;  /* 0x0000001100007308 */ /* 0x000e620000000800 */
[----:B------:R-:W2:Y:S01]  /*5bb0*/  LDSM.16.MT88.4 R8, [R189+0xe800] ;  /* 0x00e80000bd08783b */ /* 0x000ea20000004200 */
[----:B------:R-:W-:-:S02]  /*5bc0*/  FADD.FTZ R154, R154, R161 ;  /* 0x000000a19a9a7221 */ /* 0x000fc40000010000 */
[----:B------:R-:W-:Y:S01]  /*5bd0*/  HMMA.16816.F32 R80, R112, R82, RZ ;  /* 0x000000527050723c */ /* 0x000fe200000018ff */
[----:B------:R-:W-:-:S03]  /*5be0*/  FADD.FTZ R155, R155, R152 ;  /* 0x000000989b9b7221 */ /* 0x000fc60000010000 */
[----:B------:R-:W4:Y:S01]  /*5bf0*/  MUFU.EX2 R160, R160 ;  /* 0x000000a000a07308 */ /* 0x000f220000000800 */
[----:B------:R-:W-:-:S03]  /*5c00*/  FADD.FTZ R150, R150, R155 ;  /* 0x0000009b96967221 */ /* 0x000fc60000010000 */
[C---:B------:R-:W-:Y:S01]  /*5c10*/  HMMA.16816.F32 R68, R112.reuse, R72, RZ ;  /* 0x000000487044723c */ /* 0x040fe200000018ff */
[----:B------:R-:W-:Y:S01]  /*5c20*/  FADD.FTZ R151, R151, R150 ;  /* 0x0000009697977221 */ /* 0x000fe20000010000 */
[----:B-1----:R-:W-:Y:S01]  /*5c30*/  F2FP.PACK_AB R144, R0, R149 ;  /* 0x000000950090723e */ /* 0x002fe200000000ff */
[----:B------:R-:W1:Y:S01]  /*5c40*/  LDSM.16.MT88.4 R16, [R190+0xe800] ;  /* 0x00e80000be10783b */ /* 0x000e620000004200 */
[----:B------:R-:W-:Y:S01]  /*5c50*/  MUFU.EX2 R164, R164 ;  /* 0x000000a400a47308 */ /* 0x000fe20000000800 */
[----:B------:R-:W-:Y:S01]  /*5c60*/  FADD.FTZ R151, R148, R151 ;  /* 0x0000009794977221 */ /* 0x000fe20000010000 */
[----:B------:R-:W-:Y:S02]  /*5c70*/  LOP3.LUT R143, R143, R144, RZ, 0xc0, !PT ;  /* 0x000000908f8f7212 */ /* 0x000fe400078ec0ff */
[----:B------:R-:W-:Y:S01]  /*5c80*/  HMMA.16816.F32 R60, R112, R64, RZ ;  /* 0x00000040703c723c */ /* 0x000fe200000018ff */
[----:B----4-:R-:W-:Y:S01]  /*5c90*/  F2FP.PACK_AB R32, R160, R153 ;  /* 0x00000099a020723e */ /* 0x010fe200000000ff */
[----:B------:R-:W-:-:S02]  /*5ca0*/  FADD.FTZ R153, R153, R154 ;  /* 0x0000009a99997221 */ /* 0x000fc40000010000 */
[----:B------:R-:W-:Y:S01]  /*5cb0*/  MUFU.EX2 R212, R212 ;  /* 0x000000d400d47308 */ /* 0x000fe20000000800 */
[----:B------:R-:W-:-:S03]  /*5cc0*/  LOP3.LUT R141, R141, R32, RZ, 0xc0, !PT ;  /* 0x000000208d8d7212 */ /* 0x000fc600078ec0ff */
[----:B------:R-:W-:Y:S01]  /*5cd0*/  HMMA.16816.F32 R84, R112, R88, RZ ;  /* 0x000000587054723c */ /* 0x000fe200000018ff */
[----:B------:R-:W-:-:S03]  /*5ce0*/  FADD.FTZ R160, R160, R153 ;  /* 0x00000099a0a07221 */ /* 0x000fc60000010000 */
[----:B------:R-:W-:Y:S01]  /*5cf0*/  MUFU.EX2 R173, R173 ;  /* 0x000000ad00ad7308 */ /* 0x000fe20000000800 */
[----:B------:R-:W-:-:S03]  /*5d00*/  FADD.FTZ R149, R149, R160 ;  /* 0x000000a095957221 */ /* 0x000fc60000010000 */
[----:B---3--:R-:W-:Y:S01]  /*5d10*/  HMMA.16816.F32 R128, R140, R4, R128 ;  /* 0x000000048c80723c */ /* 0x008fe20000001880 */
[----:B------:R-:W-:-:S03]  /*5d20*/  FADD.FTZ R149, R0, R149 ;  /* 0x0000009500957221 */ /* 0x000fc60000010000 */
[----:B------:R-:W-:Y:S04]  /*5d30*/  MUFU.EX2 R172, R172 ;  /* 0x000000ac00ac7308 */ /* 0x000fe80000000800 */
[----:B------:R-:W-:Y:S01]  /*5d40*/  HMMA.16816.F32 R124, R140, R6, R124 ;  /* 0x000000068c7c723c */ /* 0x000fe2000000187c */
[----:B------:R-:W3:Y:S03]  /*5d50*/  LDSM.16.MT88.4 R4, [R188+0xe800] ;  /* 0x00e80000bc04783b */ /* 0x000ee60000004200 */
[----:B------:R-:W-:Y:S04]  /*5d60*/  MUFU.EX2 R175, R175 ;  /* 0x000000af00af7308 */ /* 0x000fe80000000800 */
[C---:B------:R-:W-:Y:S04]  /*5d70*/  HMMA.16816.F32 R64, R112.reuse, R66, RZ ;  /* 0x000000427040723c */ /* 0x040fe800000018ff */
[----:B------:R-:W-:Y:S04]  /*5d80*/  MUFU.EX2 R216, R216 ;  /* 0x000000d800d87308 */ /* 0x000fe80000000800 */
[----:B------:R-:W-:Y:S04]  /*5d90*/  HMMA.16816.F32 R88, R112, R90, RZ ;  /* 0x0000005a7058723c */ /* 0x000fe800000018ff */
[----:B------:R-:W-:Y:S04]  /*5da0*/  MUFU.EX2 R215, R215 ;  /* 0x000000d700d77308 */ /* 0x000fe80000000800 */
[C---:B--2---:R-:W-:Y:S04]  /*5db0*/  HMMA.16816.F32 R76, R140.reuse, R8, R76 ;  /* 0x000000088c4c723c */ /* 0x044fe8000000184c */
[----:B------:R-:W-:Y:S04]  /*5dc0*/  MUFU.EX2 R213, R213 ;  /* 0x000000d500d57308 */ /* 0x000fe80000000800 */
[C---:B------:R-:W-:Y:S01]  /*5dd0*/  HMMA.16816.F32 R80, R140.reuse, R10, R80 ;  /* 0x0000000a8c50723c */ /* 0x040fe20000001850 */
[----:B------:R-:W2:Y:S03]  /*5de0*/  LDSM.16.MT88.4 R8, [R190+0x10800] ;  /* 0x01080000be08783b */ /* 0x000ea60000004200 */
[----:B------:R-:W-:Y:S04]  /*5df0*/  MUFU.EX2 R174, R174 ;  /* 0x000000ae00ae7308 */ /* 0x000fe80000000800 */
[----:B-1----:R-:W-:Y:S04]  /*5e00*/  HMMA.16816.F32 R68, R140, R16, R68 ;  /* 0x000000108c44723c */ /* 0x002fe80000001844 */
[----:B------:R-:W-:Y:S03]  /*5e10*/  MUFU.EX2 R169, R169 ;  /* 0x000000a900a97308 */ /* 0x000fe60000000800 */
[----:B------:R-:W-:Y:S01]  /*5e20*/  LOP3.LUT R16, R167, UR27, R220, 0x96, !PT ;  /* 0x0000001ba7107c12 */ /* 0x000fe2000f8e96dc */
[----:B------:R-:W-:Y:S01]  /*5e30*/  HMMA.16816.F32 R72, R112, R74, RZ ;  /* 0x0000004a7048723c */ /* 0x000fe200000018ff */
[----:B------:R-:W-:-:S03]  /*5e40*/  FFMA.FTZ R167, R137, c[0x0][0x23c], -R214 ;  /* 0x00008f0089a77a23 */ /* 0x000fc600000108d6 */
[----:B------:R-:W-:Y:S01]  /*5e50*/  IMAD.WIDE.U32 R16, R16, -0x2daee0ad, RZ ;  /* 0xd2511f5310107825 */ /* 0x000fe200078e00ff */
[----:B------:R-:W-:Y:S03]  /*5e60*/  MUFU.EX2 R168, R168 ;  /* 0x000000a800a87308 */ /* 0x000fe60000000800 */
[----:B------:R-:W-:Y:S01]  /*5e70*/  HMMA.16816.F32 R60, R140, R12, R60 ;  /* 0x0000000c8c3c723c */ /* 0x000fe2000000183c */
[----:B------:R-:W-:Y:S01]  /*5e80*/  LOP3.LUT R220, R17, UR24, R218, 0x96, !PT ;  /* 0x0000001811dc7c12 */ /* 0x000fe2000f8e96da */
[----:B------:R-:W-:-:S03]  /*5e90*/  IMAD.WIDE.U32 R218, R165, -0x326172a9, RZ ;  /* 0xcd9e8d57a5da7825 */ /* 0x000fc600078e00ff */
[----:B------:R-:W-:Y:S01]  /*5ea0*/  MUFU.EX2 R167, R167 ;  /* 0x000000a700a77308 */ /* 0x000fe20000000800 */
[----:B------:R-:W-:Y:S01]  /*5eb0*/  IMAD.WIDE.U32 R220, R220, -0x326172a9, RZ ;  /* 0xcd9e8d57dcdc7825 */ /* 0x000fe200078e00ff */
[----:B------:R-:W-:Y:S01]  /*5ec0*/  LOP3.LUT R166, R219, UR25, R166, 0x96, !PT ;  /* 0x00000019dba67c12 */ /* 0x000fe2000f8e96a6 */
[C---:B------:R-:W-:Y:S01]  /*5ed0*/  HMMA.16816.F32 R64, R140.reuse, R14, R64 ;  /* 0x0000000e8c40723c */ /* 0x040fe20000001840 */
[----:B------:R-:W1:Y:S01]  /*5ee0*/  LDSM.16.MT88.4 R12, [R192+0x10800] ;  /* 0x01080000c00c783b */ /* 0x000e620000004200 */
[----:B------:R-:W-:Y:S01]  /*5ef0*/  FFMA.FTZ R165, R145, c[0x0][0x23c], -R214 ;  /* 0x00008f0091a57a23 */ /* 0x000fe200000108d6 */
[----:B------:R-:W-:Y:S02]  /*5f00*/  LOP3.LUT R218, R221, UR21, R218, 0x96, !PT ;  /* 0x00000015ddda7c12 */ /* 0x000fe4000f8e96da */
[----:B------:R-:W-:Y:S03]  /*5f10*/  LDSM.16.MT88.4 R144, [R188+0x10800] ;  /* 0x01080000bc90783b */ /* 0x000fe60000004200 */
[C---:B---3--:R-:W-:Y:S01]  /*5f20*/  HMMA.16816.F32 R84, R140.reuse, R4, R84 ;  /* 0x000000048c54723c */ /* 0x048fe20000001854 */
[----:B------:R-:W-:Y:S01]  /*5f30*/  IMAD.WIDE.U32 R218, R218, -0x2daee0ad, RZ ;  /* 0xd2511f53dada7825 */ /* 0x000fe200078e00ff */
[----:B------:R-:W3:Y:S06]  /*5f40*/  MUFU.EX2 R165, R165 ;  /* 0x000000a500a57308 */ /* 0x000eec0000000800 */
        /* <DEDUP_REMOVED lines=190> */
[----:B------:R-:W1:Y:S01]  /*6b30*/  S2R R0, SR_TID.X ;  /* 0x0000000000007919 */ /* 0x000e620000002100 */
[----:B------:R-:W2:Y:S01]  /*6b40*/  LDC.U8 R212, c[0x0][0x2d8] ;  /* 0x0000b600ffd47b82 */ /* 0x000ea20000000000 */
[----:B------:R-:W-:Y:S01]  /*6b50*/  IMAD.WIDE.U32 R218, R2, -0x326172a9, RZ ;  /* 0xcd9e8d5702da7825 */ /* 0x000fe200078e00ff */
[----:B------:R-:W-:Y:S01]  /*6b60*/  UIADD3 UR14, UR12, 0x3f, URZ ;  /* 0x0000003f0c0e7890 */ /* 0x000fe2000fffe03f */
[----:B------:R-:W-:Y:S01]  /*6b70*/  ISETP.GE.AND P4, PT, R210, c[0x0][0x220], PT ;  /* 0x00008800d2007a0c */ /* 0x000fe20003f86270 */
[----:B------:R-:W-:Y:S01]  /*6b80*/  ULDC.64 UR6, c[0x0][0x1a0] ;  /* 0x0000680000067ab9 */ /* 0x000fe20000000a00 */
[----:B------:R-:W-:Y:S01]  /*6b90*/  IMAD.U32 R203, RZ, RZ, UR12 ;  /* 0x0000000cffcb7e24 */ /* 0x000fe2000f8e00ff */
[----:B------:R-:W-:Y:S01]  /*6ba0*/  USHF.R.S32.HI UR34, URZ, 0x1f, UR14 ;  /* 0x0000001f3f227899 */ /* 0x000fe2000801140e */
[----:B------:R-:W-:Y:S01]  /*6bb0*/  LOP3.LUT R216, R219, R135, RZ, 0x3c, !PT ;  /* 0x00000087dbd87212 */ /* 0x000fe200078e3cff */
[----:B------:R-:W-:Y:S01]  /*6bc0*/  IMAD.WIDE.U32 R220, R134, -0x2daee0ad, RZ ;  /* 0xd2511f5386dc7825 */ /* 0x000fe200078e00ff */
[----:B------:R-:W-:Y:S01]  /*6bd0*/  ISETP.GE.AND P3, PT, R202, c[0x0][0x220], PT ;  /* 0x00008800ca007a0c */ /* 0x000fe20003f66270 */
[----:B------:R-:W-:Y:S01]  /*6be0*/  ULEA.HI UR34, UR34, UR14, URZ, 0x6 ;  /* 0x0000000e22227291 */ /* 0x000fe2000f8f303f */
[----:B------:R-:W-:Y:S01]  /*6bf0*/  ISETP.GE.AND P2, PT, R201, c[0x0][0x220], PT ;  /* 0x00008800c9007a0c */ /* 0x000fe20003f46270 */
[----:B------:R-:W-:Y:S01]  /*6c00*/  IMAD.WIDE.U32 R216, R216, -0x2daee0ad, RZ ;  /* 0xd2511f53d8d87825 */ /* 0x000fe200078e00ff */
[----:B------:R-:W-:-:S02]  /*6c10*/  USHF.L.U64.HI UR31, UR6, 0x4, UR7 ;  /* 0x00000004061f7899 */ /* 0x000fc40008010207 */
[----:B------:R-:W-:Y:S02]  /*6c20*/  USHF.L.U32 UR32, UR6, 0x4, URZ ;  /* 0x0000000406207899 */ /* 0x000fe4000800063f */
[----:B------:R-:W-:Y:S01]  /*6c30*/  ULEA.HI.SX32 UR34, UR34, 0xfffffffe, 0x1a ;  /* 0xfffffffe22227891 */ /* 0x000fe2000f8fd23f */
[----:B-1----:R-:W-:Y:S02]  /*6c40*/  LOP3.LUT R0, R0, 0x3, RZ, 0xc0, !PT ;  /* 0x0000000300007812 */ /* 0x002fe400078ec0ff */
[----:B--2---:R-:W-:-:S03]  /*6c50*/  PRMT R212, R212, 0x7054, R212 ;  /* 0x00007054d4d47816 */ /* 0x004fc600000000d4 */
[----:B------:R-:W-:Y:S02]  /*6c60*/  IMAD R0, R0, -0x2, R133 ;  /* 0xfffffffe00007824 */ /* 0x000fe400078e0285 */
[----:B------:R-:W-:-:S03]  /*6c70*/  IMAD.MOV.U32 R133, RZ, RZ, R132 ;  /* 0x000000ffff857224 */ /* 0x000fc600078e0084 */
[----:B------:R-:W-:Y:S01]  /*6c80*/  IADD3 R203, R203, -UR13, R0 ;  /* 0x8000000dcbcb7c10 */ /* 0x000fe2000fffe000 */
[----:B------:R-:W-:Y:S01]  /*6c90*/  IMAD.MOV.U32 R0, RZ, RZ, R3 ;  /* 0x000000ffff007224 */ /* 0x000fe200078e0003 */
[----:B------:R-:W-:Y:S05]  /*6ca0*/  BRA `(.L_x_699) ;  /* 0x0000068000007947 */ /* 0x000fea0003800000 */
.L_x_701:
        /* <DEDUP_REMOVED lines=104> */
.L_x_699:
        /* <DEDUP_REMOVED lines=263> */
.L_x_700:
[----:B-1----:R-:W-:Y:S01]  /*83a0*/  MOV R144, UR34 ;  /* 0x0000002200907c02 */ /* 0x002fe20008000f00 */
[----:B------:R-:W-:Y:S01]  /*83b0*/  USHF.L.U32 UR14, UR34, 0x1, URZ ;  /* 0x00000001220e7899 */ /* 0x000fe2000800063f */
[----:B------:R-:W-:Y:S01]  /*83c0*/  LOP3.LUT R226, R217, UR28, R220, 0x96, !PT ;  /* 0x0000001cd9e27c12 */ /* 0x000fe2000f8e96dc */
[----:B------:R-:W-:Y:S01]  /*83d0*/  UIADD3 UR12, UR18, -0x4ab325aa, URZ ;  /* 0xb54cda56120c7890 */ /* 0x000fe2000fffe03f */
[----:B------:R-:W-:Y:S01]  /*83e0*/  LDSM.16.MT88.4 R152, [R190+0xe800] ;  /* 0x00e80000be98783b */ /* 0x000fe20000004200 */
[----:B------:R-:W-:Y:S01]  /*83f0*/  IMAD R144, R144, -0x40, R203 ;  /* 0xffffffc090907824 */ /* 0x000fe200078e02cb */
[----:B------:R-:W-:Y:S01]  /*8400*/  UIADD3 UR34, UR34, -0x1, URZ ;  /* 0xffffffff22227890 */ /* 0x000fe2000fffe03f */
[----:B------:R-:W-:Y:S03]  /*8410*/  IMAD.WIDE.U32 R226, R226, -0x326172a9, RZ ;  /* 0xcd9e8d57e2e27825 */ /* 0x000fe600078e00ff */
[C---:B------:R-:W-:Y:S02]  /*8420*/  IADD3 R142, R144.reuse, -0x1, RZ ;  /* 0xffffffff908e7810 */ /* 0x040fe40007ffe0ff */
[----:B------:R-:W-:Y:S01]  /*8430*/  IADD3 R143, R144, -0x8, RZ ;  /* 0xfffffff8908f7810 */ /* 0x000fe20007ffe0ff */
[----:B------:R-:W-:Y:S01]  /*8440*/  LDSM.16.MT88.4 R156, [R189+0xe800] ;  /* 0x00e80000bd9c783b */ /* 0x000fe20000004200 */
[----:B------:R-:W-:Y:S02]  /*8450*/  ISETP.GE.AND P0, PT, R142, RZ, PT ;  /* 0x000000ff8e00720c */ /* 0x000fe40003f06270 */
[----:B------:R-:W-:Y:S02]  /*8460*/  ISETP.GE.AND P1, PT, R143, RZ, PT ;  /* 0x000000ff8f00720c */ /* 0x000fe40003f26270 */
[C---:B------:R-:W-:Y:S02]  /*8470*/  IADD3 R140, R144.reuse, -0x9, RZ ;  /* 0xfffffff7908c7810 */ /* 0x040fe40007ffe0ff */
[C---:B------:R-:W-:Y:S02]  /*8480*/  IADD3 R141, R144.reuse, -0x10, RZ ;  /* 0xfffffff0908d7810 */ /* 0x040fe40007ffe0ff */
[C---:B------:R-:W-:Y:S02]  /*8490*/  IADD3 R138, R144.reuse, -0x11, RZ ;  /* 0xffffffef908a7810 */ /* 0x040fe40007ffe0ff */
[C---:B------:R-:W-:Y:S02]  /*84a0*/  IADD3 R139, R144.reuse, -0x18, RZ ;  /* 0xffffffe8908b7810 */ /* 0x040fe40007ffe0ff */
[C---:B------:R-:W-:Y:S02]  /*84b0*/  IADD3 R136, R144.reuse, -0x19, RZ ;  /* 0xffffffe790887810 */ /* 0x040fe40007ffe0ff */
[----:B------:R-:W-:Y:S02]  /*84c0*/  @!P0 IADD3 R142, -R144, 0x1, RZ ;  /* 0x00000001908e8810 */ /* 0x000fe40007ffe1ff */
[----:B------:R-:W-:Y:S02]  /*84d0*/  ISETP.GE.AND P0, PT, R140, RZ, PT ;  /* 0x000000ff8c00720c */ /* 0x000fe40003f06270 */
[C---:B------:R-:W-:Y:S02]  /*84e0*/  @!P1 IADD3 R143, -R144.reuse, 0x8, RZ ;  /* 0x00000008908f9810 */ /* 0x040fe40007ffe1ff */
[----:B------:R-:W-:Y:S01]  /*84f0*/  ISETP.GE.AND P1, PT, R141, RZ, PT ;  /* 0x000000ff8d00720c */ /* 0x000fe20003f26270 */
[----:B------:R-:W-:Y:S01]  /*8500*/  I2F R142, R142 ;  /* 0x0000008e008e7306 */ /* 0x000fe20000201400 */
[C---:B------:R-:W-:Y:S02]  /*8510*/  IADD3 R137, R144.reuse, -0x20, RZ ;  /* 0xffffffe090897810 */ /* 0x040fe40007ffe0ff */
[C---:B------:R-:W-:Y:S02]  /*8520*/  IADD3 R149, R144.reuse, 0x8, RZ ;  /* 0x0000000890957810 */ /* 0x040fe40007ffe0ff */
[----:B------:R-:W-:Y:S02]  /*8530*/  IABS R147, R144 ;  /* 0x0000009000937213 */ /* 0x000fe40000000000 */
[C---:B------:R-:W-:Y:S02]  /*8540*/  IADD3 R134, R144.reuse, -0x21, RZ ;  /* 0xffffffdf90867810 */ /* 0x040fe40007ffe0ff */
[----:B------:R-:W-:Y:S01]  /*8550*/  @!P0 IADD3 R140, -R144, 0x9, RZ ;  /* 0x00000009908c8810 */ /* 0x000fe20007ffe1ff */
[----:B------:R-:W-:Y:S01]  /*8560*/  I2F R143, R143 ;  /* 0x0000008f008f7306 */ /* 0x000fe20000201400 */
[----:B------:R-:W-:Y:S02]  /*8570*/  ISETP.GE.AND P0, PT, R138, RZ, PT ;  /* 0x000000ff8a00720c */ /* 0x000fe40003f06270 */
[C---:B------:R-:W-:Y:S02]  /*8580*/  @!P1 IADD3 R141, -R144.reuse, 0x10, RZ ;  /* 0x00000010908d9810 */ /* 0x040fe40007ffe1ff */
[----:B------:R-:W-:Y:S02]  /*8590*/  ISETP.GE.AND P1, PT, R139, RZ, PT ;  /* 0x000000ff8b00720c */ /* 0x000fe40003f26270 */
[C---:B------:R-:W-:Y:S02]  /*85a0*/  IADD3 R146, R144.reuse, 0x7, RZ ;  /* 0x0000000790927810 */ /* 0x040fe40007ffe0ff */
[C---:B------:R-:W-:Y:S01]  /*85b0*/  IADD3 R135, R144.reuse, -0x28, RZ ;  /* 0xffffffd890877810 */ /* 0x040fe20007ffe0ff */
[----:B------:R-:W-:Y:S01]  /*85c0*/  I2F R147, R147 ;  /* 0x0000009300937306 */ /* 0x000fe20000201400 */
[C---:B------:R-:W-:Y:S02]  /*85d0*/  IADD3 R132, R144.reuse, -0x29, RZ ;  /* 0xffffffd790847810 */ /* 0x040fe40007ffe0ff */
[C---:B------:R-:W-:Y:S02]  /*85e0*/  IADD3 R3, R144.reuse, -0x30, RZ ;  /* 0xffffffd090037810 */ /* 0x040fe40007ffe0ff */
[----:B------:R-:W-:Y:S02]  /*85f0*/  @!P0 IADD3 R138, -R144, 0x11, RZ ;  /* 0x00000011908a8810 */ /* 0x000fe40007ffe1ff */
[----:B------:R-:W-:Y:S02]  /*8600*/  ISETP.GE.AND P0, PT, R136, RZ, PT ;  /* 0x000000ff8800720c */ /* 0x000fe40003f06270 */
[C---:B------:R-:W-:Y:S01]  /*8610*/  @!P1 IADD3 R139, -R144.reuse, 0x18, RZ ;  /* 0x00000018908b9810 */ /* 0x040fe20007ffe1ff */
[----:B------:R-:W-:Y:S01]  /*8620*/  I2F R140, R140 ;  /* 0x0000008c008c7306 */ /* 0x000fe20000201400 */
[----:B------:R-:W-:Y:S02]  /*8630*/  ISETP.GE.AND P1, PT, R137, RZ, PT ;  /* 0x000000ff8900720c */ /* 0x000fe40003f26270 */
[C---:B------:R-:W-:Y:S02]  /*8640*/  IADD3 R2, R144.reuse, -0x31, RZ ;  /* 0xffffffcf90027810 */ /* 0x040fe40007ffe0ff */
[C---:B------:R-:W-:Y:S05]  /*8650*/  IADD3 R145, R144.reuse, -0x38, RZ ;  /* 0xffffffc890917810 */ /* 0x040fea0007ffe0ff */
[C---:B------:R-:W-:Y:S01]  /*8660*/  @!P0 IADD3 R136, -R144.reuse, 0x19, RZ ;  /* 0x0000001990888810 */ /* 0x040fe20007ffe1ff */
[----:B------:R-:W-:Y:S01]  /*8670*/  I2F R141, R141 ;  /* 0x0000008d008d7306 */ /* 0x000fe20000201400 */
[----:B------:R-:W-:Y:S02]  /*8680*/  ISETP.GE.AND P0, PT, R149, RZ, PT ;  /* 0x000000ff9500720c */ /* 0x000fe40003f06270 */
[----:B------:R-:W-:Y:S02]  /*8690*/  @!P1 IADD3 R137, -R144, 0x20, RZ ;  /* 0x0000002090899810 */ /* 0x000fe40007ffe1ff */
[----:B------:R-:W-:Y:S05]  /*86a0*/  ISETP.GE.AND P1, PT, R134, RZ, PT ;  /* 0x000000ff8600720c */ /* 0x000fea0003f26270 */
[----:B------:R-:W-:Y:S04]  /*86b0*/  I2F R138, R138 ;  /* 0x0000008a008a7306 */ /* 0x000fe80000201400 */
[----:B------:R-:W-:Y:S02]  /*86c0*/  @!P0 IADD3 R149, -R144, -0x8, RZ ;  /* 0xfffffff890958810 */ /* 0x000fe40007ffe1ff */
[----:B------:R-:W-:Y:S02]  /*86d0*/  ISETP.GE.AND P0, PT, R146, RZ, PT ;  /* 0x000000ff9200720c */ /* 0x000fe40003f06270 */
[C---:B------:R-:W-:Y:S02]  /*86e0*/  @!P1 IADD3 R134, -R144.reuse, 0x21, RZ ;  /* 0x0000002190869810 */ /* 0x040fe40007ffe1ff */
[----:B------:R-:W-:Y:S01]  /*86f0*/  ISETP.GE.AND P1, PT, R135, RZ, PT ;  /* 0x000000ff8700720c */ /* 0x000fe20003f26270 */
[----:B------:R-:W-:Y:S08]  /*8700*/  I2F R139, R139 ;  /* 0x0000008b008b7306 */ /* 0x000ff00000201400 */
[----:B------:R-:W-:Y:S02]  /*8710*/  @!P0 IADD3 R146, -R144, -0x7, RZ ;  /* 0xfffffff990928810 */ /* 0x000fe40007ffe1ff */
[----:B------:R-:W-:Y:S01]  /*8720*/  ISETP.GE.AND P0, PT, R132, RZ, PT ;  /* 0x000000ff8400720c */ /* 0x000fe20003f06270 */
[----:B------:R-:W-:Y:S01]  /*8730*/  I2F R136, R136 ;  /* 0x0000008800887306 */ /* 0x000fe20000201400 */
[C---:B------:R-:W-:Y:S02]  /*8740*/  @!P1 IADD3 R135, -R144.reuse, 0x28, RZ ;  /* 0x0000002890879810 */ /* 0x040fe40007ffe1ff */
[----:B------:R-:W-:Y:S07]  /*8750*/  ISETP.GE.AND P1, PT, R3, RZ, PT ;  /* 0x000000ff0300720c */ /* 0x000fee0003f26270 */
[----:B------:R-:W-:Y:S02]  /*8760*/  I2F R137, R137 ;  /* 0x0000008900897306 */ /* 0x000fe40000201400 */
[----:B------:R-:W-:Y:S02]  /*8770*/  @!P0 IADD3 R132, -R144, 0x29, RZ ;  /* 0x0000002990848810 */ /* 0x000fe40007ffe1ff */
[----:B------:R-:W-:Y:S02]  /*8780*/  ISETP.GE.AND P0, PT, R2, RZ, PT ;  /* 0x000000ff0200720c */ /* 0x000fe40003f06270 */
[C---:B------:R-:W-:Y:S02]  /*8790*/  @!P1 IADD3 R3, -R144.reuse, 0x30, RZ ;  /* 0x0000003090039810 */ /* 0x040fe40007ffe1ff */
[----:B------:R-:W-:Y:S02]  /*87a0*/  ISETP.GE.AND P1, PT, R145, RZ, PT ;  /* 0x000000ff9100720c */ /* 0x000fe40003f26270 */
[----:B------:R-:W-:Y:S07]  /*87b0*/  I2F R149, R149 ;  /* 0x0000009500957306 */ /* 0x000fee0000201400 */
[C---:B------:R-:W-:Y:S03]  /*87c0*/  @!P0 IADD3 R2, -R144.reuse, 0x31, RZ ;  /* 0x0000003190028810 */ /* 0x040fe60007ffe1ff */
[----:B------:R-:W-:Y:S01]  /*87d0*/  I2F R134, R134 ;  /* 0x0000008600867306 */ /* 0x000fe20000201400 */
[----:B------:R-:W-:Y:S09]  /*87e0*/  @!P1 IADD3 R145, -R144, 0x38, RZ ;  /* 0x0000003890919810 */ /* 0x000ff20007ffe1ff */
[----:B------:R-:W-:Y:S10]  /*87f0*/  I2F R146, R146 ;  /* 0x0000009200927306 */ /* 0x000ff40000201400 */
[----:B------:R-:W-:Y:S10]  /*8800*/  I2F R135, R135 ;  /* 0x0000008700877306 */ /* 0x000ff40000201400 */
[----:B------:R-:W-:Y:S10]  /*8810*/  I2F R132, R132 ;  /* 0x0000008400847306 */ /* 0x000ff40000201400 */
[----:B------:R-:W-:Y:S10]  /*8820*/  I2F R3, R3 ;  /* 0x0000000300037306 */ /* 0x000ff40000201400 */
[----:B------:R-:W-:Y:S10]  /*8830*/  I2F R2, R2 ;  /* 0x0000000200027306 */ /* 0x000ff40000201400 */
[----:B------:R-:W1:Y:S02]  /*8840*/  I2F R145, R145 ;  /* 0x0000009100917306 */ /* 0x000e640000201400 */
[----:B-1----:R-:W-:Y:S02]  /*8850*/  FFMA.FTZ R32, R145, -UR4, R32 ;  /* 0x8000000491207c23 */ /* 0x002fe40008010020 */
[----:B------:R-:W-:Y:S02]  /*8860*/  FFMA.FTZ R4, R147, -UR4, R4 ;  /* 0x8000000493047c23 */ /* 0x000fe40008010004 */
[----:B------:R-:W-:Y:S02]  /*8870*/  FFMA.FTZ R5, R142, -UR4, R5 ;  /* 0x800000048e057c23 */ /* 0x000fe40008010005 */
[----:B------:R-:W-:Y:S01]  /*8880*/  FFMA.FTZ R8, R143, -UR4, R8 ;  /* 0x800000048f087c23 */ /* 0x000fe20008010008 */
[----:B------:R-:W-:Y:S01]  /*8890*/  FMNMX.FTZ R148, R4, R133, !PT ;  /* 0x0000008504947209 */ /* 0x000fe20007810000 */
[----:B------:R-:W-:Y:S02]  /*88a0*/  FFMA.FTZ R9, R140, -UR4, R9 ;  /* 0x800000048c097c23 */ /* 0x000fe40008010009 */
[----:B------:R-:W-:Y:S01]  /*88b0*/  FFMA.FTZ R12, R141, -UR4, R12 ;  /* 0x800000048d0c7c23 */ /* 0x000fe2000801000c */
[----:B------:R-:W-:Y:S01]  /*88c0*/  FMNMX.FTZ R151, R5, R148, !PT ;  /* 0x0000009405977209 */ /* 0x000fe20007810000 */
[----:B------:R-:W-:Y:S01]  /*88d0*/  FFMA.FTZ R13, R138, -UR4, R13 ;  /* 0x800000048a0d7c23 */ /* 0x000fe2000801000d */
[----:B------:R-:W-:Y:S01]  /*88e0*/  IADD3 R148, R144, -0x39, RZ ;  /* 0xffffffc790947810 */ /* 0x000fe20007ffe0ff */
[----:B------:R-:W-:Y:S01]  /*88f0*/  FFMA.FTZ R16, R139, -UR4, R16 ;  /* 0x800000048b107c23 */ /* 0x000fe20008010010 */
[----:B------:R-:W-:Y:S01]  /*8900*/  FMNMX.FTZ R150, R8, R151, !PT ;  /* 0x0000009708967209 */ /* 0x000fe20007810000 */
[----:B------:R-:W-:Y:S01]  /*8910*/  FFMA.FTZ R17, R136, -UR4, R17 ;  /* 0x8000000488117c23 */ /* 0x000fe20008010011 */
[----:B------:R-:W-:Y:S01]  /*8920*/  ISETP.GE.AND P0, PT, R148, RZ, PT ;  /* 0x000000ff9400720c */ /* 0x000fe20003f06270 */
[----:B------:R-:W-:Y:S01]  /*8930*/  FFMA.FTZ R20, R137, -UR4, R20 ;  /* 0x8000000489147c23 */ /* 0x000fe20008010014 */
[----:B------:R-:W-:Y:S01]  /*8940*/  FMNMX.FTZ R151, R9, R150, !PT ;  /* 0x0000009609977209 */ /* 0x000fe20007810000 */
[----:B------:R-:W-:Y:S02]  /*8950*/  FFMA.FTZ R6, R149, -UR4, R6 ;  /* 0x8000000495067c23 */ /* 0x000fe40008010006 */
[----:B------:R-:W-:Y:S01]  /*8960*/  FFMA.FTZ R21, R134, -UR4, R21 ;  /* 0x8000000486157c23 */ /* 0x000fe20008010015 */
[----:B------:R-:W-:Y:S01]  /*8970*/  FMNMX.FTZ R150, R12, R151, !PT ;  /* 0x000000970c967209 */ /* 0x000fe20007810000 */
        /* <DEDUP_REMOVED lines=9> */
[----:B------:R-:W-:Y:S01]  /*8a10*/  @!P0 IADD3 R148, -R144, 0x39, RZ ;  /* 0x0000003990948810 */ /* 0x000fe20007ffe1ff */
[----:B------:R-:W-:Y:S01]  /*8a20*/  FFMA.FTZ R28, R3, -UR4, R28 ;  /* 0x80000004031c7c23 */ /* 0x000fe2000801001c */
[----:B------:R-:W-:Y:S01]  /*8a30*/  FMNMX.FTZ R151, R17, R150, !PT ;  /* 0x0000009611977209 */ /* 0x000fe20007810000 */
[----:B------:R-:W-:Y:S01]  /*8a40*/  FFMA.FTZ R14, R143, -UR4, R14 ;  /* 0x800000048f0e7c23 */ /* 0x000fe2000801000e */
[----:B------:R-:W1:Y:S01]  /*8a50*/  I2F R144, R148 ;  /* 0x0000009400907306 */ /* 0x000e620000201400 */
        /* <DEDUP_REMOVED lines=15> */
[----:B------:R-:W-:Y:S02]  /*8b50*/  FFMA.FTZ R27, R134, -UR4, R27 ;  /* 0x80000004861b7c23 */ /* 0x000fe4000801001b */
[----:B------:R-:W-:Y:S01]  /*8b60*/  FFMA.FTZ R30, R135, -UR4, R30 ;  /* 0x80000004871e7c23 */ /* 0x000fe2000801001e */
[----:B------:R-:W-:Y:S01]  /*8b70*/  FMNMX.FTZ R142, R28, R147, !PT ;  /* 0x000000931c8e7209 */ /* 0x000fe20007810000 */
[----:B------:R-:W-:Y:S02]  /*8b80*/  FFMA.FTZ R31, R132, -UR4, R31 ;  /* 0x80000004841f7c23 */ /* 0x000fe4000801001f */
[----:B------:R-:W-:Y:S01]  /*8b90*/  FFMA.FTZ R34, R3, -UR4, R34 ;  /* 0x8000000403227c23 */ /* 0x000fe20008010022 */
[----:B------:R-:W-:Y:S01]  /*8ba0*/  FMNMX.FTZ R143, R29, R142, !PT ;  /* 0x0000008e1d8f7209 */ /* 0x000fe20007810000 */
[----:B-1----:R-:W-:Y:S01]  /*8bb0*/  FFMA.FTZ R33, R144, -UR4, R33 ;  /* 0x8000000490217c23 */ /* 0x002fe20008010021 */
[----:B------:R-:W-:Y:S01]  /*8bc0*/  FMNMX.FTZ R142, R18, R141, !PT ;  /* 0x0000008d128e7209 */ /* 0x000fe20007810000 */
[----:B------:R-:W-:Y:S01]  /*8bd0*/  FFMA.FTZ R35, R2, -UR4, R35 ;  /* 0x8000000402237c23 */ /* 0x000fe20008010023 */
[----:B------:R-:W-:Y:S01]  /*8be0*/  FMNMX.FTZ R140, R32, R143, !PT ;  /* 0x0000008f208c7209 */ /* 0x000fe20007810000 */
[----:B------:R-:W-:Y:S01]  /*8bf0*/  LDSM.16.MT88.4 R144, [R190+0xc000] ;  /* 0x00c00000be90783b */ /* 0x000fe20000004200 */
[----:B------:R-:W-:Y:S02]  /*8c00*/  FMNMX.FTZ R141, R19, R142, !PT ;  /* 0x0000008e138d7209 */ /* 0x000fe40007810000 */
[----:B------:R-:W-:Y:S02]  /*8c10*/  FMNMX.FTZ R138, R33, R140, !PT ;  /* 0x0000008c218a7209 */ /* 0x000fe40007810000 */
[----:B------:R-:W-:Y:S03]  /*8c20*/  FMNMX.FTZ R136, R22, R141, !PT ;  /* 0x0000008d16887209 */ /* 0x000fe60007810000 */
[----:B------:R-:W1:Y:S01]  /*8c30*/  SHFL.BFLY PT, R139, R138, 0x2, 0x1f ;  /* 0x0c401f008a8b7f89 */ /* 0x000e6200000e0000 */
[----:B------:R-:W-:Y:S04]  /*8c40*/  FMNMX.FTZ R137, R23, R136, !PT ;  /* 0x0000008817897209 */ /* 0x000fe80007810000 */
[----:B------:R-:W-:Y:S02]  /*8c50*/  FMNMX.FTZ R134, R26, R137, !PT ;  /* 0x000000891a867209 */ /* 0x000fe40007810000 */
[----:B------:R-:W-:Y:S01]  /*8c60*/  MOV R137, UR19 ;  /* 0x0000001300897c02 */ /* 0x000fe20008000f00 */
[----:B------:R-:W-:Y:S01]  /*8c70*/  LDSM.16.MT88.4 R140, [R192+0xc000] ;  /* 0x00c00000c08c783b */ /* 0x000fe20000004200 */
[----:B------:R-:W-:Y:S02]  /*8c80*/  FMNMX.FTZ R135, R27, R134, !PT ;  /* 0x000000861b877209 */ /* 0x000fe40007810000 */
[----:B------:R-:W-:Y:S01]  /*8c90*/  LOP3.LUT R137, R221, UR14, R137, 0x96, !PT ;  /* 0x0000000edd897c12 */ /* 0x000fe2000f8e9689 */
[----:B------:R-:W-:Y:S01]  /*8ca0*/  UIADD3 UR14, UR14, 0x1, URZ ;  /* 0x000000010e0e7890 */ /* 0x000fe2000fffe03f */
[----:B------:R-:W-:Y:S03]  /*8cb0*/  FMNMX.FTZ R132, R30, R135, !PT ;  /* 0x000000871e847209 */ /* 0x000fe60007810000 */
[----:B------:R-:W-:Y:S01]  /*8cc0*/  IMAD.WIDE.U32 R150, R137, -0x326172a9, RZ ;  /* 0xcd9e8d5789967825 */ /* 0x000fe200078e00ff */
[----:B------:R-:W-:Y:S04]  /*8cd0*/  FMNMX.FTZ R135, R31, R132, !PT ;  /* 0x000000841f877209 */ /* 0x000fe80007810000 */
[----:B------:R-:W-:Y:S02]  /*8ce0*/  FMNMX.FTZ R2, R34, R135, !PT ;  /* 0x0000008722027209 */ /* 0x000fe40007810000 */
[----:B------:R-:W-:Y:S02]  /*8cf0*/  LOP3.LUT R150, R227, UR27, R150, 0x96, !PT ;  /* 0x0000001be3967c12 */ /* 0x000fe4000f8e9696 */
[----:B-1----:R-:W-:Y:S02]  /*8d00*/  FMNMX.FTZ R139, R138, R139, !PT ;  /* 0x0000008b8a8b7209 */ /* 0x002fe40007810000 */
[----:B------:R-:W-:Y:S03]  /*8d10*/  FMNMX.FTZ R3, R35, R2, !PT ;  /* 0x0000000223037209 */ /* 0x000fe60007810000 */
[----:B------:R-:W1:Y:S08]  /*8d20*/  SHFL.BFLY PT, R132, R139, 0x1, 0x1f ;  /* 0x0c201f008b847f89 */ /* 0x000e7000000e0000 */
[----:B------:R-:W2:Y:S01]  /*8d30*/  SHFL.BFLY PT, R2, R3, 0x2, 0x1f ;  /* 0x0c401f0003027f89 */ /* 0x000ea200000e0000 */
[----:B-1----:R-:W-:Y:S04]  /*8d40*/  FMNMX.FTZ R132, R139, R132, !PT ;  /* 0x000000848b847209 */ /* 0x002fe80007810000 */
[C---:B------:R-:W-:Y:S01]  /*8d50*/  FSETP.NEU.FTZ.AND P0, PT, R132.reuse, -INF , PT ;  /* 0xff8000008400780b */ /* 0x040fe20003f1d000 */
[C---:B------:R-:W-:Y:S02]  /*8d60*/  FADD.FTZ R133, -R132.reuse, R133 ;  /* 0x0000008584857221 */ /* 0x040fe40000010100 */
[----:B------:R-:W-:Y:S01]  /*8d70*/  FMUL.FTZ R172, R132, c[0x0][0x23c] ;  /* 0x00008f0084ac7a20 */ /* 0x000fe20000410000 */
[----:B--2---:R-:W-:Y:S01]  /*8d80*/  FMNMX.FTZ R134, R3, R2, !PT ;  /* 0x0000000203867209 */ /* 0x004fe20007810000 */
[----:B------:R-:W-:Y:S01]  /*8d90*/  FMUL.FTZ R135, R133, c[0x0][0x23c] ;  /* 0x00008f0085877a20 */ /* 0x000fe20000410000 */
[----:B------:R-:W-:Y:S01]  /*8da0*/  LOP3.LUT R3, R151, UR29, R218, 0x96, !PT ;  /* 0x0000001d97037c12 */ /* 0x000fe2000f8e96da */
[----:B------:R-:W-:Y:S01]  /*8db0*/  IMAD.WIDE.U32 R150, R150, -0x2daee0ad, RZ ;  /* 0xd2511f5396967825 */ /* 0x000fe200078e00ff */
[----:B------:R-:W-:Y:S01]  /*8dc0*/  FSEL R172, R172, RZ, P0 ;  /* 0x000000ffacac7208 */ /* 0x000fe20000000000 */
[----:B------:R-:W1:Y:S01]  /*8dd0*/  SHFL.BFLY PT, R133, R134, 0x1, 0x1f ;  /* 0x0c201f0086857f89 */ /* 0x000e6200000e0000 */
[----:B------:R-:W2:Y:S03]  /*8de0*/  MUFU.EX2 R2, R135 ;  /* 0x0000008700027308 */ /* 0x000ea60000000800 */
[--C-:B------:R-:W-:Y:S02]  /*8df0*/  FFMA.FTZ R165, R8, c[0x0][0x23c], -R172.reuse ;  /* 0x00008f0008a57a23 */ /* 0x100fe400000108ac */
[--C-:B------:R-:W-:Y:S02]  /*8e00*/  FFMA.FTZ R164, R9, c[0x0][0x23c], -R172.reuse ;  /* 0x00008f0009a47a23 */ /* 0x100fe400000108ac */
[----:B------:R-:W-:Y:S03]  /*8e10*/  IMAD.WIDE.U32 R8, R3, -0x2daee0ad, RZ ;  /* 0xd2511f5303087825 */ /* 0x000fe600078e00ff */
[----:B------:R-:W-:Y:S01]  /*8e20*/  MUFU.EX2 R165, R165 ;  /* 0x000000a500a57308 */ /* 0x000fe20000000800 */
[----:B------:R-:W-:Y:S01]  /*8e30*/  FFMA.FTZ R170, R4, c[0x0][0x23c], -R172 ;  /* 0x00008f0004aa7a23 */ /* 0x000fe200000108ac */
[----:B------:R-:W-:Y:S01]  /*8e40*/  LOP3.LUT R4, R9, UR26, R216, 0x96, !PT ;  /* 0x0000001a09047c12 */ /* 0x000fe2000f8e96d8 */
[--C-:B------:R-:W-:Y:S02]  /*8e50*/  FFMA.FTZ R169, R5, c[0x0][0x23c], -R172.reuse ;  /* 0x00008f0005a97a23 */ /* 0x100fe400000108ac */
[--C-:B------:R-:W-:Y:S02]  /*8e60*/  FFMA.FTZ R173, R16, c[0x0][0x23c], -R172.reuse ;  /* 0x00008f0010ad7a23 */ /* 0x100fe400000108ac */
[----:B------:R-:W-:Y:S03]  /*8e70*/  IMAD.WIDE.U32 R148, R4, -0x326172a9, RZ ;  /* 0xcd9e8d5704947825 */ /* 0x000fe600078e00ff */
[----:B------:R-:W3:Y:S01]  /*8e80*/  MUFU.EX2 R164, R164 ;  /* 0x000000a400a47308 */ /* 0x000ee20000000800 */
[----:B------:R-:W-:Y:S01]  /*8e90*/  FFMA.FTZ R174, R17, c[0x0][0x23c], -R172 ;  /* 0x00008f0011ae7a23 */ /* 0x000fe200000108ac */
[----:B------:R-:W-:Y:S01]  /*8ea0*/  LOP3.LUT R4, R149, UR25, R226, 0x96, !PT ;  /* 0x0000001995047c12 */ /* 0x000fe2000f8e96e2 */
[----:B------:R-:W-:Y:S01]  /*8eb0*/  FFMA.FTZ R175, R12, c[0x0][0x23c], -R172 ;  /* 0x00008f000caf7a23 */ /* 0x000fe200000108ac */
[----:B-1----:R-:W-:Y:S01]  /*8ec0*/  FMNMX.FTZ R3, R134, R133, !PT ;  /* 0x0000008586037209 */ /* 0x002fe20007810000 */
[----:B--2---:R-:W-:Y:S01]  /*8ed0*/  FMUL.FTZ R36, R2, R36 ;  /* 0x0000002402247220 */ /* 0x004fe20000410000 */
[----:B------:R-:W-:Y:S01]  /*8ee0*/  LOP3.LUT R134, R151, UR24, R8, 0x96, !PT ;  /* 0x0000001897867c12 */ /* 0x000fe2000f8e9608 */
[----:B------:R-:W-:Y:S01]  /*8ef0*/  IMAD.WIDE.U32 R8, R4, -0x2daee0ad, RZ ;  /* 0xd2511f5304087825 */ /* 0x000fe200078e00ff */
[C---:B------:R-:W-:Y:S02]  /*8f00*/  FSETP.NEU.FTZ.AND P0, PT, R3.reuse, -INF , PT ;  /* 0xff8000000300780b */ /* 0x040fe40003f1d000 */
[----:B------:R-:W-:Y:S01]  /*8f10*/  MUFU.EX2 R170, R170 ;  /* 0x000000aa00aa7308 */ /* 0x000fe20000000800 */
[----:B------:R-:W-:Y:S01]  /*8f20*/  FMUL.FTZ R171, R3, c[0x0][0x23c] ;  /* 0x00008f0003ab7a20 */ /* 0x000fe20000410000 */
[----:B------:R-:W-:Y:S01]  /*8f30*/  LOP3.LUT R150, R9, UR11, R150, 0x96, !PT ;  /* 0x0000000b09967c12 */ /* 0x000fe2000f8e9696 */
[----:B------:R-:W-:Y:S03]  /*8f40*/  IMAD.WIDE.U32 R134, R134, -0x326172a9, RZ ;  /* 0xcd9e8d5786867825 */ /* 0x000fe600078e00ff */
[----:B------:R-:W-:Y:S01]  /*8f50*/  FSEL R171, R171, RZ, P0 ;  /* 0x000000ffabab7208 */ /* 0x000fe20000000000 */
[----:B------:R-:W-:Y:S01]  /*8f60*/  FADD.FTZ R4, -R3, R0 ;  /* 0x0000000003047221 */ /* 0x000fe20000010100 */
[----:B------:R-:W-:Y:S01]  /*8f70*/  LOP3.LUT R148, R135, UR21, R148, 0x96, !PT ;  /* 0x0000001587947c12 */ /* 0x000fe2000f8e9694 */
[----:B------:R-:W-:Y:S01]  /*8f80*/  IMAD.WIDE.U32 R150, R150, -0x326172a9, RZ ;  /* 0xcd9e8d5796967825 */ /* 0x000fe200078e00ff */
[----:B------:R-:W1:Y:S03]  /*8f90*/  MUFU.EX2 R169, R169 ;  /* 0x000000a900a97308 */ /* 0x000e660000000800 */
[--C-:B------:R-:W-:Y:S01]  /*8fa0*/  FFMA.FTZ R5, R11, c[0x0][0x23c], -R171.reuse ;  /* 0x00008f000b057a23 */ /* 0x100fe200000108ab */
[----:B------:R-:W-:Y:S01]  /*8fb0*/  LOP3.LUT R134, R151, UR8, R134, 0x96, !PT ;  /* 0x0000000897867c12 */ /* 0x000fe2000f8e9686 */
[----:B------:R-:W-:Y:S04]  /*8fc0*/  IMAD.WIDE.U32 R148, R148, -0x2daee0ad, RZ ;  /* 0xd2511f5394947825 */ /* 0x000fe800078e00ff */
[--C-:B------:R-:W-:Y:S01]  /*8fd0*/  FFMA.FTZ R166, R10, c[0x0][0x23c], -R171.reuse ;  /* 0x00008f000aa67a23 */ /* 0x100fe200000108ab */
[----:B------:R2:W-:Y:S01]  /*8fe0*/  MUFU.EX2 R135, R5 ;  /* 0x0000000500877308 */ /* 0x0005e20000000800 */
[--C-:B------:R-:W-:Y:S01]  /*8ff0*/  FFMA.FTZ R168, R6, c[0x0][0x23c], -R171.reuse ;  /* 0x00008f0006a87a23 */ /* 0x100fe200000108ab */
[----:B------:R-:W-:Y:S01]  /*9000*/  LOP3.LUT R10, R149, UR5, R8, 0x96, !PT ;  /* 0x00000005950a7c12 */ /* 0x000fe2000f8e9608 */
[----:B------:R-:W-:Y:S02]  /*9010*/  FFMA.FTZ R167, R7, c[0x0][0x23c], -R171 ;  /* 0x00008f0007a77a23 */ /* 0x000fe400000108ab */
[----:B------:R-:W-:Y:S02]  /*9020*/  FMUL.FTZ R0, R4, c[0x0][0x23c] ;  /* 0x00008f0004007a20 */ /* 0x000fe40000410000 */
[----:B------:R-:W-:Y:S03]  /*9030*/  IMAD.WIDE.U32 R10, R10, -0x326172a9, RZ ;  /* 0xcd9e8d570a0a7825 */ /* 0x000fe600078e00ff */
[----:B------:R-:W4:Y:S01]  /*9040*/  MUFU.EX2 R166, R166 ;  /* 0x000000a600a67308 */ /* 0x000f220000000800 */
[C---:B------:R-:W-:Y:S01]  /*9050*/  FMUL.FTZ R37, R2.reuse, R37 ;  /* 0x0000002502257220 */ /* 0x040fe20000410000 */
[----:B------:R-:W-:Y:S01]  /*9060*/  LOP3.LUT R9, R11, UR12, R150, 0x96, !PT ;  /* 0x0000000c0b097c12 */ /* 0x000fe2000f8e9696 */
[----:B------:R-:W-:Y:S01]  /*9070*/  FMUL.FTZ R40, R2, R40 ;  /* 0x0000002802287220 */ /* 0x000fe20000410000 */
[----:B------:R-:W-:Y:S01]  /*9080*/  LOP3.LUT R8, R10, 0xffff, RZ, 0xc0, !PT ;  /* 0x0000ffff0a087812 */ /* 0x000fe200078ec0ff */
[C---:B------:R-:W-:Y:S01]  /*9090*/  FMUL.FTZ R41, R2.reuse, R41 ;  /* 0x0000002902297220 */ /* 0x040fe20000410000 */
[--C-:B------:R-:W-:Y:S01]  /*90a0*/  SHF.R.U32.HI R137, RZ, 0x10, R9.reuse ;  /* 0x00000010ff897819 */ /* 0x100fe20000011609 */
[C---:B------:R-:W-:Y:S01]  /*90b0*/  FMUL.FTZ R44, R2.reuse, R44 ;  /* 0x0000002c022c7220 */ /* 0x040fe20000410000 */
[--C-:B------:R-:W-:Y:S01]  /*90c0*/  SHF.R.U32.HI R139, RZ, 0x10, R10.reuse ;  /* 0x00000010ff8b7819 */ /* 0x100fe2000001160a */
[----:B------:R-:W-:Y:S01]  /*90d0*/  FMUL.FTZ R45, R2, R45 ;  /* 0x0000002d022d7220 */ /* 0x000fe20000410000 */
[----:B------:R-:W-:Y:S01]  /*90e0*/  MUFU.EX2 R168, R168 ;  /* 0x000000a800a87308 */ /* 0x000fe20000000800 */
[----:B------:R-:W-:Y:S01]  /*90f0*/  LOP3.LUT R7, R10, 0xff, RZ, 0xc0, !PT ;  /* 0x000000ff0a077812 */ /* 0x000fe200078ec0ff */
[C---:B------:R-:W-:Y:S01]  /*9100*/  FMUL.FTZ R48, R2.reuse, R48 ;  /* 0x0000003002307220 */ /* 0x040fe20000410000 */
[----:B------:R-:W-:Y:S01]  /*9110*/  SHF.R.U32.HI R6, RZ, 0x18, R10 ;  /* 0x00000018ff067819 */ /* 0x000fe2000001160a */
[C---:B------:R-:W-:Y:S01]  /*9120*/  FMUL.FTZ R49, R2.reuse, R49 ;  /* 0x0000003102317220 */ /* 0x040fe20000410000 */
[C---:B------:R-:W-:Y:S01]  /*9130*/  LOP3.LUT R10, R9.reuse, 0xffff, RZ, 0xc0, !PT ;  /* 0x0000ffff090a7812 */ /* 0x040fe200078ec0ff */
[C---:B------:R-:W-:Y:S01]  /*9140*/  FMUL.FTZ R52, R2.reuse, R52 ;  /* 0x0000003402347220 */ /* 0x040fe20000410000 */
[----:B------:R-:W-:Y:S01]  /*9150*/  SHF.R.U32.HI R8, RZ, 0x8, R8 ;  /* 0x00000008ff087819 */ /* 0x000fe20000011608 */
[C---:B------:R-:W-:Y:S01]  /*9160*/  FMUL.FTZ R53, R2.reuse, R53 ;  /* 0x0000003502357220 */ /* 0x040fe20000410000 */
[----:B--2---:R-:W-:Y:S01]  /*9170*/  LOP3.LUT R5, R9, 0xff, RZ, 0xc0, !PT ;  /* 0x000000ff09057812 */ /* 0x004fe200078ec0ff */
[----:B------:R-:W2:Y:S01]  /*9180*/  MUFU.EX2 R167, R167 ;  /* 0x000000a700a77308 */ /* 0x000ea20000000800 */
[----:B------:R-:W-:Y:S01]  /*9190*/  SHF.R.U32.HI R4, RZ, 0x18, R9 ;  /* 0x00000018ff047819 */ /* 0x000fe20000011609 */
[C---:B------:R-:W-:Y:S01]  /*91a0*/  FMUL.FTZ R9, R2.reuse, R125 ;  /* 0x0000007d02097220 */ /* 0x040fe20000410000 */
[----:B------:R-:W-:Y:S01]  /*91b0*/  SHF.R.U32.HI R10, RZ, 0x8, R10 ;  /* 0x00000008ff0a7819 */ /* 0x000fe2000001160a */
[C---:B------:R-:W-:Y:S01]  /*91c0*/  FMUL.FTZ R56, R2.reuse, R56 ;  /* 0x0000003802387220 */ /* 0x040fe20000410000 */
[----:B------:R-:W-:Y:S01]  /*91d0*/  LOP3.LUT R139, R139, 0xff, RZ, 0xc0, !PT ;  /* 0x000000ff8b8b7812 */ /* 0x000fe200078ec0ff */
[C---:B------:R-:W-:Y:S01]  /*91e0*/  FMUL.FTZ R57, R2.reuse, R57 ;  /* 0x0000003902397220 */ /* 0x040fe20000410000 */
[----:B------:R-:W-:Y:S01]  /*91f0*/  LOP3.LUT R137, R137, 0xff, RZ, 0xc0, !PT ;  /* 0x000000ff89897812 */ /* 0x000fe200078ec0ff */
[C---:B------:R-:W-:Y:S01]  /*9200*/  FMUL.FTZ R16, R2.reuse, R120 ;  /* 0x0000007802107220 */ /* 0x040fe20000410000 */
[----:B------:R-:W-:Y:S01]  /*9210*/  PRMT R7, R7, 0x5410, R8 ;  /* 0x0000541007077816 */ /* 0x000fe20000000008 */
[----:B------:R-:W5:Y:S01]  /*9220*/  MUFU.EX2 R0, R0 ;  /* 0x0000000000007308 */ /* 0x000f620000000800 */
[----:B------:R-:W-:Y:S01]  /*9230*/  PRMT R5, R5, 0x5410, R10 ;  /* 0x0000541005057816 */ /* 0x000fe2000000000a */
[----:B------:R-:W-:Y:S01]  /*9240*/  FMUL.FTZ R8, R2, R124 ;  /* 0x0000007c02087220 */ /* 0x000fe20000410000 */
[----:B------:R-:W-:Y:S01]  /*9250*/  PRMT R139, R139, 0x5410, R6 ;  /* 0x000054108b8b7816 */ /* 0x000fe20000000006 */
[--C-:B------:R-:W-:Y:S01]  /*9260*/  HSET2.LE.AND R138, R7, R212.reuse, PT ;  /* 0x000000d4078a7233 */ /* 0x100fe20003803000 */
[----:B------:R-:W-:Y:S01]  /*9270*/  PRMT R137, R137, 0x5410, R4 ;  /* 0x0000541089897816 */ /* 0x000fe20000000004 */
[--C-:B------:R-:W-:Y:S01]  /*9280*/  HSET2.LE.AND R136, R5, R212.reuse, PT ;  /* 0x000000d405887233 */ /* 0x100fe20003803000 */
[----:B---3--:R-:W-:Y:S01]  /*9290*/  F2FP.PACK_AB R7, R164, R165 ;  /* 0x000000a5a407723e */ /* 0x008fe200000000ff */
[--C-:B------:R-:W-:Y:S01]  /*92a0*/  HSET2.LE.AND R139, R139, R212.reuse, PT ;  /* 0x000000d48b8b7233 */ /* 0x100fe20003803000 */
[----:B-1----:R-:W-:Y:S01]  /*92b0*/  F2FP.PACK_AB R5, R169, R170 ;  /* 0x000000aaa905723e */ /* 0x002fe200000000ff */
[--C-:B------:R-:W-:Y:S01]  /*92c0*/  HSET2.LE.AND R137, R137, R212.reuse, PT ;  /* 0x000000d489897233 */ /* 0x100fe20003803000 */
[----:B----4-:R-:W-:Y:S01]  /*92d0*/  F2FP.PACK_AB R6, R135, R166 ;  /* 0x000000a68706723e */ /* 0x010fe200000000ff */
[----:B------:R-:W-:Y:S01]  /*92e0*/  FMUL.FTZ R17, R2, R121 ;  /* 0x0000007902117220 */ /* 0x000fe20000410000 */
[----:B------:R-:W-:Y:S01]  /*92f0*/  LOP3.LUT R138, R138, R7, RZ, 0xc0, !PT ;  /* 0x000000078a8a7212 */ /* 0x000fe200078ec0ff */
[C---:B------:R-:W-:Y:S01]  /*9300*/  FMUL.FTZ R60, R2.reuse, R60 ;  /* 0x0000003c023c7220 */ /* 0x040fe20000410000 */
[----:B--2---:R-:W-:Y:S01]  /*9310*/  F2FP.PACK_AB R4, R167, R168 ;  /* 0x000000a8a704723e */ /* 0x004fe200000000ff */
[----:B------:R-:W-:Y:S01]  /*9320*/  FMUL.FTZ R61, R2, R61 ;  /* 0x0000003d023d7220 */ /* 0x000fe20000410000 */
[----:B------:R-:W-:Y:S01]  /*9330*/  LOP3.LUT R136, R136, R5, RZ, 0xc0, !PT ;  /* 0x0000000588887212 */ /* 0x000fe200078ec0ff */
[C---:B------:R-:W-:Y:S01]  /*9340*/  FMUL.FTZ R5, R2.reuse, R129 ;  /* 0x0000008102057220 */ /* 0x040fe20000410000 */
[----:B------:R-:W-:Y:S01]  /*9350*/  LOP3.LUT R139, R139, R6, RZ, 0xc0, !PT ;  /* 0x000000068b8b7212 */ /* 0x000fe200078ec0ff */
[C---:B------:R-:W-:Y:S01]  /*9360*/  FMUL.FTZ R64, R2.reuse, R64 ;  /* 0x0000004002407220 */ /* 0x040fe20000410000 */
[----:B------:R-:W-:Y:S01]  /*9370*/  LOP3.LUT R137, R137, R4, RZ, 0xc0, !PT ;  /* 0x0000000489897212 */ /* 0x000fe200078ec0ff */
[----:B------:R-:W-:Y:S01]  /*9380*/  FMUL.FTZ R4, R2, R128 ;  /* 0x0000008002047220 */ /* 0x000fe20000410000 */
[----:B------:R-:W-:Y:S01]  /*9390*/  MUFU.EX2 R173, R173 ;  /* 0x000000ad00ad7308 */ /* 0x000fe20000000800 */
[C---:B-----5:R-:W-:Y:S02]  /*93a0*/  FMUL.FTZ R6, R0.reuse, R130 ;  /* 0x0000008200067220 */ /* 0x060fe40000410000 */
[C---:B------:R-:W-:Y:S02]  /*93b0*/  FMUL.FTZ R7, R0.reuse, R131 ;  /* 0x0000008300077220 */ /* 0x040fe40000410000 */
[----:B------:R-:W1:Y:S01]  /*93c0*/  LDSM.16.MT88.4 R128, [R189+0xc000] ;  /* 0x00c00000bd80783b */ /* 0x000e620000004200 */
[C---:B------:R-:W-:Y:S02]  /*93d0*/  FMUL.FTZ R10, R0.reuse, R126 ;  /* 0x0000007e000a7220 */ /* 0x040fe40000410000 */
[C---:B------:R-:W-:Y:S02]  /*93e0*/  FMUL.FTZ R11, R0.reuse, R127 ;  /* 0x0000007f000b7220 */ /* 0x040fe40000410000 */
[C---:B------:R-:W-:Y:S01]  /*93f0*/  HMMA.16816.F32 R4, R136.reuse, R140, R4 ;  /* 0x0000008c8804723c */ /* 0x040fe20000001804 */
[C---:B------:R-:W-:Y:S01]  /*9400*/  FMUL.FTZ R38, R0.reuse, R38 ;  /* 0x0000002600267220 */ /* 0x040fe20000410000 */
[----:B------:R-:W2:Y:S01]  /*9410*/  MUFU.EX2 R174, R174 ;  /* 0x000000ae00ae7308 */ /* 0x000ea20000000800 */
[----:B------:R-:W3:Y:S01]  /*9420*/  LDSM.16.MT88.4 R124, [R188+0xc000] ;  /* 0x00c00000bc7c783b */ /* 0x000ee20000004200 */
[C---:B------:R-:W-:Y:S02]  /*9430*/  FMUL.FTZ R39, R0.reuse, R39 ;  /* 0x0000002700277220 */ /* 0x040fe40000410000 */
[C---:B------:R-:W-:Y:S02]  /*9440*/  FMUL.FTZ R42, R0.reuse, R42 ;  /* 0x0000002a002a7220 */ /* 0x040fe40000410000 */
[C---:B------:R-:W-:Y:S01]  /*9450*/  HMMA.16816.F32 R8, R136.reuse, R142, R8 ;  /* 0x0000008e8808723c */ /* 0x040fe20000001808 */
[C---:B------:R-:W-:Y:S02]  /*9460*/  FMUL.FTZ R43, R0.reuse, R43 ;  /* 0x0000002b002b7220 */ /* 0x040fe40000410000 */
[----:B------:R-:W4:Y:S01]  /*9470*/  LDSM.16.MT88.4 R140, [R192+0xe000] ;  /* 0x00e00000c08c783b */ /* 0x000f220000004200 */
[C---:B------:R-:W-:Y:S01]  /*9480*/  FMUL.FTZ R46, R0.reuse, R46 ;  /* 0x0000002e002e7220 */ /* 0x040fe20000410000 */
[----:B------:R-:W-:Y:S01]  /*9490*/  MUFU.EX2 R175, R175 ;  /* 0x000000af00af7308 */ /* 0x000fe20000000800 */
[C---:B------:R-:W-:Y:S02]  /*94a0*/  FMUL.FTZ R47, R0.reuse, R47 ;  /* 0x0000002f002f7220 */ /* 0x040fe40000410000 */
[C---:B------:R-:W-:Y:S01]  /*94b0*/  HMMA.16816.F32 R36, R136.reuse, R144, R36 ;  /* 0x000000908824723c */ /* 0x040fe20000001824 */
[C---:B------:R-:W-:Y:S03]  /*94c0*/  FMUL.FTZ R50, R0.reuse, R50 ;  /* 0x0000003200327220 */ /* 0x040fe60000410000 */
[C---:B------:R-:W-:Y:S02]  /*94d0*/  FMUL.FTZ R51, R0.reuse, R51 ;  /* 0x0000003300337220 */ /* 0x040fe40000410000 */
[C---:B------:R-:W-:Y:S02]  /*94e0*/  FMUL.FTZ R54, R0.reuse, R54 ;  /* 0x0000003600367220 */ /* 0x040fe40000410000 */
[C---:B------:R-:W-:Y:S01]  /*94f0*/  HMMA.16816.F32 R40, R136.reuse, R146, R40 ;  /* 0x000000928828723c */ /* 0x040fe20000001828 */
[----:B------:R-:W-:Y:S03]  /*9500*/  LDSM.16.MT88.4 R144, [R189+0xc800] ;  /* 0x00c80000bd90783b */ /* 0x000fe60000004200 */
[C---:B------:R-:W-:Y:S02]  /*9510*/  FMUL.FTZ R55, R0.reuse, R55 ;  /* 0x0000003700377220 */ /* 0x040fe40000410000 */
[C---:B------:R-:W-:Y:S02]  /*9520*/  FMUL.FTZ R58, R0.reuse, R58 ;  /* 0x0000003a003a7220 */ /* 0x040fe40000410000 */
[C---:B------:R-:W-:Y:S01]  /*9530*/  FMUL.FTZ R59, R0.reuse, R59 ;  /* 0x0000003b003b7220 */ /* 0x040fe20000410000 */
[C---:B-1----:R-:W-:Y:S03]  /*9540*/  HMMA.16816.F32 R44, R136.reuse, R128, R44 ;  /* 0x00000080882c723c */ /* 0x042fe6000000182c */
[C---:B------:R-:W-:Y:S02]  /*9550*/  FMUL.FTZ R62, R0.reuse, R62 ;  /* 0x0000003e003e7220 */ /* 0x040fe40000410000 */
[----:B------:R-:W-:Y:S02]  /*9560*/  FMUL.FTZ R63, R0, R63 ;  /* 0x0000003f003f7220 */ /* 0x000fe40000410000 */
[----:B------:R-:W-:Y:S02]  /*9570*/  FMUL.FTZ R65, R2, R65 ;  /* 0x0000004102417220 */ /* 0x000fe40000410000 */
[C---:B------:R-:W-:Y:S01]  /*9580*/  FMUL.FTZ R66, R0.reuse, R66 ;  /* 0x0000004200427220 */ /* 0x040fe20000410000 */
[C---:B------:R-:W-:Y:S01]  /*9590*/  HMMA.16816.F32 R48, R136.reuse, R130, R48 ;  /* 0x000000828830723c */ /* 0x040fe20000001830 */
[----:B------:R-:W1:Y:S01]  /*95a0*/  LDSM.16.MT88.4 R128, [R190+0xe000] ;  /* 0x00e00000be80783b */ /* 0x000e620000004200 */
[----:B------:R-:W-:Y:S02]  /*95b0*/  FMUL.FTZ R67, R0, R67 ;  /* 0x0000004300437220 */ /* 0x000fe40000410000 */
[C---:B------:R-:W-:Y:S04]  /*95c0*/  FMUL.FTZ R68, R2.reuse, R68 ;  /* 0x0000004402447220 */ /* 0x040fe80000410000 */
[C---:B---3--:R-:W-:Y:S01]  /*95d0*/  HMMA.16816.F32 R52, R136.reuse, R124, R52 ;  /* 0x0000007c8834723c */ /* 0x048fe20000001834 */
[----:B------:R-:W-:Y:S03]  /*95e0*/  FMUL.FTZ R69, R2, R69 ;  /* 0x0000004502457220 */ /* 0x000fe60000410000 */
[C---:B------:R-:W-:Y:S02]  /*95f0*/  FMUL.FTZ R70, R0.reuse, R70 ;  /* 0x0000004600467220 */ /* 0x040fe40000410000 */
[----:B------:R-:W-:Y:S02]  /*9600*/  FMUL.FTZ R71, R0, R71 ;  /* 0x0000004700477220 */ /* 0x000fe40000410000 */
[C---:B------:R-:W-:Y:S01]  /*9610*/  HMMA.16816.F32 R56, R136.reuse, R126, R56 ;  /* 0x0000007e8838723c */ /* 0x040fe20000001838 */
[----:B------:R-:W3:Y:S03]  /*9620*/  LDSM.16.MT88.4 R124, [R189+0xe000] ;  /* 0x00e00000bd7c783b */ /* 0x000ee60000004200 */
[C---:B------:R-:W-:Y:S02]  /*9630*/  FMUL.FTZ R72, R2.reuse, R72 ;  /* 0x0000004802487220 */ /* 0x040fe40000410000 */
[----:B------:R-:W-:Y:S02]  /*9640*/  FMUL.FTZ R73, R2, R73 ;  /* 0x0000004902497220 */ /* 0x000fe40000410000 */
[C---:B----4-:R-:W-:Y:S01]  /*9650*/  HMMA.16816.F32 R60, R136.reuse, R140, R60 ;  /* 0x0000008c883c723c */ /* 0x050fe2000000183c */
[C---:B------:R-:W-:Y:S03]  /*9660*/  FMUL.FTZ R74, R0.reuse, R74 ;  /* 0x0000004a004a7220 */ /* 0x040fe60000410000 */
[----:B------:R-:W-:Y:S02]  /*9670*/  FMUL.FTZ R75, R0, R75 ;  /* 0x0000004b004b7220 */ /* 0x000fe40000410000 */
[C---:B------:R-:W-:Y:S02]  /*9680*/  FMUL.FTZ R76, R2.reuse, R76 ;  /* 0x0000004c024c7220 */ /* 0x040fe40000410000 */
[C---:B------:R-:W-:Y:S01]  /*9690*/  HMMA.16816.F32 R64, R136.reuse, R142, R64 ;  /* 0x0000008e8840723c */ /* 0x040fe20000001840 */
[----:B------:R-:W4:Y:S03]  /*96a0*/  LDSM.16.MT88.4 R140, [R188+0xe000] ;  /* 0x00e00000bc8c783b */ /* 0x000f260000004200 */
        /* <DEDUP_REMOVED lines=23> */
[----:B------:R-:W-:Y:S03]  /*9820*/  FMUL.FTZ R93, R2, R93 ;  /* 0x0000005d025d7220 */ /* 0x000fe60000410000 */
[C---:B------:R-:W-:Y:S01]  /*9830*/  HMMA.16816.F32 R88, R136.reuse, R142, R88 ;  /* 0x0000008e8858723c */ /* 0x040fe20000001858 */
[C---:B------:R-:W-:Y:S02]  /*9840*/  FMUL.FTZ R94, R0.reuse, R94 ;  /* 0x0000005e005e7220 */ /* 0x040fe40000410000 */
[----:B------:R-:W-:Y:S02]  /*9850*/  FMUL.FTZ R95, R0, R95 ;  /* 0x0000005f005f7220 */ /* 0x000fe40000410000 */
[C---:B------:R-:W-:Y:S02]  /*9860*/  FMUL.FTZ R96, R2.reuse, R96 ;  /* 0x0000006002607220 */ /* 0x040fe40000410000 */
[----:B------:R-:W-:Y:S02]  /*9870*/  FMUL.FTZ R97, R2, R97 ;  /* 0x0000006102617220 */ /* 0x000fe40000410000 */
[C---:B------:R-:W-:Y:S01]  /*9880*/  FMUL.FTZ R98, R0.reuse, R98 ;  /* 0x0000006200627220 */ /* 0x040fe20000410000 */
[C---:B-1----:R-:W-:Y:S02]  /*9890*/  HMMA.16816.F32 R92, R136.reuse, R128, R92 ;  /* 0x00000080885c723c */ /* 0x042fe4000000185c */
[----:B------:R-:W-:Y:S02]  /*98a0*/  FMUL.FTZ R99, R0, R99 ;  /* 0x0000006300637220 */ /* 0x000fe40000410000 */
[C---:B------:R-:W-:Y:S02]  /*98b0*/  FMUL.FTZ R100, R2.reuse, R100 ;  /* 0x0000006402647220 */ /* 0x040fe40000410000 */
[----:B------:R-:W-:Y:S02]  /*98c0*/  FMUL.FTZ R101, R2, R101 ;  /* 0x0000006502657220 */ /* 0x000fe40000410000 */
[C---:B------:R-:W-:Y:S01]  /*98d0*/  FMUL.FTZ R102, R0.reuse, R102 ;  /* 0x0000006600667220 */ /* 0x040fe20000410000 */
[C---:B------:R-:W-:Y:S01]  /*98e0*/  HMMA.16816.F32 R96, R136.reuse, R130, R96 ;  /* 0x000000828860723c */ /* 0x040fe20000001860 */
[----:B------:R-:W1:Y:S02]  /*98f0*/  LDSM.16.MT88.4 R128, [R189+0x10000] ;  /* 0x01000000bd80783b */ /* 0x000e640000004200 */
[----:B------:R-:W-:Y:S02]  /*9900*/  FMUL.FTZ R103, R0, R103 ;  /* 0x0000006700677220 */ /* 0x000fe40000410000 */
[C---:B------:R-:W-:Y:S02]  /*9910*/  FMUL.FTZ R104, R2.reuse, R104 ;  /* 0x0000006802687220 */ /* 0x040fe40000410000 */
[----:B------:R-:W-:Y:S02]  /*9920*/  FMUL.FTZ R105, R2, R105 ;  /* 0x0000006902697220 */ /* 0x000fe40000410000 */
[C---:B------:R-:W-:Y:S01]  /*9930*/  FMUL.FTZ R106, R0.reuse, R106 ;  /* 0x0000006a006a7220 */ /* 0x040fe20000410000 */
[C---:B---3--:R-:W-:Y:S02]  /*9940*/  HMMA.16816.F32 R100, R136.reuse, R124, R100 ;  /* 0x0000007c8864723c */ /* 0x048fe40000001864 */
[----:B------:R-:W-:Y:S02]  /*9950*/  FMUL.FTZ R107, R0, R107 ;  /* 0x0000006b006b7220 */ /* 0x000fe40000410000 */
[--C-:B------:R-:W-:Y:S02]  /*9960*/  FFMA.FTZ R223, R18, c[0x0][0x23c], -R171.reuse ;  /* 0x00008f0012df7a23 */ /* 0x100fe400000108ab */
[----:B------:R-:W-:Y:S02]  /*9970*/  FMUL.FTZ R18, R0, R122 ;  /* 0x0000007a00127220 */ /* 0x000fe40000410000 */
[--C-:B------:R-:W-:Y:S01]  /*9980*/  FFMA.FTZ R222, R19, c[0x0][0x23c], -R171.reuse ;  /* 0x00008f0013de7a23 */ /* 0x100fe200000108ab */
[C---:B------:R-:W-:Y:S01]  /*9990*/  HMMA.16816.F32 R104, R136.reuse, R126, R104 ;  /* 0x0000007e8868723c */ /* 0x040fe20000001868 */
[----:B------:R-:W3:Y:S01]  /*99a0*/  LDSM.16.MT88.4 R124, [R188+0x10000] ;  /* 0x01000000bc7c783b */ /* 0x000ee20000004200 */
[----:B------:R-:W-:Y:S01]  /*99b0*/  MUFU.EX2 R223, R223 ;  /* 0x000000df00df7308 */ /* 0x000fe20000000800 */
[----:B------:R-:W-:Y:S02]  /*99c0*/  FFMA.FTZ R214, R13, c[0x0][0x23c], -R172 ;  /* 0x00008f000dd67a23 */ /* 0x000fe400000108ac */
[----:B------:R-:W-:Y:S04]  /*99d0*/  IMAD.WIDE.U32 R12, R134, -0x2daee0ad, RZ ;  /* 0xd2511f53860c7825 */ /* 0x000fe800078e00ff */
[----:B------:R-:W-:Y:S02]  /*99e0*/  FMUL.FTZ R19, R0, R123 ;  /* 0x0000007b00137220 */ /* 0x000fe40000410000 */
[----:B------:R-:W4:Y:S01]  /*99f0*/  LDSM.16.MT88.4 R120, [R192+0xc800] ;  /* 0x00c80000c078783b */ /* 0x000f220000004200 */
[--C-:B------:R-:W-:Y:S01]  /*9a00*/  FFMA.FTZ R224, R14, c[0x0][0x23c], -R171.reuse ;  /* 0x00008f000ee07a23 */ /* 0x100fe200000108ab */
[----:B------:R-:W-:Y:S01]  /*9a10*/  LOP3.LUT R140, R12, 0xffff, RZ, 0xc0, !PT ;  /* 0x0000ffff0c8c7812 */ /* 0x000fe200078ec0ff */
[----:B------:R-:W-:Y:S01]  /*9a20*/  FFMA.FTZ R225, R15, c[0x0][0x23c], -R171 ;  /* 0x00008f000fe17a23 */ /* 0x000fe200000108ab */
[----:B------:R-:W-:Y:S01]  /*9a30*/  LOP3.LUT R148, R13, UR30, R148, 0x96, !PT ;  /* 0x0000001e0d947c12 */ /* 0x000fe2000f8e9694 */
[----:B------:R-:W5:Y:S01]  /*9a40*/  MUFU.EX2 R214, R214 ;  /* 0x000000d600d67308 */ /* 0x000f620000000800 */
[----:B------:R-:W-:Y:S01]  /*9a50*/  SHF.R.U32.HI R140, RZ, 0x8, R140 ;  /* 0x00000008ff8c7819 */ /* 0x000fe2000001168c */
[----:B------:R-:W-:Y:S01]  /*9a60*/  FMUL.FTZ R108, R2, R108 ;  /* 0x0000006c026c7220 */ /* 0x000fe20000410000 */
[----:B------:R-:W-:Y:S01]  /*9a70*/  LOP3.LUT R13, R12, 0xff, RZ, 0xc0, !PT ;  /* 0x000000ff0c0d7812 */ /* 0x000fe200078ec0ff */
[----:B------:R-:W-:Y:S01]  /*9a80*/  FMUL.FTZ R109, R2, R109 ;  /* 0x0000006d026d7220 */ /* 0x000fe20000410000 */
[--C-:B------:R-:W-:Y:S01]  /*9a90*/  SHF.R.U32.HI R161, RZ, 0x18, R12.reuse ;  /* 0x00000018ffa17819 */ /* 0x100fe2000001160c */
[C---:B-1----:R-:W-:Y:S01]  /*9aa0*/  HMMA.16816.F32 R16, R136.reuse, R128, R16 ;  /* 0x000000808810723c */ /* 0x042fe20000001810 */
[C---:B------:R-:W-:Y:S01]  /*9ab0*/  FMUL.FTZ R110, R0.reuse, R110 ;  /* 0x0000006e006e7220 */ /* 0x040fe20000410000 */
[----:B------:R-:W-:Y:S01]  /*9ac0*/  SHF.R.U32.HI R134, RZ, 0x10, R12 ;  /* 0x00000010ff867819 */ /* 0x000fe2000001160c */
[----:B------:R-:W-:Y:S01]  /*9ad0*/  FMUL.FTZ R111, R0, R111 ;  /* 0x0000006f006f7220 */ /* 0x000fe20000410000 */
[----:B------:R-:W-:Y:S01]  /*9ae0*/  MUFU.EX2 R224, R224 ;  /* 0x000000e000e07308 */ /* 0x000fe20000000800 */
[----:B------:R-:W-:Y:S01]  /*9af0*/  LOP3.LUT R12, R148, 0xffff, RZ, 0xc0, !PT ;  /* 0x0000ffff940c7812 */ /* 0x000fe200078ec0ff */
[C---:B------:R-:W-:Y:S01]  /*9b00*/  FMUL.FTZ R14, R0.reuse, R118 ;  /* 0x00000076000e7220 */ /* 0x040fe20000410000 */
[----:B------:R-:W-:Y:S01]  /*9b10*/  PRMT R13, R13, 0x5410, R140 ;  /* 0x000054100d0d7816 */ /* 0x000fe2000000008c */
[----:B------:R-:W-:Y:S01]  /*9b20*/  FMUL.FTZ R15, R0, R119 ;  /* 0x00000077000f7220 */ /* 0x000fe20000410000 */
[----:B------:R-:W-:Y:S01]  /*9b30*/  LOP3.LUT R134, R134, 0xff, RZ, 0xc0, !PT ;  /* 0x000000ff86867812 */ /* 0x000fe200078ec0ff */
[C---:B------:R-:W-:Y:S01]  /*9b40*/  HMMA.16816.F32 R108, R136.reuse, R130, R108 ;  /* 0x00000082886c723c */ /* 0x040fe2000000186c */
[----:B------:R-:W1:Y:S01]  /*9b50*/  LDSM.16.MT88.4 R140, [R190+0xc800] ;  /* 0x00c80000be8c783b */ /* 0x000e620000004200 */
[----:B------:R-:W-:Y:S01]  /*9b60*/  LOP3.LUT R133, R148, 0xff, RZ, 0xc0, !PT ;  /* 0x000000ff94857812 */ /* 0x000fe200078ec0ff */
[C---:B------:R-:W-:Y:S01]  /*9b70*/  FMUL.FTZ R112, R2.reuse, R112 ;  /* 0x0000007002707220 */ /* 0x040fe20000410000 */
[----:B------:R-:W4:Y:S01]  /*9b80*/  MUFU.EX2 R225, R225 ;  /* 0x000000e100e17308 */ /* 0x000f220000000800 */
[----:B------:R-:W-:Y:S01]  /*9b90*/  SHF.R.U32.HI R12, RZ, 0x8, R12 ;  /* 0x00000008ff0c7819 */ /* 0x000fe2000001160c */
[----:B------:R-:W-:Y:S01]  /*9ba0*/  FMUL.FTZ R113, R2, R113 ;  /* 0x0000007102717220 */ /* 0x000fe20000410000 */
[----:B------:R-:W-:Y:S01]  /*9bb0*/  PRMT R161, R134, 0x5410, R161 ;  /* 0x0000541086a17816 */ /* 0x000fe200000000a1 */
[--C-:B------:R-:W-:Y:S01]  /*9bc0*/  HSET2.LE.AND R134, R13, R212.reuse, PT ;  /* 0x000000d40d867233 */ /* 0x100fe20003803000 */
[----:B------:R-:W-:Y:S01]  /*9bd0*/  SHF.R.U32.HI R163, RZ, 0x10, R148 ;  /* 0x00000010ffa37819 */ /* 0x000fe20000011694 */
[----:B------:R-:W1:Y:S02]  /*9be0*/  LDSM.16.MT88.4 R128, [R188+0xc800] ;  /* 0x00c80000bc80783b */ /* 0x000e640000004200 */
[C---:B------:R-:W-:Y:S01]  /*9bf0*/  FMUL.FTZ R13, R2.reuse, R117 ;  /* 0x00000075020d7220 */ /* 0x040fe20000410000 */
[----:B------:R-:W-:Y:S01]  /*9c00*/  PRMT R133, R133, 0x5410, R12 ;  /* 0x0000541085857816 */ /* 0x000fe2000000000c */
[----:B------:R-:W4:Y:S01]  /*9c10*/  MUFU.EX2 R222, R222 ;  /* 0x000000de00de7308 */ /* 0x000f220000000800 */
[----:B------:R-:W-:Y:S01]  /*9c20*/  FMUL.FTZ R12, R2, R116 ;  /* 0x00000074020c7220 */ /* 0x000fe20000410000 */
[----:B------:R-:W-:Y:S01]  /*9c30*/  SHF.R.U32.HI R148, RZ, 0x18, R148 ;  /* 0x00000018ff947819 */ /* 0x000fe20000011694 */
[--C-:B------:R-:W-:Y:S01]  /*9c40*/  HSET2.LE.AND R119, R161, R212.reuse, PT ;  /* 0x000000d4a1777233 */ /* 0x100fe20003803000 */
[----:B------:R-:W-:Y:S01]  /*9c50*/  LOP3.LUT R163, R163, 0xff, RZ, 0xc0, !PT ;  /* 0x000000ffa3a37812 */ /* 0x000fe200078ec0ff */
[----:B------:R-:W-:Y:S01]  /*9c60*/  FMUL.FTZ R114, R0, R114 ;  /* 0x0000007200727220 */ /* 0x000fe20000410000 */
[----:B--2---:R-:W-:Y:S01]  /*9c70*/  F2FP.PACK_AB R117, R174, R173 ;  /* 0x000000adae75723e */ /* 0x004fe200000000ff */
[----:B------:R-:W-:Y:S01]  /*9c80*/  FMUL.FTZ R115, R0, R115 ;  /* 0x0000007300737220 */ /* 0x000fe20000410000 */
[C---:B---3--:R-:W-:Y:S01]  /*9c90*/  HMMA.16816.F32 R12, R136.reuse, R124, R12 ;  /* 0x0000007c880c723c */ /* 0x048fe2000000180c */
[----:B------:R-:W-:Y:S01]  /*9ca0*/  PRMT R163, R163, 0x5410, R148 ;  /* 0x00005410a3a37816 */ /* 0x000fe20000000094 */
[--C-:B------:R-:W-:Y:S01]  /*9cb0*/  HSET2.LE.AND R133, R133, R212.reuse, PT ;  /* 0x000000d485857233 */ /* 0x100fe20003803000 */
[----:B------:R-:W-:Y:S01]  /*9cc0*/  LOP3.LUT R118, R134, R117, RZ, 0xc0, !PT ;  /* 0x0000007586767212 */ /* 0x000fe200078ec0ff */
[----:B------:R-:W2:Y:S01]  /*9cd0*/  LDSM.16.MT88.4 R148, [R192+0xe800] ;  /* 0x00e80000c094783b */ /* 0x000ea20000004200 */
[----:B-----5:R-:W-:Y:S01]  /*9ce0*/  F2FP.PACK_AB R116, R214, R175 ;  /* 0x000000afd674723e */ /* 0x020fe200000000ff */
[--C-:B------:R-:W-:Y:S01]  /*9cf0*/  HSET2.LE.AND R117, R163, R212.reuse, PT ;  /* 0x000000d4a3757233 */ /* 0x100fe20003803000 */
[----:B----4-:R-:W-:Y:S01]  /*9d00*/  F2FP.PACK_AB R124, R225, R224 ;  /* 0x000000e0e17c723e */ /* 0x010fe200000000ff */
[----:B------:R-:W-:Y:S01]  /*9d10*/  HMMA.16816.F32 R112, R136, R126, R112 ;  /* 0x0000007e8870723c */ /* 0x000fe20000001870 */
[----:B------:R-:W-:Y:S03]  /*9d20*/  LOP3.LUT R116, R133, R116, RZ, 0xc0, !PT ;  /* 0x0000007485747212 */ /* 0x000fe600078ec0ff */
[----:B------:R-:W-:Y:S01]  /*9d30*/  LOP3.LUT R117, R117, R124, RZ, 0xc0, !PT ;  /* 0x0000007c75757212 */ /* 0x000fe200078ec0ff */
[----:B------:R-:W3:Y:S01]  /*9d40*/  LDSM.16.MT88.4 R160, [R188+0xe800] ;  /* 0x00e80000bca0783b */ /* 0x000ee20000004200 */
[----:B------:R-:W-:Y:S01]  /*9d50*/  FFMA.FTZ R133, R24, c[0x0][0x23c], -R172 ;  /* 0x00008f0018857a23 */ /* 0x000fe200000108ac */
[----:B------:R-:W-:Y:S01]  /*9d60*/  F2FP.PACK_AB R134, R222, R223 ;  /* 0x000000dfde86723e */ /* 0x000fe200000000ff */
[----:B------:R-:W-:Y:S04]  /*9d70*/  FFMA.FTZ R170, R2, R215, R170 ;  /* 0x000000d702aa7223 */ /* 0x000fe800000100aa */
[----:B------:R-:W-:Y:S01]  /*9d80*/  LOP3.LUT R119, R119, R134, RZ, 0xc0, !PT ;  /* 0x0000008677777212 */ /* 0x000fe200078ec0ff */
[----:B------:R-:W-:Y:S01]  /*9d90*/  LDSM.16.MT88.4 R124, [R190+0x10800] ;  /* 0x01080000be7c783b */ /* 0x000fe20000004200 */
[----:B------:R-:W-:Y:S01]  /*9da0*/  FFMA.FTZ R134, R25, c[0x0][0x23c], -R172 ;  /* 0x00008f0019867a23 */ /* 0x000fe200000108ac */
[----:B------:R-:W-:Y:S01]  /*9db0*/  MUFU.EX2 R133, R133 ;  /* 0x0000008500857308 */ /* 0x000fe20000000800 */
[----:B------:R-:W-:Y:S02]  /*9dc0*/  FFMA.FTZ R168, R0, R213, R168 ;  /* 0x000000d500a87223 */ /* 0x000fe400000100a8 */
[----:B------:R-:W-:Y:S01]  /*9dd0*/  FADD.FTZ R170, R169, R170 ;  /* 0x000000aaa9aa7221 */ /* 0x000fe20000010000 */
[C---:B------:R-:W-:Y:S01]  /*9de0*/  HMMA.16816.F32 R4, R116.reuse, R120, R4 ;  /* 0x000000787404723c */ /* 0x040fe20000001804 */
[----:B------:R-:W-:Y:S01]  /*9df0*/  FADD.FTZ R167, R167, R168 ;  /* 0x000000a8a7a77221 */ /* 0x000fe20000010000 */
[----:B------:R-:W-:Y:S01]  /*9e00*/  LDSM.16.MT88.4 R136, [R188+0xd000] ;  /* 0x00d00000bc88783b */ /* 0x000fe20000004200 */
[----:B------:R-:W-:Y:S02]  /*9e10*/  FADD.FTZ R165, R165, R170 ;  /* 0x000000aaa5a57221 */ /* 0x000fe40000010000 */
[----:B------:R-:W-:Y:S01]  /*9e20*/  FADD.FTZ R166, R166, R167 ;  /* 0x000000a7a6a67221 */ /* 0x000fe20000010000 */
[----:B------:R-:W-:Y:S01]  /*9e30*/  MUFU.EX2 R134, R134 ;  /* 0x0000008600867308 */ /* 0x000fe20000000800 */
[----:B------:R-:W-:Y:S01]  /*9e40*/  FADD.FTZ R164, R164, R165 ;  /* 0x000000a5a4a47221 */ /* 0x000fe20000010000 */
[C---:B------:R-:W-:Y:S01]  /*9e50*/  HMMA.16816.F32 R8, R116.reuse, R122, R8 ;  /* 0x0000007a7408723c */ /* 0x040fe20000001808 */
[----:B------:R-:W-:Y:S01]  /*9e60*/  FADD.FTZ R135, R135, R166 ;  /* 0x000000a687877221 */ /* 0x000fe20000010000 */
[----:B------:R-:W4:Y:S02]  /*9e70*/  LDSM.16.MT88.4 R120, [R192+0x10800] ;  /* 0x01080000c078783b */ /* 0x000f240000004200 */
[----:B------:R-:W-:Y:S02]  /*9e80*/  FADD.FTZ R175, R175, R164 ;  /* 0x000000a4afaf7221 */ /* 0x000fe40000010000 */
[----:B------:R-:W-:Y:S02]  /*9e90*/  FADD.FTZ R0, R224, R135 ;  /* 0x00000087e0007221 */ /* 0x000fe40000010000 */
[C---:B-1----:R-:W-:Y:S01]  /*9ea0*/  HMMA.16816.F32 R36, R116.reuse, R140, R36 ;  /* 0x0000008c7424723c */ /* 0x042fe20000001824 */
[----:B------:R-:W-:Y:S03]  /*9eb0*/  FADD.FTZ R214, R214, R175 ;  /* 0x000000afd6d67221 */ /* 0x000fe60000010000 */
[----:B------:R-:W-:Y:S04]  /*9ec0*/  FADD.FTZ R0, R225, R0 ;  /* 0x00000000e1007221 */ /* 0x000fe80000010000 */
[C---:B------:R-:W-:Y:S08]  /*9ed0*/  HMMA.16816.F32 R40, R116.reuse, R142, R40 ;  /* 0x0000008e7428723c */ /* 0x040ff00000001828 */
[C---:B------:R-:W-:Y:S08]  /*9ee0*/  HMMA.16816.F32 R44, R116.reuse, R144, R44 ;  /* 0x00000090742c723c */ /* 0x040ff0000000182c */
[C---:B------:R-:W-:Y:S08]  /*9ef0*/  HMMA.16816.F32 R48, R116.reuse, R146, R48 ;  /* 0x000000927430723c */ /* 0x040ff00000001830 */
[C---:B------:R-:W-:Y:S07]  /*9f00*/  HMMA.16816.F32 R52, R116.reuse, R128, R52 ;  /* 0x000000807434723c */ /* 0x040fee0000001834 */
[----:B------:R-:W-:Y:S01]  /*9f10*/  MOV R129, UR14 ;  /* 0x0000000e00817c02 */ /* 0x000fe20008000f00 */
[C---:B------:R-:W-:Y:S04]  /*9f20*/  HMMA.16816.F32 R56, R116.reuse, R130, R56 ;  /* 0x000000827438723c */ /* 0x040fe80000001838 */
[----:B------:R-:W-:Y:S04]  /*9f30*/  LOP3.LUT R129, R221, UR19, R129, 0x96, !PT ;  /* 0x00000013dd817c12 */ /* 0x000fe8000f8e9681 */
[C---:B--2---:R-:W-:Y:S01]  /*9f40*/  HMMA.16816.F32 R60, R116.reuse, R148, R60 ;  /* 0x00000094743c723c */ /* 0x044fe2000000183c */
[----:B------:R-:W-:Y:S05]  /*9f50*/  IMAD.WIDE.U32 R128, R129, -0x326172a9, RZ ;  /* 0xcd9e8d5781807825 */ /* 0x000fea00078e00ff */
[----:B------:R-:W-:Y:S02]  /*9f60*/  LOP3.LUT R25, R129, UR29, R218, 0x96, !PT ;  /* 0x0000001d81197c12 */ /* 0x000fe4000f8e96da */
[C---:B------:R-:W-:Y:S01]  /*9f70*/  HMMA.16816.F32 R64, R116.reuse, R150, R64 ;  /* 0x000000967440723c */ /* 0x040fe20000001840 */
[----:B------:R-:W-:Y:S02]  /*9f80*/  LOP3.LUT R24, R227, UR27, R128, 0x96, !PT ;  /* 0x0000001be3187c12 */ /* 0x000fe4000f8e9680 */
[----:B------:R-:W1:Y:S01]  /*9f90*/  LDSM.16.MT88.4 R128, [R189+0x10800] ;  /* 0x01080000bd80783b */ /* 0x000e620000004200 */
[----:B------:R-:W-:Y:S04]  /*9fa0*/  IMAD.WIDE.U32 R146, R25, -0x2daee0ad, RZ ;  /* 0xd2511f5319927825 */ /* 0x000fe800078e00ff */
[C---:B------:R-:W-:Y:S01]  /*9fb0*/  HMMA.16816.F32 R68, R116.reuse, R152, R68 ;  /* 0x000000987444723c */ /* 0x040fe20000001844 */
[----:B------:R-:W-:Y:S05]  /*9fc0*/  IMAD.WIDE.U32 R24, R24, -0x2daee0ad, RZ ;  /* 0xd2511f5318187825 */ /* 0x000fea00078e00ff */
[----:B------:R-:W-:Y:S01]  /*9fd0*/  LOP3.LUT R146, R25, UR24, R146, 0x96, !PT ;  /* 0x0000001819927c12 */ /* 0x000fe2000f8e9692 */
[--C-:B------:R-:W-:Y:S01]  /*9fe0*/  FFMA.FTZ R153, R21, c[0x0][0x23c], -R172.reuse ;  /* 0x00008f0015997a23 */ /* 0x100fe200000108ac */
[C---:B------:R-:W-:Y:S01]  /*9ff0*/  HMMA.16816.F32 R72, R116.reuse, R154, R72 ;  /* 0x0000009a7448723c */ /* 0x040fe20000001848 */
[----:B------:R-:W-:Y:S03]  /*a000*/  FFMA.FTZ R152, R20, c[0x0][0x23c], -R172 ;  /* 0x00008f0014987a23 */ /* 0x000fe600000108ac */
[----:B------:R-:W-:Y:S01]  /*a010*/  LOP3.LUT R20, R147, UR26, R216, 0x96, !PT ;  /* 0x0000001a93147c12 */ /* 0x000fe2000f8e96d8 */
[----:B------:R-:W-:Y:S01]  /*a020*/  IMAD.WIDE.U32 R146, R146, -0x326172a9, RZ ;  /* 0xcd9e8d5792927825 */ /* 0x000fe200078e00ff */
[----:B------:R-:W-:Y:S02]  /*a030*/  MUFU.EX2 R153, R153 ;  /* 0x0000009900997308 */ /* 0x000fe40000000800 */
[C---:B------:R-:W-:Y:S01]  /*a040*/  HMMA.16816.F32 R76, R116.reuse, R156, R76 ;  /* 0x0000009c744c723c */ /* 0x040fe2000000184c */
[--C-:B------:R-:W-:Y:S03]  /*a050*/  FFMA.FTZ R154, R26, c[0x0][0x23c], -R171.reuse ;  /* 0x00008f001a9a7a23 */ /* 0x100fe600000108ab */
[--C-:B------:R-:W-:Y:S02]  /*a060*/  FFMA.FTZ R155, R27, c[0x0][0x23c], -R171.reuse ;  /* 0x00008f001b9b7a23 */ /* 0x100fe400000108ab */
[----:B------:R-:W-:Y:S02]  /*a070*/  IMAD.WIDE.U32 R144, R20, -0x326172a9, RZ ;  /* 0xcd9e8d5714907825 */ /* 0x000fe400078e00ff */
[C---:B------:R-:W-:Y:S01]  /*a080*/  HMMA.16816.F32 R80, R116.reuse, R158, R80 ;  /* 0x0000009e7450723c */ /* 0x040fe20000001850 */
[----:B------:R-:W2:Y:S03]  /*a090*/  MUFU.EX2 R152, R152 ;  /* 0x0000009800987308 */ /* 0x000ea60000000800 */
[----:B------:R-:W-:Y:S01]  /*a0a0*/  LOP3.LUT R144, R147, UR21, R144, 0x96, !PT ;  /* 0x0000001593907c12 */ /* 0x000fe2000f8e9690 */
[--C-:B------:R-:W-:Y:S01]  /*a0b0*/  FFMA.FTZ R156, R22, c[0x0][0x23c], -R171.reuse ;  /* 0x00008f00169c7a23 */ /* 0x100fe200000108ab */
[----:B------:R-:W-:Y:S01]  /*a0c0*/  LOP3.LUT R226, R145, UR25, R226, 0x96, !PT ;  /* 0x0000001991e27c12 */ /* 0x000fe2000f8e96e2 */
[--C-:B------:R-:W-:Y:S01]  /*a0d0*/  FFMA.FTZ R158, R28, c[0x0][0x23c], -R172.reuse ;  /* 0x00008f001c9e7a23 */ /* 0x100fe200000108ac */
[C---:B---3--:R-:W-:Y:S01]  /*a0e0*/  HMMA.16816.F32 R84, R116.reuse, R160, R84 ;  /* 0x000000a07454723c */ /* 0x048fe20000001854 */
[----:B------:R-:W-:Y:S02]  /*a0f0*/  IMAD.WIDE.U32 R144, R144, -0x2daee0ad, RZ ;  /* 0xd2511f5390907825 */ /* 0x000fe400078e00ff */
[----:B------:R-:W-:Y:S02]  /*a100*/  MUFU.EX2 R156, R156 ;  /* 0x0000009c009c7308 */ /* 0x000fe40000000800 */
[----:B------:R-:W-:Y:S02]  /*a110*/  FFMA.FTZ R159, R29, c[0x0][0x23c], -R172 ;  /* 0x00008f001d9f7a23 */ /* 0x000fe400000108ac */
[----:B------:R-:W-:Y:S01]  /*a120*/  IMAD.WIDE.U32 R226, R226, -0x2daee0ad, RZ ;  /* 0xd2511f53e2e27825 */ /* 0x000fe200078e00ff */
[C---:B------:R-:W-:Y:S04]  /*a130*/  HMMA.16816.F32 R88, R116.reuse, R162, R88 ;  /* 0x000000a27458723c */ /* 0x040fe80000001858 */
[----:B------:R-:W-:Y:S01]  /*a140*/  LOP3.LUT R20, R145, UR5, R226, 0x96, !PT ;  /* 0x0000000591147c12 */ /* 0x000fe2000f8e96e2 */
[--C-:B------:R-:W-:Y:S01]  /*a150*/  FFMA.FTZ R157, R23, c[0x0][0x23c], -R171.reuse ;  /* 0x00008f00179d7a23 */ /* 0x100fe200000108ab */
[----:B------:R-:W-:Y:S01]  /*a160*/  LOP3.LUT R148, R227, UR11, R24, 0x96, !PT ;  /* 0x0000000be3947c12 */ /* 0x000fe2000f8e9618 */
[--C-:B------:R-:W-:Y:S01]  /*a170*/  FFMA.FTZ R162, R30, c[0x0][0x23c], -R171.reuse ;  /* 0x00008f001ea27a23 */ /* 0x100fe200000108ab */
[C---:B----4-:R-:W-:Y:S01]  /*a180*/  HMMA.16816.F32 R92, R116.reuse, R120, R92 ;  /* 0x00000078745c723c */ /* 0x050fe2000000185c */
[----:B------:R-:W-:Y:S01]  /*a190*/  IMAD.WIDE.U32 R24, R20, -0x326172a9, RZ ;  /* 0xcd9e8d5714187825 */ /* 0x000fe200078e00ff */
[----:B------:R-:W-:Y:S03]  /*a1a0*/  MUFU.EX2 R154, R154 ;  /* 0x0000009a009a7308 */ /* 0x000fe60000000800 */
[----:B------:R-:W-:Y:S01]  /*a1b0*/  IMAD.WIDE.U32 R148, R148, -0x326172a9, RZ ;  /* 0xcd9e8d5794947825 */ /* 0x000fe200078e00ff */
[C---:B------:R-:W-:Y:S02]  /*a1c0*/  LOP3.LUT R22, R24.reuse, 0xffff, RZ, 0xc0, !PT ;  /* 0x0000ffff18167812 */ /* 0x040fe400078ec0ff */
[C---:B------:R-:W-:Y:S01]  /*a1d0*/  HMMA.16816.F32 R96, R116.reuse, R122, R96 ;  /* 0x0000007a7460723c */ /* 0x040fe20000001860 */
[----:B------:R-:W3:Y:S03]  /*a1e0*/  LDSM.16.MT88.4 R120, [R188+0x10800] ;  /* 0x01080000bc78783b */ /* 0x000ee60000004200 */
[----:B------:R-:W-:Y:S01]  /*a1f0*/  LOP3.LUT R20, R25, UR12, R148, 0x96, !PT ;  /* 0x0000000c19147c12 */ /* 0x000fe2000f8e9694 */
[----:B------:R-:W-:Y:S01]  /*a200*/  FFMA.FTZ R163, R31, c[0x0][0x23c], -R171 ;  /* 0x00008f001fa37a23 */ /* 0x000fe200000108ab */
[----:B------:R-:W-:Y:S01]  /*a210*/  LOP3.LUT R141, R24, 0xff, RZ, 0xc0, !PT ;  /* 0x000000ff188d7812 */ /* 0x000fe200078ec0ff */
[----:B------:R-:W-:Y:S01]  /*a220*/  MUFU.EX2 R157, R157 ;  /* 0x0000009d009d7308 */ /* 0x000fe20000000800 */
[C---:B------:R-:W-:Y:S01]  /*a230*/  HMMA.16816.F32 R100, R116.reuse, R124, R100 ;  /* 0x0000007c7464723c */ /* 0x040fe20000001864 */
[----:B------:R-:W-:Y:S03]  /*a240*/  LDSM.16.MT88.4 R28, [R188+0x11000] ;  /* 0x01100000bc1c783b */ /* 0x000fe60000004200 */
[----:B------:R-:W-:Y:S01]  /*a250*/  SHF.R.U32.HI R21, RZ, 0x18, R24 ;  /* 0x00000018ff157819 */ /* 0x000fe20000011618 */
[----:B------:R-:W-:Y:S01]  /*a260*/  FFMA.FTZ R160, R32, c[0x0][0x23c], -R172 ;  /* 0x00008f0020a07a23 */ /* 0x000fe200000108ac */
[----:B------:R-:W-:Y:S01]  /*a270*/  LOP3.LUT R146, R149, UR8, R146, 0x96, !PT ;  /* 0x0000000895927c12 */ /* 0x000fe2000f8e9692 */
[----:B------:R-:W-:Y:S01]  /*a280*/  FFMA.FTZ R172, R33, c[0x0][0x23c], -R172 ;  /* 0x00008f0021ac7a23 */ /* 0x000fe200000108ac */
[C---:B------:R-:W-:Y:S01]  /*a290*/  HMMA.16816.F32 R104, R116.reuse, R126, R104 ;  /* 0x0000007e7468723c */ /* 0x040fe20000001868 */
[----:B------:R-:W-:Y:S01]  /*a2a0*/  LDSM.16.MT88.4 R124, [R190+0xd000] ;  /* 0x00d00000be7c783b */ /* 0x000fe20000004200 */
[----:B------:R-:W4:Y:S02]  /*a2b0*/  MUFU.EX2 R155, R155 ;  /* 0x0000009b009b7308 */ /* 0x000f240000000800 */
[--C-:B------:R-:W-:Y:S02]  /*a2c0*/  SHF.R.U32.HI R140, RZ, 0x10, R20.reuse ;  /* 0x00000010ff8c7819 */ /* 0x100fe40000011614 */
[----:B------:R-:W-:Y:S02]  /*a2d0*/  SHF.R.U32.HI R143, RZ, 0x18, R20 ;  /* 0x00000018ff8f7819 */ /* 0x000fe40000011614 */
[C---:B-1----:R-:W-:Y:S01]  /*a2e0*/  HMMA.16816.F32 R16, R116.reuse, R128, R16 ;  /* 0x000000807410723c */ /* 0x042fe20000001810 */
[----:B------:R-:W-:Y:S03]  /*a2f0*/  LDSM.16.MT88.4 R148, [R188+0xf800] ;  /* 0x00f80000bc94783b */ /* 0x000fe60000004200 */
[----:B------:R-:W-:Y:S01]  /*a300*/  LOP3.LUT R140, R140, 0xff, RZ, 0xc0, !PT ;  /* 0x000000ff8c8c7812 */ /* 0x000fe200078ec0ff */
[----:B------:R1:W-:Y:S02]  /*a310*/  MUFU.EX2 R161, R172 ;  /* 0x000000ac00a17308 */ /* 0x0003e40000000800 */
[----:B------:R-:W-:Y:S01]  /*a320*/  SHF.R.U32.HI R128, RZ, 0x10, R24 ;  /* 0x00000010ff807819 */ /* 0x000fe20000011618 */
[C---:B------:R-:W-:Y:S01]  /*a330*/  HMMA.16816.F32 R108, R116.reuse, R130, R108 ;  /* 0x00000082746c723c */ /* 0x040fe2000000186c */
[----:B------:R-:W5:Y:S03]  /*a340*/  LDSM.16.MT88.4 R24, [R192+0xd000] ;  /* 0x00d00000c018783b */ /* 0x000f660000004200 */
[----:B------:R-:W-:Y:S02]  /*a350*/  LOP3.LUT R129, R20, 0xffff, RZ, 0xc0, !PT ;  /* 0x0000ffff14817812 */ /* 0x000fe400078ec0ff */
[----:B------:R-:W-:Y:S01]  /*a360*/  LOP3.LUT R128, R128, 0xff, RZ, 0xc0, !PT ;  /* 0x000000ff80807812 */ /* 0x000fe200078ec0ff */
[----:B------:R-:W-:Y:S01]  /*a370*/  MUFU.EX2 R158, R158 ;  /* 0x0000009e009e7308 */ /* 0x000fe20000000800 */
[----:B------:R-:W-:Y:S01]  /*a380*/  SHF.R.U32.HI R130, RZ, 0x8, R22 ;  /* 0x00000008ff827819 */ /* 0x000fe20000011616 */
[C---:B---3--:R-:W-:Y:S03]  /*a390*/  HMMA.16816.F32 R12, R116.reuse, R120, R12 ;  /* 0x00000078740c723c */ /* 0x048fe6000000180c */
[----:B------:R-:W-:Y:S02]  /*a3a0*/  SHF.R.U32.HI R129, RZ, 0x8, R129 ;  /* 0x00000008ff817819 */ /* 0x000fe40000011681 */
[----:B------:R-:W-:Y:S02]  /*a3b0*/  LOP3.LUT R22, R20, 0xff, RZ, 0xc0, !PT ;  /* 0x000000ff14167812 */ /* 0x000fe400078ec0ff */
[----:B------:R-:W-:Y:S01]  /*a3c0*/  PRMT R23, R128, 0x5410, R21 ;  /* 0x0000541080177816 */ /* 0x000fe20000000015 */
[----:B------:R-:W-:Y:S01]  /*a3d0*/  HMMA.16816.F32 R112, R116, R122, R112 ;  /* 0x0000007a7470723c */ /* 0x000fe20000001870 */
[----:B------:R-:W-:Y:S01]  /*a3e0*/  PRMT R21, R22, 0x5410, R129 ;  /* 0x0000541016157816 */ /* 0x000fe20000000081 */
[----:B------:R-:W-:Y:S01]  /*a3f0*/  LDSM.16.MT88.4 R116, [R190+0xf000] ;  /* 0x00f00000be74783b */ /* 0x000fe20000004200 */
[----:B------:R-:W-:Y:S01]  /*a400*/  MUFU.EX2 R159, R159 ;  /* 0x0000009f009f7308 */ /* 0x000fe20000000800 */
[----:B------:R-:W-:Y:S01]  /*a410*/  PRMT R141, R141, 0x5410, R130 ;  /* 0x000054108d8d7816 */ /* 0x000fe20000000082 */
[--C-:B------:R-:W-:Y:S01]  /*a420*/  HSET2.LE.AND R23, R23, R212.reuse, PT ;  /* 0x000000d417177233 */ /* 0x100fe20003803000 */
[----:B------:R-:W-:Y:S01]  /*a430*/  PRMT R143, R140, 0x5410, R143 ;  /* 0x000054108c8f7816 */ /* 0x000fe2000000008f */
[--C-:B------:R-:W-:Y:S01]  /*a440*/  HSET2.LE.AND R20, R21, R212.reuse, PT ;  /* 0x000000d415147233 */ /* 0x100fe20003803000 */
[----:B--2---:R-:W-:Y:S01]  /*a450*/  F2FP.PACK_AB R21, R153, R152 ;  /* 0x000000989915723e */ /* 0x004fe200000000ff */
[--C-:B------:R-:W-:Y:S01]  /*a460*/  HSET2.LE.AND R22, R141, R212.reuse, PT ;  /* 0x000000d48d167233 */ /* 0x100fe20003803000 */
[----:B------:R-:W2:Y:S02]  /*a470*/  LDSM.16.MT88.4 R128, [R189+0xd000] ;  /* 0x00d00000bd80783b */ /* 0x000ea40000004200 */
[----:B----4-:R-:W-:Y:S01]  /*a480*/  F2FP.PACK_AB R120, R155, R154 ;  /* 0x0000009a9b78723e */ /* 0x010fe200000000ff */
[--C-:B-1----:R-:W-:Y:S01]  /*a490*/  FFMA.FTZ R172, R34, c[0x0][0x23c], -R171.reuse ;  /* 0x00008f0022ac7a23 */ /* 0x102fe200000108ab */
[----:B------:R-:W-:Y:S01]  /*a4a0*/  LOP3.LUT R20, R20, R21, RZ, 0xc0, !PT ;  /* 0x0000001514147212 */ /* 0x000fe200078ec0ff */
[--C-:B------:R-:W-:Y:S01]  /*a4b0*/  HSET2.LE.AND R21, R143, R212.reuse, PT ;  /* 0x000000d48f157233 */ /* 0x100fe20003803000 */
[----:B------:R-:W-:Y:S01]  /*a4c0*/  F2FP.PACK_AB R121, R134, R133 ;  /* 0x000000858679723e */ /* 0x000fe200000000ff */
[----:B------:R-:W-:Y:S01]  /*a4d0*/  FFMA.FTZ R171, R35, c[0x0][0x23c], -R171 ;  /* 0x00008f0023ab7a23 */ /* 0x000fe200000108ab */
[----:B------:R-:W-:Y:S01]  /*a4e0*/  LOP3.LUT R23, R23, R120, RZ, 0xc0, !PT ;  /* 0x0000007817177212 */ /* 0x000fe200078ec0ff */
[----:B------:R-:W1:Y:S01]  /*a4f0*/  LDSM.16.MT88.4 R140, [R192+0xf000] ;  /* 0x00f00000c08c783b */ /* 0x000e620000004200 */
[----:B------:R-:W-:Y:S01]  /*a500*/  F2FP.PACK_AB R120, R157, R156 ;  /* 0x0000009c9d78723e */ /* 0x000fe200000000ff */
[----:B------:R-:W-:Y:S01]  /*a510*/  MUFU.EX2 R162, R162 ;  /* 0x000000a200a27308 */ /* 0x000fe20000000800 */
[----:B------:R-:W-:Y:S02]  /*a520*/  LOP3.LUT R22, R22, R121, RZ, 0xc0, !PT ;  /* 0x0000007916167212 */ /* 0x000fe400078ec0ff */
[----:B------:R-:W-:Y:S03]  /*a530*/  LOP3.LUT R21, R21, R120, RZ, 0xc0, !PT ;  /* 0x0000007815157212 */ /* 0x000fe600078ec0ff */
[----:B------:R-:W-:Y:S04]  /*a540*/  LDSM.16.MT88.4 R120, [R188+0xf000] ;  /* 0x00f00000bc78783b */ /* 0x000fe80000004200 */
[C---:B-----5:R-:W-:Y:S01]  /*a550*/  HMMA.16816.F32 R4, R20.reuse, R24, R4 ;  /* 0x000000181404723c */ /* 0x060fe20000001804 */
[----:B------:R-:W3:Y:S07]  /*a560*/  MUFU.EX2 R163, R163 ;  /* 0x000000a300a37308 */ /* 0x000eee0000000800 */
[C---:B------:R-:W-:Y:S01]  /*a570*/  HMMA.16816.F32 R8, R20.reuse, R26, R8 ;  /* 0x0000001a1408723c */ /* 0x040fe20000001808 */
[----:B------:R-:W4:Y:S02]  /*a580*/  LDSM.16.MT88.4 R24, [R189+0xf000] ;  /* 0x00f00000bd18783b */ /* 0x000f240000004200 */
[----:B------:R-:W5:Y:S05]  /*a590*/  MUFU.EX2 R160, R160 ;  /* 0x000000a000a07308 */ /* 0x000f6a0000000800 */
[C---:B------:R-:W-:Y:S05]  /*a5a0*/  HMMA.16816.F32 R36, R20.reuse, R124, R36 ;  /* 0x0000007c1424723c */ /* 0x040fea0000001824 */
[----:B------:R-:W-:Y:S03]  /*a5b0*/  MUFU.EX2 R172, R172 ;  /* 0x000000ac00ac7308 */ /* 0x000fe60000000800 */
[C---:B------:R-:W-:Y:S01]  /*a5c0*/  HMMA.16816.F32 R40, R20.reuse, R126, R40 ;  /* 0x0000007e1428723c */ /* 0x040fe20000001828 */
[----:B------:R-:W4:Y:S06]  /*a5d0*/  LDSM.16.MT88.4 R124, [R192+0x11000] ;  /* 0x01100000c07c783b */ /* 0x000f2c0000004200 */
[----:B------:R-:W1:Y:S01]  /*a5e0*/  MUFU.EX2 R171, R171 ;  /* 0x000000ab00ab7308 */ /* 0x000e620000000800 */
[C---:B--2---:R-:W-:Y:S07]  /*a5f0*/  HMMA.16816.F32 R44, R20.reuse, R128, R44 ;  /* 0x00000080142c723c */ /* 0x044fee000000182c */
[----:B---3--:R-:W-:Y:S01]  /*a600*/  F2FP.PACK_AB R128, R163, R162 ;  /* 0x000000a2a380723e */ /* 0x008fe200000000ff */
[C---:B------:R-:W-:Y:S08]  /*a610*/  HMMA.16816.F32 R48, R20.reuse, R130, R48 ;  /* 0x000000821430723c */ /* 0x040ff00000001830 */
[C---:B------:R-:W-:Y:S08]  /*a620*/  HMMA.16816.F32 R52, R20.reuse, R136, R52 ;  /* 0x000000881434723c */ /* 0x040ff00000001834 */
[C---:B------:R-:W-:Y:S01]  /*a630*/  HMMA.16816.F32 R56, R20.reuse, R138, R56 ;  /* 0x0000008a1438723c */ /* 0x040fe20000001838 */
[----:B------:R-:W-:Y:S07]  /*a640*/  LDSM.16.MT88.4 R136, [R192+0xf800] ;  /* 0x00f80000c088783b */ /* 0x000fee0000004200 */
[C---:B-1----:R-:W-:Y:S08]  /*a650*/  HMMA.16816.F32 R60, R20.reuse, R140, R60 ;  /* 0x0000008c143c723c */ /* 0x042ff0000000183c */
[C---:B------:R-:W-:Y:S08]  /*a660*/  HMMA.16816.F32 R64, R20.reuse, R142, R64 ;  /* 0x0000008e1440723c */ /* 0x040ff00000001840 */
[C---:B------:R-:W-:Y:S08]  /*a670*/  HMMA.16816.F32 R68, R20.reuse, R116, R68 ;  /* 0x000000741444723c */ /* 0x040ff00000001844 */
[C---:B------:R-:W-:Y:S01]  /*a680*/  HMMA.16816.F32 R72, R20.reuse, R118, R72 ;  /* 0x000000761448723c */ /* 0x040fe20000001848 */
[----:B------:R-:W1:Y:S07]  /*a690*/  LDSM.16.MT88.4 R116, [R190+0x11000] ;  /* 0x01100000be74783b */ /* 0x000e6e0000004200 */
[C---:B----4-:R-:W-:Y:S08]  /*a6a0*/  HMMA.16816.F32 R76, R20.reuse, R24, R76 ;  /* 0x00000018144c723c */ /* 0x050ff0000000184c */
[C---:B------:R-:W-:Y:S01]  /*a6b0*/  HMMA.16816.F32 R80, R20.reuse, R26, R80 ;  /* 0x0000001a1450723c */ /* 0x040fe20000001850 */
[----:B------:R-:W2:Y:S07]  /*a6c0*/  LDSM.16.MT88.4 R24, [R189+0x11000] ;  /* 0x01100000bd18783b */ /* 0x000eae0000004200 */
[C---:B------:R-:W-:Y:S08]  /*a6d0*/  HMMA.16816.F32 R84, R20.reuse, R120, R84 ;  /* 0x000000781454723c */ /* 0x040ff00000001854 */
[C---:B------:R-:W-:Y:S01]  /*a6e0*/  HMMA.16816.F32 R88, R20.reuse, R122, R88 ;  /* 0x0000007a1458723c */ /* 0x040fe20000001858 */
[----:B------:R-:W-:Y:S07]  /*a6f0*/  LDSM.16.MT88.4 R120, [R188+0xd800] ;  /* 0x00d80000bc78783b */ /* 0x000fee0000004200 */
[C---:B------:R-:W-:Y:S08]  /*a700*/  HMMA.16816.F32 R92, R20.reuse, R124, R92 ;  /* 0x0000007c145c723c */ /* 0x040ff0000000185c */
[C---:B------:R-:W-:Y:S01]  /*a710*/  HMMA.16816.F32 R96, R20.reuse, R126, R96 ;  /* 0x0000007e1460723c */ /* 0x040fe20000001860 */
[----:B------:R-:W3:Y:S07]  /*a720*/  LDSM.16.MT88.4 R124, [R192+0xd800] ;  /* 0x00d80000c07c783b */ /* 0x000eee0000004200 */
[C---:B-1----:R-:W-:Y:S07]  /*a730*/  HMMA.16816.F32 R100, R20.reuse, R116, R100 ;  /* 0x000000741464723c */ /* 0x042fee0000001864 */
[----:B------:R-:W-:Y:S01]  /*a740*/  IMAD.WIDE.U32 R116, R146, -0x2daee0ad, RZ ;  /* 0xd2511f5392747825 */ /* 0x000fe200078e00ff */
[C---:B------:R-:W-:Y:S04]  /*a750*/  HMMA.16816.F32 R104, R20.reuse, R118, R104 ;  /* 0x000000761468723c */ /* 0x040fe80000001868 */
[C---:B------:R-:W-:Y:S02]  /*a760*/  LOP3.LUT R32, R116.reuse, 0xffff, RZ, 0xc0, !PT ;  /* 0x0000ffff74207812 */ /* 0x040fe400078ec0ff */
[----:B------:R-:W-:Y:S02]  /*a770*/  SHF.R.U32.HI R33, RZ, 0x10, R116 ;  /* 0x00000010ff217819 */ /* 0x000fe40000011674 */
[C---:B--2---:R-:W-:Y:S01]  /*a780*/  HMMA.16816.F32 R16, R20.reuse, R24, R16 ;  /* 0x000000181410723c */ /* 0x044fe20000001810 */
[----:B------:R-:W-:Y:S03]  /*a790*/  SHF.R.U32.HI R34, RZ, 0x8, R32 ;  /* 0x00000008ff227819 */ /* 0x000fe60000011620 */
[----:B------:R-:W-:Y:S02]  /*a7a0*/  LOP3.LUT R32, R33, 0xff, RZ, 0xc0, !PT ;  /* 0x000000ff21207812 */ /* 0x000fe400078ec0ff */
[----:B------:R-:W-:Y:S02]  /*a7b0*/  LOP3.LUT R141, R116, 0xff, RZ, 0xc0, !PT ;  /* 0x000000ff748d7812 */ /* 0x000fe400078ec0ff */
[C---:B------:R-:W-:Y:S01]  /*a7c0*/  HMMA.16816.F32 R108, R20.reuse, R26, R108 ;  /* 0x0000001a146c723c */ /* 0x040fe2000000186c */
[----:B------:R-:W-:Y:S03]  /*a7d0*/  SHF.R.U32.HI R131, RZ, 0x18, R116 ;  /* 0x00000018ff837819 */ /* 0x000fe60000011674 */
[----:B------:R-:W-:Y:S02]  /*a7e0*/  LOP3.LUT R144, R117, UR30, R144, 0x96, !PT ;  /* 0x0000001e75907c12 */ /* 0x000fe4000f8e9690 */
[----:B------:R-:W-:Y:S02]  /*a7f0*/  PRMT R141, R141, 0x5410, R34 ;  /* 0x000054108d8d7816 */ /* 0x000fe40000000022 */
[C---:B------:R-:W-:Y:S01]  /*a800*/  HMMA.16816.F32 R12, R20.reuse, R28, R12 ;  /* 0x0000001c140c723c */ /* 0x040fe2000000180c */
[----:B------:R-:W-:Y:S02]  /*a810*/  PRMT R131, R32, 0x5410, R131 ;  /* 0x0000541020837816 */ /* 0x000fe40000000083 */
[----:B------:R-:W1:Y:S01]  /*a820*/  LDSM.16.MT88.4 R32, [R190+0xd800] ;  /* 0x00d80000be20783b */ /* 0x000e620000004200 */
[C---:B------:R-:W-:Y:S01]  /*a830*/  LOP3.LUT R116, R144.reuse, 0xffff, RZ, 0xc0, !PT ;  /* 0x0000ffff90747812 */ /* 0x040fe200078ec0ff */
[--C-:B------:R-:W-:Y:S01]  /*a840*/  HSET2.LE.AND R26, R141, R212.reuse, PT ;  /* 0x000000d48d1a7233 */ /* 0x100fe20003803000 */
[--C-:B------:R-:W-:Y:S02]  /*a850*/  SHF.R.U32.HI R24, RZ, 0x10, R144.reuse ;  /* 0x00000010ff187819 */ /* 0x100fe40000011690 */
[----:B------:R-:W-:Y:S01]  /*a860*/  HMMA.16816.F32 R112, R20, R30, R112 ;  /* 0x0000001e1470723c */ /* 0x000fe20000001870 */
[----:B------:R-:W-:Y:S02]  /*a870*/  LOP3.LUT R129, R144, 0xff, RZ, 0xc0, !PT ;  /* 0x000000ff90817812 */ /* 0x000fe400078ec0ff */
[----:B------:R-:W-:Y:S01]  /*a880*/  LDSM.16.MT88.4 R140, [R190+0xf800] ;  /* 0x00f80000be8c783b */ /* 0x000fe20000004200 */
[----:B------:R-:W-:Y:S02]  /*a890*/  SHF.R.U32.HI R25, RZ, 0x18, R144 ;  /* 0x00000018ff197819 */ /* 0x000fe40000011690 */
[----:B------:R-:W-:Y:S02]  /*a8a0*/  SHF.R.U32.HI R116, RZ, 0x8, R116 ;  /* 0x00000008ff747819 */ /* 0x000fe40000011674 */
[----:B------:R-:W-:Y:S03]  /*a8b0*/  LOP3.LUT R24, R24, 0xff, RZ, 0xc0, !PT ;  /* 0x000000ff18187812 */ /* 0x000fe600078ec0ff */
[----:B------:R-:W-:Y:S01]  /*a8c0*/  LDSM.16.MT88.4 R144, [R189+0xf800] ;  /* 0x00f80000bd90783b */ /* 0x000fe20000004200 */
[----:B------:R-:W-:Y:S02]  /*a8d0*/  PRMT R129, R129, 0x5410, R116 ;  /* 0x0000541081817816 */ /* 0x000fe40000000074 */
[----:B------:R-:W-:Y:S02]  /*a8e0*/  PRMT R25, R24, 0x5410, R25 ;  /* 0x0000541018197816 */ /* 0x000fe40000000019 */
[----:B-----5:R-:W-:Y:S01]  /*a8f0*/  F2FP.PACK_AB R27, R161, R160 ;  /* 0x000000a0a11b723e */ /* 0x020fe200000000ff */
[--C-:B------:R-:W-:Y:S01]  /*a900*/  HSET2.LE.AND R24, R129, R212.reuse, PT ;  /* 0x000000d481187233 */ /* 0x100fe20003803000 */
[----:B------:R-:W-:Y:S01]  /*a910*/  F2FP.PACK_AB R129, R159, R158 ;  /* 0x0000009e9f81723e */ /* 0x000fe200000000ff */
[--C-:B------:R-:W-:Y:S01]  /*a920*/  HSET2.LE.AND R25, R25, R212.reuse, PT ;  /* 0x000000d419197233 */ /* 0x100fe20003803000 */
[----:B------:R-:W-:Y:S01]  /*a930*/  LOP3.LUT R26, R26, R27, RZ, 0xc0, !PT ;  /* 0x0000001b1a1a7212 */ /* 0x000fe200078ec0ff */
[----:B------:R-:W-:Y:S01]  /*a940*/  HSET2.LE.AND R27, R131, R212, PT ;  /* 0x000000d4831b7233 */ /* 0x000fe20003803000 */
[----:B------:R-:W-:Y:S01]  /*a950*/  F2FP.PACK_AB R28, R171, R172 ;  /* 0x000000acab1c723e */ /* 0x000fe200000000ff */
[----:B------:R-:W2:Y:S01]  /*a960*/  LDSM.16.MT88.4 R116, [R189+0xd800] ;  /* 0x00d80000bd74783b */ /* 0x000ea20000004200 */
[----:B------:R-:W-:Y:S02]  /*a970*/  LOP3.LUT R24, R24, R129, RZ, 0xc0, !PT ;  /* 0x0000008118187212 */ /* 0x000fe400078ec0ff */
[----:B------:R-:W-:Y:S02]  /*a980*/  LOP3.LUT R25, R25, R128, RZ, 0xc0, !PT ;  /* 0x0000008019197212 */ /* 0x000fe400078ec0ff */
[----:B------:R-:W-:Y:S03]  /*a990*/  LOP3.LUT R27, R27, R28, RZ, 0xc0, !PT ;  /* 0x0000001c1b1b7212 */ /* 0x000fe600078ec0ff */
[----:B------:R-:W4:Y:S04]  /*a9a0*/  LDSM.16.MT88.4 R20, [R192+0x11800] ;  /* 0x01180000c014783b */ /* 0x000f280000004200 */
[C---:B---3--:R-:W-:Y:S04]  /*a9b0*/  HMMA.16816.F32 R128, R24.reuse, R124, R4 ;  /* 0x0000007c1880723c */ /* 0x048fe80000001804 */
[----:B------:R-:W3:Y:S04]  /*a9c0*/  LDSM.16.MT88.4 R4, [R190+0x11800] ;  /* 0x01180000be04783b */ /* 0x000ee80000004200 */
[C---:B------:R-:W-:Y:S04]  /*a9d0*/  HMMA.16816.F32 R124, R24.reuse, R126, R8 ;  /* 0x0000007e187c723c */ /* 0x040fe80000001808 */
[----:B------:R-:W5:Y:S04]  /*a9e0*/  LDSM.16.MT88.4 R8, [R189+0x11800] ;  /* 0x01180000bd08783b */ /* 0x000f680000004200 */
[C---:B-1----:R-:W-:Y:S08]  /*a9f0*/  HMMA.16816.F32 R36, R24.reuse, R32, R36 ;  /* 0x000000201824723c */ /* 0x042ff00000001824 */
[C---:B------:R-:W-:Y:S08]  /*aa00*/  HMMA.16816.F32 R40, R24.reuse, R34, R40 ;  /* 0x000000221828723c */ /* 0x040ff00000001828 */
[C---:B--2---:R-:W-:Y:S08]  /*aa10*/  HMMA.16816.F32 R44, R24.reuse, R116, R44 ;  /* 0x00000074182c723c */ /* 0x044ff0000000182c */
        /* <DEDUP_REMOVED lines=14> */
[C---:B---3--:R-:W-:Y:S07]  /*ab00*/  HMMA.16816.F32 R100, R24.reuse, R4, R100 ;  /* 0x000000041864723c */ /* 0x048fee0000001864 */
[----:B------:R-:W-:Y:S01]  /*ab10*/  FADD.FTZ R5, R173, R214 ;  /* 0x000000d6ad057221 */ /* 0x000fe20000010000 */
[C---:B------:R-:W-:Y:S04]  /*ab20*/  HMMA.16816.F32 R104, R24.reuse, R6, R104 ;  /* 0x000000061868723c */ /* 0x040fe80000001868 */
[----:B------:R-:W-:Y:S03]  /*ab30*/  FADD.FTZ R5, R174, R5 ;  /* 0x00000005ae057221 */ /* 0x000fe60000010000 */
[----:B------:R-:W-:Y:S01]  /*ab40*/  FADD.FTZ R7, R223, R0 ;  /* 0x00000000df077221 */ /* 0x000fe20000010000 */
[C---:B-----5:R-:W-:Y:S01]  /*ab50*/  HMMA.16816.F32 R120, R24.reuse, R8, R16 ;  /* 0x000000081878723c */ /* 0x060fe20000001810 */
[----:B------:R-:W-:Y:S03]  /*ab60*/  FADD.FTZ R0, R152, R5 ;  /* 0x0000000598007221 */ /* 0x000fe60000010000 */
[----:B------:R-:W-:Y:S02]  /*ab70*/  FADD.FTZ R7, R222, R7 ;  /* 0x00000007de077221 */ /* 0x000fe40000010000 */
[----:B------:R-:W-:Y:S02]  /*ab80*/  FADD.FTZ R0, R153, R0 ;  /* 0x0000000099007221 */ /* 0x000fe40000010000 */
[----:B------:R-:W-:Y:S01]  /*ab90*/  FADD.FTZ R156, R156, R7 ;  /* 0x000000079c9c7221 */ /* 0x000fe20000010000 */
[C---:B------:R-:W-:Y:S03]  /*aba0*/  HMMA.16816.F32 R108, R24.reuse, R10, R108 ;  /* 0x0000000a186c723c */ /* 0x040fe6000000186c */
[----:B------:R-:W-:Y:S02]  /*abb0*/  FADD.FTZ R157, R157, R156 ;  /* 0x0000009c9d9d7221 */ /* 0x000fe40000010000 */
[----:B------:R-:W-:Y:S01]  /*abc0*/  FADD.FTZ R5, R133, R0 ;  /* 0x0000000085057221 */ /* 0x000fe20000010000 */
[----:B------:R-:W-:Y:S01]  /*abd0*/  MOV R133, R132 ;  /* 0x0000008400857202 */ /* 0x000fe20000000f00 */
[----:B------:R-:W-:Y:S01]  /*abe0*/  FADD.FTZ R154, R154, R157 ;  /* 0x0000009d9a9a7221 */ /* 0x000fe20000010000 */
[C---:B-1----:R-:W-:Y:S01]  /*abf0*/  HMMA.16816.F32 R116, R24.reuse, R20, R12 ;  /* 0x000000141874723c */ /* 0x042fe2000000180c */
[----:B------:R-:W-:Y:S03]  /*ac00*/  FADD.FTZ R5, R134, R5 ;  /* 0x0000000586057221 */ /* 0x000fe60000010000 */
[----:B------:R-:W-:Y:S01]  /*ac10*/  FADD.FTZ R155, R155, R154 ;  /* 0x0000009a9b9b7221 */ /* 0x000fe20000010000 */
[----:B------:R-:W-:Y:S01]  /*ac20*/  MOV R0, R3 ;  /* 0x0000000300007202 */ /* 0x000fe20000000f00 */
[----:B------:R-:W-:Y:S02]  /*ac30*/  FADD.FTZ R158, R158, R5 ;  /* 0x000000059e9e7221 */ /* 0x000fe40000010000 */
[----:B------:R-:W-:Y:S01]  /*ac40*/  FADD.FTZ R162, R162, R155 ;  /* 0x0000009ba2a27221 */ /* 0x000fe20000010000 */
[----:B------:R-:W-:Y:S03]  /*ac50*/  HMMA.16816.F32 R112, R24, R22, R112 ;  /* 0x000000161870723c */ /* 0x000fe60000001870 */
[----:B------:R-:W-:Y:S02]  /*ac60*/  FADD.FTZ R159, R159, R158 ;  /* 0x0000009e9f9f7221 */ /* 0x000fe40000010000 */
[----:B------:R-:W-:Y:S02]  /*ac70*/  FADD.FTZ R163, R163, R162 ;  /* 0x000000a2a3a37221 */ /* 0x000fe40000010000 */
[----:B------:R-:W-:Y:S02]  /*ac80*/  FADD.FTZ R160, R160, R159 ;  /* 0x0000009fa0a07221 */ /* 0x000fe40000010000 */
[----:B------:R-:W-:Y:S03]  /*ac90*/  FADD.FTZ R172, R172, R163 ;  /* 0x000000a3acac7221 */ /* 0x000fe60000010000 */
[----:B------:R-:W-:Y:S02]  /*aca0*/  FADD.FTZ R215, R161, R160 ;  /* 0x000000a0a1d77221 */ /* 0x000fe40000010000 */
[----:B------:R-:W-:Y:S01]  /*acb0*/  FADD.FTZ R213, R171, R172 ;  /* 0x000000acabd57221 */ /* 0x000fe20000010000 */
[----:B------:R-:W-:-:S05]  /*acc0*/  @P5 BRA `(.L_x_699) ;  /* 0xffffc66000005947 */ /* 0x000fca000383ffff */
.L_x_698:
        /* <DEDUP_REMOVED lines=341> */
.L_x_703:
[----:B----4-:R-:W-:Y:S05]  /*c220*/  BSYNC B0 ;  /* 0x0000000000007941 */ /* 0x010fea0003800000 */
.L_x_702:
        /* <DEDUP_REMOVED lines=34> */
.L_x_705:
[----:B------:R-:W-:Y:S05]  /*c450*/  BSYNC B0 ;  /* 0x0000000000007941 */ /* 0x000fea0003800000 */
.L_x_704:
[----:B------:R-:W-:Y:S01]  /*c460*/  LEA.HI.SX32 R5, R5, 0x10, 0x1d ;  /* 0x0000001005057811 */ /* 0x000fe200078feaff */
        /* <DEDUP_REMOVED lines=17> */
[----:B-1----:R4:W-:Y:S04]  /*c580*/  @!P1 STG.E.128 [R2.64+0x80], R32 ;  /* 0x0000802002009986 */ /* 0x0029e8000c101d10 */
[----:B------:R4:W-:Y:S02]  /*c590*/  @!P0 STG.E.128 [R2.64+0x100], R16 ;  /* 0x0001001002008986 */ /* 0x0009e4000c101d10 */
.L_x_707:
[----:B------:R-:W-:Y:S05]  /*c5a0*/  BSYNC B0 ;  /* 0x0000000000007941 */ /* 0x000fea0003800000 */
.L_x_706:
[----:B------:R-:W-:Y:S01]  /*c5b0*/  IADD3 R0, R6, 0x20, RZ ;  /* 0x0000002006007810 */ /* 0x000fe20007ffe0ff */
[----:B------:R-:W-:Y:S03]  /*c5c0*/  BSSY B0, `(.L_x_708) ;  /* 0x0000013000007945 */ /* 0x000fe60003800000 */
[----:B------:R-:W-:-:S13]  /*c5d0*/  ISETP.GE.AND P0, PT, R0, UR22, PT ;  /* 0x0000001600007c0c */ /* 0x000fda000bf06270 */
[----:B------:R-:W-:Y:S05]  /*c5e0*/  @P0 BRA `(.L_x_709) ;  /* 0x0000010000000947 */ /* 0x000fea0003800000 */
[----:B----4-:R-:W-:Y:S01]  /*c5f0*/  IADD3 R2, P0, R10, 0x20, RZ ;  /* 0x000000200a027810 */ /* 0x010fe20007f1e0ff */
        /* <DEDUP_REMOVED lines=13> */
[----:B-1----:R3:W-:Y:S04]  /*c6d0*/  @!P1 STG.E.128 [R2.64+0x80], R28 ;  /* 0x0000801c02009986 */ /* 0x0027e8000c101d10 */
[----:B------:R3:W-:Y:S02]  /*c6e0*/  @!P0 STG.E.128 [R2.64+0x100], R12 ;  /* 0x0001000c02008986 */ /* 0x0007e4000c101d10 */
.L_x_709:
[----:B------:R-:W-:Y:S05]  /*c6f0*/  BSYNC B0 ;  /* 0x0000000000007941 */ /* 0x000fea0003800000 */
.L_x_708:
        /* <DEDUP_REMOVED lines=10> */
[----:B---34-:R-:W-:Y:S01]  /*c7a0*/  IMAD R3, R10, c[0x0][0x1e8], RZ ;  /* 0x00007a000a037a24 */ /* 0x018fe200078e02ff */
[----:B------:R-:W-:-:S03]  /*c7b0*/  LEA R2, P2, R4, c[0x0][0x1d0], 0x1 ;  /* 0x0000740004027a11 */ /* 0x000fc600078408ff */
[----:B------:R-:W-:-:S04]  /*c7c0*/  IMAD R3, R0, c[0x0][0x1ec], R3 ;  /* 0x00007b0000037a24 */ /* 0x000fc800078e0203 */
[----:B------:R-:W-:-:S05]  /*c7d0*/  IMAD.IADD R3, R5, 0x1, R3 ;  /* 0x0000000105037824 */ /* 0x000fca00078e0203 */
[----:B------:R-:W-:-:S05]  /*c7e0*/  LEA.HI.X R3, R4, c[0x0][0x1d4], R3, 0x1, P2 ;  /* 0x0000750004037a11 */ /* 0x000fca00010f0c03 */
[----:B-1----:R1:W-:Y:S01]  /*c7f0*/  @!P0 STG.E.128 [R2.64+0x80], R24 ;  /* 0x0000801802008986 */ /* 0x0023e2000c101d10 */
[----:B------:R-:W-:-:S03]  /*c800*/  ISETP.GE.AND P0, PT, R201, c[0x0][0x220], PT ;  /* 0x00008800c9007a0c */ /* 0x000fc60003f06270 */
[----:B------:R1:W-:Y:S10]  /*c810*/  @!P1 STG.E.128 [R2.64], R40 ;  /* 0x0000002802009986 */ /* 0x0003f4000c101d10 */
[----:B------:R-:W-:Y:S05]  /*c820*/  @P0 EXIT ;  /* 0x000000000000094d */ /* 0x000fea0003800000 */
[----:B------:R-:W-:Y:S01]  /*c830*/  STG.E.128 [R2.64+0x100], R56 ;  /* 0x0001003802007986 */ /* 0x000fe2000c101d10 */
[----:B------:R-:W-:Y:S05]  /*c840*/  EXIT ;  /* 0x000000000000794d */ /* 0x000fea0003800000 */
.L_x_668:
[----:B------:R-:W1:Y:S01]  /*c850*/  S2R R0, SR_TID.X ;  /* 0x0000000000007919 */ /* 0x000e620000002100 */
[----:B------:R-:W-:Y:S01]  /*c860*/  UISETP.NE.AND UP4, UPT, UR9, -0x1, UPT ;  /* 0xffffffff0900788c */ /* 0x000fe2000bf85270 */
[----:B------:R-:W-:Y:S01]  /*c870*/  IMAD.U32 R17, RZ, RZ, UR10 ;  /* 0x0000000aff117e24 */ /* 0x000fe2000f8e00ff */
[----:B------:R-:W-:Y:S01]  /*c880*/  ULDC.U8 UR20, c[0x0][0x329] ;  /* 0x0000ca4000147ab9 */ /* 0x000fe20000000000 */
[----:B------:R-:W2:Y:S01]  /*c890*/  S2R R10, SR_CTAID.Z ;  /* 0x00000000000a7919 */ /* 0x000ea20000002700 */
[----:B------:R-:W-:Y:S01]  /*c8a0*/  UISETP.NE.AND UP3, UPT, UR20, URZ, UPT ;  /* 0x0000003f1400728c */ /* 0x000fe2000bf65270 */
[----:B------:R-:W-:Y:S01]  /*c8b0*/  BSSY B0, `(.L_x_710) ;  /* 0x0000049000007945 */ /* 0x000fe20003800000 */
[----:B------:R-:W-:-:S02]  /*c8c0*/  ULDC.64 UR6, c[0x0][0x1e8] ;  /* 0x00007a0000067ab9 */ /* 0x000fc40000000a00 */
[----:B------:R-:W-:Y:S02]  /*c8d0*/  ULDC.U8 UR21, c[0x0][0x328] ;  /* 0x0000ca0000157ab9 */ /* 0x000fe40000000000 */
[----:B------:R-:W-:Y:S02]  /*c8e0*/  UISETP.NE.AND UP2, UPT, UR21, URZ, UPT ;  /* 0x0000003f1500728c */ /* 0x000fe4000bf45270 */
[----:B------:R-:W-:Y:S02]  /*c8f0*/  @UP4 UIMAD.WIDE.U32 UR18, UR9, UR6, URZ ;  /* 0x00000006091242a5 */ /* 0x000fe4000f8e003f */
[----:B------:R-:W-:Y:S02]  /*c900*/  @!UP4 USHF.R.S32.HI UR22, URZ, 0x1f, UR15 ;  /* 0x0000001f3f16c899 */ /* 0x000fe4000801140f */
[----:B------:R-:W-:Y:S02]  /*c910*/  ULDC.64 UR4, c[0x0][0x1e0] ;  /* 0x0000780000047ab9 */ /* 0x000fe40000000a00 */
[----:B------:R-:W-:-:S02]  /*c920*/  @!UP4 UIMAD UR22, UR22, UR4, URZ ;  /* 0x000000041616c2a4 */ /* 0x000fc4000f8e023f */
[----:B------:R-:W-:Y:S02]  /*c930*/  @UP4 UIMAD UR7, UR9, UR7, UR19 ;  /* 0x00000007090742a4 */ /* 0x000fe4000f8e0213 */
[----:B------:R-:W-:Y:S01]  /*c940*/  USHF.R.S32.HI UR19, URZ, 0x1f, UR14 ;  /* 0x0000001f3f137899 */ /* 0x000fe2000801140e */
[----:B-1----:R-:W-:Y:S01]  /*c950*/  LEA.HI R14, R7, R0, RZ, 0x3 ;  /* 0x00000000070e7211 */ /* 0x002fe200078f18ff */
[----:B------:R-:W-:Y:S02]  /*c960*/  @UP4 UMOV UR23, UR18 ;  /* 0x0000001200174c82 */ /* 0x000fe40008000000 */
[----:B------:R-:W-:Y:S01]  /*c970*/  UISETP.EQ.AND UP2, UPT, UR20, URZ, UP2 ;  /* 0x0000003f1400728c */ /* 0x000fe20009742270 */
[----:B------:R-:W-:Y:S01]  /*c980*/  LOP3.LUT R7, R14, 0xfffffff8, RZ, 0xc0, !PT ;  /* 0xfffffff80e077812 */ /* 0x000fe200078ec0ff */
[----:B------:R-:W-:Y:S01]  /*c990*/  @!UP3 UISETP.NE.AND UP1, UPT, UR21, URZ, UPT ;  /* 0x0000003f1500b28c */ /* 0x000fe2000bf25270 */
[----:B------:R-:W-:Y:S01]  /*c9a0*/  SHF.R.S32.HI R14, RZ, 0x3, R14 ;  /* 0x00000003ff0e7819 */ /* 0x000fe2000001140e */
[----:B------:R-:W-:-:S02]  /*c9b0*/  ULDC UR12, c[0x0][0x214] ;  /* 0x00008500000c7ab9 */ /* 0x000fc40000000800 */
[----:B------:R-:W-:Y:S01]  /*c9c0*/  @UP3 ULDC UR18, c[0x0][0x210] ;  /* 0x0000840000123ab9 */ /* 0x000fe20000000800 */
[----:B------:R-:W-:Y:S01]  /*c9d0*/  IMAD.IADD R7, R0, 0x1, -R7 ;  /* 0x0000000100077824 */ /* 0x000fe200078e0a07 */
[----:B------:R-:W-:Y:S01]  /*c9e0*/  @!UP4 UIMAD.WIDE.U32 UR24, UR15, UR4, URZ ;  /* 0x000000040f18c2a5 */ /* 0x000fe2000f8e003f */
[--C-:B------:R-:W-:Y:S01]  /*c9f0*/  SHF.R.S32.HI R15, RZ, 0x1f, R14.reuse ;  /* 0x0000001fff0f7819 */ /* 0x100fe2000001140e */
[----:B------:R-:W-:Y:S01]  /*ca00*/  ULDC UR8, c[0x0][0x234] ;  /* 0x00008d0000087ab9 */ /* 0x000fe20000000800 */
[----:B------:R-:W-:Y:S01]  /*ca10*/  IMAD.SHL.U32 R6, R7, 0x8, RZ ;  /* 0x0000000807067824 */ /* 0x000fe200078e00ff */
[----:B------:R-:W-:Y:S02]  /*ca20*/  @!UP4 UIMAD UR22, UR15, UR5, UR22 ;  /* 0x000000050f16c2a4 */ /* 0x000fe4000f8e0216 */
[----:B------:R-:W-:Y:S01]  /*ca30*/  @UP3 UIMAD UR18, UR18, UR12, URZ ;  /* 0x0000000c121232a4 */ /* 0x000fe2000f8e023f */
[----:B------:R-:W-:Y:S01]  /*ca40*/  IMAD.WIDE R16, R17, 0x40, R14 ;  /* 0x0000004011107825 */ /* 0x000fe200078e020e */
[----:B------:R-:W-:Y:S01]  /*ca50*/  ULDC.64 UR4, c[0x0][0x1f0] ;  /* 0x00007c0000047ab9 */ /* 0x000fe20000000a00 */
[C---:B------:R-:W-:Y:S01]  /*ca60*/  IADD3 R5, R6.reuse, 0x40, RZ ;  /* 0x0000004006057810 */ /* 0x040fe20007ffe0ff */
[----:B------:R-:W-:Y:S01]  /*ca70*/  UISETP.NE.OR UP0, UPT, UR9, -0x1, !UP2 ;  /* 0xffffffff0900788c */ /* 0x000fe2000d705670 */
[----:B------:R-:W-:Y:S01]  /*ca80*/  IADD3 R4, R6, 0x80, RZ ;  /* 0x0000008006047810 */ /* 0x000fe20007ffe0ff */
[----:B------:R-:W-:-:S02]  /*ca90*/  @!UP3 USEL UR18, UR12, UR8, !UP1 ;  /* 0x000000080c12b287 */ /* 0x000fc4000c800000 */
[----:B------:R-:W-:Y:S02]  /*caa0*/  ULDC UR6, c[0x0][0x1c0] ;  /* 0x0000700000067ab9 */ /* 0x000fe40000000800 */
[----:B------:R-:W-:Y:S02]  /*cab0*/  UIMAD UR4, UR19, UR4, URZ ;  /* 0x00000004130472a4 */ /* 0x000fe4000f8e023f */
[----:B------:R-:W-:Y:S02]  /*cac0*/  @!UP4 UMOV UR23, UR24 ;  /* 0x000000180017cc82 */ /* 0x000fe40008000000 */
[----:B------:R-:W-:Y:S01]  /*cad0*/  @UP3 UMOV UR19, 0x1 ;  /* 0x0000000100133882 */ /* 0x000fe20000000000 */
[----:B------:R-:W-:Y:S01]  /*cae0*/  IADD3 R2, P0, R6, UR23, RZ ;  /* 0x0000001706027c10 */ /* 0x000fe2000ff1e0ff */
[----:B------:R-:W-:Y:S02]  /*caf0*/  @!UP3 UIMAD UR19, UR18, UR6, URZ ;  /* 0x000000061213b2a4 */ /* 0x000fe4000f8e023f */
[----:B------:R-:W-:-:S02]  /*cb00*/  @!UP4 UIADD3 UR7, UR25, UR22, URZ ;  /* 0x000000161907c290 */ /* 0x000fc4000fffe03f */
[----:B------:R-:W-:Y:S02]  /*cb10*/  UIADD3 UR13, -UR11, UR13, URZ ;  /* 0x0000000d0b0d7290 */ /* 0x000fe4000fffe13f */
[----:B------:R-:W-:Y:S02]  /*cb20*/  UIMAD UR19, UR15, UR19, URZ ;  /* 0x000000130f1372a4 */ /* 0x000fe4000f8e023f */
[----:B------:R-:W-:Y:S01]  /*cb30*/  @!UP0 UIMAD UR9, UR15, UR12, URZ ;  /* 0x0000000c0f0982a4 */ /* 0x000fe2000f8e023f */
[----:B------:R-:W-:Y:S01]  /*cb40*/  LEA.HI.X.SX32 R3, R6, UR7, 0x1, P0 ;  /* 0x0000000706037c11 */ /* 0x000fe200080f0eff */
[----:B------:R-:W-:Y:S01]  /*cb50*/  @UP3 ULDC UR26, c[0x0][0x210] ;  /* 0x00008400001a3ab9 */ /* 0x000fe20000000800 */
[----:B------:R-:W-:Y:S01]  /*cb60*/  ISETP.GE.AND P0, PT, R14, UR13, PT ;  /* 0x0000000d0e007c0c */ /* 0x000fe2000bf06270 */
[----:B------:R-:W-:Y:S02]  /*cb70*/  USEL UR19, UR19, URZ, !UP2 ;  /* 0x0000003f13137287 */ /* 0x000fe4000d000000 */
[----:B------:R-:W-:Y:S01]  /*cb80*/  @!UP3 UMOV UR26, 0x1 ;  /* 0x00000001001ab882 */ /* 0x000fe20000000000 */
[----:B--2---:R-:W-:Y:S01]  /*cb90*/  IMAD.WIDE.U32 R10, R10, c[0x0][0x1f0], R2 ;  /* 0x00007c000a0a7a25 */ /* 0x004fe200078e0002 */
[----:B------:R-:W-:-:S02]  /*cba0*/  UIMAD UR11, UR11, UR26, URZ ;  /* 0x0000001a0b0b72a4 */ /* 0x000fc4000f8e023f */
[----:B------:R-:W-:Y:S02]  /*cbb0*/  UIMAD UR18, UR14, UR18, UR19 ;  /* 0x000000120e1272a4 */ /* 0x000fe4000f8e0213 */
        /* <DEDUP_REMOVED lines=24> */
.L_x_711:
[----:B------:R-:W-:Y:S05]  /*cd40*/  BSYNC B0 ;  /* 0x0000000000007941 */ /* 0x000fea0003800000 */
.L_x_710:
        /* <DEDUP_REMOVED lines=20> */
.L_x_713:
[----:B------:R-:W-:Y:S05]  /*ce90*/  BSYNC B0 ;  /* 0x0000000000007941 */ /* 0x000fea0003800000 */
.L_x_712:
        /* <DEDUP_REMOVED lines=20> */
.L_x_715:
[----:B------:R-:W-:Y:S05]  /*cfe0*/  BSYNC B0 ;  /* 0x0000000000007941 */ /* 0x000fea0003800000 */
.L_x_714:
[----:B------:R-:W-:Y:S01]  /*cff0*/  IADD3 R0, R14, 0x30, RZ ;  /* 0x000000300e007810 */ /* 0x000fe20007ffe0ff */
[----:B------:R-:W-:Y:S03]  /*d000*/  BSSY B0, `(.L_x_716) ;  /* 0x0000012000007945 */ /* 0x000fe60003800000 */
[----:B------:R-:W-:-:S13]  /*d010*/  ISETP.GE.AND P0, PT, R0, UR13, PT ;  /* 0x0000000d00007c0c */ /* 0x000fda000bf06270 */
        /* <DEDUP_REMOVED lines=16> */
.L_x_717:
[----:B------:R-:W-:Y:S05]  /*d120*/  BSYNC B0 ;  /* 0x0000000000007941 */ /* 0x000fea0003800000 */
.L_x_716:
[----:B------:R-:W-:-:S04]  /*d130*/  ISETP.NE.AND P6, PT, R7, RZ, PT ;  /* 0x000000ff0700720c */ /* 0x000fc80003fc5270 */
[----:B------:R-:W-:Y:S02]  /*d140*/  ISETP.GE.OR P5, PT, R14, UR13, P6 ;  /* 0x0000000d0e007c0c */ /* 0x000fe4000b7a6670 */
[----:B------:R-:W-:Y:S02]  /*d150*/  ISETP.GE.OR P4, PT, R3, UR13, P6 ;  /* 0x0000000d03007c0c */ /* 0x000fe4000b786670 */
[----:B------:R-:W-:Y:S02]  /*d160*/  ISETP.GE.OR P3, PT, R2, UR13, P6 ;  /* 0x0000000d02007c0c */ /* 0x000fe4000b766670 */
[----:B------:R-:W-:-:S07]  /*d170*/  ISETP.GE.OR P6, PT, R0, UR13, P6 ;  /* 0x0000000d00007c0c */ /* 0x000fce000b7c6670 */
[----:B------:R-:W-:Y:S02]  /*d180*/  @!P5 IMAD R7, R14, UR26, RZ ;  /* 0x0000001a0e07dc24 */ /* 0x000fe4000f8e02ff */
[----:B-1----:R-:W-:Y:S02]  /*d190*/  @!P4 IMAD R8, R3, UR26, RZ ;  /* 0x0000001a0308cc24 */ /* 0x002fe4000f8e02ff */
        /* <DEDUP_REMOVED lines=21> */
[----:B-1----:R-:W-:-:S03]  /*d2f0*/  IMAD.MOV.U32 R5, RZ, RZ, 0x7f800000 ;  /* 0x7f800000ff057424 */ /* 0x002fc600078e00ff */
[----:B------:R-:W-:-:S04]  /*d300*/  IADD3 R3, P0, R0, UR11, RZ ;  /* 0x0000000b00037c10 */ /* 0x000fc8000ff1e0ff */
[----:B------:R-:W-:Y:S02]  /*d310*/  LEA.HI.X.SX32 R0, R0, UR6, 0x1, P0 ;  /* 0x0000000600007c11 */ /* 0x000fe400080f0eff */
[----:B------:R-:W-:-:S04]  /*d320*/  LEA R2, P0, R3, c[0x0][0x200], 0x2 ;  /* 0x0000800003027a11 */ /* 0x000fc800078010ff */
[----:B------:R-:W-:-:S05]  /*d330*/  LEA.HI.X R3, R3, c[0x0][0x204], R0, 0x2, P0 ;  /* 0x0000810003037a11 */ /* 0x000fca00000f1400 */
[----:B------:R-:W-:Y:S01]  /*d340*/  STG.E [R2.64], R5 ;  /* 0x0000000502007986 */ /* 0x000fe2000c101910 */
[----:B------:R-:W-:Y:S05]  /*d350*/  EXIT ;  /* 0x000000000000794d */ /* 0x000fea0003800000 */
.L_x_718:
        /* <DEDUP_REMOVED lines=10> */
.L_x_1290:


//--------------------- .text._ZN5flash16flash_fwd_kernelI23Flash_fwd_kernel_traitsILi192ELi64ELi64ELi4ELb0ELb0EN7cutlass6half_tE19Flash_kernel_traitsILi192ELi64ELi64ELi4ES3_EELb1ELb0ELb0ELb0ELb0ELb0ELb0ELb1EEEvNS_16Flash_fwd_paramsE --------------------------
	.section	.text._ZN5flash16flash_fwd_kernelI23Flash_fwd_kernel_traitsILi192ELi64ELi64ELi4ELb0ELb0EN7cutlass6half_tE19Flash_kernel_traitsILi192ELi64ELi64ELi4ES3_EELb1ELb0ELb0ELb0ELb0ELb0ELb0ELb1EEEvNS_16Flash_fwd_paramsE,"ax",@progbits
	.sectioninfo	@"SHI_REGISTERS=255"
	.align	128
        .global         _ZN5flash16flash_fwd_kernelI23Flash_fwd_kernel_traitsILi192ELi64ELi64ELi4ELb0ELb0EN7cutlass6half_tE19Flash_kernel_traitsILi192ELi64ELi64ELi4ES3_EELb1ELb0ELb0ELb0ELb0ELb0ELb0ELb1EEEvNS_16Flash_fwd_paramsE
        .type           _ZN5flash16flash_fwd_kernelI23Flash_fwd_kernel_traitsILi192ELi64ELi64ELi4ELb0ELb0EN7cutlass6half_tE19Flash_kernel_traitsILi192ELi64ELi64ELi4ES3_EELb1ELb0ELb0ELb0ELb0ELb0ELb0ELb1EEEvNS_16Flash_fwd_paramsE,@function
        .size           _ZN5flash16flash_fwd_kernelI23Flash_fwd_kernel_traitsILi192ELi64ELi64ELi4ELb0ELb0EN7cutlass6half_tE19Flash_kernel_traitsILi192ELi64ELi64ELi4ES3_EELb1ELb0ELb0ELb0ELb0ELb0ELb0ELb1EEEvNS_16Flash_fwd_paramsE,(.L_x_1291 - _ZN5flash16flash_fwd_kernelI23Flash_fwd_kernel_traitsILi192ELi64ELi64ELi4ELb0ELb0EN7cutlass6half_tE19Flash_kernel_traitsILi192ELi64ELi64ELi4ES3_EELb1ELb0ELb0ELb0ELb0ELb0ELb0ELb1EEEvNS_16Flash_fwd_paramsE)
        .other          _ZN5flash16flash_fwd_kernelI23Flash_fwd_kernel_traitsILi192ELi64ELi64ELi4ELb0ELb0EN7cutlass6half_tE19Flash_kernel_traitsILi192ELi64ELi64ELi4ES3_EELb1ELb0ELb0ELb0ELb0ELb0ELb0ELb1EEEvNS_16Flash_fwd_paramsE,@"STO_CUDA_ENTRY STV_DEFAULT"
_ZN5flash16flash_fwd_kernelI23Flash_fwd_kernel_traitsILi192ELi64ELi64ELi4ELb0ELb0EN7cutlass6half_tE19Flash_kernel_traitsILi192ELi64ELi64ELi4ES3_EELb1ELb0ELb0ELb0ELb0ELb0ELb0ELb1EEEvNS_16Flash_fwd_paramsE:
.text._ZN5flash16flash_fwd_kernelI23Flash_fwd_kernel_traitsILi192ELi64ELi64ELi4ELb0ELb0EN7cutlass6half_tE19Flash_kernel_traitsILi192ELi64ELi64ELi4ES3_EELb1ELb0ELb0ELb0ELb0ELb0ELb0ELb1EEEvNS_16Flash_fwd_paramsE:
[----:B------:R-:W-:Y:S02]  /*0000*/  MOV R1, c[0x0][0x28] ;  /* 0x00000a0000017a02 */ /* 0x000fe40000000f00 */
[----:B------:R-:W-:Y:S01]  /*0010*/  ULDC.U8 UR4, c[0x0][0x304] ;  /* 0x0000c10000047ab9 */ /* 0x000fe20000000000 */
[----:B------:R-:W-:Y:S01]  /*0020*/  IMAD.MOV.U32 R8, RZ, RZ, c[0x0][0x2f8] ;  /* 0x0000be00ff087624 */ /* 0x000fe200078e00ff */
[----:B------:R-:W-:Y:S01]  /*0030*/  ISETP.NE.AND P1, PT, RZ, UR4, PT ;  /* 0x00000004ff007c0c */ /* 0x000fe2000bf25270 */
[----:B------:R-:W-:Y:S01]  /*0040*/  IMAD.MOV.U32 R9, RZ, RZ, c[0x0][0x2fc] ;  /* 0x0000bf00ff097624 */ /* 0x000fe200078e00ff */
[----:B------:R-:W-:Y:S01]  /*0050*/  ULDC.64 UR6, c[0x0][0x118] ;  /* 0x0000460000067ab9 */ /* 0x000fe20000000a00 */
[----:B------:R-:W-:-:S10]  /*0060*/  IADD3 R1, R1, -0x98, RZ ;  /* 0xffffff6801017810 */ /* 0x000fd40007ffe0ff */
[----:B------:R-:W-:Y:S02]  /*0070*/  @P1 IMAD.MOV.U32 R2, RZ, RZ, R8 ;  /* 0x000000ffff021224 */ /* 0x000fe400078e0008 */
[----:B------:R-:W-:-:S06]  /*0080*/  @P1 IMAD.MOV.U32 R3, RZ, RZ, R9 ;  /* 0x000000ffff031224 */ /* 0x000fcc00078e0009 */
[----:B------:R-:W2:Y:S01]  /*0090*/  @P1 LDG.E.64 R2, [R2.64] ;  /* 0x0000000602021981 */ /* 0x000ea2000c1e1b00 */
[----:B------:R-:W-:Y:S01]  /*00a0*/  IMAD.MOV.U32 R200, RZ, RZ, c[0x0][0x2f0] ;  /* 0x0000bc00ffc87624 */ /* 0x000fe200078e00ff */
[----:B------:R-:W-:-:S06]  /*00b0*/  MOV R201, c[0x0][0x2f4] ;  /* 0x0000bd0000c97a02 */ /* 0x000fcc0000000f00 */
[----:B------:R-:W3:Y:S01]  /*00c0*/  @P1 LDG.E.64 R200, [R200.64] ;  /* 0x00000006c8c81981 */ /* 0x000ee2000c1e1b00 */
[----:B------:R-:W1:Y:S01]  /*00d0*/  LDC.U8 R4, c[0x0][0x312] ;  /* 0x0000c480ff047b82 */ /* 0x000e620000000000 */
[----:B------:R-:W-:Y:S01]  /*00e0*/  ISETP.NE.U32.AND P2, PT, RZ, c[0x0][0x240], PT ;  /* 0x00009000ff007a0c */ /* 0x000fe20003f45070 */
[----:B------:R-:W-:Y:S01]  /*00f0*/  IMAD.MOV.U32 R26, RZ, RZ, 0x4 ;  /* 0x00000004ff1a7424 */ /* 0x000fe200078e00ff */
[----:B------:R-:W4:Y:S01]  /*0100*/  S2R R116, SR_CTAID.X ;  /* 0x0000000000747919 */ /* 0x000f220000002500 */
[----:B------:R-:W-:Y:S02]  /*0110*/  MOV R13, 0xffffffff ;  /* 0xffffffff000d7802 */ /* 0x000fe40000000f00 */
[----:B------:R-:W-:Y:S01]  /*0120*/  ISETP.NE.AND.EX P2, PT, RZ, c[0x0][0x244], PT, P2 ;  /* 0x00009100ff007a0c */ /* 0x000fe20003f45320 */
[----:B------:R-:W4:Y:S04]  /*0130*/  S2R R19, SR_CTAID.Y ;  /* 0x0000000000137919 */ /* 0x000f280000002600 */
[----:B------:R-:W4:Y:S04]  /*0140*/  S2R R25, SR_CTAID.Z ;  /* 0x0000000000197919 */ /* 0x000f280000002700 */
[----:B------:R-:W4:Y:S01]  /*0150*/  S2R R38, SR_TID.X ;  /* 0x0000000000267919 */ /* 0x000f220000002100 */
[----:B-1----:R-:W-:Y:S01]  /*0160*/  ISETP.NE.AND P3, PT, R4, RZ, PT ;  /* 0x000000ff0400720c */ /* 0x002fe20003f65270 */
[----:B----4-:R-:W-:Y:S01]  /*0170*/  IMAD.WIDE R4, R19, R26, c[0x0][0x240] ;  /* 0x0000900013047625 */ /* 0x010fe200078e021a */
[----:B------:R-:W-:-:S04]  /*0180*/  LOP3.LUT R0, R25, R116, R19, 0xfe, !PT ;  /* 0x0000007419007212 */ /* 0x000fc800078efe13 */
[----:B------:R-:W-:-:S13]  /*0190*/  LOP3.LUT P4, RZ, R0, R38, RZ, 0xfc, !PT ;  /* 0x0000002600ff7212 */ /* 0x000fda000788fcff */
[----:B------:R-:W-:Y:S02]  /*01a0*/  @!P4 IMAD.MOV.U32 R6, RZ, RZ, c[0x0][0x308] ;  /* 0x0000c200ff06c624 */ /* 0x000fe400078e00ff */
[----:B------:R-:W-:Y:S01]  /*01b0*/  @!P4 IMAD.MOV.U32 R7, RZ, RZ, c[0x0][0x30c] ;  /* 0x0000c300ff07c624 */ /* 0x000fe200078e00ff */
[----:B------:R-:W-:Y:S02]  /*01c0*/  MOV R10, 0xffffffff ;  /* 0xffffffff000a7802 */ /* 0x000fe40000000f00 */
[----:B--2---:R-:W-:-:S05]  /*01d0*/  @P1 IADD3 R8, P0, R2, c[0x0][0x300], RZ ;  /* 0x0000c00002081a10 */ /* 0x004fca0007f1e0ff */
[----:B------:R-:W-:Y:S01]  /*01e0*/  @P1 IMAD.X R9, RZ, RZ, R3, P0 ;  /* 0x000000ffff091224 */ /* 0x000fe200000e0603 */
[----:B------:R-:W-:Y:S01]  /*01f0*/  ISETP.EQ.U32.AND P1, PT, RZ, c[0x0][0x248], PT ;  /* 0x00009200ff007a0c */ /* 0x000fe20003f22070 */
[----:B------:R-:W-:Y:S01]  /*0200*/  @!P4 IMAD.MOV.U32 R2, RZ, RZ, R8 ;  /* 0x000000ffff02c224 */ /* 0x000fe200078e0008 */
[----:B---3--:R-:W-:Y:S01]  /*0210*/  @!P4 STG.E.64 [R6.64], R200 ;  /* 0x000000c80600c986 */ /* 0x008fe2000c101b06 */
[----:B------:R-:W-:Y:S01]  /*0220*/  @!P4 IMAD.MOV.U32 R3, RZ, RZ, R9 ;  /* 0x000000ffff03c224 */ /* 0x000fe200078e0009 */
[----:B------:R-:W-:Y:S02]  /*0230*/  ISETP.EQ.OR.EX P1, PT, RZ, c[0x0][0x24c], !P3, P1 ;  /* 0x00009300ff007a0c */ /* 0x000fe40005f22710 */
[----:B------:R-:W-:Y:S02]  /*0240*/  ISETP.NE.U32.AND P0, PT, RZ, c[0x0][0x250], PT ;  /* 0x00009400ff007a0c */ /* 0x000fe40003f05070 */
[----:B------:R1:W-:Y:S02]  /*0250*/  @!P4 STG.E.64 [R6.64+0x8], R2 ;  /* 0x000008020600c986 */ /* 0x0003e4000c101b06 */
[----:B------:R-:W-:-:S02]  /*0260*/  ISETP.NE.AND.EX P0, PT, RZ, c[0x0][0x254], PT, P0 ;  /* 0x00009500ff007a0c */ /* 0x000fc40003f05300 */
[----:B------:R2:W3:Y:S04]  /*0270*/  @P2 LDG.E R13, [R4.64] ;  /* 0x00000006040d2981 */ /* 0x0004e8000c1e1900 */
[----:B------:R2:W4:Y:S01]  /*0280*/  @P2 LDG.E R0, [R4.64+0x4] ;  /* 0x0000040604002981 */ /* 0x000522000c1e1900 */
[----:B------:R-:W2:Y:S01]  /*0290*/  LDC.U8 R119, c[0x0][0x2d8] ;  /* 0x0000b600ff777b82 */ /* 0x000ea20000000000 */
[----:B-1----:R-:W-:-:S05]  /*02a0*/  IMAD.MOV.U32 R6, RZ, RZ, RZ ;  /* 0x000000ffff067224 */ /* 0x002fca00078e00ff */
[----:B------:R-:W-:-:S04]  /*02b0*/  @P0 IMAD.WIDE R2, R19, R26, c[0x0][0x250] ;  /* 0x0000940013020625 */ /* 0x000fc800078e021a */
[----:B--2---:R-:W-:Y:S01]  /*02c0*/  IMAD.WIDE R4, R19, R26, c[0x0][0x248] ;  /* 0x0000920013047625 */ /* 0x004fe200078e021a */
[----:B------:R1:W5:Y:S04]  /*02d0*/  @P0 LDG.E R6, [R2.64] ;  /* 0x0000000602060981 */ /* 0x000368000c1e1900 */
[----:B------:R1:W5:Y:S01]  /*02e0*/  @!P1 LDG.E R10, [R4.64] ;  /* 0x00000006040a9981 */ /* 0x000362000c1e1900 */
[----:B------:R-:W-:Y:S02]  /*02f0*/  ISETP.NE.U32.AND P0, PT, RZ, c[0x0][0x248], PT ;  /* 0x00009200ff007a0c */ /* 0x000fe40003f05070 */
[----:B------:R-:W-:Y:S02]  /*0300*/  SHF.R.S32.HI R17, RZ, 0x1f, R38 ;  /* 0x0000001fff117819 */ /* 0x000fe40000011426 */
[----:B------:R-:W-:-:S02]  /*0310*/  ISETP.NE.AND.EX P0, PT, RZ, c[0x0][0x24c], PT, P0 ;  /* 0x00009300ff007a0c */ /* 0x000fc40003f05300 */
[----:B------:R-:W-:Y:S01]  /*0320*/  LEA.HI R16, R17, R38, RZ, 0x5 ;  /* 0x0000002611107211 */ /* 0x000fe200078f28ff */
[----:B---3--:R1:W-:Y:S01]  /*0330*/  STL [R1+0x60], R13 ;  /* 0x0000600d01007387 */ /* 0x0083e20000100800 */
[----:B----4-:R-:W-:Y:S02]  /*0340*/  @P2 IMAD.IADD R33, R0, 0x1, -R13 ;  /* 0x0000000100212824 */ /* 0x010fe400078e0a0d */
[----:B------:R-:W-:-:S05]  /*0350*/  @!P2 IMAD.MOV.U32 R33, RZ, RZ, c[0x0][0x214] ;  /* 0x00008500ff21a624 */ /* 0x000fca00078e00ff */
[----:B------:R1:W-:Y:S02]  /*0360*/  STL [R1+0x7c], R33 ;  /* 0x00007c2101007387 */ /* 0x0003e40000100800 */
[----:B------:R-:W-:Y:S05]  /*0370*/  @!P0 BRA `(.L_x_719) ;  /* 0x0000004000008947 */ /* 0x000fea0003800000 */
[----:B------:R-:W2:Y:S02]  /*0380*/  @P3 LDG.E R0, [R4.64+0x4] ;  /* 0x0000040604003981 */ /* 0x000ea4000c1e1900 */
[----:B--2--5:R-:W-:-:S06]  /*0390*/  @P3 IADD3 R0, R0, -R10, RZ ;  /* 0x8000000a00003210 */ /* 0x024fcc0007ffe0ff */
[----:B------:R2:W5:Y:S01]  /*03a0*/  @!P3 LDG.E R0, [R4.64] ;  /* 0x000000060400b981 */ /* 0x000562000c1e1900 */
[----:B------:R-:W-:Y:S05]  /*03b0*/  BRA `(.L_x_720) ;  /* 0x0000001000007947 */ /* 0x000fea0003800000 */
.L_x_719:
[----:B------:R-:W-:Y:S02]  /*03c0*/  MOV R0, c[0x0][0x218] ;  /* 0x0000860000007a02 */ /* 0x000fe40000000f00 */
.L_x_720:
[----:B------:R-:W-:-:S04]  /*03d0*/  ISETP.NE.U32.AND P2, PT, RZ, c[0x0][0x258], PT ;  /* 0x00009600ff007a0c */ /* 0x000fc80003f45070 */
[----:B------:R-:W-:-:S13]  /*03e0*/  ISETP.NE.AND.EX P2, PT, RZ, c[0x0][0x25c], PT, P2 ;  /* 0x00009700ff007a0c */ /* 0x000fda0003f45320 */
[----:B-1----:R-:W-:-:S06]  /*03f0*/  @P2 IMAD.WIDE R2, R19, R26, c[0x0][0x258] ;  /* 0x0000960013022625 */ /* 0x002fcc00078e021a */
[----:B------:R-:W3:Y:S01]  /*0400*/  @P2 LDG.E R3, [R2.64] ;  /* 0x0000000602032981 */ /* 0x000ee2000c1e1900 */
[----:B------:R-:W-:Y:S01]  /*0410*/  IMAD.SHL.U32 R27, R116, 0x40, RZ ;  /* 0x00000040741b7824 */ /* 0x000fe200078e00ff */
[----:B------:R-:W-:-:S04]  /*0420*/  @!P2 ISETP.NE.U32.AND P1, PT, RZ, c[0x0][0x268], PT ;  /* 0x00009a00ff00aa0c */ /* 0x000fc80003f25070 */
[----:B------:R-:W-:Y:S02]  /*0430*/  ISETP.GT.AND P0, PT, R33, R27, PT ;  /* 0x0000001b2100720c */ /* 0x000fe40003f04270 */
[----:B------:R-:W-:-:S04]  /*0440*/  @!P2 ISETP.NE.AND.EX P1, PT, RZ, c[0x0][0x26c], PT, P1 ;  /* 0x00009b00ff00aa0c */ /* 0x000fc80003f25310 */
[----:B------:R-:W-:Y:S01]  /*0450*/  @!P2 SEL R2, RZ, c[0x0][0x21c], !P1 ;  /* 0x00008700ff02aa07 */ /* 0x000fe20004800000 */
[----:B---3-5:R-:W-:-:S03]  /*0460*/  @P2 IMAD.IADD R36, R3, 0x1, -R6 ;  /* 0x0000000103242824 */ /* 0x028fc600078e0a06 */
[----:B------:R-:W-:-:S03]  /*0470*/  @!P2 IADD3 R36, R2, R0, -R6 ;  /* 0x000000000224a210 */ /* 0x000fc60007ffe806 */
[----:B------:R-:W-:Y:S05]  /*0480*/  @!P0 EXIT ;  /* 0x000000000000894d */ /* 0x000fea0003800000 */
[C---:B------:R-:W-:Y:S02]  /*0490*/  ISETP.GE.AND P0, PT, R36.reuse, 0x1, PT ;  /* 0x000000012400780c */ /* 0x040fe40003f06270 */
[----:B------:R-:W-:-:S04]  /*04a0*/  IADD3 R0, R36, 0x3f, RZ ;  /* 0x0000003f24007810 */ /* 0x000fc80007ffe0ff */
[----:B------:R-:W-:-:S04]  /*04b0*/  SHF.R.S32.HI R2, RZ, 0x1f, R0 ;  /* 0x0000001fff027819 */ /* 0x000fc80000011400 */
[----:B------:R-:W-:-:S03]  /*04c0*/  LEA.HI R11, R2, R0, RZ, 0x6 ;  /* 0x00000000020b7211 */ /* 0x000fc600078f30ff */
[----:B------:R-:W-:Y:S05]  /*04d0*/  @!P0 BRA `(.L_x_721) ;  /* 0x0000d98000008947 */ /* 0x000fea0003800000 */
[----:B------:R-:W-:Y:S01]  /*04e0*/  IMAD R12, R19, c[0x0][0x1c0], R25 ;  /* 0x00007000130c7a24 */ /* 0x000fe200078e0219 */
[----:B------:R-:W-:Y:S02]  /*04f0*/  LOP3.LUT R0, R16, 0xffffffe0, RZ, 0xc0, !PT ;  /* 0xffffffe010007812 */ /* 0x000fe400078ec0ff */
[----:B------:R-:W-:Y:S02]  /*0500*/  ISETP.NE.AND P3, PT, R13, -0x1, PT ;  /* 0xffffffff0d00780c */ /* 0x000fe40003f65270 */
[----:B------:R-:W-:Y:S02]  /*0510*/  IADD3 R21, R38, -R0, RZ ;  /* 0x8000000026157210 */ /* 0x000fe40007ffe0ff */
[----:B--2---:R-:W-:Y:S02]  /*0520*/  SHF.L.U32 R4, R12, 0x5, RZ ;  /* 0x000000050c047819 */ /* 0x004fe400000006ff */
[----:B------:R-:W-:Y:S02]  /*0530*/  ISETP.NE.AND P0, PT, R10, -0x1, PT ;  /* 0xffffffff0a00780c */ /* 0x000fe40003f05270 */
[----:B------:R-:W-:-:S02]  /*0540*/  IADD3 R120, P2, P1, R4, R8, R21 ;  /* 0x0000000804787210 */ /* 0x000fc4000795e015 */
[----:B------:R-:W-:Y:S02]  /*0550*/  SHF.R.S32.HI R121, RZ, 0x6, R11 ;  /* 0x00000006ff797819 */ /* 0x000fe4000001140b */
[----:B------:R-:W-:Y:S01]  /*0560*/  SHF.R.S32.HI R4, RZ, 0x1f, R4 ;  /* 0x0000001fff047819 */ /* 0x000fe20000011404 */
[----:B------:R1:W-:Y:S01]  /*0570*/  STL [R1+0x80], R120 ;  /* 0x0000807801007387 */ /* 0x0003e20000100800 */
[C---:B------:R-:W-:Y:S01]  /*0580*/  @P3 IMAD.WIDE.U32 R2, R13.reuse, c[0x0][0x190], RZ ;  /* 0x000064000d023a25 */ /* 0x040fe200078e00ff */
[----:B------:R-:W-:Y:S02]  /*0590*/  @!P3 SHF.R.S32.HI R7, RZ, 0x1f, R19 ;  /* 0x0000001fff07b819 */ /* 0x000fe40000011413 */
[----:B------:R1:W-:Y:S01]  /*05a0*/  STL [R1+0x24], R121 ;  /* 0x0000247901007387 */ /* 0x0003e20000100800 */
[----:B------:R-:W-:Y:S01]  /*05b0*/  @P3 IMAD R18, R13, c[0x0][0x194], R3 ;  /* 0x000065000d123a24 */ /* 0x000fe200078e0203 */
[----:B------:R-:W-:Y:S01]  /*05c0*/  SHF.R.S32.HI R5, RZ, 0x1f, R21 ;  /* 0x0000001fff057819 */ /* 0x000fe20000011415 */
[----:B------:R-:W-:Y:S01]  /*05d0*/  @P0 IMAD.IADD R0, R6, 0x1, R10 ;  /* 0x0000000106000824 */ /* 0x000fe200078e020a */
[----:B------:R-:W-:Y:S01]  /*05e0*/  @P3 MOV R15, R2 ;  /* 0x00000002000f3202 */ /* 0x000fe20000000f00 */
[----:B------:R-:W-:Y:S01]  /*05f0*/  @!P3 IMAD R7, R7, c[0x0][0x178], RZ ;  /* 0x00005e000707ba24 */ /* 0x000fe200078e02ff */
[----:B------:R-:W-:Y:S01]  /*0600*/  IADD3.X R171, R4, R9, R5, P2, P1 ;  /* 0x0000000904ab7210 */ /* 0x000fe200017e2405 */
[----:B------:R-:W-:-:S04]  /*0610*/  @P0 IMAD.WIDE.U32 R2, R0, c[0x0][0x198], RZ ;  /* 0x0000660000020a25 */ /* 0x000fc800078e00ff */
[----:B------:R-:W-:-:S04]  /*0620*/  @!P3 IMAD.WIDE.U32 R4, R19, c[0x0][0x178], RZ ;  /* 0x00005e001304ba25 */ /* 0x000fc800078e00ff */
[----:B------:R-:W-:Y:S01]  /*0630*/  @P0 IMAD R20, R0, c[0x0][0x19c], R3 ;  /* 0x0000670000140a24 */ /* 0x000fe200078e0203 */
[----:B------:R-:W-:Y:S01]  /*0640*/  @!P3 MOV R15, R4 ;  /* 0x00000004000fb202 */ /* 0x000fe20000000f00 */
[----:B------:R-:W-:Y:S02]  /*0650*/  @!P3 IMAD R7, R19, c[0x0][0x17c], R7 ;  /* 0x00005f001307ba24 */ /* 0x000fe400078e0207 */
[----:B------:R-:W-:Y:S02]  /*0660*/  IMAD R0, R12, c[0x0][0x224], R27 ;  /* 0x000089000c007a24 */ /* 0x000fe400078e021b */
[----:B------:R-:W-:Y:S02]  /*0670*/  @P0 IMAD.MOV.U32 R14, RZ, RZ, R2 ;  /* 0x000000ffff0e0224 */ /* 0x000fe400078e0002 */
[----:B------:R-:W-:Y:S02]  /*0680*/  @!P3 IMAD.IADD R18, R5, 0x1, R7 ;  /* 0x000000010512b824 */ /* 0x000fe400078e0207 */
[----:B------:R-:W-:Y:S01]  /*0690*/  IMAD R23, R0, c[0x0][0x228], RZ ;  /* 0x00008a0000177a24 */ /* 0x000fe200078e02ff */
[----:B------:R-:W-:Y:S05]  /*06a0*/  @P0 BRA `(.L_x_722) ;  /* 0x000000b000000947 */ /* 0x000fea0003800000 */
[----:B-1----:R-:W-:Y:S01]  /*06b0*/  SHF.R.S32.HI R0, RZ, 0x1f, R6 ;  /* 0x0000001fff007819 */ /* 0x002fe20000011406 */
[----:B------:R-:W-:Y:S01]  /*06c0*/  IMAD.WIDE.U32 R2, R6, c[0x0][0x198], RZ ;  /* 0x0000660006027a25 */ /* 0x000fe200078e00ff */
[----:B------:R-:W-:-:S03]  /*06d0*/  SHF.R.S32.HI R4, RZ, 0x1f, R19 ;  /* 0x0000001fff047819 */ /* 0x000fc60000011413 */
[----:B------:R-:W-:Y:S02]  /*06e0*/  IMAD R0, R0, c[0x0][0x198], RZ ;  /* 0x0000660000007a24 */ /* 0x000fe400078e02ff */
[----:B------:R-:W-:Y:S02]  /*06f0*/  IMAD R4, R4, c[0x0][0x180], RZ ;  /* 0x0000600004047a24 */ /* 0x000fe400078e02ff */
[----:B------:R-:W-:-:S05]  /*0700*/  IMAD R0, R6, c[0x0][0x19c], R0 ;  /* 0x0000670006007a24 */ /* 0x000fca00078e0200 */
[----:B------:R-:W-:Y:S01]  /*0710*/  IADD3 R3, R3, R0, RZ ;  /* 0x0000000003037210 */ /* 0x000fe20007ffe0ff */
[----:B------:R-:W-:-:S04]  /*0720*/  IMAD R0, R19, c[0x0][0x184], R4 ;  /* 0x0000610013007a24 */ /* 0x000fc800078e0204 */
[----:B------:R-:W-:-:S05]  /*0730*/  IMAD.WIDE.U32 R2, R19, c[0x0][0x180], R2 ;  /* 0x0000600013027a25 */ /* 0x000fca00078e0002 */
[----:B------:R-:W-:Y:S02]  /*0740*/  IADD3 R20, R3, R0, RZ ;  /* 0x0000000003147210 */ /* 0x000fe40007ffe0ff */
[----:B------:R-:W-:Y:S02]  /*0750*/  MOV R14, R2 ;  /* 0x00000002000e7202 */ /* 0x000fe40000000f00 */
.L_x_722:
[----:B-1----:R-:W-:Y:S02]  /*0760*/  IABS R4, c[0x0][0x1c8] ;  /* 0x0000720000047a13 */ /* 0x002fe40000000000 */
[----:B------:R-:W-:Y:S02]  /*0770*/  IABS R5, R25 ;  /* 0x0000001900057213 */ /* 0x000fe40000000000 */
[----:B------:R-:W1:Y:S01]  /*0780*/  I2F.RP R2, R4 ;  /* 0x0000000400027306 */ /* 0x000e620000209400 */
[----:B------:R-:W-:-:S07]  /*0790*/  SHF.R.S32.HI R28, RZ, 0x1f, R25 ;  /* 0x0000001fff1c7819 */ /* 0x000fce0000011419 */
[----:B-1----:R-:W1:Y:S02]  /*07a0*/  MUFU.RCP R2, R2 ;  /* 0x0000000200027308 */ /* 0x002e640000001000 */
[----:B-1----:R-:W-:-:S06]  /*07b0*/  IADD3 R2, R2, 0xffffffe, RZ ;  /* 0x0ffffffe02027810 */ /* 0x002fcc0007ffe0ff */
[----:B------:R-:W1:Y:S02]  /*07c0*/  F2I.FTZ.U32.TRUNC.NTZ R3, R2 ;  /* 0x0000000200037305 */ /* 0x000e64000021f000 */
[----:B-1----:R-:W-:Y:S02]  /*07d0*/  IMAD.MOV R0, RZ, RZ, -R3 ;  /* 0x000000ffff007224 */ /* 0x002fe400078e0a03 */
[----:B------:R-:W-:Y:S02]  /*07e0*/  IMAD.MOV.U32 R2, RZ, RZ, RZ ;  /* 0x000000ffff027224 */ /* 0x000fe400078e00ff */
[----:B------:R-:W-:-:S04]  /*07f0*/  IMAD R0, R0, R4, RZ ;  /* 0x0000000400007224 */ /* 0x000fc800078e02ff */
[----:B------:R-:W-:-:S04]  /*0800*/  IMAD.HI.U32 R0, R3, R0, R2 ;  /* 0x0000000003007227 */ /* 0x000fc800078e0002 */
[----:B------:R-:W-:-:S04]  /*0810*/  IMAD.MOV.U32 R3, RZ, RZ, R5 ;  /* 0x000000ffff037224 */ /* 0x000fc800078e0005 */
[----:B------:R-:W-:-:S05]  /*0820*/  IMAD.HI.U32 R0, R0, R3, RZ ;  /* 0x0000000300007227 */ /* 0x000fca00078e00ff */
[----:B------:R-:W-:-:S05]  /*0830*/  IADD3 R2, -R0, RZ, RZ ;  /* 0x000000ff00027210 */ /* 0x000fca0007ffe1ff */
[----:B------:R-:W-:-:S05]  /*0840*/  IMAD R2, R4, R2, R3 ;  /* 0x0000000204027224 */ /* 0x000fca00078e0203 */
[----:B------:R-:W-:-:S13]  /*0850*/  ISETP.GT.U32.AND P2, PT, R4, R2, PT ;  /* 0x000000020400720c */ /* 0x000fda0003f44070 */
[----:B------:R-:W-:Y:S01]  /*0860*/  @!P2 IMAD.IADD R2, R2, 0x1, -R4 ;  /* 0x000000010202a824 */ /* 0x000fe200078e0a04 */
[----:B------:R-:W-:Y:S02]  /*0870*/  @!P2 IADD3 R0, R0, 0x1, RZ ;  /* 0x000000010000a810 */ /* 0x000fe40007ffe0ff */
[----:B------:R-:W-:Y:S02]  /*0880*/  ISETP.NE.AND P2, PT, RZ, c[0x0][0x1c8], PT ;  /* 0x00007200ff007a0c */ /* 0x000fe40003f45270 */
[----:B------:R-:W-:Y:S01]  /*0890*/  ISETP.GE.U32.AND P3, PT, R2, R4, PT ;  /* 0x000000040200720c */ /* 0x000fe20003f66070 */
[----:B------:R-:W-:Y:S01]  /*08a0*/  @P0 IMAD.IADD R4, R6, 0x1, R10 ;  /* 0x0000000106040824 */ /* 0x000fe200078e020a */
[----:B------:R-:W-:-:S04]  /*08b0*/  LOP3.LUT R2, R25, c[0x0][0x1c8], RZ, 0x3c, !PT ;  /* 0x0000720019027a12 */ /* 0x000fc800078e3cff */
[----:B------:R-:W-:Y:S01]  /*08c0*/  ISETP.GE.AND P1, PT, R2, RZ, PT ;  /* 0x000000ff0200720c */ /* 0x000fe20003f26270 */
[----:B------:R-:W-:-:S04]  /*08d0*/  @P0 IMAD.WIDE.U32 R2, R4, c[0x0][0x1a0], RZ ;  /* 0x0000680004020a25 */ /* 0x000fc800078e00ff */
[----:B------:R-:W-:Y:S01]  /*08e0*/  @P0 IMAD R13, R4, c[0x0][0x1a4], R3 ;  /* 0x00006900040d0a24 */ /* 0x000fe200078e0203 */
[----:B------:R-:W-:Y:S02]  /*08f0*/  @P0 MOV R12, R2 ;  /* 0x00000002000c0202 */ /* 0x000fe40000000f00 */
[----:B------:R-:W-:-:S04]  /*0900*/  @P3 IADD3 R0, R0, 0x1, RZ ;  /* 0x0000000100003810 */ /* 0x000fc80007ffe0ff */
[----:B------:R-:W-:-:S05]  /*0910*/  MOV R10, R0 ;  /* 0x00000000000a7202 */ /* 0x000fca0000000f00 */
        /* <DEDUP_REMOVED lines=14> */
.L_x_723:
[CC--:B------:R-:W-:Y:S01]  /*0a00*/  LEA.HI R2, R17.reuse, R38.reuse, RZ, 0x3 ;  /* 0x0000002611027211 */ /* 0x0c0fe200078f18ff */
[----:B------:R-:W-:Y:S01]  /*0a10*/  BSSY B0, `(.L_x_724) ;  /* 0x0000077000007945 */ /* 0x000fe20003800000 */
[----:B------:R-:W-:Y:S02]  /*0a20*/  SHF.R.S32.HI R4, RZ, 0x1f, R21 ;  /* 0x0000001fff047819 */ /* 0x000fe40000011415 */
[--C-:B------:R-:W-:Y:S02]  /*0a30*/  SHF.R.S32.HI R111, RZ, 0x5, R16.reuse ;  /* 0x00000005ff6f7819 */ /* 0x100fe40000011410 */
[----:B------:R-:W-:Y:S02]  /*0a40*/  SHF.R.S32.HI R3, RZ, 0x1f, R16 ;  /* 0x0000001fff037819 */ /* 0x000fe40000011410 */
[----:B------:R-:W-:-:S02]  /*0a50*/  LEA.HI R5, R17, R38, RZ, 0x4 ;  /* 0x0000002611057211 */ /* 0x000fc400078f20ff */
[----:B------:R-:W-:Y:S02]  /*0a60*/  SHF.R.S32.HI R16, RZ, 0x3, R2 ;  /* 0x00000003ff107819 */ /* 0x000fe40000011402 */
[----:B------:R-:W-:Y:S02]  /*0a70*/  LOP3.LUT R0, R2, 0xfffffff8, RZ, 0xc0, !PT ;  /* 0xfffffff802007812 */ /* 0x000fe400078ec0ff */
[----:B------:R-:W-:Y:S02]  /*0a80*/  LEA.HI R22, R4, R21, RZ, 0x2 ;  /* 0x0000001504167211 */ /* 0x000fe400078f10ff */
[----:B------:R-:W-:Y:S01]  /*0a90*/  LEA.HI R2, R3, R111, RZ, 0x2 ;  /* 0x0000006f03027211 */ /* 0x000fe200078f10ff */
[----:B------:R-:W-:Y:S01]  /*0aa0*/  IMAD.SHL.U32 R3, R16, 0x40, RZ ;  /* 0x0000004010037824 */ /* 0x000fe200078e00ff */
[----:B------:R-:W-:Y:S01]  /*0ab0*/  SHF.R.S32.HI R4, RZ, 0x4, R5 ;  /* 0x00000004ff047819 */ /* 0x000fe20000011405 */
[----:B------:R-:W-:Y:S01]  /*0ac0*/  IMAD.IADD R32, R38, 0x1, -R0 ;  /* 0x0000000126207824 */ /* 0x000fe200078e0a00 */
[----:B------:R-:W-:-:S02]  /*0ad0*/  LOP3.LUT R6, R5, 0xfffffff0, RZ, 0xc0, !PT ;  /* 0xfffffff005067812 */ /* 0x000fc400078ec0ff */
[----:B------:R-:W-:Y:S01]  /*0ae0*/  LEA.HI R0, R5, R4, RZ, 0x1 ;  /* 0x0000000405007211 */ /* 0x000fe200078f08ff */
[----:B------:R-:W-:Y:S01]  /*0af0*/  IMAD.SHL.U32 R124, R32, 0x8, RZ ;  /* 0x00000008207c7824 */ /* 0x000fe200078e00ff */
[----:B------:R-:W-:Y:S01]  /*0b00*/  LOP3.LUT R2, R2, 0xffffffc, RZ, 0xc0, !PT ;  /* 0x0ffffffc02027812 */ /* 0x000fe200078ec0ff */
[----:B------:R-:W-:Y:S01]  /*0b10*/  IMAD.IADD R6, R38, 0x1, -R6 ;  /* 0x0000000126067824 */ /* 0x000fe200078e0a06 */
[----:B------:R-:W-:Y:S02]  /*0b20*/  LOP3.LUT R8, R3, 0x1c0, RZ, 0xc0, !PT ;  /* 0x000001c003087812 */ /* 0x000fe400078ec0ff */
[----:B------:R-:W-:Y:S02]  /*0b30*/  SHF.R.S32.HI R5, RZ, 0x2, R22 ;  /* 0x00000002ff057819 */ /* 0x000fe40000011416 */
[----:B------:R-:W-:Y:S01]  /*0b40*/  LOP3.LUT R3, R0, 0xfffffffe, RZ, 0xc0, !PT ;  /* 0xfffffffe00037812 */ /* 0x000fe200078ec0ff */
[----:B------:R-:W-:Y:S01]  /*0b50*/  IMAD.IADD R0, R111, 0x1, -R2 ;  /* 0x000000016f007824 */ /* 0x000fe200078e0a02 */
[----:B------:R-:W-:-:S02]  /*0b60*/  LOP3.LUT R2, R8, 0x38, R124, 0xf8, !PT ;  /* 0x0000003808027812 */ /* 0x000fc400078ef87c */
[----:B------:R-:W-:Y:S01]  /*0b70*/  SHF.R.U32.HI R8, RZ, 0x3, R8 ;  /* 0x00000003ff087819 */ /* 0x000fe20000011608 */
[----:B------:R-:W-:Y:S01]  /*0b80*/  IMAD R29, R0, 0x10, R5 ;  /* 0x00000010001d7824 */ /* 0x000fe200078e0205 */
[----:B------:R-:W-:Y:S01]  /*0b90*/  SHF.R.S32.HI R0, RZ, 0x1f, R6 ;  /* 0x0000001fff007819 */ /* 0x000fe20000011406 */
[----:B------:R-:W-:Y:S01]  /*0ba0*/  IMAD.IADD R24, R4, 0x1, -R3 ;  /* 0x0000000104187824 */ /* 0x000fe200078e0a03 */
[----:B------:R-:W-:Y:S02]  /*0bb0*/  LEA.HI R9, R17, R38, RZ, 0x6 ;  /* 0x0000002611097211 */ /* 0x000fe400078f30ff */
[----:B------:R-:W-:Y:S01]  /*0bc0*/  LEA.HI R11, R0, R6, RZ, 0x3 ;  /* 0x00000006000b7211 */ /* 0x000fe200078f18ff */
[----:B------:R1:W-:Y:S01]  /*0bd0*/  STL [R1+0x84], R29 ;  /* 0x0000841d01007387 */ /* 0x0003e20000100800 */
[----:B------:R-:W-:Y:S01]  /*0be0*/  SHF.R.S32.HI R17, RZ, 0x1f, R16 ;  /* 0x0000001fff117819 */ /* 0x000fe20000011410 */
[----:B------:R-:W-:Y:S01]  /*0bf0*/  IMAD.SHL.U32 R9, R9, 0x8, RZ ;  /* 0x0000000809097824 */ /* 0x000fe200078e00ff */
[----:B------:R-:W-:-:S02]  /*0c00*/  SHF.R.S32.HI R125, RZ, 0x1f, R124 ;  /* 0x0000001fff7d7819 */ /* 0x000fc4000001147c */
[----:B------:R-:W-:Y:S01]  /*0c10*/  LOP3.LUT R0, R11, 0xfffffff8, RZ, 0xc0, !PT ;  /* 0xfffffff80b007812 */ /* 0x000fe200078ec0ff */
[----:B------:R-:W-:Y:S01]  /*0c20*/  IMAD R7, R17, c[0x0][0x198], RZ ;  /* 0x0000660011077a24 */ /* 0x000fe200078e02ff */
[----:B------:R-:W-:Y:S01]  /*0c30*/  LOP3.LUT R8, R2, R8, RZ, 0x3c, !PT ;  /* 0x0000000802087212 */ /* 0x000fe200078e3cff */
[----:B------:R-:W-:Y:S01]  /*0c40*/  IMAD.WIDE.U32 R4, R16, c[0x0][0x198], R124 ;  /* 0x0000660010047a25 */ /* 0x000fe200078e007c */
[----:B------:R-:W-:Y:S01]  /*0c50*/  IADD3 R2, P0, R124, R15, RZ ;  /* 0x0000000f7c027210 */ /* 0x000fe20007f1e0ff */
[----:B------:R1:W-:Y:S01]  /*0c60*/  STL.64 [R1+0x30], R124 ;  /* 0x0000307c01007387 */ /* 0x0003e20000100a00 */
[----:B------:R-:W-:Y:S01]  /*0c70*/  LOP3.LUT R199, R8, 0xfffffe00, R9, 0xf8, !PT ;  /* 0xfffffe0008c77812 */ /* 0x000fe200078ef809 */
[----:B------:R-:W-:Y:S01]  /*0c80*/  IMAD.IADD R0, R6, 0x1, -R0 ;  /* 0x0000000106007824 */ /* 0x000fe200078e0a00 */
[----:B------:R-:W-:Y:S01]  /*0c90*/  IADD3 R118, R124, 0x40, RZ ;  /* 0x000000407c767810 */ /* 0x000fe20007ffe0ff */
[----:B------:R-:W-:Y:S01]  /*0ca0*/  IMAD.X R3, R125, 0x1, R18, P0 ;  /* 0x000000017d037824 */ /* 0x000fe200000e0612 */
[----:B------:R-:W-:Y:S01]  /*0cb0*/  IADD3 R8, P0, R14, R4, RZ ;  /* 0x000000040e087210 */ /* 0x000fe20007f1e0ff */
[----:B------:R-:W-:Y:S01]  /*0cc0*/  IMAD R6, R16, c[0x0][0x19c], R7 ;  /* 0x0000670010067a24 */ /* 0x000fe200078e0207 */
[C---:B------:R-:W-:Y:S01]  /*0cd0*/  LOP3.LUT P2, RZ, R0.reuse, 0x4, RZ, 0xc0, !PT ;  /* 0x0000000400ff7812 */ /* 0x040fe2000784c0ff */
[----:B------:R-:W-:Y:S01]  /*0ce0*/  IMAD.WIDE.U32 R18, R25, c[0x0][0x1a8], R2 ;  /* 0x00006a0019127a25 */ /* 0x000fe200078e0002 */
[----:B------:R-:W-:-:S02]  /*0cf0*/  LOP3.LUT P1, RZ, R0, 0x2, RZ, 0xc0, !PT ;  /* 0x0000000200ff7812 */ /* 0x000fc4000782c0ff */
[----:B------:R-:W-:Y:S01]  /*0d00*/  IADD3.X R9, R20, R5, R6, P0, !PT ;  /* 0x0000000514097210 */ /* 0x000fe200007fe406 */
[----:B------:R-:W-:Y:S01]  /*0d10*/  IMAD.SHL.U32 R0, R0, 0x40, RZ ;  /* 0x0000004000007824 */ /* 0x000fe200078e00ff */
[----:B------:R-:W-:Y:S01]  /*0d20*/  IADD3 R117, R124, 0x80, RZ ;  /* 0x000000807c757810 */ /* 0x000fe20007ffe0ff */
[----:B------:R-:W-:Y:S02]  /*0d30*/  IMAD R5, R17, c[0x0][0x1a0], RZ ;  /* 0x0000680011057a24 */ /* 0x000fe400078e02ff */
[----:B------:R-:W-:Y:S01]  /*0d40*/  IMAD.WIDE.U32 R2, R16, c[0x0][0x1a0], R124 ;  /* 0x0000680010027a25 */ /* 0x000fe200078e007c */
[----:B------:R-:W-:Y:S02]  /*0d50*/  LOP3.LUT R4, R0, 0x1c0, RZ, 0xc0, !PT ;  /* 0x000001c000047812 */ /* 0x000fe400078ec0ff */
[----:B------:R-:W-:Y:S01]  /*0d60*/  SHF.R.S32.HI R0, RZ, 0x1f, R10 ;  /* 0x0000001fff007819 */ /* 0x000fe2000001140a */
[----:B------:R-:W-:Y:S01]  /*0d70*/  IMAD.SHL.U32 R6, R24, 0x8, RZ ;  /* 0x0000000818067824 */ /* 0x000fe200078e00ff */
[----:B------:R-:W-:Y:S01]  /*0d80*/  IADD3 R2, P0, R12, R2, RZ ;  /* 0x000000020c027210 */ /* 0x000fe20007f1e0ff */
[----:B------:R-:W-:Y:S01]  /*0d90*/  IMAD R7, R16, c[0x0][0x1a4], R5 ;  /* 0x0000690010077a24 */ /* 0x000fe200078e0205 */
[----:B------:R-:W-:Y:S01]  /*0da0*/  SHF.R.U32.HI R5, RZ, 0x3, R4 ;  /* 0x00000003ff057819 */ /* 0x000fe20000011604 */
[----:B------:R-:W-:Y:S01]  /*0db0*/  IMAD.WIDE.U32 R34, R10, c[0x0][0x1b0], R8 ;  /* 0x00006c000a227a25 */ /* 0x000fe200078e0008 */
[----:B------:R-:W-:-:S02]  /*0dc0*/  LOP3.LUT R6, R4, 0x8, R6, 0xf8, !PT ;  /* 0x0000000804067812 */ /* 0x000fc400078ef806 */
[----:B------:R-:W-:Y:S01]  /*0dd0*/  IADD3.X R3, R13, R3, R7, P0, !PT ;  /* 0x000000030d037210 */ /* 0x000fe200007fe407 */
[C---:B------:R-:W-:Y:S01]  /*0de0*/  IMAD R4, R0.reuse, c[0x0][0x1b0], RZ ;  /* 0x00006c0000047a24 */ /* 0x040fe200078e02ff */
[----:B------:R1:W-:Y:S01]  /*0df0*/  STL.64 [R1+0x50], R34 ;  /* 0x0000502201007387 */ /* 0x0003e20000100a00 */
[----:B------:R-:W-:Y:S01]  /*0e00*/  IMAD R0, R0, c[0x0][0x1b8], RZ ;  /* 0x00006e0000007a24 */ /* 0x000fe200078e02ff */
[----:B------:R-:W-:Y:S01]  /*0e10*/  LOP3.LUT R5, R6, R5, RZ, 0x3c, !PT ;  /* 0x0000000506057212 */ /* 0x000fe200078e3cff */
[----:B------:R-:W-:-:S04]  /*0e20*/  IMAD.WIDE.U32 R30, R10, c[0x0][0x1b8], R2 ;  /* 0x00006e000a1e7a25 */ /* 0x000fc800078e0002 */
[C---:B------:R-:W-:Y:S01]  /*0e30*/  IMAD R12, R10.reuse, c[0x0][0x1bc], R0 ;  /* 0x00006f000a0c7a24 */ /* 0x040fe200078e0200 */
[----:B------:R1:W-:Y:S01]  /*0e40*/  STL.64 [R1+0x48], R30 ;  /* 0x0000481e01007387 */ /* 0x0003e20000100a00 */
[----:B------:R-:W-:Y:S02]  /*0e50*/  IMAD R13, R10, c[0x0][0x1b4], R4 ;  /* 0x00006d000a0d7a24 */ /* 0x000fe400078e0204 */
[----:B------:R-:W-:Y:S01]  /*0e60*/  IMAD R15, R28, c[0x0][0x1a8], RZ ;  /* 0x00006a001c0f7a24 */ /* 0x000fe200078e02ff */
[----:B------:R1:W-:Y:S01]  /*0e70*/  STL [R1+0x40], R118 ;  /* 0x0000407601007387 */ /* 0x0003e20000100800 */
[----:B------:R-:W-:Y:S02]  /*0e80*/  IMAD.IADD R28, R31, 0x1, R12 ;  /* 0x000000011f1c7824 */ /* 0x000fe400078e020c */
[----:B------:R-:W-:Y:S01]  /*0e90*/  IMAD.IADD R41, R35, 0x1, R13 ;  /* 0x0000000123297824 */ /* 0x000fe200078e020d */
[----:B------:R1:W-:Y:S01]  /*0ea0*/  STL [R1+0x44], R117 ;  /* 0x0000447501007387 */ /* 0x0003e20000100800 */
[----:B------:R-:W-:-:S02]  /*0eb0*/  IMAD.IADD R20, R33, 0x1, -R27 ;  /* 0x0000000121147824 */ /* 0x000fc400078e0a1b */
[----:B------:R-:W-:Y:S01]  /*0ec0*/  IMAD.SHL.U32 R0, R11, 0x40, RZ ;  /* 0x000000400b007824 */ /* 0x000fe200078e00ff */
[----:B------:R1:W-:Y:S01]  /*0ed0*/  STL [R1+0x58], R28 ;  /* 0x0000581c01007387 */ /* 0x0003e20000100800 */
[----:B------:R-:W-:Y:S01]  /*0ee0*/  IMAD.MOV.U32 R2, RZ, RZ, 0x20 ;  /* 0x00000020ff027424 */ /* 0x000fe200078e00ff */
[----:B------:R-:W-:Y:S01]  /*0ef0*/  ISETP.GE.AND P0, PT, R16, R20, PT ;  /* 0x000000141000720c */ /* 0x000fe20003f06270 */
[----:B------:R-:W-:Y:S01]  /*0f00*/  IMAD.MOV.U32 R27, RZ, RZ, 0x10 ;  /* 0x00000010ff1b7424 */ /* 0x000fe200078e00ff */
[----:B------:R1:W-:Y:S01]  /*0f10*/  STL [R1+0x3c], R41 ;  /* 0x00003c2901007387 */ /* 0x0003e20000100800 */
[----:B------:R-:W-:Y:S01]  /*0f20*/  IMAD R14, R25, c[0x0][0x1ac], R15 ;  /* 0x00006b00190e7a24 */ /* 0x000fe200078e020f */
[----:B------:R-:W-:Y:S01]  /*0f30*/  LOP3.LUT R5, R5, 0xfffffe00, R0, 0xf8, !PT ;  /* 0xfffffe0005057812 */ /* 0x000fe200078ef800 */
[----:B------:R-:W-:Y:S01]  /*0f40*/  IMAD.WIDE R6, R116, 0x40, R16 ;  /* 0x0000004074067825 */ /* 0x000fe200078e0210 */
[----:B------:R-:W-:Y:S02]  /*0f50*/  SEL R2, R2, 0xffffffe0, !P2 ;  /* 0xffffffe002027807 */ /* 0x000fe40005000000 */
[----:B------:R-:W-:Y:S01]  /*0f60*/  SEL R4, R27, 0xfffffff0, !P1 ;  /* 0xfffffff01b047807 */ /* 0x000fe20004800000 */
[----:B------:R-:W-:-:S02]  /*0f70*/  IMAD.SHL.U32 R199, R199, 0x2, RZ ;  /* 0x00000002c7c77824 */ /* 0x000fc400078e00ff */
[----:B------:R-:W-:Y:S02]  /*0f80*/  IMAD.IADD R11, R19, 0x1, R14 ;  /* 0x00000001130b7824 */ /* 0x000fe400078e020e */
        /* <DEDUP_REMOVED lines=31> */
.L_x_725:
[----:B------:R-:W-:Y:S05]  /*1180*/  BSYNC B0 ;  /* 0x0000000000007941 */ /* 0x000fea0003800000 */
.L_x_724:
[----:B------:R-:W-:Y:S01]  /*1190*/  LOP3.LUT R0, R22, 0x7ffffffc, RZ, 0xc0, !PT ;  /* 0x7ffffffc16007812 */ /* 0x000fe200078ec0ff */
[----:B------:R-:W-:Y:S01]  /*11a0*/  IMAD R3, R121, 0x40, R23 ;  /* 0x0000004079037824 */ /* 0x000fe200078e0217 */
[----:B------:R-:W-:Y:S01]  /*11b0*/  IADD3 R23, R16, 0x10, RZ ;  /* 0x0000001010177810 */ /* 0x000fe20007ffe0ff */
[----:B------:R-:W-:Y:S02]  /*11c0*/  BSSY B0, `(.L_x_726) ;  /* 0x000002b000007945 */ /* 0x000fe40003800000 */
[----:B------:R-:W-:Y:S01]  /*11d0*/  IMAD.IADD R0, R21, 0x1, -R0 ;  /* 0x0000000115007824 */ /* 0x000fe200078e0a00 */
[----:B------:R-:W-:Y:S02]  /*11e0*/  ISETP.GE.AND P1, PT, R23, R20, PT ;  /* 0x000000141700720c */ /* 0x000fe40003f26270 */
[----:B------:R-:W-:Y:S01]  /*11f0*/  IADD3 R3, R3, -0x40, RZ ;  /* 0xffffffc003037810 */ /* 0x000fe20007ffe0ff */
[----:B------:R-:W-:-:S04]  /*1200*/  IMAD.SHL.U32 R0, R0, 0x2, RZ ;  /* 0x0000000200007824 */ /* 0x000fc800078e00ff */
[----:B------:R-:W-:-:S05]  /*1210*/  IMAD R0, R29, c[0x0][0x228], R0 ;  /* 0x00008a001d007a24 */ /* 0x000fca00078e0200 */
[----:B------:R-:W-:Y:S02]  /*1220*/  IADD3 R172, P0, R3, R0, RZ ;  /* 0x0000000003ac7210 */ /* 0x000fe40007f1e0ff */
[----:B------:R-:W-:-:S04]  /*1230*/  SHF.R.S32.HI R0, RZ, 0x1f, R0 ;  /* 0x0000001fff007819 */ /* 0x000fc80000011400 */
[----:B------:R-:W-:Y:S01]  /*1240*/  LEA.HI.X.SX32 R128, R3, R0, 0x1, P0 ;  /* 0x0000000003807211 */ /* 0x000fe200000f0eff */
[----:B------:R-:W-:Y:S05]  /*1250*/  @P1 BRA `(.L_x_727) ;  /* 0x0000021000001947 */ /* 0x000fea0003800000 */
[----:B------:R-:W-:Y:S01]  /*1260*/  IADD3 R0, P0, R6, 0x10, RZ ;  /* 0x0000001006007810 */ /* 0x000fe20007f1e0ff */
[----:B--2---:R-:W-:Y:S01]  /*1270*/  IMAD.MOV.U32 R8, RZ, RZ, R18 ;  /* 0x000000ffff087224 */ /* 0x004fe200078e0012 */
        /* <DEDUP_REMOVED lines=31> */
.L_x_727:
[----:B------:R-:W-:Y:S05]  /*1470*/  BSYNC B0 ;  /* 0x0000000000007941 */ /* 0x000fea0003800000 */
.L_x_726:
[----:B------:R-:W-:Y:S01]  /*1480*/  IADD3 R22, R16, 0x20, RZ ;  /* 0x0000002010167810 */ /* 0x000fe20007ffe0ff */
[----:B------:R-:W-:Y:S03]  /*1490*/  BSSY B0, `(.L_x_728) ;  /* 0x0000024000007945 */ /* 0x000fe60003800000 */
[----:B------:R-:W-:-:S13]  /*14a0*/  ISETP.GE.AND P0, PT, R22, R20, PT ;  /* 0x000000141600720c */ /* 0x000fda0003f06270 */
        /* <DEDUP_REMOVED lines=34> */
.L_x_729:
[----:B------:R-:W-:Y:S05]  /*16d0*/  BSYNC B0 ;  /* 0x0000000000007941 */ /* 0x000fea0003800000 */
.L_x_728:
[----:B------:R-:W-:Y:S01]  /*16e0*/  IADD3 R21, R16, 0x30, RZ ;  /* 0x0000003010157810 */ /* 0x000fe20007ffe0ff */
[----:B------:R-:W-:Y:S01]  /*16f0*/  IMAD.MOV.U32 R25, RZ, RZ, c[0x0][0x198] ;  /* 0x00006600ff197624 */ /* 0x000fe200078e00ff */
[----:B------:R-:W-:Y:S01]  /*1700*/  BSSY B0, `(.L_x_730) ;  /* 0x0000026000007945 */ /* 0x000fe20003800000 */
[----:B------:R-:W-:Y:S01]  /*1710*/  IMAD.MOV.U32 R112, RZ, RZ, 0x6 ;  /* 0x00000006ff707424 */ /* 0x000fe200078e00ff */
[----:B------:R-:W-:Y:S01]  /*1720*/  ISETP.GE.AND P0, PT, R21, R20, PT ;  /* 0x000000141500720c */ /* 0x000fe20003f06270 */
[----:B------:R-:W-:-:S03]  /*1730*/  IMAD.SHL.U32 R113, R25, 0x40, RZ ;  /* 0x0000004019717824 */ /* 0x000fc600078e00ff */
[----:B------:R-:W-:-:S09]  /*1740*/  SHF.L.U64.HI R112, R25, R112, c[0x0][0x19c] ;  /* 0x0000670019707619 */ /* 0x000fd20000010270 */
        /* <DEDUP_REMOVED lines=10> */
[C---:B--2---:R-:W-:Y:S01]  /*17f0*/  @!P3 LEA R8, P4, R10.reuse, c[0x0][0x160], 0x1 ;  /* 0x000058000a08ba11 */ /* 0x044fe200078808ff */
        /* <DEDUP_REMOVED lines=22> */
.L_x_731:
[----:B------:R-:W-:Y:S05]  /*1960*/  BSYNC B0 ;  /* 0x0000000000007941 */ /* 0x000fea0003800000 */
.L_x_730:
[----:B------:R-:W-:Y:S01]  /*1970*/  MOV R122, R40 ;  /* 0x00000028007a7202 */ /* 0x000fe20000000f00 */
[----:B------:R-:W-:Y:S01]  /*1980*/  BSSY B0, `(.L_x_732) ;  /* 0x0000026000007945 */ /* 0x000fe20003800000 */
[----:B------:R-:W-:Y:S02]  /*1990*/  MOV R123, R41 ;  /* 0x00000029007b7202 */ /* 0x000fe40000000f00 */
[----:B------:R-:W-:Y:S02]  /*19a0*/  IADD3 R37, R121, -0x1, RZ ;  /* 0xffffffff79257810 */ /* 0x000fe40007ffe0ff */
[----:B------:R-:W-:Y:S02]  /*19b0*/  MOV R122, R34 ;  /* 0x00000022007a7202 */ /* 0x000fe40000000f00 */
[----:B--2---:R-:W-:Y:S01]  /*19c0*/  SHF.R.S32.HI R15, RZ, 0x1f, R37 ;  /* 0x0000001fff0f7819 */ /* 0x004fe20000011425 */
[----:B------:R-:W-:Y:S02]  /*19d0*/  IMAD R14, R37, -0x40, R36 ;  /* 0xffffffc0250e7824 */ /* 0x000fe400078e0224 */
[----:B------:R2:W-:Y:S01]  /*19e0*/  STL.64 [R1+0x38], R122 ;  /* 0x0000387a01007387 */ /* 0x0005e20000100a00 */
[----:B------:R-:W-:-:S02]  /*19f0*/  IMAD R8, R112, R37, RZ ;  /* 0x0000002570087224 */ /* 0x000fc400078e02ff */
[----:B------:R-:W-:Y:S01]  /*1a00*/  ISETP.GE.AND P0, PT, R16, R14, PT ;  /* 0x0000000e1000720c */ /* 0x000fe20003f06270 */
[----:B------:R-:W-:-:S04]  /*1a10*/  IMAD.WIDE.U32 R6, R37, R113, R122 ;  /* 0x0000007125067225 */ /* 0x000fc800078e007a */
[----:B------:R-:W-:-:S05]  /*1a20*/  IMAD R8, R15, R113, R8 ;  /* 0x000000710f087224 */ /* 0x000fca00078e0208 */
[----:B------:R-:W-:-:S03]  /*1a30*/  IADD3 R9, R7, R8, RZ ;  /* 0x0000000807097210 */ /* 0x000fc60007ffe0ff */
        /* <DEDUP_REMOVED lines=26> */
.L_x_733:
[----:B------:R-:W-:Y:S05]  /*1be0*/  BSYNC B0 ;  /* 0x0000000000007941 */ /* 0x000fea0003800000 */
.L_x_732:
[----:B------:R-:W-:Y:S01]  /*1bf0*/  ISETP.GE.AND P0, PT, R23, R14, PT ;  /* 0x0000000e1700720c */ /* 0x000fe20003f06270 */
[----:B------:R-:W-:Y:S01]  /*1c00*/  BSSY B0, `(.L_x_734) ;  /* 0x000001f000007945 */ /* 0x000fe20003800000 */
[C---:B------:R-:W-:Y:S01]  /*1c10*/  SHF.L.U64.HI R114, R25.reuse, R26, c[0x0][0x19c] ;  /* 0x0000670019727619 */ /* 0x040fe2000001021a */
[----:B------:R-:W-:-:S10]  /*1c20*/  IMAD.SHL.U32 R115, R25, 0x10, RZ ;  /* 0x0000001019737824 */ /* 0x000fd400078e00ff */
[----:B------:R-:W-:Y:S05]  /*1c30*/  @P0 BRA `(.L_x_735) ;  /* 0x000001b000000947 */ /* 0x000fea0003800000 */
[----:B------:R-:W-:Y:S02]  /*1c40*/  ISETP.GE.AND P3, PT, R124, c[0x0][0x220], PT ;  /* 0x000088007c007a0c */ /* 0x000fe40003f66270 */
[----:B------:R-:W-:Y:S02]  /*1c50*/  ISETP.GE.AND P2, PT, R118, c[0x0][0x220], PT ;  /* 0x0000880076007a0c */ /* 0x000fe40003f46270 */
[----:B------:R-:W-:Y:S02]  /*1c60*/  IADD3 R0, P1, R115, R6, RZ ;  /* 0x0000000673007210 */ /* 0x000fe40007f3e0ff */
[----:B------:R-:W-:-:S03]  /*1c70*/  ISETP.GE.AND P0, PT, R117, c[0x0][0x220], PT ;  /* 0x0000880075007a0c */ /* 0x000fc60003f06270 */
[----:B------:R-:W-:-:S04]  /*1c80*/  IMAD.X R3, R114, 0x1, R9, P1 ;  /* 0x0000000172037824 */ /* 0x000fc800008e0609 */
[C---:B---3--:R-:W-:Y:S01]  /*1c90*/  @!P3 LEA R12, P4, R0.reuse, c[0x0][0x168], 0x1 ;  /* 0x00005a00000cba11 */ /* 0x048fe200078808ff */
        /* <DEDUP_REMOVED lines=21> */
.L_x_735:
[----:B------:R-:W-:Y:S05]  /*1df0*/  BSYNC B0 ;  /* 0x0000000000007941 */ /* 0x000fea0003800000 */
.L_x_734:
[----:B------:R-:W-:Y:S01]  /*1e00*/  ISETP.GE.AND P0, PT, R22, R14, PT ;  /* 0x0000000e1600720c */ /* 0x000fe20003f06270 */
[----:B------:R-:W-:-:S12]  /*1e10*/  BSSY B0, `(.L_x_736) ;  /* 0x000001e000007945 */ /* 0x000fd80003800000 */
[----:B------:R-:W-:Y:S05]  /*1e20*/  @P0 BRA `(.L_x_737) ;  /* 0x000001c000000947 */ /* 0x000fea0003800000 */
[----:B------:R-:W-:Y:S01]  /*1e30*/  ISETP.GE.AND P3, PT, R124, c[0x0][0x220], PT ;  /* 0x000088007c007a0c */ /* 0x000fe20003f66270 */
[----:B------:R-:W-:Y:S01]  /*1e40*/  IMAD.MOV.U32 R3, RZ, RZ, c[0x0][0x19c] ;  /* 0x00006700ff037624 */ /* 0x000fe200078e00ff */
[----:B------:R-:W-:Y:S02]  /*1e50*/  ISETP.GE.AND P2, PT, R118, c[0x0][0x220], PT ;  /* 0x0000880076007a0c */ /* 0x000fe40003f46270 */
[----:B------:R-:W-:Y:S02]  /*1e60*/  LEA R0, P1, R25, R6, 0x5 ;  /* 0x0000000619007211 */ /* 0x000fe400078228ff */
[----:B------:R-:W-:Y:S02]  /*1e70*/  ISETP.GE.AND P0, PT, R117, c[0x0][0x220], PT ;  /* 0x0000880075007a0c */ /* 0x000fe40003f06270 */
[----:B------:R-:W-:-:S05]  /*1e80*/  LEA.HI.X R3, R25, R9, R3, 0x5, P1 ;  /* 0x0000000919037211 */ /* 0x000fca00008f2c03 */
        /* <DEDUP_REMOVED lines=22> */
.L_x_737:
[----:B------:R-:W-:Y:S05]  /*1ff0*/  BSYNC B0 ;  /* 0x0000000000007941 */ /* 0x000fea0003800000 */
.L_x_736:
[----:B------:R-:W-:Y:S01]  /*2000*/  ISETP.GE.AND P0, PT, R21, R14, PT ;  /* 0x0000000e1500720c */ /* 0x000fe20003f06270 */
[----:B------:R-:W-:-:S12]  /*2010*/  BSSY B0, `(.L_x_738) ;  /* 0x0000020000007945 */ /* 0x000fd80003800000 */
[----:B------:R-:W-:Y:S05]  /*2020*/  @P0 BRA `(.L_x_739) ;  /* 0x000001e000000947 */ /* 0x000fea0003800000 */
[----:B------:R-:W-:Y:S01]  /*2030*/  ISETP.GE.AND P3, PT, R124, c[0x0][0x220], PT ;  /* 0x000088007c007a0c */ /* 0x000fe20003f66270 */
[----:B------:R-:W-:Y:S01]  /*2040*/  IMAD.MOV.U32 R8, RZ, RZ, R6 ;  /* 0x000000ffff087224 */ /* 0x000fe200078e0006 */
[----:B------:R-:W-:Y:S01]  /*2050*/  ISETP.GE.AND P2, PT, R118, c[0x0][0x220], PT ;  /* 0x0000880076007a0c */ /* 0x000fe20003f46270 */
[----:B------:R-:W-:Y:S01]  /*2060*/  ULDC UR4, c[0x0][0x19c] ;  /* 0x0000670000047ab9 */ /* 0x000fe20000000800 */
[----:B------:R-:W-:Y:S01]  /*2070*/  ISETP.GE.AND P0, PT, R117, c[0x0][0x220], PT ;  /* 0x0000880075007a0c */ /* 0x000fe20003f06270 */
[----:B------:R-:W-:Y:S01]  /*2080*/  UIMAD UR4, UR4, 0x30, URZ ;  /* 0x00000030040478a4 */ /* 0x000fe2000f8e023f */
[----:B---3--:R-:W-:-:S05]  /*2090*/  IMAD.WIDE.U32 R10, R25, 0x30, R8 ;  /* 0x00000030190a7825 */ /* 0x008fca00078e0008 */
[----:B------:R-:W-:Y:S02]  /*20a0*/  IADD3 R0, R11, UR4, RZ ;  /* 0x000000040b007c10 */ /* 0x000fe4000fffe0ff */
        /* <DEDUP_REMOVED lines=22> */
.L_x_739:
[----:B------:R-:W-:Y:S05]  /*2210*/  BSYNC B0 ;  /* 0x0000000000007941 */ /* 0x000fea0003800000 */
.L_x_738:
[----:B------:R-:W0:Y:S01]  /*2220*/  LDGDEPBAR ;  /* 0x00000000000079af */ /* 0x000e220000000000 */
[----:B------:R-:W-:Y:S01]  /*2230*/  ISETP.GE.AND P1, PT, R16, R14, PT ;  /* 0x0000000e1000720c */ /* 0x000fe20003f26270 */
[----:B------:R-:W-:Y:S01]  /*2240*/  IMAD R0, R15, c[0x0][0x1a0], RZ ;  /* 0x000068000f007a24 */ /* 0x000fe200078e02ff */
[----:B------:R-:W-:Y:S01]  /*2250*/  BSSY B0, `(.L_x_740) ;  /* 0x0000025000007945 */ /* 0x000fe20003800000 */
[----:B---3--:R-:W-:-:S04]  /*2260*/  IMAD.WIDE.U32 R8, R37, c[0x0][0x1a0], RZ ;  /* 0x0000680025087a25 */ /* 0x008fc800078e00ff */
        /* <DEDUP_REMOVED lines=29> */
[----:B----4-:R-:W-:-:S04]  /*2440*/  LEA R8, P0, R6, c[0x0][0x170], 0x1 ;  /* 0x00005c0006087a11 */ /* 0x010fc800078008ff */
[----:B------:R-:W-:-:S05]  /*2450*/  LEA.HI.X R9, R6, c[0x0][0x174], R7, 0x1, P0 ;  /* 0x00005d0006097a11 */ /* 0x000fca00000f0c07 */
[----:B------:R-:W-:Y:S01]  /*2460*/  @!PT LDS RZ, [RZ] ;  /* 0x00000000fffff984 */ /* 0x000fe20000000800 */
[----:B------:R-:W-:Y:S01]  /*2470*/  @!PT LDS RZ, [RZ] ;  /* 0x00000000fffff984 */ /* 0x000fe20000000800 */
[----:B------:R-:W-:Y:S01]  /*2480*/  @!PT LDS RZ, [RZ] ;  /* 0x00000000fffff984 */ /* 0x000fe20000000800 */
[----:B------:R4:W-:Y:S04]  /*2490*/  LDGSTS.E.BYPASS.LTC128B.128 [R199+0x10000], [R8.64+0x100] ;  /* 0x1000010008c77fae */ /* 0x0009e8000b901d46 */
.L_x_741:
[----:B------:R-:W-:Y:S05]  /*24a0*/  BSYNC B0 ;  /* 0x0000000000007941 */ /* 0x000fea0003800000 */
.L_x_740:
[----:B------:R-:W-:Y:S01]  /*24b0*/  ISETP.GE.AND P0, PT, R23, R14, PT ;  /* 0x0000000e1700720c */ /* 0x000fe20003f06270 */
[----:B------:R-:W-:-:S12]  /*24c0*/  BSSY B0, `(.L_x_742) ;  /* 0x0000022000007945 */ /* 0x000fd80003800000 */
[----:B------:R1:W-:Y:S04]  /*24d0*/  @P0 STS.128 [R199+0xc800], RZ ;  /* 0x00c800ffc7000388 */ /* 0x0003e80000000c00 */
[----:B------:R1:W-:Y:S04]  /*24e0*/  @P0 STS.128 [R199+0xe800], RZ ;  /* 0x00e800ffc7000388 */ /* 0x0003e80000000c00 */
[----:B------:R1:W-:Y:S01]  /*24f0*/  @P0 STS.128 [R199+0x10800], RZ ;  /* 0x010800ffc7000388 */ /* 0x0003e20000000c00 */
[----:B------:R-:W-:Y:S05]  /*2500*/  @P0 BRA `(.L_x_743) ;  /* 0x000001d000000947 */ /* 0x000fea0003800000 */
[----:B------:R-:W-:Y:S01]  /*2510*/  ISETP.GE.AND P3, PT, R124, c[0x0][0x220], PT ;  /* 0x000088007c007a0c */ /* 0x000fe20003f66270 */
[----:B----4-:R-:W-:Y:S01]  /*2520*/  IMAD.WIDE.U32 R8, R27, c[0x0][0x1a0], RZ ;  /* 0x000068001b087a25 */ /* 0x010fe200078e00ff */
        /* <DEDUP_REMOVED lines=27> */
.L_x_743:
[----:B------:R-:W-:Y:S05]  /*26e0*/  BSYNC B0 ;  /* 0x0000000000007941 */ /* 0x000fea0003800000 */
.L_x_742:
[----:B------:R-:W-:Y:S01]  /*26f0*/  ISETP.GE.AND P0, PT, R22, R14, PT ;  /* 0x0000000e1600720c */ /* 0x000fe20003f06270 */
        /* <DEDUP_REMOVED lines=8> */
[----:B----4-:R-:W-:-:S03]  /*2780*/  IMAD.MOV.U32 R8, RZ, RZ, c[0x0][0x1a4] ;  /* 0x00006900ff087624 */ /* 0x010fc600078e00ff */
        /* <DEDUP_REMOVED lines=25> */
.L_x_745:
[----:B------:R-:W-:Y:S05]  /*2920*/  BSYNC B0 ;  /* 0x0000000000007941 */ /* 0x000fea0003800000 */
.L_x_744:
[----:B------:R-:W-:Y:S01]  /*2930*/  ISETP.GE.AND P0, PT, R21, R14, PT ;  /* 0x0000000e1500720c */ /* 0x000fe20003f06270 */
[----:B------:R-:W-:-:S12]  /*2940*/  BSSY B0, `(.L_x_746) ;  /* 0x0000023000007945 */ /* 0x000fd80003800000 */
[----:B------:R1:W-:Y:S04]  /*2950*/  @P0 STS.128 [R199+0xd800], RZ ;  /* 0x00d800ffc7000388 */ /* 0x0003e80000000c00 */
[----:B------:R1:W-:Y:S04]  /*2960*/  @P0 STS.128 [R199+0xf800], RZ ;  /* 0x00f800ffc7000388 */ /* 0x0003e80000000c00 */
[----:B------:R1:W-:Y:S01]  /*2970*/  @P0 STS.128 [R199+0x11800], RZ ;  /* 0x011800ffc7000388 */ /* 0x0003e20000000c00 */
[----:B------:R-:W-:Y:S05]  /*2980*/  @P0 BRA `(.L_x_747) ;  /* 0x000001e000000947 */ /* 0x000fea0003800000 */
[----:B------:R-:W-:Y:S01]  /*2990*/  ISETP.GE.AND P3, PT, R124, c[0x0][0x220], PT ;  /* 0x000088007c007a0c */ /* 0x000fe20003f66270 */
[----:B----4-:R-:W-:Y:S01]  /*29a0*/  IMAD.MOV.U32 R10, RZ, RZ, c[0x0][0x1a0] ;  /* 0x00006800ff0a7624 */ /* 0x010fe200078e00ff */
[----:B------:R-:W-:Y:S01]  /*29b0*/  ISETP.GE.AND P2, PT, R118, c[0x0][0x220], PT ;  /* 0x0000880076007a0c */ /* 0x000fe20003f46270 */
[----:B------:R-:W-:Y:S01]  /*29c0*/  ULDC UR4, c[0x0][0x1a4] ;  /* 0x0000690000047ab9 */ /* 0x000fe20000000800 */
[----:B------:R-:W-:Y:S01]  /*29d0*/  ISETP.GE.AND P0, PT, R117, c[0x0][0x220], PT ;  /* 0x0000880075007a0c */ /* 0x000fe20003f06270 */
[----:B------:R-:W-:Y:S01]  /*29e0*/  UIMAD UR4, UR4, 0x30, URZ ;  /* 0x00000030040478a4 */ /* 0x000fe2000f8e023f */
[----:B------:R-:W-:-:S05]  /*29f0*/  IMAD.WIDE.U32 R10, R10, 0x30, R6 ;  /* 0x000000300a0a7825 */ /* 0x000fca00078e0006 */
        /* <DEDUP_REMOVED lines=23> */
.L_x_747:
[----:B------:R-:W-:Y:S05]  /*2b70*/  BSYNC B0 ;  /* 0x0000000000007941 */ /* 0x000fea0003800000 */
.L_x_746:
[C---:B------:R-:W-:Y:S01]  /*2b80*/  IMAD.SHL.U32 R0, R32.reuse, 0x40, RZ ;  /* 0x0000004020007824 */ /* 0x040fe200078e00ff */
[----:B------:R-:W-:Y:S01]  /*2b90*/  R2P PR, R32, 0x6 ;  /* 0x0000000620007804 */ /* 0x000fe20000000000 */
[----:B------:R-:W-:Y:S01]  /*2ba0*/  IMAD.SHL.U32 R3, R16, 0x8, RZ ;  /* 0x0000000810037824 */ /* 0x000fe200078e00ff */
[----:B------:R-:W0:Y:S02]  /*2bb0*/  LDGDEPBAR ;  /* 0x00000000000079af */ /* 0x000e240000000000 */
[----:B------:R-:W-:-:S04]  /*2bc0*/  LOP3.LUT R0, R0, 0x1c0, RZ, 0xc0, !PT ;  /* 0x000001c000007812 */ /* 0x000fc800078ec0ff */
[----:B------:R-:W-:Y:S02]  /*2bd0*/  LOP3.LUT R3, R0, 0x8, R3, 0xf8, !PT ;  /* 0x0000000800037812 */ /* 0x000fe400078ef803 */
[----:B------:R-:W-:-:S04]  /*2be0*/  SHF.R.U32.HI R0, RZ, 0x3, R0 ;  /* 0x00000003ff007819 */ /* 0x000fc80000011600 */
[----:B------:R-:W-:Y:S01]  /*2bf0*/  LOP3.LUT R0, R3, R0, RZ, 0x3c, !PT ;  /* 0x0000000003007212 */ /* 0x000fe200078e3cff */
[----:B------:R-:W-:-:S04]  /*2c00*/  IMAD R3, R111, 0x400, R5 ;  /* 0x000004006f037824 */ /* 0x000fc800078e0205 */
[----:B------:R-:W-:Y:S02]  /*2c10*/  IMAD R0, R24, 0x200, R0 ;  /* 0x0000020018007824 */ /* 0x000fe400078e0200 */
[----:B------:R-:W-:Y:S02]  /*2c20*/  IMAD.SHL.U32 R183, R3, 0x2, RZ ;  /* 0x0000000203b77824 */ /* 0x000fe400078e00ff */
[----:B------:R-:W-:Y:S02]  /*2c30*/  IMAD.SHL.U32 R176, R0, 0x2, RZ ;  /* 0x0000000200b07824 */ /* 0x000fe400078e00ff */
[--C-:B------:R-:W-:Y:S01]  /*2c40*/  IMAD R184, R4, 0x2, R183.reuse ;  /* 0x0000000204b87824 */ /* 0x100fe200078e02b7 */
[----:B----4-:R-:W-:Y:S01]  /*2c50*/  LDSM.16.M88.4 R8, [R183] ;  /* 0x00000000b708783b */ /* 0x010fe20000000200 */
[----:B------:R-:W-:Y:S01]  /*2c60*/  IMAD R186, R2, 0x2, R183 ;  /* 0x0000000202ba7824 */ /* 0x000fe200078e02b7 */
[----:B------:R-:W-:Y:S01]  /*2c70*/  IADD3 R0, R176, 0x6000, RZ ;  /* 0x00006000b0007810 */ /* 0x000fe20007ffe0ff */
[----:B------:R-:W-:Y:S01]  /*2c80*/  IMAD R185, R2, 0x2, R184 ;  /* 0x0000000202b97824 */ /* 0x000fe200078e02b8 */
[----:B-1----:R-:W1:Y:S01]  /*2c90*/  LDSM.16.M88.4 R28, [R176+0x6000] ;  /* 0x00600000b01c783b */ /* 0x002e620000000200 */
[----:B------:R-:W-:-:S02]  /*2ca0*/  IADD3 R187, R176, 0x6020, RZ ;  /* 0x00006020b0bb7810 */ /* 0x000fc40007ffe0ff */
[----:B------:R-:W-:Y:S01]  /*2cb0*/  @P1 IADD3 R187, R0, -0x20, RZ ;  /* 0xffffffe000bb1810 */ /* 0x000fe20007ffe0ff */
[----:B------:R-:W4:Y:S01]  /*2cc0*/  LDSM.16.M88.4 R24, [R176+0x6800] ;  /* 0x00680000b018783b */ /* 0x000f220000000200 */
[----:B------:R-:W-:Y:S02]  /*2cd0*/  IMAD.MOV.U32 R0, RZ, RZ, 0x40 ;  /* 0x00000040ff007424 */ /* 0x000fe400078e00ff */
[C---:B------:R-:W-:Y:S01]  /*2ce0*/  IADD3 R198, R187.reuse, 0x800, RZ ;  /* 0x00000800bbc67810 */ /* 0x040fe20007ffe0ff */
[----:B------:R-:W5:Y:S01]  /*2cf0*/  LDSM.16.M88.4 R20, [R176+0x7000] ;  /* 0x00700000b014783b */ /* 0x000f620000000200 */
[C---:B------:R-:W-:Y:S02]  /*2d00*/  IADD3 R197, R187.reuse, 0x1000, RZ ;  /* 0x00001000bbc57810 */ /* 0x040fe40007ffe0ff */
[----:B------:R-:W-:Y:S01]  /*2d10*/  SEL R0, R0, 0xffffffc0, !P2 ;  /* 0xffffffc000007807 */ /* 0x000fe20005000000 */
[----:B------:R-:W2:Y:S01]  /*2d20*/  LDSM.16.M88.4 R12, [R176+0x7800] ;  /* 0x00780000b00c783b */ /* 0x000ea20000000200 */
[----:B------:R-:W-:-:S02]  /*2d30*/  IADD3 R196, R187, 0x1800, RZ ;  /* 0x00001800bbc47810 */ /* 0x000fc40007ffe0ff */
[C---:B------:R-:W-:Y:S01]  /*2d40*/  IADD3 R195, R187.reuse, 0x2000, RZ ;  /* 0x00002000bbc37810 */ /* 0x040fe20007ffe0ff */
[----:B------:R-:W-:Y:S01]  /*2d50*/  LDSM.16.M88.4 R16, [R184] ;  /* 0x00000000b810783b */ /* 0x000fe20000000200 */
[----:B------:R-:W-:Y:S01]  /*2d60*/  IMAD.IADD R182, R176, 0x1, R0 ;  /* 0x00000001b0b67824 */ /* 0x000fe200078e0200 */
[C---:B------:R-:W-:Y:S01]  /*2d70*/  IADD3 R194, R187.reuse, 0x2800, RZ ;  /* 0x00002800bbc27810 */ /* 0x040fe20007ffe0ff */
[----:B------:R-:W-:Y:S01]  /*2d80*/  IMAD.IADD R181, R0, 0x1, R187 ;  /* 0x0000000100b57824 */ /* 0x000fe200078e02bb */
[----:B------:R-:W3:Y:S01]  /*2d90*/  LDSM.16.M88.4 R64, [R187] ;  /* 0x00000000bb40783b */ /* 0x000ee20000000200 */
[----:B------:R-:W-:Y:S01]  /*2da0*/  IMAD.SHL.U32 R0, R38, 0x2, RZ ;  /* 0x0000000226007824 */ /* 0x000fe200078e00ff */
[C---:B------:R-:W-:Y:S02]  /*2db0*/  IADD3 R193, R187.reuse, 0x3000, RZ ;  /* 0x00003000bbc17810 */ /* 0x040fe40007ffe0ff */
[----:B------:R-:W2:Y:S01]  /*2dc0*/  LDSM.16.M88.4 R60, [R187+0x800] ;  /* 0x00080000bb3c783b */ /* 0x000ea20000000200 */
[----:B------:R-:W-:-:S02]  /*2dd0*/  IADD3 R192, R187, 0x3800, RZ ;  /* 0x00003800bbc07810 */ /* 0x000fc40007ffe0ff */
[----:B------:R-:W-:Y:S01]  /*2de0*/  LOP3.LUT R0, R0, 0x6, RZ, 0xc0, !PT ;  /* 0x0000000600007812 */ /* 0x000fe200078ec0ff */
[----:B------:R-:W2:Y:S01]  /*2df0*/  LDSM.16.M88.4 R40, [R187+0x1000] ;  /* 0x00100000bb28783b */ /* 0x000ea20000000200 */
[C---:B------:R-:W-:Y:S02]  /*2e00*/  IADD3 R191, R187.reuse, 0x4000, RZ ;  /* 0x00004000bbbf7810 */ /* 0x040fe40007ffe0ff */
[----:B------:R-:W-:Y:S01]  /*2e10*/  IADD3 R190, R187, 0x4800, RZ ;  /* 0x00004800bbbe7810 */ /* 0x000fe20007ffe0ff */
[----:B------:R-:W-:Y:S01]  /*2e20*/  LDSM.16.M88.4 R88, [R182+0x6800] ;  /* 0x00680000b658783b */ /* 0x000fe20000000200 */
[----:B------:R-:W-:Y:S01]  /*2e30*/  IMAD R0, R37, 0x40, R0 ;  /* 0x0000004025007824 */ /* 0x000fe200078e0200 */
[C---:B------:R-:W-:Y:S02]  /*2e40*/  IADD3 R189, R187.reuse, 0x5000, RZ ;  /* 0x00005000bbbd7810 */ /* 0x040fe40007ffe0ff */
[----:B------:R-:W-:Y:S01]  /*2e50*/  LDSM.16.M88.4 R76, [R182+0x7000] ;  /* 0x00700000b64c783b */ /* 0x000fe20000000200 */
[----:B------:R-:W-:-:S02]  /*2e60*/  IADD3 R188, R187, 0x5800, RZ ;  /* 0x00005800bbbc7810 */ /* 0x000fc40007ffe0ff */
[C---:B------:R-:W-:Y:S01]  /*2e70*/  IADD3 R3, R0.reuse, 0x10, RZ ;  /* 0x0000001000037810 */ /* 0x040fe20007ffe0ff */
[C---:B-1----:R-:W-:Y:S01]  /*2e80*/  HMMA.16816.F32 R44, R8.reuse, R28, RZ ;  /* 0x0000001c082c723c */ /* 0x042fe200000018ff */
[----:B------:R-:W-:Y:S01]  /*2e90*/  LDSM.16.M88.4 R84, [R182+0x7800] ;  /* 0x00780000b654783b */ /* 0x000fe20000000200 */
[C---:B------:R-:W-:Y:S02]  /*2ea0*/  IADD3 R7, R0.reuse, 0x8, RZ ;  /* 0x0000000800077810 */ /* 0x040fe40007ffe0ff */
[----:B------:R-:W-:Y:S01]  /*2eb0*/  ISETP.GE.AND P5, PT, R3, R36, PT ;  /* 0x000000240300720c */ /* 0x000fe20003fa6270 */
[----:B------:R-:W-:Y:S01]  /*2ec0*/  LDSM.16.M88.4 R92, [R181+0x1000] ;  /* 0x00100000b55c783b */ /* 0x000fe20000000200 */
[C---:B------:R-:W-:Y:S02]  /*2ed0*/  IADD3 R6, R0.reuse, 0x9, RZ ;  /* 0x0000000900067810 */ /* 0x040fe40007ffe0ff */
[----:B------:R-:W-:Y:S01]  /*2ee0*/  HMMA.16816.F32 R52, R8, R30, RZ ;  /* 0x0000001e0834723c */ /* 0x000fe200000018ff */
[----:B------:R-:W-:-:S02]  /*2ef0*/  IADD3 R3, R0, 0x11, RZ ;  /* 0x0000001100037810 */ /* 0x000fc40007ffe0ff */
[-C--:B------:R-:W-:Y:S02]  /*2f00*/  ISETP.GE.AND P1, PT, R0, R36.reuse, PT ;  /* 0x000000240000720c */ /* 0x080fe40003f26270 */
[-C--:B------:R-:W-:Y:S02]  /*2f10*/  ISETP.GE.AND P0, PT, R7, R36.reuse, PT ;  /* 0x000000240700720c */ /* 0x080fe40003f06270 */
[-C--:B------:R-:W-:Y:S01]  /*2f20*/  ISETP.GE.AND P6, PT, R6, R36.reuse, PT ;  /* 0x000000240600720c */ /* 0x080fe20003fc6270 */
[----:B----4-:R-:W-:Y:S01]  /*2f30*/  HMMA.16816.F32 R56, R8, R24, RZ ;  /* 0x000000180838723c */ /* 0x010fe200000018ff */
[----:B------:R-:W-:Y:S02]  /*2f40*/  ISETP.GE.AND P3, PT, R3, R36, PT ;  /* 0x000000240300720c */ /* 0x000fe40003f66270 */
[C---:B------:R-:W-:Y:S02]  /*2f50*/  IADD3 R6, R0.reuse, 0x18, RZ ;  /* 0x0000001800067810 */ /* 0x040fe40007ffe0ff */
[----:B------:R-:W-:-:S02]  /*2f60*/  IADD3 R3, R0, 0x19, RZ ;  /* 0x0000001900037810 */ /* 0x000fc40007ffe0ff */
[----:B------:R-:W-:Y:S01]  /*2f70*/  ISETP.GE.AND P2, PT, R6, R36, PT ;  /* 0x000000240600720c */ /* 0x000fe20003f46270 */
[----:B------:R-:W-:Y:S01]  /*2f80*/  HMMA.16816.F32 R48, R8, R26, RZ ;  /* 0x0000001a0830723c */ /* 0x000fe200000018ff */
[----:B------:R-:W-:-:S07]  /*2f90*/  IADD3 R6, R0, 0x20, RZ ;  /* 0x0000002000067810 */ /* 0x000fce0007ffe0ff */
[C---:B-----5:R-:W-:Y:S08]  /*2fa0*/  HMMA.16816.F32 R32, R8.reuse, R20, RZ ;  /* 0x000000140820723c */ /* 0x060ff000000018ff */
[C---:B------:R-:W-:Y:S08]  /*2fb0*/  HMMA.16816.F32 R28, R8.reuse, R22, RZ ;  /* 0x00000016081c723c */ /* 0x040ff000000018ff */
[C---:B--2---:R-:W-:Y:S08]  /*2fc0*/  HMMA.16816.F32 R24, R8.reuse, R12, RZ ;  /* 0x0000000c0818723c */ /* 0x044ff000000018ff */
[----:B------:R-:W-:Y:S01]  /*2fd0*/  HMMA.16816.F32 R20, R8, R14, RZ ;  /* 0x0000000e0814723c */ /* 0x000fe200000018ff */
[----:B------:R-:W1:Y:S04]  /*2fe0*/  LDSM.16.M88.4 R8, [R187+0x1800] ;  /* 0x00180000bb08783b */ /* 0x000e680000000200 */
[----:B------:R-:W2:Y:S03]  /*2ff0*/  LDSM.16.M88.4 R12, [R186] ;  /* 0x00000000ba0c783b */ /* 0x000ea60000000200 */
[C---:B---3--:R-:W-:Y:S08]  /*3000*/  HMMA.16816.F32 R44, R16.reuse, R64, R44 ;  /* 0x00000040102c723c */ /* 0x048ff0000000182c */
[C---:B------:R-:W-:Y:S01]  /*3010*/  HMMA.16816.F32 R72, R16.reuse, R66, R52 ;  /* 0x000000421048723c */ /* 0x040fe20000001834 */
[----:B------:R-:W3:Y:S04]  /*3020*/  LDSM.16.M88.4 R64, [R182+0x6000] ;  /* 0x00600000b640783b */ /* 0x000ee80000000200 */
[----:B------:R-:W-:Y:S03]  /*3030*/  LDSM.16.M88.4 R52, [R181] ;  /* 0x00000000b534783b */ /* 0x000fe60000000200 */
[C---:B------:R-:W-:Y:S08]  /*3040*/  HMMA.16816.F32 R80, R16.reuse, R60, R56 ;  /* 0x0000003c1050723c */ /* 0x040ff00000001838 */
[C---:B------:R-:W-:Y:S01]  /*3050*/  HMMA.16816.F32 R68, R16.reuse, R62, R48 ;  /* 0x0000003e1044723c */ /* 0x040fe20000001830 */
[----:B------:R-:W-:Y:S07]  /*3060*/  LDSM.16.M88.4 R48, [R181+0x800] ;  /* 0x00080000b530783b */ /* 0x000fee0000000200 */
[C---:B------:R-:W-:Y:S08]  /*3070*/  HMMA.16816.F32 R60, R16.reuse, R40, R32 ;  /* 0x00000028103c723c */ /* 0x040ff00000001820 */
[C---:B------:R-:W-:Y:S08]  /*3080*/  HMMA.16816.F32 R56, R16.reuse, R42, R28 ;  /* 0x0000002a1038723c */ /* 0x040ff0000000181c */
[C---:B-1----:R-:W-:Y:S08]  /*3090*/  HMMA.16816.F32 R24, R16.reuse, R8, R24 ;  /* 0x000000081018723c */ /* 0x042ff00000001818 */
[----:B------:R-:W-:Y:S01]  /*30a0*/  HMMA.16816.F32 R20, R16, R10, R20 ;  /* 0x0000000a1014723c */ /* 0x000fe20000001814 */
[----:B------:R-:W1:Y:S04]  /*30b0*/  LDSM.16.M88.4 R8, [R185] ;  /* 0x00000000b908783b */ /* 0x000e680000000200 */
[----:B------:R-:W-:Y:S03]  /*30c0*/  LDSM.16.M88.4 R16, [R183+0x2000] ;  /* 0x00200000b710783b */ /* 0x000fe60000000200 */
[C---:B--2---:R-:W-:Y:S01]  /*30d0*/  HMMA.16816.F32 R32, R12.reuse, R88, R80 ;  /* 0x000000580c20723c */ /* 0x044fe20000001850 */
[----:B------:R-:W2:Y:S07]  /*30e0*/  LDSM.16.M88.4 R80, [R181+0x1800] ;  /* 0x00180000b550783b */ /* 0x000eae0000000200 */
[C---:B---3--:R-:W-:Y:S08]  /*30f0*/  HMMA.16816.F32 R44, R12.reuse, R64, R44 ;  /* 0x000000400c2c723c */ /* 0x048ff0000000182c */
[C---:B------:R-:W-:Y:S01]  /*3100*/  HMMA.16816.F32 R40, R12.reuse, R66, R72 ;  /* 0x000000420c28723c */ /* 0x040fe20000001848 */
[----:B------:R-:W-:Y:S07]  /*3110*/  LDSM.16.M88.4 R72, [R176+0x8800] ;  /* 0x00880000b048783b */ /* 0x000fee0000000200 */
[C---:B------:R-:W-:Y:S01]  /*3120*/  HMMA.16816.F32 R28, R12.reuse, R90, R68 ;  /* 0x0000005a0c1c723c */ /* 0x040fe20000001844 */
[----:B------:R-:W-:Y:S07]  /*3130*/  LDSM.16.M88.4 R88, [R182+0x8000] ;  /* 0x00800000b658783b */ /* 0x000fee0000000200 */
[C---:B------:R-:W-:Y:S08]  /*3140*/  HMMA.16816.F32 R60, R12.reuse, R76, R60 ;  /* 0x0000004c0c3c723c */ /* 0x040ff0000000183c */
[C---:B------:R-:W-:Y:S01]  /*3150*/  HMMA.16816.F32 R56, R12.reuse, R78, R56 ;  /* 0x0000004e0c38723c */ /* 0x040fe20000001838 */
[----:B------:R-:W3:Y:S07]  /*3160*/  LDSM.16.M88.4 R76, [R176+0x8000] ;  /* 0x00800000b04c783b */ /* 0x000eee0000000200 */
[C---:B------:R-:W-:Y:S08]  /*3170*/  HMMA.16816.F32 R24, R12.reuse, R84, R24 ;  /* 0x000000540c18723c */ /* 0x040ff00000001818 */
[----:B------:R-:W-:Y:S01]  /*3180*/  HMMA.16816.F32 R12, R12, R86, R20 ;  /* 0x000000560c0c723c */ /* 0x000fe20000001814 */
[----:B------:R-:W-:Y:S07]  /*3190*/  LDSM.16.M88.4 R84, [R187+0x2800] ;  /* 0x00280000bb54783b */ /* 0x000fee0000000200 */
[C---:B-1----:R-:W-:Y:S08]  /*31a0*/  HMMA.16816.F32 R68, R8.reuse, R52, R44 ;  /* 0x000000340844723c */ /* 0x042ff0000000182c */
[C---:B------:R-:W-:Y:S01]  /*31b0*/  HMMA.16816.F32 R40, R8.reuse, R54, R40 ;  /* 0x000000360828723c */ /* 0x040fe20000001828 */
[----:B------:R-:W1:Y:S07]  /*31c0*/  LDSM.16.M88.4 R52, [R176+0x9000] ;  /* 0x00900000b034783b */ /* 0x000e6e0000000200 */
[C---:B------:R-:W-:Y:S01]  /*31d0*/  HMMA.16816.F32 R64, R8.reuse, R48, R32 ;  /* 0x000000300840723c */ /* 0x040fe20000001820 */
[----:B------:R-:W-:Y:S07]  /*31e0*/  LDSM.16.M88.4 R32, [R187+0x2000] ;  /* 0x00200000bb20783b */ /* 0x000fee0000000200 */
[C---:B--2---:R-:W-:Y:S01]  /*31f0*/  HMMA.16816.F32 R44, R8.reuse, R80, R24 ;  /* 0x00000050082c723c */ /* 0x044fe20000001818 */
[----:B------:R-:W2:Y:S07]  /*3200*/  LDSM.16.M88.4 R24, [R176+0x9800] ;  /* 0x00980000b018783b */ /* 0x000eae0000000200 */
[C---:B------:R-:W-:Y:S08]  /*3210*/  HMMA.16816.F32 R48, R8.reuse, R50, R28 ;  /* 0x000000320830723c */ /* 0x040ff0000000181c */
[C---:B------:R-:W-:Y:S08]  /*3220*/  HMMA.16816.F32 R60, R8.reuse, R92, R60 ;  /* 0x0000005c083c723c */ /* 0x040ff0000000183c */
[C---:B------:R-:W-:Y:S01]  /*3230*/  HMMA.16816.F32 R56, R8.reuse, R94, R56 ;  /* 0x0000005e0838723c */ /* 0x040fe20000001838 */
[----:B------:R-:W-:Y:S07]  /*3240*/  LDSM.16.M88.4 R92, [R176+0xa800] ;  /* 0x00a80000b05c783b */ /* 0x000fee0000000200 */
[----:B------:R-:W-:Y:S01]  /*3250*/  HMMA.16816.F32 R20, R8, R82, R12 ;  /* 0x000000520814723c */ /* 0x000fe2000000180c */
[----:B------:R-:W4:Y:S04]  /*3260*/  LDSM.16.M88.4 R8, [R184+0x2000] ;  /* 0x00200000b808783b */ /* 0x000f280000000200 */
[----:B------:R-:W5:Y:S03]  /*3270*/  LDSM.16.M88.4 R80, [R187+0x3000] ;  /* 0x00300000bb50783b */ /* 0x000f660000000200 */
[C---:B---3--:R-:W-:Y:S01]  /*3280*/  HMMA.16816.F32 R28, R16.reuse, R76, R68 ;  /* 0x0000004c101c723c */ /* 0x048fe20000001844 */
[----:B------:R-:W-:Y:S07]  /*3290*/  LDSM.16.M88.4 R12, [R186+0x2000] ;  /* 0x00200000ba0c783b */ /* 0x000fee0000000200 */
[C---:B------:R-:W-:Y:S01]  /*32a0*/  HMMA.16816.F32 R40, R16.reuse, R78, R40 ;  /* 0x0000004e1028723c */ /* 0x040fe20000001828 */
[----:B------:R-:W-:Y:S07]  /*32b0*/  LDSM.16.M88.4 R76, [R182+0x9000] ;  /* 0x00900000b64c783b */ /* 0x000fee0000000200 */
[C---:B------:R-:W-:Y:S08]  /*32c0*/  HMMA.16816.F32 R68, R16.reuse, R72, R64 ;  /* 0x000000481044723c */ /* 0x040ff00000001840 */
[C---:B------:R-:W-:Y:S01]  /*32d0*/  HMMA.16816.F32 R64, R16.reuse, R74, R48 ;  /* 0x0000004a1040723c */ /* 0x040fe20000001830 */
[----:B------:R-:W3:Y:S07]  /*32e0*/  LDSM.16.M88.4 R72, [R187+0x3800] ;  /* 0x00380000bb48783b */ /* 0x000eee0000000200 */
[C---:B-1----:R-:W-:Y:S08]  /*32f0*/  HMMA.16816.F32 R60, R16.reuse, R52, R60 ;  /* 0x00000034103c723c */ /* 0x042ff0000000183c */
[C---:B------:R-:W-:Y:S08]  /*3300*/  HMMA.16816.F32 R56, R16.reuse, R54, R56 ;  /* 0x000000361038723c */ /* 0x040ff00000001838 */
[C---:B--2---:R-:W-:Y:S08]  /*3310*/  HMMA.16816.F32 R48, R16.reuse, R24, R44 ;  /* 0x000000181030723c */ /* 0x044ff0000000182c */
[----:B------:R-:W-:Y:S08]  /*3320*/  HMMA.16816.F32 R20, R16, R26, R20 ;  /* 0x0000001a1014723c */ /* 0x000ff00000001814 */
[C---:B----4-:R-:W-:Y:S08]  /*3330*/  HMMA.16816.F32 R16, R8.reuse, R32, R28 ;  /* 0x000000200810723c */ /* 0x050ff0000000181c */
[C---:B------:R-:W-:Y:S01]  /*3340*/  HMMA.16816.F32 R28, R8.reuse, R34, R40 ;  /* 0x00000022081c723c */ /* 0x040fe20000001828 */
[----:B------:R-:W1:Y:S07]  /*3350*/  LDSM.16.M88.4 R40, [R182+0x8800] ;  /* 0x00880000b628783b */ /* 0x000e6e0000000200 */
[C---:B------:R-:W-:Y:S01]  /*3360*/  HMMA.16816.F32 R32, R8.reuse, R84, R68 ;  /* 0x000000540820723c */ /* 0x040fe20000001844 */
[----:B------:R-:W-:Y:S07]  /*3370*/  LDSM.16.M88.4 R68, [R181+0x2000] ;  /* 0x00200000b544783b */ /* 0x000fee0000000200 */
[C---:B------:R-:W-:Y:S01]  /*3380*/  HMMA.16816.F32 R44, R8.reuse, R86, R64 ;  /* 0x00000056082c723c */ /* 0x040fe20000001840 */
[----:B------:R-:W2:Y:S07]  /*3390*/  LDSM.16.M88.4 R84, [R182+0x9800] ;  /* 0x00980000b654783b */ /* 0x000eae0000000200 */
[C---:B-----5:R-:W-:Y:S08]  /*33a0*/  HMMA.16816.F32 R64, R8.reuse, R80, R60 ;  /* 0x000000500840723c */ /* 0x060ff0000000183c */
[C---:B------:R-:W-:Y:S01]  /*33b0*/  HMMA.16816.F32 R60, R8.reuse, R82, R56 ;  /* 0x00000052083c723c */ /* 0x040fe20000001838 */
[----:B------:R-:W-:Y:S07]  /*33c0*/  LDSM.16.M88.4 R80, [R181+0x3000] ;  /* 0x00300000b550783b */ /* 0x000fee0000000200 */
[C---:B---3--:R-:W-:Y:S08]  /*33d0*/  HMMA.16816.F32 R56, R8.reuse, R72, R48 ;  /* 0x000000480838723c */ /* 0x048ff00000001830 */
[----:B------:R-:W-:Y:S01]  /*33e0*/  HMMA.16816.F32 R52, R8, R74, R20 ;  /* 0x0000004a0834723c */ /* 0x000fe20000001814 */
[----:B------:R-:W3:Y:S04]  /*33f0*/  LDSM.16.M88.4 R8, [R185+0x2000] ;  /* 0x00200000b908783b */ /* 0x000ee80000000200 */
[----:B------:R-:W4:Y:S03]  /*3400*/  LDSM.16.M88.4 R72, [R181+0x2800] ;  /* 0x00280000b548783b */ /* 0x000f260000000200 */
[C---:B------:R-:W-:Y:S01]  /*3410*/  HMMA.16816.F32 R24, R12.reuse, R88, R16 ;  /* 0x000000580c18723c */ /* 0x040fe20000001810 */
[----:B------:R-:W-:Y:S07]  /*3420*/  LDSM.16.M88.4 R20, [R183+0x4000] ;  /* 0x00400000b714783b */ /* 0x000fee0000000200 */
[C---:B------:R-:W-:Y:S01]  /*3430*/  HMMA.16816.F32 R16, R12.reuse, R90, R28 ;  /* 0x0000005a0c10723c */ /* 0x040fe2000000181c */
[----:B------:R-:W-:Y:S07]  /*3440*/  LDSM.16.M88.4 R88, [R176+0xb000] ;  /* 0x00b00000b058783b */ /* 0x000fee0000000200 */
[C---:B-1----:R-:W-:Y:S08]  /*3450*/  HMMA.16816.F32 R28, R12.reuse, R40, R32 ;  /* 0x000000280c1c723c */ /* 0x042ff00000001820 */
[C---:B------:R-:W-:Y:S01]  /*3460*/  HMMA.16816.F32 R32, R12.reuse, R42, R44 ;  /* 0x0000002a0c20723c */ /* 0x040fe2000000182c */
[----:B------:R-:W1:Y:S07]  /*3470*/  LDSM.16.M88.4 R44, [R181+0x3800] ;  /* 0x00380000b52c783b */ /* 0x000e6e0000000200 */
[C---:B------:R-:W-:Y:S01]  /*3480*/  HMMA.16816.F32 R48, R12.reuse, R76, R64 ;  /* 0x0000004c0c30723c */ /* 0x040fe20000001840 */
[----:B------:R-:W-:Y:S07]  /*3490*/  LDSM.16.M88.4 R64, [R176+0xb800] ;  /* 0x00b80000b040783b */ /* 0x000fee0000000200 */
[C---:B------:R-:W-:Y:S01]  /*34a0*/  HMMA.16816.F32 R60, R12.reuse, R78, R60 ;  /* 0x0000004e0c3c723c */ /* 0x040fe2000000183c */
[----:B------:R-:W5:Y:S07]  /*34b0*/  LDSM.16.M88.4 R76, [R176+0xa000] ;  /* 0x00a00000b04c783b */ /* 0x000f6e0000000200 */
[C---:B--2---:R-:W-:Y:S08]  /*34c0*/  HMMA.16816.F32 R56, R12.reuse, R84, R56 ;  /* 0x000000540c38723c */ /* 0x044ff00000001838 */
[----:B------:R-:W-:Y:S01]  /*34d0*/  HMMA.16816.F32 R52, R12, R86, R52 ;  /* 0x000000560c34723c */ /* 0x000fe20000001834 */
[----:B------:R-:W-:Y:S07]  /*34e0*/  LDSM.16.M88.4 R84, [R187+0x5000] ;  /* 0x00500000bb54783b */ /* 0x000fee0000000200 */
[C---:B---3--:R-:W-:Y:S08]  /*34f0*/  HMMA.16816.F32 R40, R8.reuse, R68, R24 ;  /* 0x000000440828723c */ /* 0x048ff00000001818 */
[C---:B------:R-:W-:Y:S01]  /*3500*/  HMMA.16816.F32 R24, R8.reuse, R70, R16 ;  /* 0x000000460818723c */ /* 0x040fe20000001810 */
[----:B------:R-:W-:Y:S04]  /*3510*/  LDSM.16.M88.4 R16, [R184+0x4000] ;  /* 0x00400000b810783b */ /* 0x000fe80000000200 */
[----:B------:R-:W2:Y:S03]  /*3520*/  LDSM.16.M88.4 R68, [R187+0x4000] ;  /* 0x00400000bb44783b */ /* 0x000ea60000000200 */
[C---:B----4-:R-:W-:Y:S08]  /*3530*/  HMMA.16816.F32 R32, R8.reuse, R74, R32 ;  /* 0x0000004a0820723c */ /* 0x050ff00000001820 */
[C---:B------:R-:W-:Y:S08]  /*3540*/  HMMA.16816.F32 R48, R8.reuse, R80, R48 ;  /* 0x000000500830723c */ /* 0x040ff00000001830 */
[C---:B------:R-:W-:Y:S01]  /*3550*/  HMMA.16816.F32 R60, R8.reuse, R82, R60 ;  /* 0x00000052083c723c */ /* 0x040fe2000000183c */
[----:B------:R-:W-:Y:S07]  /*3560*/  LDSM.16.M88.4 R80, [R182+0xa000] ;  /* 0x00a00000b650783b */ /* 0x000fee0000000200 */
[C---:B------:R-:W-:Y:S01]  /*3570*/  HMMA.16816.F32 R12, R8.reuse, R72, R28 ;  /* 0x00000048080c723c */ /* 0x040fe2000000181c */
[----:B------:R-:W3:Y:S07]  /*3580*/  LDSM.16.M88.4 R72, [R187+0x4800] ;  /* 0x00480000bb48783b */ /* 0x000eee0000000200 */
[C---:B-1----:R-:W-:Y:S08]  /*3590*/  HMMA.16816.F32 R56, R8.reuse, R44, R56 ;  /* 0x0000002c0838723c */ /* 0x042ff00000001838 */
[----:B------:R-:W-:Y:S08]  /*35a0*/  HMMA.16816.F32 R52, R8, R46, R52 ;  /* 0x0000002e0834723c */ /* 0x000ff00000001834 */
[C---:B-----5:R-:W-:Y:S08]  /*35b0*/  HMMA.16816.F32 R44, R20.reuse, R76, R40 ;  /* 0x0000004c142c723c */ /* 0x060ff00000001828 */
[C---:B------:R-:W-:Y:S01]  /*35c0*/  HMMA.16816.F32 R40, R20.reuse, R78, R24 ;  /* 0x0000004e1428723c */ /* 0x040fe20000001818 */
[----:B------:R-:W1:Y:S07]  /*35d0*/  LDSM.16.M88.4 R76, [R187+0x5800] ;  /* 0x00580000bb4c783b */ /* 0x000e6e0000000200 */
        /* <DEDUP_REMOVED lines=8> */
[C---:B--2---:R-:W-:Y:S08]  /*3660*/  HMMA.16816.F32 R48, R16.reuse, R68, R44 ;  /* 0x000000441030723c */ /* 0x044ff0000000182c */
[C---:B------:R-:W-:Y:S01]  /*3670*/  HMMA.16816.F32 R32, R16.reuse, R70, R40 ;  /* 0x000000461020723c */ /* 0x040fe20000001828 */
[----:B------:R-:W2:Y:S07]  /*3680*/  LDSM.16.M88.4 R68, [R182+0xb800] ;  /* 0x00b80000b644783b */ /* 0x000eae0000000200 */
[C---:B---3--:R-:W-:Y:S08]  /*3690*/  HMMA.16816.F32 R40, R16.reuse, R74, R24 ;  /* 0x0000004a1028723c */ /* 0x048ff00000001818 */
[C---:B------:R-:W-:Y:S01]  /*36a0*/  HMMA.16816.F32 R24, R16.reuse, R84, R8 ;  /* 0x000000541018723c */ /* 0x040fe20000001808 */
[----:B------:R-:W-:Y:S07]  /*36b0*/  LDSM.16.M88.4 R8, [R185+0x4000] ;  /* 0x00400000b908783b */ /* 0x000fee0000000200 */
[C---:B------:R-:W-:Y:S08]  /*36c0*/  HMMA.16816.F32 R60, R16.reuse, R86, R60 ;  /* 0x00000056103c723c */ /* 0x040ff0000000183c */
[C---:B-1----:R-:W-:Y:S08]  /*36d0*/  HMMA.16816.F32 R56, R16.reuse, R76, R56 ;  /* 0x0000004c1038723c */ /* 0x042ff00000001838 */
[C---:B------:R-:W-:Y:S01]  /*36e0*/  HMMA.16816.F32 R44, R16.reuse, R72, R28 ;  /* 0x00000048102c723c */ /* 0x040fe2000000181c */
[----:B------:R-:W1:Y:S04]  /*36f0*/  LDSM.16.M88.4 R28, [R182+0xa800] ;  /* 0x00a80000b61c783b */ /* 0x000e680000000200 */
[----:B------:R-:W3:Y:S03]  /*3700*/  LDSM.16.M88.4 R72, [R181+0x4000] ;  /* 0x00400000b548783b */ /* 0x000ee60000000200 */
[----:B------:R-:W-:Y:S01]  /*3710*/  HMMA.16816.F32 R20, R16, R78, R20 ;  /* 0x0000004e1014723c */ /* 0x000fe20000001814 */
[----:B------:R-:W5:Y:S07]  /*3720*/  LDSM.16.M88.4 R76, [R181+0x4800] ;  /* 0x00480000b54c783b */ /* 0x000f6e0000000200 */
[C---:B----4-:R-:W-:Y:S07]  /*3730*/  HMMA.16816.F32 R52, R12.reuse, R64, R24 ;  /* 0x000000400c34723c */ /* 0x050fee0000001818 */
[----:B------:R-:W-:Y:S01]  /*3740*/  IADD3 R24, R0, 0x1, RZ ;  /* 0x0000000100187810 */ /* 0x000fe20007ffe0ff */
[----:B------:R-:W-:Y:S03]  /*3750*/  HMMA.16816.F32 R60, R12, R66, R60 ;  /* 0x000000420c3c723c */ /* 0x000fe6000000183c */
[----:B------:R-:W-:-:S05]  /*3760*/  ISETP.GE.AND P4, PT, R24, R36, PT ;  /* 0x000000241800720c */ /* 0x000fca0003f86270 */
[C---:B--2---:R-:W-:Y:S08]  /*3770*/  HMMA.16816.F32 R64, R12.reuse, R68, R56 ;  /* 0x000000440c40723c */ /* 0x044ff00000001838 */
[C---:B------:R-:W-:Y:S01]  /*3780*/  HMMA.16816.F32 R56, R12.reuse, R70, R20 ;  /* 0x000000460c38723c */ /* 0x040fe20000001814 */
[----:B------:R-:W2:Y:S07]  /*3790*/  LDSM.16.M88.4 R20, [R181+0x5000] ;  /* 0x00500000b514783b */ /* 0x000eae0000000200 */
[----:B------:R-:W-:Y:S01]  /*37a0*/  HMMA.16816.F32 R16, R12, R80, R48 ;  /* 0x000000500c10723c */ /* 0x000fe20000001830 */
[----:B------:R-:W4:Y:S01]  /*37b0*/  LDSM.16.M88.4 R48, [R181+0x5800] ;  /* 0x00580000b530783b */ /* 0x000f220000000200 */
[----:B------:R-:W-:-:S06]  /*37c0*/  DEPBAR.LE SB0, 0x0 ;  /* 0x000080000000791a */ /* 0x000fcc0000000000 */
[C---:B------:R-:W-:Y:S08]  /*37d0*/  HMMA.16816.F32 R32, R12.reuse, R82, R32 ;  /* 0x000000520c20723c */ /* 0x040ff00000001820 */
[C---:B-1----:R-:W-:Y:S08]  /*37e0*/  HMMA.16816.F32 R44, R12.reuse, R28, R44 ;  /* 0x0000001c0c2c723c */ /* 0x042ff0000000182c */
[----:B------:R-:W-:Y:S08]  /*37f0*/  HMMA.16816.F32 R40, R12, R30, R40 ;  /* 0x0000001e0c28723c */ /* 0x000ff00000001828 */
[C---:B---3--:R-:W-:Y:S08]  /*3800*/  HMMA.16816.F32 R16, R8.reuse, R72, R16 ;  /* 0x000000480810723c */ /* 0x048ff00000001810 */
[C---:B------:R-:W-:Y:S08]  /*3810*/  HMMA.16816.F32 R12, R8.reuse, R74, R32 ;  /* 0x0000004a080c723c */ /* 0x040ff00000001820 */
[C---:B-----5:R-:W-:Y:S08]  /*3820*/  HMMA.16816.F32 R28, R8.reuse, R76, R44 ;  /* 0x0000004c081c723c */ /* 0x060ff0000000182c */
[----:B--2---:R-:W-:Y:S01]  /*3830*/  HMMA.16816.F32 R24, R8, R20, R52 ;  /* 0x000000140818723c */ /* 0x004fe20000001834 */
[----:B------:R-:W-:-:S06]  /*3840*/  FSEL R38, R18, -INF , !P1 ;  /* 0xff80000012267808 */ /* 0x000fcc0004800000 */
[----:B------:R-:W-:Y:S01]  /*3850*/  FSEL R20, R19, -INF , !P4 ;  /* 0xff80000013147808 */ /* 0x000fe20006000000 */
[----:B------:R-:W-:Y:S01]  /*3860*/  HMMA.16816.F32 R32, R8, R78, R40 ;  /* 0x0000004e0820723c */ /* 0x000fe20000001828 */
[----:B------:R-:W-:Y:S02]  /*3870*/  FSEL R39, R14, -INF , !P0 ;  /* 0xff8000000e277808 */ /* 0x000fe40004000000 */
[----:B------:R-:W-:-:S04]  /*3880*/  FSEL R21, R15, -INF , !P6 ;  /* 0xff8000000f157808 */ /* 0x000fc80007000000 */
[----:B------:R-:W-:Y:S02]  /*3890*/  FSEL R41, R16, -INF , !P1 ;  /* 0xff80000010297808 */ /* 0x000fe40004800000 */
[----:B------:R-:W-:Y:S02]  /*38a0*/  FSEL R40, R17, -INF , !P4 ;  /* 0xff80000011287808 */ /* 0x000fe40006000000 */
[----:B------:R-:W-:Y:S01]  /*38b0*/  HMMA.16816.F32 R16, R8, R22, R60 ;  /* 0x000000160810723c */ /* 0x000fe2000000183c */
[----:B------:R-:W-:Y:S02]  /*38c0*/  FSEL R42, R12, -INF , !P0 ;  /* 0xff8000000c2a7808 */ /* 0x000fe40004000000 */
[----:B------:R-:W-:Y:S02]  /*38d0*/  ISETP.GE.AND P1, PT, R3, R36, PT ;  /* 0x000000240300720c */ /* 0x000fe40003f26270 */
[----:B------:R-:W-:Y:S02]  /*38e0*/  IADD3 R3, R0, 0x21, RZ ;  /* 0x0000002100037810 */ /* 0x000fe40007ffe0ff */
[----:B------:R-:W-:-:S02]  /*38f0*/  FSEL R22, R13, -INF , !P6 ;  /* 0xff8000000d167808 */ /* 0x000fc40007000000 */
[C---:B----4-:R-:W-:Y:S01]  /*3900*/  HMMA.16816.F32 R12, R8.reuse, R48, R64 ;  /* 0x00000030080c723c */ /* 0x050fe20000001840 */
[-C--:B------:R-:W-:Y:S02]  /*3910*/  ISETP.GE.AND P4, PT, R6, R36.reuse, PT ;  /* 0x000000240600720c */ /* 0x080fe40003f86270 */
[----:B------:R-:W-:Y:S02]  /*3920*/  ISETP.GE.AND P0, PT, R3, R36, PT ;  /* 0x000000240300720c */ /* 0x000fe40003f06270 */
[----:B------:R-:W-:Y:S02]  /*3930*/  IADD3 R3, R0, 0x29, RZ ;  /* 0x0000002900037810 */ /* 0x000fe40007ffe0ff */
[----:B------:R-:W-:Y:S01]  /*3940*/  FSEL R30, R30, -INF , !P5 ;  /* 0xff8000001e1e7808 */ /* 0x000fe20006800000 */
[----:B------:R-:W-:Y:S01]  /*3950*/  HMMA.16816.F32 R8, R8, R50, R56 ;  /* 0x000000320808723c */ /* 0x000fe20000001838 */
[----:B------:R-:W-:Y:S02]  /*3960*/  FSEL R23, R28, -INF , !P5 ;  /* 0xff8000001c177808 */ /* 0x000fe40006800000 */
[----:B------:R-:W-:-:S02]  /*3970*/  FSEL R98, R26, -INF , !P4 ;  /* 0xff8000001a627808 */ /* 0x000fc40006000000 */
[----:B------:R-:W-:Y:S02]  /*3980*/  FSEL R102, R24, -INF , !P4 ;  /* 0xff80000018667808 */ /* 0x000fe40006000000 */
[----:B------:R-:W-:Y:S02]  /*3990*/  ISETP.GE.AND P5, PT, R3, R36, PT ;  /* 0x000000240300720c */ /* 0x000fe40003fa6270 */
[----:B------:R-:W-:Y:S02]  /*39a0*/  ISETP.GE.AND P4, PT, R36, 0x41, PT ;  /* 0x000000412400780c */ /* 0x000fe40003f86270 */
[C---:B------:R-:W-:Y:S02]  /*39b0*/  IADD3 R6, R0.reuse, 0x28, RZ ;  /* 0x0000002800067810 */ /* 0x040fe40007ffe0ff */
[----:B------:R-:W-:Y:S02]  /*39c0*/  IADD3 R3, R0, 0x31, RZ ;  /* 0x0000003100037810 */ /* 0x000fe40007ffe0ff */
[----:B------:R-:W-:-:S02]  /*39d0*/  FSEL R34, R34, -INF , !P2 ;  /* 0xff80000022227808 */ /* 0x000fc40005000000 */
[----:B------:R-:W-:Y:S02]  /*39e0*/  FSEL R32, R32, -INF , !P2 ;  /* 0xff80000020207808 */ /* 0x000fe40005000000 */
[-C--:B------:R-:W-:Y:S02]  /*39f0*/  ISETP.GE.AND P6, PT, R6, R36.reuse, PT ;  /* 0x000000240600720c */ /* 0x080fe40003fc6270 */
[----:B------:R-:W-:Y:S02]  /*3a00*/  ISETP.GE.AND P2, PT, R3, R36, PT ;  /* 0x000000240300720c */ /* 0x000fe40003f46270 */
[C---:B------:R-:W-:Y:S02]  /*3a10*/  IADD3 R6, R0.reuse, 0x30, RZ ;  /* 0x0000003000067810 */ /* 0x040fe40007ffe0ff */
[C---:B------:R-:W-:Y:S02]  /*3a20*/  IADD3 R3, R0.reuse, 0x38, RZ ;  /* 0x0000003800037810 */ /* 0x040fe40007ffe0ff */
[----:B------:R-:W-:-:S02]  /*3a30*/  IADD3 R0, R0, 0x39, RZ ;  /* 0x0000003900007810 */ /* 0x000fc40007ffe0ff */
[----:B------:R-:W-:Y:S02]  /*3a40*/  FSEL R31, R31, -INF , !P3 ;  /* 0xff8000001f1f7808 */ /* 0x000fe40005800000 */
[----:B------:R-:W-:Y:S02]  /*3a50*/  FSEL R29, R29, -INF , !P3 ;  /* 0xff8000001d1d7808 */ /* 0x000fe40005800000 */
[----:B------:R-:W-:Y:S02]  /*3a60*/  FSEL R43, R35, -INF , !P1 ;  /* 0xff800000232b7808 */ /* 0x000fe40004800000 */
[----:B------:R-:W-:Y:S02]  /*3a70*/  FSEL R28, R33, -INF , !P1 ;  /* 0xff800000211c7808 */ /* 0x000fe40004800000 */
[----:B------:R-:W-:Y:S02]  /*3a80*/  FSEL R97, R27, -INF , !P0 ;  /* 0xff8000001b617808 */ /* 0x000fe40004000000 */
[----:B------:R-:W-:-:S02]  /*3a90*/  FSEL R104, R25, -INF , !P0 ;  /* 0xff80000019687808 */ /* 0x000fc40004000000 */
[-C--:B------:R-:W-:Y:S02]  /*3aa0*/  ISETP.GE.AND P3, PT, R6, R36.reuse, PT ;  /* 0x000000240600720c */ /* 0x080fe40003f66270 */
[-C--:B------:R-:W-:Y:S02]  /*3ab0*/  ISETP.GE.AND P1, PT, R3, R36.reuse, PT ;  /* 0x000000240300720c */ /* 0x080fe40003f26270 */
[----:B------:R-:W-:Y:S02]  /*3ac0*/  ISETP.GE.AND P0, PT, R0, R36, PT ;  /* 0x000000240000720c */ /* 0x000fe40003f06270 */
        /* <DEDUP_REMOVED lines=14> */
[----:B------:R-:W-:Y:S01]  /*3bb0*/  IADD3 R6, R121, -0x2, RZ ;  /* 0xfffffffe79067810 */ /* 0x000fe20007ffe0ff */
[----:B------:R-:W-:Y:S01]  /*3bc0*/  BSSY B0, `(.L_x_749) ;  /* 0x0000064000007945 */ /* 0x000fe20003800000 */
[----:B------:R-:W-:-:S02]  /*3bd0*/  ISETP.GE.AND P3, PT, R124, c[0x0][0x220], PT ;  /* 0x000088007c007a0c */ /* 0x000fc40003f66270 */
[----:B------:R-:W-:Y:S01]  /*3be0*/  SHF.R.S32.HI R3, RZ, 0x1f, R6 ;  /* 0x0000001fff037819 */ /* 0x000fe20000011406 */
[----:B------:R-:W-:Y:S01]  /*3bf0*/  IMAD R0, R112, R6, RZ ;  /* 0x0000000670007224 */ /* 0x000fe200078e02ff */
[----:B------:R-:W-:Y:S01]  /*3c00*/  ISETP.GE.AND P2, PT, R118, c[0x0][0x220], PT ;  /* 0x0000880076007a0c */ /* 0x000fe20003f46270 */
[----:B------:R-:W-:Y:S01]  /*3c10*/  IMAD.WIDE.U32 R6, R6, R113, R122 ;  /* 0x0000007106067225 */ /* 0x000fe200078e007a */
[----:B------:R-:W-:-:S03]  /*3c20*/  ISETP.GE.AND P1, PT, R117, c[0x0][0x220], PT ;  /* 0x0000880075007a0c */ /* 0x000fc60003f26270 */
[----:B------:R-:W-:-:S04]  /*3c30*/  IMAD R0, R3, R113, R0 ;  /* 0x0000007103007224 */ /* 0x000fc800078e0200 */
[----:B------:R-:W-:Y:S01]  /*3c40*/  IMAD.IADD R0, R7, 0x1, R0 ;  /* 0x0000000107007824 */ /* 0x000fe200078e0200 */
[C---:B------:R-:W-:Y:S01]  /*3c50*/  @!P3 LEA R8, P6, R6.reuse, c[0x0][0x168], 0x1 ;  /* 0x00005a000608ba11 */ /* 0x040fe200078c08ff */
[----:B------:R1:W-:Y:S02]  /*3c60*/  @P3 STS.128 [R199+0x6000], RZ ;  /* 0x006000ffc7003388 */ /* 0x0003e40000000c00 */
[C---:B------:R-:W-:Y:S02]  /*3c70*/  @!P2 LEA R10, P5, R6.reuse, c[0x0][0x168], 0x1 ;  /* 0x00005a00060aaa11 */ /* 0x040fe400078a08ff */
[C-C-:B------:R-:W-:Y:S02]  /*3c80*/  @!P3 LEA.HI.X R9, R6.reuse, c[0x0][0x16c], R0.reuse, 0x1, P6 ;  /* 0x00005b000609ba11 */ /* 0x140fe400030f0c00 */
[C---:B------:R-:W-:Y:S02]  /*3c90*/  @!P1 LEA R14, P0, R6.reuse, c[0x0][0x168], 0x1 ;  /* 0x00005a00060e9a11 */ /* 0x040fe400078008ff */
[----:B------:R-:W-:Y:S01]  /*3ca0*/  IADD3 R3, P6, R115, R6, RZ ;  /* 0x0000000673037210 */ /* 0x000fe20007fde0ff */
[----:B------:R-:W-:Y:S01]  /*3cb0*/  @!PT LDS RZ, [RZ] ;  /* 0x00000000fffff984 */ /* 0x000fe20000000800 */
[----:B------:R-:W-:Y:S01]  /*3cc0*/  @!PT LDS RZ, [RZ] ;  /* 0x00000000fffff984 */ /* 0x000fe20000000800 */
[----:B------:R-:W-:Y:S01]  /*3cd0*/  @!PT LDS RZ, [RZ] ;  /* 0x00000000fffff984 */ /* 0x000fe20000000800 */
[----:B------:R2:W-:Y:S01]  /*3ce0*/  @!P3 LDGSTS.E.BYPASS.LTC128B.128 [R199+0x6000], [R8.64] ;  /* 0x0600000008c7bfae */ /* 0x0005e2000b901d46 */
[----:B------:R-:W-:-:S02]  /*3cf0*/  @!P2 LEA.HI.X R11, R6, c[0x0][0x16c], R0, 0x1, P5 ;  /* 0x00005b00060baa11 */ /* 0x000fc400028f0c00 */
[--C-:B------:R-:W-:Y:S01]  /*3d00*/  @!P1 LEA.HI.X R15, R6, c[0x0][0x16c], R0.reuse, 0x1, P0 ;  /* 0x00005b00060f9a11 */ /* 0x100fe200000f0c00 */
[----:B------:R-:W-:Y:S01]  /*3d10*/  IMAD.X R6, R114, 0x1, R0, P6 ;  /* 0x0000000172067824 */ /* 0x000fe200030e0600 */
[----:B------:R-:W-:Y:S01]  /*3d20*/  @!P3 LEA R12, P0, R3, c[0x0][0x168], 0x1 ;  /* 0x00005a00030cba11 */ /* 0x000fe200078008ff */
[----:B------:R1:W-:Y:S01]  /*3d30*/  @P2 STS.128 [R199+0x8000], RZ ;  /* 0x008000ffc7002388 */ /* 0x0003e20000000c00 */
[----:B------:R-:W-:Y:S02]  /*3d40*/  IADD3 R0, P5, R115, R3, RZ ;  /* 0x0000000373007210 */ /* 0x000fe40007fbe0ff */
[C---:B------:R-:W-:Y:S01]  /*3d50*/  @!P3 LEA.HI.X R13, R3.reuse, c[0x0][0x16c], R6, 0x1, P0 ;  /* 0x00005b00030dba11 */ /* 0x040fe200000f0c06 */
        /* <DEDUP_REMOVED lines=13> */
[----:B------:R5:W-:Y:S01]  /*3e30*/  @!P3 LDGSTS.E.BYPASS.LTC128B.128 [R199+0x6800], [R12.64] ;  /* 0x068000000cc7bfae */ /* 0x000be2000b901d46 */
[----:B--2---:R-:W-:-:S03]  /*3e40*/  @!P2 LEA R8, P6, R3, c[0x0][0x168], 0x1 ;  /* 0x00005a000308aa11 */ /* 0x004fc600078c08ff */
[----:B------:R1:W-:Y:S01]  /*3e50*/  @P2 STS.128 [R199+0x8800], RZ ;  /* 0x008800ffc7002388 */ /* 0x0003e20000000c00 */
[----:B------:R-:W-:Y:S02]  /*3e60*/  @!P2 LEA.HI.X R9, R3, c[0x0][0x16c], R6, 0x1, P6 ;  /* 0x00005b000309aa11 */ /* 0x000fe400030f0c06 */
[----:B------:R-:W-:-:S03]  /*3e70*/  @!P3 LEA R16, P6, R0, c[0x0][0x168], 0x1 ;  /* 0x00005a000010ba11 */ /* 0x000fc600078c08ff */
[----:B------:R-:W-:Y:S01]  /*3e80*/  @!PT LDS RZ, [RZ] ;  /* 0x00000000fffff984 */ /* 0x000fe20000000800 */
[----:B------:R-:W-:Y:S01]  /*3e90*/  @!PT LDS RZ, [RZ] ;  /* 0x00000000fffff984 */ /* 0x000fe20000000800 */
[----:B------:R-:W-:Y:S01]  /*3ea0*/  @!PT LDS RZ, [RZ] ;  /* 0x00000000fffff984 */ /* 0x000fe20000000800 */
[----:B------:R2:W-:Y:S04]  /*3eb0*/  @!P2 LDGSTS.E.BYPASS.LTC128B.128 [R199+0x8800], [R8.64+0x80] ;  /* 0x0880008008c7afae */ /* 0x0005e8000b901d46 */
[----:B------:R1:W-:Y:S01]  /*3ec0*/  @P1 STS.128 [R199+0xa800], RZ ;  /* 0x00a800ffc7001388 */ /* 0x0003e20000000c00 */
[----:B----4-:R-:W-:-:S04]  /*3ed0*/  @!P1 LEA R14, P0, R3, c[0x0][0x168], 0x1 ;  /* 0x00005a00030e9a11 */ /* 0x010fc800078008ff */
[--C-:B------:R-:W-:Y:S01]  /*3ee0*/  @!P1 LEA.HI.X R15, R3, c[0x0][0x16c], R6.reuse, 0x1, P0 ;  /* 0x00005b00030f9a11 */ /* 0x100fe200000f0c06 */
[----:B------:R-:W-:Y:S01]  /*3ef0*/  IMAD.X R6, R114, 0x1, R6, P5 ;  /* 0x0000000172067824 */ /* 0x000fe200028e0606 */
[C---:B---3--:R-:W-:Y:S02]  /*3f00*/  @!P1 LEA R10, P0, R0.reuse, c[0x0][0x168], 0x1 ;  /* 0x00005a00000a9a11 */ /* 0x048fe400078008ff */
[C---:B-----5:R-:W-:Y:S01]  /*3f10*/  @!P2 LEA R12, P5, R0.reuse, c[0x0][0x168], 0x1 ;  /* 0x00005a00000caa11 */ /* 0x060fe200078a08ff */
[----:B------:R-:W-:Y:S01]  /*3f20*/  @!PT LDS RZ, [RZ] ;  /* 0x00000000fffff984 */ /* 0x000fe20000000800 */
[----:B------:R-:W-:Y:S01]  /*3f30*/  @!PT LDS RZ, [RZ] ;  /* 0x00000000fffff984 */ /* 0x000fe20000000800 */
[----:B------:R-:W-:Y:S01]  /*3f40*/  @!PT LDS RZ, [RZ] ;  /* 0x00000000fffff984 */ /* 0x000fe20000000800 */
[----:B------:R3:W-:Y:S01]  /*3f50*/  @!P1 LDGSTS.E.BYPASS.LTC128B.128 [R199+0xa800], [R14.64+0x100] ;  /* 0x0a8001000ec79fae */ /* 0x0007e2000b901d46 */
[C-C-:B------:R-:W-:Y:S02]  /*3f60*/  @!P3 LEA.HI.X R17, R0.reuse, c[0x0][0x16c], R6.reuse, 0x1, P6 ;  /* 0x00005b000011ba11 */ /* 0x140fe400030f0c06 */
[----:B------:R-:W-:Y:S01]  /*3f70*/  IADD3 R3, P6, R115, R0, RZ ;  /* 0x0000000073037210 */ /* 0x000fe20007fde0ff */
[----:B------:R1:W-:Y:S01]  /*3f80*/  @P3 STS.128 [R199+0x7000], RZ ;  /* 0x007000ffc7003388 */ /* 0x0003e20000000c00 */
[----:B------:R-:W-:-:S02]  /*3f90*/  @!P2 LEA.HI.X R13, R0, c[0x0][0x16c], R6, 0x1, P5 ;  /* 0x00005b00000daa11 */ /* 0x000fc400028f0c06 */
[--C-:B------:R-:W-:Y:S01]  /*3fa0*/  @!P1 LEA.HI.X R11, R0, c[0x0][0x16c], R6.reuse, 0x1, P0 ;  /* 0x00005b00000b9a11 */ /* 0x100fe200000f0c06 */
[----:B------:R-:W-:Y:S01]  /*3fb0*/  IMAD.X R6, R114, 0x1, R6, P6 ;  /* 0x0000000172067824 */ /* 0x000fe200030e0606 */
[C---:B--2---:R-:W-:Y:S01]  /*3fc0*/  @!P2 LEA R8, P0, R3.reuse, c[0x0][0x168], 0x1 ;  /* 0x00005a000308aa11 */ /* 0x044fe200078008ff */
[----:B------:R-:W-:Y:S01]  /*3fd0*/  @!PT LDS RZ, [RZ] ;  /* 0x00000000fffff984 */ /* 0x000fe20000000800 */
[----:B------:R-:W-:Y:S01]  /*3fe0*/  @!PT LDS RZ, [RZ] ;  /* 0x00000000fffff984 */ /* 0x000fe20000000800 */
[----:B------:R-:W-:Y:S01]  /*3ff0*/  @!PT LDS RZ, [RZ] ;  /* 0x00000000fffff984 */ /* 0x000fe20000000800 */
[----:B------:R1:W-:Y:S03]  /*4000*/  @!P3 LDGSTS.E.BYPASS.LTC128B.128 [R199+0x7000], [R16.64] ;  /* 0x0700000010c7bfae */ /* 0x0003e6000b901d46 */
[C---:B------:R-:W-:Y:S01]  /*4010*/  @!P2 LEA.HI.X R9, R3.reuse, c[0x0][0x16c], R6, 0x1, P0 ;  /* 0x00005b000309aa11 */ /* 0x040fe200000f0c06 */
        /* <DEDUP_REMOVED lines=9> */
[----:B------:R1:W-:Y:S01]  /*40b0*/  @!P1 LDGSTS.E.BYPASS.LTC128B.128 [R199+0xb000], [R10.64+0x100] ;  /* 0x0b0001000ac79fae */ /* 0x0003e2000b901d46 */
[----:B---3--:R-:W-:-:S03]  /*40c0*/  @!P3 LEA R14, P5, R3, c[0x0][0x168], 0x1 ;  /* 0x00005a00030eba11 */ /* 0x008fc600078a08ff */
[----:B------:R1:W-:Y:S01]  /*40d0*/  @P3 STS.128 [R199+0x7800], RZ ;  /* 0x007800ffc7003388 */ /* 0x0003e20000000c00 */
[----:B------:R-:W-:-:S05]  /*40e0*/  @!P3 LEA.HI.X R15, R3, c[0x0][0x16c], R6, 0x1, P5 ;  /* 0x00005b00030fba11 */ /* 0x000fca00028f0c06 */
        /* <DEDUP_REMOVED lines=17> */
.L_x_750:
[----:B------:R-:W-:Y:S05]  /*4200*/  BSYNC B0 ;  /* 0x0000000000007941 */ /* 0x000fea0003800000 */
.L_x_749:
[----:B------:R-:W0:Y:S02]  /*4210*/  LDGDEPBAR ;  /* 0x00000000000079af */ /* 0x000e240000000000 */
.L_x_748:
[----:B------:R-:W-:Y:S01]  /*4220*/  FMNMX.FTZ R3, R38, R20, !PT ;  /* 0x0000001426037209 */ /* 0x000fe20007810000 */
[----:B-1----:R-:W-:Y:S01]  /*4230*/  IMAD R9, R116, 0x4, R111 ;  /* 0x0000000474097824 */ /* 0x002fe200078e026f */
[----:B------:R-:W-:Y:S01]  /*4240*/  FMNMX.FTZ R0, R41, R40, !PT ;  /* 0x0000002829007209 */ /* 0x000fe20007810000 */
[----:B------:R-:W-:Y:S01]  /*4250*/  STL [R1+0x90], R182 ;  /* 0x000090b601007387 */ /* 0x000fe20000100800 */
[----:B------:R-:W-:Y:S01]  /*4260*/  FMNMX.FTZ R3, R39, R3, !PT ;  /* 0x0000000327037209 */ /* 0x000fe20007810000 */
[----:B------:R-:W-:Y:S01]  /*4270*/  IMAD.WIDE.U32 R80, R9, -0x326172a9, RZ ;  /* 0xcd9e8d5709507825 */ /* 0x000fe200078e00ff */
[----:B------:R-:W-:Y:S01]  /*4280*/  FMNMX.FTZ R0, R42, R0, !PT ;  /* 0x000000002a007209 */ /* 0x000fe20007810000 */
[----:B------:R-:W-:Y:S01]  /*4290*/  STL [R1+0x8c], R181 ;  /* 0x00008cb501007387 */ /* 0x000fe20000100800 */
[----:B------:R-:W-:Y:S01]  /*42a0*/  FMNMX.FTZ R3, R21, R3, !PT ;  /* 0x0000000315037209 */ /* 0x000fe20007810000 */
[----:B------:R-:W-:Y:S01]  /*42b0*/  IMAD.SHL.U32 R86, R37, 0x2, RZ ;  /* 0x0000000225567824 */ /* 0x000fe200078e00ff */
[----:B------:R-:W-:Y:S01]  /*42c0*/  FMNMX.FTZ R0, R22, R0, !PT ;  /* 0x0000000016007209 */ /* 0x000fe20007810000 */
[----:B------:R-:W-:Y:S01]  /*42d0*/  STL [R1+0x88], R176 ;  /* 0x000088b001007387 */ /* 0x000fe20000100800 */
[----:B------:R-:W-:Y:S01]  /*42e0*/  FMNMX.FTZ R3, R30, R3, !PT ;  /* 0x000000031e037209 */ /* 0x000fe20007810000 */
[----:B------:R-:W-:Y:S01]  /*42f0*/  IMAD.WIDE.U32 R90, R120, -0x2daee0ad, RZ ;  /* 0xd2511f53785a7825 */ /* 0x000fe200078e00ff */
[----:B------:R-:W-:Y:S01]  /*4300*/  FMNMX.FTZ R0, R23, R0, !PT ;  /* 0x0000000017007209 */ /* 0x000fe20007810000 */
[----:B------:R1:W-:Y:S01]  /*4310*/  STL [R1+0x78], R9 ;  /* 0x0000780901007387 */ /* 0x0003e20000100800 */
[----:B------:R-:W-:Y:S01]  /*4320*/  FMNMX.FTZ R3, R31, R3, !PT ;  /* 0x000000031f037209 */ /* 0x000fe20007810000 */
[----:B------:R-:W-:Y:S01]  /*4330*/  IMAD.SHL.U32 R177, R5, 0x2, RZ ;  /* 0x0000000205b17824 */ /* 0x000fe200078e00ff */
[----:B------:R-:W-:Y:S01]  /*4340*/  FMNMX.FTZ R0, R29, R0, !PT ;  /* 0x000000001d007209 */ /* 0x000fe20007810000 */
[----:B------:R-:W-:Y:S01]  /*4350*/  IMAD R119, R119, 0x10000, R119 ;  /* 0x0001000077777824 */ /* 0x000fe200078e0277 */
[----:B------:R-:W-:Y:S01]  /*4360*/  FMNMX.FTZ R3, R34, R3, !PT ;  /* 0x0000000322037209 */ /* 0x000fe20007810000 */
[--C-:B------:R-:W-:Y:S01]  /*4370*/  IMAD R178, R4, 0x2, R177.reuse ;  /* 0x0000000204b27824 */ /* 0x100fe200078e02b1 */
        /* <DEDUP_REMOVED lines=30> */
[----:B------:R-:W-:Y:S01]  /*4560*/  LOP3.LUT R171, R171, R200, RZ, 0x3c, !PT ;  /* 0x000000c8abab7212 */ /* 0x000fe200078e3cff */
[----:B------:R-:W2:Y:S01]  /*4570*/  SHFL.BFLY PT, R6, R3, 0x2, 0x1f ;  /* 0x0c401f0003067f89 */ /* 0x000ea200000e0000 */
[----:B------:R-:W-:Y:S02]  /*4580*/  LOP3.LUT R0, R86, R201, RZ, 0x3c, !PT ;  /* 0x000000c956007212 */ /* 0x000fe400078e3cff */
[----:B-1----:R-:W-:Y:S01]  /*4590*/  LOP3.LUT R9, R81, R171, RZ, 0x3c, !PT ;  /* 0x000000ab51097212 */ /* 0x002fe200078e3cff */
[----:B------:R-:W1:Y:S01]  /*45a0*/  SHFL.BFLY PT, R116, R8, 0x2, 0x1f ;  /* 0x0c401f0008747f89 */ /* 0x000e6200000e0000 */
[----:B------:R-:W-:-:S02]  /*45b0*/  LOP3.LUT R0, R91, R0, RZ, 0x3c, !PT ;  /* 0x000000005b007212 */ /* 0x000fc400078e3cff */
[C---:B------:R-:W-:Y:S01]  /*45c0*/  IADD3 R81, R200.reuse, -0x61c88647, RZ ;  /* 0x9e3779b9c8517810 */ /* 0x040fe20007ffe0ff */
[----:B------:R-:W-:Y:S01]  /*45d0*/  IMAD.WIDE.U32 R84, R9, -0x2daee0ad, RZ ;  /* 0xd2511f5309547825 */ /* 0x000fe200078e00ff */
[C---:B------:R-:W-:Y:S02]  /*45e0*/  IADD3 R87, R200.reuse, 0x3c6ef372, RZ ;  /* 0x3c6ef372c8577810 */ /* 0x040fe40007ffe0ff */
[C---:B------:R-:W-:Y:S02]  /*45f0*/  IADD3 R88, R201.reuse, 0x32370b8f, RZ ;  /* 0x32370b8fc9587810 */ /* 0x040fe40007ffe0ff */
[C---:B------:R-:W-:Y:S02]  /*4600*/  IADD3 R93, R200.reuse, -0x255992d5, RZ ;  /* 0xdaa66d2bc85d7810 */ /* 0x040fe40007ffe0ff */
[----:B------:R-:W-:Y:S02]  /*4610*/  IADD3 R92, R200, 0x78dde6e4, RZ ;  /* 0x78dde6e4c85c7810 */ /* 0x000fe40007ffe0ff */
[----:B------:R-:W-:-:S02]  /*4620*/  IADD3 R89, R201, -0x126145ec, RZ ;  /* 0xed9eba14c9597810 */ /* 0x000fc40007ffe0ff */
[----:B------:R-:W-:Y:S02]  /*4630*/  IADD3 R94, R201, -0x56f99767, RZ ;  /* 0xa9066899c95e7810 */ /* 0x000fe40007ffe0ff */
[----:B------:R-:W-:Y:S02]  /*4640*/  IADD3 R2, R86, 0x1, RZ ;  /* 0x0000000156027810 */ /* 0x000fe40007ffe0ff */
[----:B--2---:R-:W-:Y:S02]  /*4650*/  FMNMX.FTZ R3, R3, R6, !PT ;  /* 0x0000000603037209 */ /* 0x004fe40007810000 */
[----:B------:R-:W-:Y:S02]  /*4660*/  IADD3 R6, R201, -0x4498517b, RZ ;  /* 0xbb67ae85c9067810 */ /* 0x000fe40007ffe0ff */
[----:B-1----:R-:W-:Y:S01]  /*4670*/  FMNMX.FTZ R116, R8, R116, !PT ;  /* 0x0000007408747209 */ /* 0x002fe20007810000 */
[----:B------:R-:W1:Y:S01]  /*4680*/  SHFL.BFLY PT, R7, R3, 0x1, 0x1f ;  /* 0x0c201f0003077f89 */ /* 0x000e6200000e0000 */
[----:B------:R-:W-:-:S02]  /*4690*/  LOP3.LUT R9, R85, R90, R6, 0x96, !PT ;  /* 0x0000005a55097212 */ /* 0x000fc400078e9606 */
[----:B------:R-:W-:Y:S01]  /*46a0*/  IADD3 R85, R201, 0x76cf5d0a, RZ ;  /* 0x76cf5d0ac9557810 */ /* 0x000fe20007ffe0ff */
[----:B------:R-:W2:Y:S01]  /*46b0*/  SHFL.BFLY PT, R14, R116, 0x1, 0x1f ;  /* 0x0c201f00740e7f89 */ /* 0x000ea200000e0000 */
[----:B------:R-:W-:Y:S01]  /*46c0*/  IADD3 R90, R200, 0x1715609d, RZ ;  /* 0x1715609dc85a7810 */ /* 0x000fe20007ffe0ff */
[----:B------:R-:W-:Y:S01]  /*46d0*/  IMAD.WIDE.U32 R36, R9, -0x326172a9, RZ ;  /* 0xcd9e8d5709247825 */ /* 0x000fe200078e00ff */
[----:B------:R-:W-:-:S04]  /*46e0*/  LOP3.LUT R2, R2, R201, RZ, 0x3c, !PT ;  /* 0x000000c902027212 */ /* 0x000fc800078e3cff */
[----:B------:R-:W-:Y:S02]  /*46f0*/  LOP3.LUT R2, R91, R2, RZ, 0x3c, !PT ;  /* 0x000000025b027212 */ /* 0x000fe400078e3cff */
[----:B-1----:R-:W-:Y:S01]  /*4700*/  FMNMX.FTZ R3, R3, R7, !PT ;  /* 0x0000000703037209 */ /* 0x002fe20007810000 */
[----:B------:R-:W-:-:S03]  /*4710*/  IMAD.WIDE.U32 R6, R0, -0x326172a9, RZ ;  /* 0xcd9e8d5700067825 */ /* 0x000fc600078e00ff */
[C---:B------:R-:W-:Y:S01]  /*4720*/  FSETP.NEU.FTZ.AND P0, PT, R3.reuse, -INF , PT ;  /* 0xff8000000300780b */ /* 0x040fe20003f1d000 */
[----:B------:R-:W-:Y:S01]  /*4730*/  FMUL.FTZ R0, R3, c[0x0][0x23c] ;  /* 0x00008f0003007a20 */ /* 0x000fe20000410000 */
[----:B------:R-:W-:Y:S02]  /*4740*/  LOP3.LUT R7, R7, R80, R81, 0x96, !PT ;  /* 0x0000005007077212 */ /* 0x000fe400078e9651 */
[----:B------:R-:W-:Y:S02]  /*4750*/  LOP3.LUT R12, R37, R6, R87, 0x96, !PT ;  /* 0x00000006250c7212 */ /* 0x000fe400078e9657 */
[----:B------:R-:W-:Y:S01]  /*4760*/  FSEL R0, R0, RZ, P0 ;  /* 0x000000ff00007208 */ /* 0x000fe20000000000 */
[----:B------:R-:W-:Y:S01]  /*4770*/  IMAD.WIDE.U32 R6, R7, -0x2daee0ad, RZ ;  /* 0xd2511f5307067825 */ /* 0x000fe200078e00ff */
[----:B--2---:R-:W-:-:S03]  /*4780*/  FMNMX.FTZ R116, R116, R14, !PT ;  /* 0x0000000e74747209 */ /* 0x004fc60007810000 */
[----:B------:R-:W-:Y:S01]  /*4790*/  IMAD.WIDE.U32 R12, R12, -0x2daee0ad, RZ ;  /* 0xd2511f530c0c7825 */ /* 0x000fe200078e00ff */
[----:B------:R-:W-:Y:S02]  /*47a0*/  LOP3.LUT R10, R7, R84, R85, 0x96, !PT ;  /* 0x00000054070a7212 */ /* 0x000fe400078e9655 */
[----:B------:R-:W-:Y:S01]  /*47b0*/  FSETP.NEU.FTZ.AND P0, PT, R116, -INF , PT ;  /* 0xff8000007400780b */ /* 0x000fe20003f1d000 */
[----:B------:R-:W-:Y:S01]  /*47c0*/  FFMA.FTZ R8, R38, c[0x0][0x23c], -R0 ;  /* 0x00008f0026087a23 */ /* 0x000fe20000010800 */
[----:B------:R-:W-:Y:S01]  /*47d0*/  LOP3.LUT R6, R13, R6, R88, 0x96, !PT ;  /* 0x000000060d067212 */ /* 0x000fe200078e9658 */
[----:B------:R-:W-:Y:S02]  /*47e0*/  IMAD.WIDE.U32 R10, R10, -0x326172a9, RZ ;  /* 0xcd9e8d570a0a7825 */ /* 0x000fe400078e00ff */
[----:B------:R1:W2:Y:S02]  /*47f0*/  MUFU.EX2 R126, R8 ;  /* 0x00000008007e7308 */ /* 0x0002a40000000800 */
[----:B------:R-:W-:-:S02]  /*4800*/  FFMA.FTZ R7, R20, c[0x0][0x23c], -R0 ;  /* 0x00008f0014077a23 */ /* 0x000fc40000010800 */
[----:B------:R-:W-:-:S04]  /*4810*/  FFMA.FTZ R9, R39, c[0x0][0x23c], -R0 ;  /* 0x00008f0027097a23 */ /* 0x000fc80000010800 */
[----:B------:R3:W4:Y:S01]  /*4820*/  MUFU.EX2 R127, R7 ;  /* 0x00000007007f7308 */ /* 0x0007220000000800 */
[----:B-1----:R-:W-:-:S07]  /*4830*/  LOP3.LUT R8, R11, R36, R93, 0x96, !PT ;  /* 0x000000240b087212 */ /* 0x002fce00078e965d */
[----:B------:R1:W-:Y:S01]  /*4840*/  MUFU.EX2 R208, R9 ;  /* 0x0000000900d07308 */ /* 0x0003e20000000800 */
[----:B------:R-:W-:Y:S02]  /*4850*/  FFMA.FTZ R11, R21, c[0x0][0x23c], -R0 ;  /* 0x00008f00150b7a23 */ /* 0x000fe40000010800 */
[----:B--2---:R-:W-:Y:S02]  /*4860*/  IMAD.MOV.U32 R86, RZ, RZ, R126 ;  /* 0x000000ffff567224 */ /* 0x004fe400078e007e */
[----:B---3--:R-:W-:-:S03]  /*4870*/  IMAD.WIDE.U32 R6, R6, -0x326172a9, RZ ;  /* 0xcd9e8d5706067825 */ /* 0x008fc600078e00ff */
[----:B------:R2:W-:Y:S01]  /*4880*/  MUFU.EX2 R209, R11 ;  /* 0x0000000b00d17308 */ /* 0x0005e20000000800 */
[----:B----4-:R-:W-:Y:S02]  /*4890*/  F2FP.PACK_AB R5, R127, R126 ;  /* 0x0000007e7f05723e */ /* 0x010fe400000000ff */
[----:B------:R-:W-:Y:S01]  /*48a0*/  LOP3.LUT R10, R7, R10, R92, 0x96, !PT ;  /* 0x0000000a070a7212 */ /* 0x000fe200078e965c */
[----:B------:R-:W-:Y:S01]  /*48b0*/  FFMA.FTZ R7, R30, c[0x0][0x23c], -R0 ;  /* 0x00008f001e077a23 */ /* 0x000fe20000010800 */
[C---:B------:R-:W-:Y:S01]  /*48c0*/  PRMT R168, R5.reuse, 0x7610, R168 ;  /* 0x0000761005a87816 */ /* 0x040fe200000000a8 */
[----:B-1----:R-:W-:Y:S02]  /*48d0*/  IMAD.WIDE.U32 R8, R8, -0x2daee0ad, RZ ;  /* 0xd2511f5308087825 */ /* 0x002fe400078e00ff */
[----:B------:R-:W1:Y:S01]  /*48e0*/  MUFU.EX2 R125, R7 ;  /* 0x00000007007d7308 */ /* 0x000e620000000800 */
[----:B------:R-:W-:Y:S01]  /*48f0*/  PRMT R166, R5, 0x7632, R166 ;  /* 0x0000763205a67816 */ /* 0x000fe200000000a6 */
[----:B------:R-:W-:Y:S01]  /*4900*/  IMAD.WIDE.U32 R82, R10, -0x2daee0ad, RZ ;  /* 0xd2511f530a527825 */ /* 0x000fe200078e00ff */
[----:B------:R-:W-:-:S04]  /*4910*/  LOP3.LUT R12, R9, R12, R89, 0x96, !PT ;  /* 0x0000000c090c7212 */ /* 0x000fc800078e9659 */
[----:B------:R-:W-:Y:S01]  /*4920*/  LOP3.LUT R14, R83, R8, R94, 0x96, !PT ;  /* 0x00000008530e7212 */ /* 0x000fe200078e965e */
[----:B------:R-:W-:Y:S01]  /*4930*/  IMAD.WIDE.U32 R38, R12, -0x326172a9, RZ ;  /* 0xcd9e8d570c267825 */ /* 0x000fe200078e00ff */
[----:B------:R-:W-:-:S03]  /*4940*/  IADD3 R83, R201, 0x646e171e, RZ ;  /* 0x646e171ec9537810 */ /* 0x000fc60007ffe0ff */
[----:B------:R-:W-:Y:S01]  /*4950*/  FMUL.FTZ R12, R116, c[0x0][0x23c] ;  /* 0x00008f00740c7a20 */ /* 0x000fe20000410000 */
[----:B------:R-:W-:Y:S01]  /*4960*/  LOP3.LUT R16, R39, R6, R90, 0x96, !PT ;  /* 0x0000000627107212 */ /* 0x000fe200078e965a */
[----:B------:R-:W-:Y:S01]  /*4970*/  FFMA.FTZ R6, R31, c[0x0][0x23c], -R0 ;  /* 0x00008f001f067a23 */ /* 0x000fe20000010800 */
[----:B------:R-:W-:Y:S01]  /*4980*/  IADD3 R39, R200, -0x4ab325aa, RZ ;  /* 0xb54cda56c8277810 */ /* 0x000fe20007ffe0ff */
[----:B------:R-:W-:Y:S01]  /*4990*/  IMAD.WIDE.U32 R14, R14, -0x326172a9, RZ ;  /* 0xcd9e8d570e0e7825 */ /* 0x000fe200078e00ff */
[----:B------:R-:W-:Y:S01]  /*49a0*/  FSEL R12, R12, RZ, P0 ;  /* 0x000000ff0c0c7208 */ /* 0x000fe20000000000 */
[----:B------:R3:W-:Y:S02]  /*49b0*/  MUFU.EX2 R210, R6 ;  /* 0x0000000600d27308 */ /* 0x0007e40000000800 */
[----:B------:R-:W-:Y:S01]  /*49c0*/  IMAD.WIDE.U32 R16, R16, -0x2daee0ad, RZ ;  /* 0xd2511f5310107825 */ /* 0x000fe200078e00ff */
[----:B------:R-:W-:Y:S02]  /*49d0*/  LOP3.LUT R10, R14, 0xff, RZ, 0xc0, !PT ;  /* 0x000000ff0e0a7812 */ /* 0x000fe400078ec0ff */
[----:B------:R-:W-:Y:S01]  /*49e0*/  SHF.R.U32.HI R9, RZ, 0x10, R14 ;  /* 0x00000010ff097819 */ /* 0x000fe2000001160e */
[----:B------:R-:W-:Y:S01]  /*49f0*/  FFMA.FTZ R8, R41, c[0x0][0x23c], -R12 ;  /* 0x00008f0029087a23 */ /* 0x000fe2000001080c */
[----:B--2---:R-:W-:Y:S01]  /*4a00*/  SHF.R.U32.HI R11, RZ, 0x18, R14 ;  /* 0x00000018ff0b7819 */ /* 0x004fe2000001160e */
[----:B-1----:R-:W-:Y:S01]  /*4a10*/  IMAD.MOV.U32 R91, RZ, RZ, R125 ;  /* 0x000000ffff5b7224 */ /* 0x002fe200078e007d */
[----:B------:R-:W-:Y:S01]  /*4a20*/  LOP3.LUT R9, R9, 0xff, RZ, 0xc0, !PT ;  /* 0x000000ff09097812 */ /* 0x000fe200078ec0ff */
[----:B------:R1:W-:Y:S01]  /*4a30*/  MUFU.EX2 R211, R8 ;  /* 0x0000000800d37308 */ /* 0x0003e20000000800 */
[----:B------:R-:W-:-:S02]  /*4a40*/  SHF.R.U32.HI R20, RZ, 0x18, R16 ;  /* 0x00000018ff147819 */ /* 0x000fc40000011610 */
[----:B------:R-:W-:Y:S02]  /*4a50*/  PRMT R25, R9, 0x5410, R11 ;  /* 0x0000541009197816 */ /* 0x000fe4000000000b */
[----:B---3--:R-:W-:-:S04]  /*4a60*/  LOP3.LUT R6, R14, 0xffff, RZ, 0xc0, !PT ;  /* 0x0000ffff0e067812 */ /* 0x008fc800078ec0ff */
[----:B------:R-:W-:Y:S02]  /*4a70*/  SHF.R.U32.HI R7, RZ, 0x8, R6 ;  /* 0x00000008ff077819 */ /* 0x000fe40000011606 */
[----:B------:R-:W-:Y:S02]  /*4a80*/  LOP3.LUT R6, R16, 0xffff, RZ, 0xc0, !PT ;  /* 0x0000ffff10067812 */ /* 0x000fe400078ec0ff */
[----:B------:R-:W-:Y:S01]  /*4a90*/  PRMT R24, R10, 0x5410, R7 ;  /* 0x000054100a187816 */ /* 0x000fe20000000007 */
[----:B-1----:R-:W-:Y:S01]  /*4aa0*/  FFMA.FTZ R8, R40, c[0x0][0x23c], -R12 ;  /* 0x00008f0028087a23 */ /* 0x002fe2000001080c */
[----:B------:R-:W-:Y:S02]  /*4ab0*/  LOP3.LUT R7, R16, 0xff, RZ, 0xc0, !PT ;  /* 0x000000ff10077812 */ /* 0x000fe400078ec0ff */
[----:B------:R-:W-:Y:S01]  /*4ac0*/  SHF.R.U32.HI R6, RZ, 0x8, R6 ;  /* 0x00000008ff067819 */ /* 0x000fe20000011606 */
[----:B------:R1:W2:Y:S01]  /*4ad0*/  MUFU.EX2 R175, R8 ;  /* 0x0000000800af7308 */ /* 0x0002a20000000800 */
[----:B------:R-:W-:-:S02]  /*4ae0*/  SHF.R.U32.HI R10, RZ, 0x10, R16 ;  /* 0x00000010ff0a7819 */ /* 0x000fc40000011610 */
[----:B------:R-:W-:Y:S02]  /*4af0*/  PRMT R26, R7, 0x5410, R6 ;  /* 0x00005410071a7816 */ /* 0x000fe40000000006 */
[----:B------:R-:W-:Y:S02]  /*4b00*/  LOP3.LUT R6, R15, R38, R39, 0x96, !PT ;  /* 0x000000260f067212 */ /* 0x000fe400078e9627 */
[----:B------:R-:W-:Y:S02]  /*4b10*/  LOP3.LUT R7, R17, R82, R83, 0x96, !PT ;  /* 0x0000005211077212 */ /* 0x000fe400078e9653 */
[C---:B------:R-:W-:Y:S02]  /*4b20*/  LOP3.LUT R9, R6.reuse, 0xffff, RZ, 0xc0, !PT ;  /* 0x0000ffff06097812 */ /* 0x040fe400078ec0ff */
[----:B------:R-:W-:Y:S02]  /*4b30*/  LOP3.LUT R21, R6, 0xff, RZ, 0xc0, !PT ;  /* 0x000000ff06157812 */ /* 0x000fe400078ec0ff */
[----:B------:R-:W-:-:S02]  /*4b40*/  SHF.R.U32.HI R18, RZ, 0x10, R6 ;  /* 0x00000010ff127819 */ /* 0x000fc40000011606 */
[----:B------:R-:W-:Y:S01]  /*4b50*/  SHF.R.U32.HI R19, RZ, 0x18, R6 ;  /* 0x00000018ff137819 */ /* 0x000fe20000011606 */
[----:B-1----:R-:W-:Y:S01]  /*4b60*/  FFMA.FTZ R8, R42, c[0x0][0x23c], -R12 ;  /* 0x00008f002a087a23 */ /* 0x002fe2000001080c */
[C---:B------:R-:W-:Y:S02]  /*4b70*/  LOP3.LUT R6, R7.reuse, 0xffff, RZ, 0xc0, !PT ;  /* 0x0000ffff07067812 */ /* 0x040fe400078ec0ff */
[----:B------:R-:W-:Y:S01]  /*4b80*/  LOP3.LUT R13, R10, 0xff, RZ, 0xc0, !PT ;  /* 0x000000ff0a0d7812 */ /* 0x000fe200078ec0ff */
[----:B------:R1:W-:Y:S01]  /*4b90*/  MUFU.EX2 R182, R8 ;  /* 0x0000000800b67308 */ /* 0x0003e20000000800 */
[----:B------:R-:W-:Y:S01]  /*4ba0*/  LOP3.LUT R11, R7, 0xff, RZ, 0xc0, !PT ;  /* 0x000000ff070b7812 */ /* 0x000fe200078ec0ff */
[----:B------:R-:W-:Y:S01]  /*4bb0*/  FFMA.FTZ R10, R34, c[0x0][0x23c], -R0 ;  /* 0x00008f00220a7a23 */ /* 0x000fe20000010800 */
[----:B------:R-:W-:Y:S02]  /*4bc0*/  SHF.R.U32.HI R6, RZ, 0x8, R6 ;  /* 0x00000008ff067819 */ /* 0x000fe40000011606 */
[----:B------:R-:W-:-:S03]  /*4bd0*/  SHF.R.U32.HI R9, RZ, 0x8, R9 ;  /* 0x00000008ff097819 */ /* 0x000fc60000011609 */
[----:B------:R-:W-:Y:S01]  /*4be0*/  MUFU.EX2 R174, R10 ;  /* 0x0000000a00ae7308 */ /* 0x000fe20000000800 */
[----:B------:R-:W-:Y:S01]  /*4bf0*/  PRMT R9, R21, 0x5410, R9 ;  /* 0x0000541015097816 */ /* 0x000fe20000000009 */
[----:B-1----:R-:W-:-:S06]  /*4c00*/  FFMA.FTZ R8, R22, c[0x0][0x23c], -R12 ;  /* 0x00008f0016087a23 */ /* 0x002fcc000001080c */
[----:B------:R1:W3:Y:S02]  /*4c10*/  MUFU.EX2 R124, R8 ;  /* 0x00000008007c7308 */ /* 0x0002e40000000800 */
[----:B-1----:R-:W-:Y:S02]  /*4c20*/  LOP3.LUT R8, R18, 0xff, RZ, 0xc0, !PT ;  /* 0x000000ff12087812 */ /* 0x002fe400078ec0ff */
[----:B------:R-:W-:Y:S02]  /*4c30*/  PRMT R18, R13, 0x5410, R20 ;  /* 0x000054100d127816 */ /* 0x000fe40000000014 */
[----:B------:R-:W-:Y:S02]  /*4c40*/  PRMT R13, R11, 0x5410, R6 ;  /* 0x000054100b0d7816 */ /* 0x000fe40000000006 */
[----:B--2---:R-:W-:Y:S02]  /*4c50*/  F2FP.PACK_AB R6, R175, R211 ;  /* 0x000000d3af06723e */ /* 0x004fe400000000ff */
[----:B---3--:R-:W-:-:S02]  /*4c60*/  F2FP.PACK_AB R5, R124, R182 ;  /* 0x000000b67c05723e */ /* 0x008fc400000000ff */
[C---:B------:R-:W-:Y:S02]  /*4c70*/  PRMT R158, R6.reuse, 0x7610, R158 ;  /* 0x00007610069e7816 */ /* 0x040fe4000000009e */
[----:B------:R-:W-:Y:S01]  /*4c80*/  PRMT R157, R6, 0x7632, R157 ;  /* 0x00007632069d7816 */ /* 0x000fe2000000009d */
[--C-:B------:R-:W-:Y:S01]  /*4c90*/  FFMA.FTZ R6, R29, c[0x0][0x23c], -R12.reuse ;  /* 0x00008f001d067a23 */ /* 0x100fe2000001080c */
[----:B------:R-:W-:Y:S01]  /*4ca0*/  PRMT R10, R8, 0x5410, R19 ;  /* 0x00005410080a7816 */ /* 0x000fe20000000013 */
[----:B------:R-:W-:Y:S01]  /*4cb0*/  FFMA.FTZ R8, R23, c[0x0][0x23c], -R12 ;  /* 0x00008f0017087a23 */ /* 0x000fe2000001080c */
[C---:B------:R-:W-:Y:S01]  /*4cc0*/  PRMT R164, R5.reuse, 0x7610, R164 ;  /* 0x0000761005a47816 */ /* 0x040fe200000000a4 */
[----:B------:R1:W-:Y:S01]  /*4cd0*/  MUFU.EX2 R173, R6 ;  /* 0x0000000600ad7308 */ /* 0x0003e20000000800 */
[----:B------:R-:W-:Y:S01]  /*4ce0*/  PRMT R159, R5, 0x7632, R159 ;  /* 0x00007632059f7816 */ /* 0x000fe2000000009f */
[----:B------:R-:W-:Y:S01]  /*4cf0*/  HSET2.LE.AND R5, R9, R119, PT ;  /* 0x0000007709057233 */ /* 0x000fe20003803000 */
[----:B------:R-:W-:Y:S01]  /*4d00*/  PRMT R4, R158, 0x5410, R157 ;  /* 0x000054109e047816 */ /* 0x000fe2000000009d */
[----:B------:R-:W-:Y:S01]  /*4d10*/  LDSM.16.MT88.4 R20, [R177+0xc000] ;  /* 0x00c00000b114783b */ /* 0x000fe20000004200 */
[----:B------:R-:W-:Y:S01]  /*4d20*/  FFMA.FTZ R9, R28, c[0x0][0x23c], -R12 ;  /* 0x00008f001c097a23 */ /* 0x000fe2000001080c */
[----:B------:R-:W-:-:S02]  /*4d30*/  SHF.R.U32.HI R11, RZ, 0x18, R7 ;  /* 0x00000018ff0b7819 */ /* 0x000fc40000011607 */
[----:B------:R2:W3:Y:S01]  /*4d40*/  MUFU.EX2 R176, R8 ;  /* 0x0000000800b07308 */ /* 0x0004e20000000800 */
[----:B------:R-:W-:Y:S01]  /*4d50*/  LOP3.LUT R4, R5, R4, RZ, 0xc0, !PT ;  /* 0x0000000405047212 */ /* 0x000fe200078ec0ff */
[----:B------:R-:W-:Y:S01]  /*4d60*/  HSET2.LE.AND R5, R10, R119, PT ;  /* 0x000000770a057233 */ /* 0x000fe20003803000 */
[----:B------:R-:W-:Y:S02]  /*4d70*/  FFMA.FTZ R10, R43, c[0x0][0x23c], -R0 ;  /* 0x00008f002b0a7a23 */ /* 0x000fe40000010800 */
[----:B-1----:R-:W-:-:S03]  /*4d80*/  FFMA.FTZ R6, R32, c[0x0][0x23c], -R12 ;  /* 0x00008f0020067a23 */ /* 0x002fc6000001080c */
[----:B------:R1:W-:Y:S01]  /*4d90*/  MUFU.EX2 R181, R9 ;  /* 0x0000000900b57308 */ /* 0x0003e20000000800 */
[----:B------:R-:W4:Y:S01]  /*4da0*/  LDSM.16.MT88.4 R32, [R178+0xc000] ;  /* 0x00c00000b220783b */ /* 0x000f220000004200 */
[----:B--2---:R-:W-:-:S06]  /*4db0*/  F2FP.PACK_AB R8, R209, R208 ;  /* 0x000000d0d108723e */ /* 0x004fcc00000000ff */
[----:B------:R2:W2:Y:S01]  /*4dc0*/  MUFU.EX2 R170, R6 ;  /* 0x0000000600aa7308 */ /* 0x0004a20000000800 */
[C---:B------:R-:W-:Y:S02]  /*4dd0*/  PRMT R167, R8.reuse, 0x7610, R167 ;  /* 0x0000761008a77816 */ /* 0x040fe400000000a7 */
[----:B------:R-:W-:Y:S02]  /*4de0*/  PRMT R165, R8, 0x7632, R165 ;  /* 0x0000763208a57816 */ /* 0x000fe400000000a5 */
[----:B------:R-:W-:-:S03]  /*4df0*/  PRMT R8, R168, 0x5410, R166 ;  /* 0x00005410a8087816 */ /* 0x000fc600000000a6 */
[----:B------:R3:W3:Y:S01]  /*4e00*/  MUFU.EX2 R169, R10 ;  /* 0x0000000a00a97308 */ /* 0x0006e20000000800 */
[----:B-1----:R-:W-:Y:S02]  /*4e10*/  SHF.R.U32.HI R9, RZ, 0x10, R7 ;  /* 0x00000010ff097819 */ /* 0x002fe40000011607 */
[----:B------:R-:W-:Y:S02]  /*4e20*/  LOP3.LUT R5, R5, R8, RZ, 0xc0, !PT ;  /* 0x0000000805057212 */ /* 0x000fe400078ec0ff */
[----:B------:R-:W-:Y:S02]  /*4e30*/  PRMT R8, R164, 0x5410, R159 ;  /* 0x00005410a4087816 */ /* 0x000fe4000000009f */
[----:B------:R-:W-:Y:S01]  /*4e40*/  PRMT R7, R167, 0x5410, R165 ;  /* 0x00005410a7077816 */ /* 0x000fe200000000a5 */
[----:B--2---:R-:W-:Y:S01]  /*4e50*/  HSET2.LE.AND R6, R24, R119, PT ;  /* 0x0000007718067233 */ /* 0x004fe20003803000 */
[----:B------:R-:W-:-:S04]  /*4e60*/  LOP3.LUT R9, R9, 0xff, RZ, 0xc0, !PT ;  /* 0x000000ff09097812 */ /* 0x000fc800078ec0ff */
[----:B------:R-:W-:Y:S01]  /*4e70*/  LOP3.LUT R6, R6, R8, RZ, 0xc0, !PT ;  /* 0x0000000806067212 */ /* 0x000fe200078ec0ff */
[--C-:B------:R-:W-:Y:S01]  /*4e80*/  HSET2.LE.AND R8, R25, R119.reuse, PT ;  /* 0x0000007719087233 */ /* 0x100fe20003803000 */
[----:B------:R-:W-:Y:S01]  /*4e90*/  PRMT R11, R9, 0x5410, R11 ;  /* 0x00005410090b7816 */ /* 0x000fe2000000000b */
[----:B---3--:R-:W-:Y:S01]  /*4ea0*/  HSET2.LE.AND R10, R26, R119, PT ;  /* 0x000000771a0a7233 */ /* 0x008fe20003803000 */
[----:B------:R-:W-:Y:S02]  /*4eb0*/  F2FP.PACK_AB R9, R210, R125 ;  /* 0x0000007dd209723e */ /* 0x000fe400000000ff */
[----:B------:R-:W-:Y:S02]  /*4ec0*/  LOP3.LUT R7, R8, R7, RZ, 0xc0, !PT ;  /* 0x0000000708077212 */ /* 0x000fe400078ec0ff */
[----:B------:R-:W-:Y:S02]  /*4ed0*/  F2FP.PACK_AB R8, R173, R176 ;  /* 0x000000b0ad08723e */ /* 0x000fe400000000ff */
[----:B------:R-:W-:-:S02]  /*4ee0*/  PRMT R154, R9, 0x7610, R154 ;  /* 0x00007610099a7816 */ /* 0x000fc4000000009a */
[C---:B------:R-:W-:Y:S01]  /*4ef0*/  PRMT R156, R8.reuse, 0x7610, R156 ;  /* 0x00007610089c7816 */ /* 0x040fe2000000009c */
[C---:B----4-:R-:W-:Y:S01]  /*4f00*/  HMMA.16816.F32 R24, R4.reuse, R32, RZ ;  /* 0x000000200418723c */ /* 0x050fe200000018ff */
[----:B------:R-:W-:Y:S02]  /*4f10*/  PRMT R155, R8, 0x7632, R155 ;  /* 0x00007632089b7816 */ /* 0x000fe4000000009b */
[----:B------:R-:W-:Y:S02]  /*4f20*/  F2FP.PACK_AB R8, R181, R170 ;  /* 0x000000aab508723e */ /* 0x000fe400000000ff */
[----:B------:R-:W-:Y:S02]  /*4f30*/  PRMT R153, R9, 0x7632, R153 ;  /* 0x0000763209997816 */ /* 0x000fe40000000099 */
[----:B------:R-:W-:Y:S01]  /*4f40*/  F2FP.PACK_AB R9, R169, R174 ;  /* 0x000000aea909723e */ /* 0x000fe200000000ff */
[----:B------:R-:W-:Y:S01]  /*4f50*/  HMMA.16816.F32 R28, R4, R20, RZ ;  /* 0x00000014041c723c */ /* 0x000fe200000018ff */
[----:B------:R-:W-:-:S02]  /*4f60*/  PRMT R152, R8, 0x7610, R152 ;  /* 0x0000761008987816 */ /* 0x000fc40000000098 */
[----:B------:R-:W-:Y:S01]  /*4f70*/  PRMT R143, R8, 0x7632, R143 ;  /* 0x00007632088f7816 */ /* 0x000fe2000000008f */
[--C-:B------:R-:W-:Y:S01]  /*4f80*/  HSET2.LE.AND R8, R13, R119.reuse, PT ;  /* 0x000000770d087233 */ /* 0x100fe20003803000 */
[C---:B------:R-:W-:Y:S02]  /*4f90*/  PRMT R142, R9.reuse, 0x7610, R142 ;  /* 0x00007610098e7816 */ /* 0x040fe4000000008e */
[----:B------:R-:W-:Y:S01]  /*4fa0*/  PRMT R141, R9, 0x7632, R141 ;  /* 0x00007632098d7816 */ /* 0x000fe2000000008d */
[----:B------:R-:W-:Y:S01]  /*4fb0*/  HMMA.16816.F32 R40, R4, R22, RZ ;  /* 0x000000160428723c */ /* 0x000fe200000018ff */
[----:B------:R-:W-:Y:S02]  /*4fc0*/  PRMT R9, R156, 0x5410, R155 ;  /* 0x000054109c097816 */ /* 0x000fe4000000009b */
[----:B------:R-:W-:Y:S02]  /*4fd0*/  PRMT R13, R154, 0x5410, R153 ;  /* 0x000054109a0d7816 */ /* 0x000fe40000000099 */
[----:B------:R-:W-:Y:S01]  /*4fe0*/  LOP3.LUT R8, R8, R9, RZ, 0xc0, !PT ;  /* 0x0000000908087212 */ /* 0x000fe200078ec0ff */
[----:B------:R-:W-:-:S02]  /*4ff0*/  HSET2.LE.AND R9, R11, R119, PT ;  /* 0x000000770b097233 */ /* 0x000fc40003803000 */
[----:B------:R-:W-:Y:S01]  /*5000*/  HMMA.16816.F32 R20, R4, R34, RZ ;  /* 0x000000220414723c */ /* 0x000fe200000018ff */
[----:B------:R-:W-:Y:S01]  /*5010*/  HSET2.LE.AND R11, R18, R119, PT ;  /* 0x00000077120b7233 */ /* 0x000fe20003803000 */
[----:B------:R-:W1:Y:S01]  /*5020*/  LDSM.16.MT88.4 R32, [R179+0xc000] ;  /* 0x00c00000b320783b */ /* 0x000e620000004200 */
[----:B------:R-:W-:Y:S01]  /*5030*/  LOP3.LUT R9, R9, R13, RZ, 0xc0, !PT ;  /* 0x0000000d09097212 */ /* 0x000fe200078ec0ff */
[----:B------:R-:W-:Y:S01]  /*5040*/  IMAD.WIDE.U32 R18, R2, -0x326172a9, RZ ;  /* 0xcd9e8d5702127825 */ /* 0x000fe200078e00ff */
[----:B------:R-:W-:-:S04]  /*5050*/  PRMT R13, R152, 0x5410, R143 ;  /* 0x00005410980d7816 */ /* 0x000fc8000000008f */
[----:B------:R-:W-:Y:S02]  /*5060*/  LOP3.LUT R10, R10, R13, RZ, 0xc0, !PT ;  /* 0x0000000d0a0a7212 */ /* 0x000fe400078ec0ff */
[----:B------:R-:W-:Y:S02]  /*5070*/  PRMT R13, R142, 0x5410, R141 ;  /* 0x000054108e0d7816 */ /* 0x000fe4000000008d */
[----:B------:R-:W-:Y:S01]  /*5080*/  LOP3.LUT R2, R37, R18, R87, 0x96, !PT ;  /* 0x0000001225027212 */ /* 0x000fe200078e9657 */
[----:B------:R-:W-:Y:S01]  /*5090*/  IMAD.MOV.U32 R37, RZ, RZ, R174 ;  /* 0x000000ffff257224 */ /* 0x000fe200078e00ae */
[----:B------:R-:W-:Y:S02]  /*50a0*/  LOP3.LUT R11, R11, R13, RZ, 0xc0, !PT ;  /* 0x0000000d0b0b7212 */ /* 0x000fe400078ec0ff */
[----:B------:R-:W-:Y:S01]  /*50b0*/  LOP3.LUT R13, R19, R80, R81, 0x96, !PT ;  /* 0x00000050130d7212 */ /* 0x000fe200078e9651 */
[----:B------:R-:W-:Y:S02]  /*50c0*/  IMAD.MOV.U32 R81, RZ, RZ, R124 ;  /* 0x000000ffff517224 */ /* 0x000fe400078e007c */
[----:B------:R-:W-:-:S02]  /*50d0*/  IMAD.MOV.U32 R80, RZ, RZ, R175 ;  /* 0x000000ffff507224 */ /* 0x000fc400078e00af */
[C---:B------:R-:W-:Y:S01]  /*50e0*/  HMMA.16816.F32 R244, R8.reuse, R44, R24 ;  /* 0x0000002c08f4723c */ /* 0x040fe20000001818 */
[----:B------:R-:W2:Y:S07]  /*50f0*/  LDSM.16.MT88.4 R24, [R178+0xe000] ;  /* 0x00e00000b218783b */ /* 0x000eae0000004200 */
[----:B------:R-:W-:Y:S08]  /*5100*/  HMMA.16816.F32 R240, R8, R46, R20 ;  /* 0x0000002e08f0723c */ /* 0x000ff00000001814 */
[----:B------:R-:W-:Y:S08]  /*5110*/  HMMA.16816.F32 R20, R4, R54, RZ ;  /* 0x000000360414723c */ /* 0x000ff000000018ff */
[----:B------:R-:W-:Y:S08]  /*5120*/  HMMA.16816.F32 R120, R8, R48, R28 ;  /* 0x000000300878723c */ /* 0x000ff0000000181c */
[----:B------:R-:W-:Y:S08]  /*5130*/  HMMA.16816.F32 R28, R4, R52, RZ ;  /* 0x00000034041c723c */ /* 0x000ff000000018ff */
[----:B------:R-:W-:Y:S01]  /*5140*/  HMMA.16816.F32 R236, R8, R50, R40 ;  /* 0x0000003208ec723c */ /* 0x000fe20000001828 */
[----:B------:R-:W3:Y:S07]  /*5150*/  LDSM.16.MT88.4 R48, [R178+0xe800] ;  /* 0x00e80000b230783b */ /* 0x000eee0000004200 */
[C---:B-1----:R-:W-:Y:S08]  /*5160*/  HMMA.16816.F32 R52, R4.reuse, R32, RZ ;  /* 0x000000200434723c */ /* 0x042ff000000018ff */
[----:B------:R-:W-:Y:S08]  /*5170*/  HMMA.16816.F32 R44, R4, R34, RZ ;  /* 0x00000022042c723c */ /* 0x000ff000000018ff */
[----:B------:R-:W-:Y:S08]  /*5180*/  HMMA.16816.F32 R228, R8, R66, R20 ;  /* 0x0000004208e4723c */ /* 0x000ff00000001814 */
[----:B------:R-:W-:Y:S08]  /*5190*/  HMMA.16816.F32 R20, R4, R72, RZ ;  /* 0x000000480414723c */ /* 0x000ff000000018ff */
[----:B------:R-:W-:Y:S01]  /*51a0*/  HMMA.16816.F32 R232, R8, R64, R28 ;  /* 0x0000004008e8723c */ /* 0x000fe2000000181c */
[----:B------:R-:W-:Y:S07]  /*51b0*/  LDSM.16.MT88.4 R64, [R179+0xe000] ;  /* 0x00e00000b340783b */ /* 0x000fee0000004200 */
[C---:B--2---:R-:W-:Y:S08]  /*51c0*/  HMMA.16816.F32 R28, R4.reuse, R24, RZ ;  /* 0x00000018041c723c */ /* 0x044ff000000018ff */
[C---:B------:R-:W-:Y:S08]  /*51d0*/  HMMA.16816.F32 R24, R4.reuse, R26, RZ ;  /* 0x0000001a0418723c */ /* 0x040ff000000018ff */
[C---:B------:R-:W-:Y:S08]  /*51e0*/  HMMA.16816.F32 R40, R4.reuse, R60, RZ ;  /* 0x0000003c0428723c */ /* 0x040ff000000018ff */
[----:B------:R-:W-:Y:S01]  /*51f0*/  HMMA.16816.F32 R32, R4, R62, RZ ;  /* 0x0000003e0420723c */ /* 0x000fe200000018ff */
[----:B------:R-:W1:Y:S07]  /*5200*/  LDSM.16.MT88.4 R60, [R177+0x10000] ;  /* 0x01000000b13c783b */ /* 0x000e6e0000004200 */
[C---:B------:R-:W-:Y:S01]  /*5210*/  HMMA.16816.F32 R224, R8.reuse, R68, R52 ;  /* 0x0000004408e0723c */ /* 0x040fe20000001834 */
[----:B------:R-:W-:Y:S07]  /*5220*/  LDSM.16.MT88.4 R52, [R180+0x10000] ;  /* 0x01000000b434783b */ /* 0x000fee0000004200 */
[C---:B------:R-:W-:Y:S01]  /*5230*/  HMMA.16816.F32 R216, R8.reuse, R70, R44 ;  /* 0x0000004608d8723c */ /* 0x040fe2000000182c */
[----:B------:R-:W2:Y:S07]  /*5240*/  LDSM.16.MT88.4 R68, [R178+0x10000] ;  /* 0x01000000b244783b */ /* 0x000eae0000004200 */
[C---:B------:R-:W-:Y:S01]  /*5250*/  HMMA.16816.F32 R160, R8.reuse, R76, R20 ;  /* 0x0000004c08a0723c */ /* 0x040fe20000001814 */
[----:B------:R-:W4:Y:S06]  /*5260*/  LDSM.16.MT88.4 R20, [R179+0x10000] ;  /* 0x01000000b314783b */ /* 0x000f2c0000004200 */
[----:B------:R-:W-:Y:S01]  /*5270*/  IMAD.MOV.U32 R77, RZ, RZ, R127 ;  /* 0x000000ffff4d7224 */ /* 0x000fe200078e007f */
[----:B---3--:R-:W-:Y:S01]  /*5280*/  HMMA.16816.F32 R212, R8, R50, R24 ;  /* 0x0000003208d4723c */ /* 0x008fe20000001818 */
[----:B------:R-:W-:-:S07]  /*5290*/  IMAD.MOV.U32 R76, RZ, RZ, R128 ;  /* 0x000000ffff4c7224 */ /* 0x000fce00078e0080 */
[----:B------:R-:W-:Y:S08]  /*52a0*/  HMMA.16816.F32 R24, R4, R74, RZ ;  /* 0x0000004a0418723c */ /* 0x000ff000000018ff */
[C---:B------:R-:W-:Y:S01]  /*52b0*/  HMMA.16816.F32 R220, R8.reuse, R48, R28 ;  /* 0x0000003008dc723c */ /* 0x040fe2000000181c */
[----:B------:R-:W-:Y:S07]  /*52c0*/  LDSM.16.MT88.4 R28, [R179+0xe800] ;  /* 0x00e80000b31c783b */ /* 0x000fee0000004200 */
[C---:B------:R-:W-:Y:S08]  /*52d0*/  HMMA.16816.F32 R204, R8.reuse, R56, R40 ;  /* 0x0000003808cc723c */ /* 0x040ff00000001828 */
[C---:B------:R-:W-:Y:S01]  /*52e0*/  HMMA.16816.F32 R124, R8.reuse, R78, R24 ;  /* 0x0000004e087c723c */ /* 0x040fe20000001818 */
[----:B------:R-:W3:Y:S06]  /*52f0*/  LDSM.16.MT88.4 R24, [R177+0x10800] ;  /* 0x01080000b118783b */ /* 0x000eec0000004200 */
[----:B------:R-:W-:Y:S01]  /*5300*/  IMAD.MOV.U32 R78, RZ, RZ, R170 ;  /* 0x000000ffff4e7224 */ /* 0x000fe200078e00aa */
[----:B------:R-:W-:Y:S08]  /*5310*/  HMMA.16816.F32 R148, R8, R58, R32 ;  /* 0x0000003a0894723c */ /* 0x000ff00000001820 */
[C---:B-1----:R-:W-:Y:S08]  /*5320*/  HMMA.16816.F32 R44, R4.reuse, R60, RZ ;  /* 0x0000003c042c723c */ /* 0x042ff000000018ff */
[C---:B------:R-:W-:Y:S08]  /*5330*/  HMMA.16816.F32 R48, R4.reuse, R62, RZ ;  /* 0x0000003e0430723c */ /* 0x040ff000000018ff */
[C---:B------:R-:W-:Y:S08]  /*5340*/  HMMA.16816.F32 R32, R4.reuse, R64, RZ ;  /* 0x000000400420723c */ /* 0x040ff000000018ff */
[C---:B------:R-:W-:Y:S08]  /*5350*/  HMMA.16816.F32 R40, R4.reuse, R66, RZ ;  /* 0x000000420428723c */ /* 0x040ff000000018ff */
[C---:B--2---:R-:W-:Y:S08]  /*5360*/  HMMA.16816.F32 R56, R4.reuse, R68, RZ ;  /* 0x000000440438723c */ /* 0x044ff000000018ff */
[C---:B------:R-:W-:Y:S08]  /*5370*/  HMMA.16816.F32 R60, R4.reuse, R52, RZ ;  /* 0x00000034043c723c */ /* 0x040ff000000018ff */
[C---:B------:R-:W-:Y:S08]  /*5380*/  HMMA.16816.F32 R68, R4.reuse, R70, RZ ;  /* 0x000000460444723c */ /* 0x040ff000000018ff */
[C---:B------:R-:W-:Y:S08]  /*5390*/  HMMA.16816.F32 R52, R4.reuse, R54, RZ ;  /* 0x000000360434723c */ /* 0x040ff000000018ff */
[C---:B----4-:R-:W-:Y:S07]  /*53a0*/  HMMA.16816.F32 R72, R4.reuse, R20, RZ ;  /* 0x000000140448723c */ /* 0x050fee00000018ff */
[----:B------:R-:W-:Y:S01]  /*53b0*/  IMAD.WIDE.U32 R20, R2, -0x2daee0ad, RZ ;  /* 0xd2511f5302147825 */ /* 0x000fe200078e00ff */
[----:B------:R-:W-:Y:S07]  /*53c0*/  HMMA.16816.F32 R64, R4, R22, RZ ;  /* 0x000000160440723c */ /* 0x000fee00000018ff */
[----:B------:R-:W-:Y:S01]  /*53d0*/  IMAD.WIDE.U32 R4, R13, -0x2daee0ad, RZ ;  /* 0xd2511f530d047825 */ /* 0x000fe200078e00ff */
[----:B---3--:R-:W-:Y:S01]  /*53e0*/  HMMA.16816.F32 R144, R8, R24, R44 ;  /* 0x000000180890723c */ /* 0x008fe2000000182c */
[----:B------:R-:W1:Y:S03]  /*53f0*/  LDC.U8 R46, c[0x0][0x2d8] ;  /* 0x0000b600ff2e7b82 */ /* 0x000e660000000000 */
[----:B------:R-:W-:-:S02]  /*5400*/  LOP3.LUT R6, R5, R84, R85, 0x96, !PT ;  /* 0x0000005405067212 */ /* 0x000fc400078e9655 */
[----:B------:R-:W-:Y:S01]  /*5410*/  LOP3.LUT R2, R21, R4, R88, 0x96, !PT ;  /* 0x0000000415027212 */ /* 0x000fe200078e9658 */
[----:B------:R-:W-:Y:S01]  /*5420*/  IMAD.MOV.U32 R47, RZ, RZ, R81 ;  /* 0x000000ffff2f7224 */ /* 0x000fe200078e0051 */
[----:B------:R-:W-:Y:S01]  /*5430*/  HMMA.16816.F32 R48, R8, R26, R48 ;  /* 0x0000001a0830723c */ /* 0x000fe20000001830 */
[----:B------:R-:W-:-:S04]  /*5440*/  IMAD.WIDE.U32 R6, R6, -0x326172a9, RZ ;  /* 0xcd9e8d5706067825 */ /* 0x000fc800078e00ff */
[----:B------:R-:W-:Y:S01]  /*5450*/  IMAD.WIDE.U32 R4, R2, -0x326172a9, RZ ;  /* 0xcd9e8d5702047825 */ /* 0x000fe200078e00ff */
[CCC-:B------:R-:W-:Y:S02]  /*5460*/  LOP3.LUT R13, R7.reuse, R36.reuse, R93.reuse, 0x96, !PT ;  /* 0x00000024070d7212 */ /* 0x1c0fe400078e965d */
[----:B------:R-:W-:Y:S01]  /*5470*/  LOP3.LUT R21, R7, R36, R93, 0x96, !PT ;  /* 0x0000002407157212 */ /* 0x000fe200078e965d */
[C---:B------:R-:W-:Y:S01]  /*5480*/  HMMA.16816.F32 R132, R8.reuse, R30, R40 ;  /* 0x0000001e0884723c */ /* 0x040fe20000001828 */
[-CC-:B------:R-:W-:Y:S01]  /*5490*/  LOP3.LUT R22, R5, R6.reuse, R92.reuse, 0x96, !PT ;  /* 0x0000000605167212 */ /* 0x180fe200078e965c */
[----:B------:R-:W-:Y:S01]  /*54a0*/  IMAD.WIDE.U32 R18, R13, -0x2daee0ad, RZ ;  /* 0xd2511f530d127825 */ /* 0x000fe200078e00ff */
[----:B------:R-:W-:Y:S02]  /*54b0*/  LOP3.LUT R5, R5, R6, R92, 0x96, !PT ;  /* 0x0000000605057212 */ /* 0x000fe400078e965c */
[----:B------:R-:W-:Y:S01]  /*54c0*/  SHF.R.U32.HI R93, RZ, 0x18, R16 ;  /* 0x00000018ff5d7819 */ /* 0x000fe20000011610 */
[----:B------:R-:W-:Y:S01]  /*54d0*/  IMAD.WIDE.U32 R24, R22, -0x2daee0ad, RZ ;  /* 0xd2511f5316187825 */ /* 0x000fe200078e00ff */
[----:B------:R-:W-:Y:S01]  /*54e0*/  LOP3.LUT R2, R19, R20, R89, 0x96, !PT ;  /* 0x0000001413027212 */ /* 0x000fe200078e9659 */
[----:B------:R-:W-:Y:S01]  /*54f0*/  HMMA.16816.F32 R128, R8, R28, R32 ;  /* 0x0000001c0880723c */ /* 0x000fe20000001820 */
[----:B------:R-:W2:Y:S01]  /*5500*/  LDSM.16.MT88.4 R28, [R178+0x10800] ;  /* 0x01080000b21c783b */ /* 0x000ea20000004200 */
[----:B------:R-:W-:-:S03]  /*5510*/  IMAD.WIDE.U32 R22, R5, -0x2daee0ad, RZ ;  /* 0xd2511f5305167825 */ /* 0x000fc600078e00ff */
[----:B------:R-:W3:Y:S01]  /*5520*/  LDSM.16.MT88.4 R32, [R180+0x10800] ;  /* 0x01080000b420783b */ /* 0x000ee20000004200 */
[----:B------:R-:W-:Y:S01]  /*5530*/  IMAD.WIDE.U32 R6, R2, -0x326172a9, RZ ;  /* 0xcd9e8d5702067825 */ /* 0x000fe200078e00ff */
[----:B------:R-:W-:-:S03]  /*5540*/  LOP3.LUT R2, R25, R18, R94, 0x96, !PT ;  /* 0x0000001219027212 */ /* 0x000fc600078e965e */
[----:B------:R-:W-:Y:S01]  /*5550*/  IMAD.MOV.U32 R41, RZ, RZ, R86 ;  /* 0x000000ffff297224 */ /* 0x000fe200078e0056 */
[CCC-:B------:R-:W-:Y:S01]  /*5560*/  LOP3.LUT R13, R7.reuse, R4.reuse, R90.reuse, 0x96, !PT ;  /* 0x00000004070d7212 */ /* 0x1c0fe200078e965a */
[----:B------:R-:W-:Y:S01]  /*5570*/  IMAD.WIDE.U32 R18, R2, -0x326172a9, RZ ;  /* 0xcd9e8d5702127825 */ /* 0x000fe200078e00ff */
[----:B------:R-:W-:Y:S02]  /*5580*/  LOP3.LUT R7, R7, R4, R90, 0x96, !PT ;  /* 0x0000000407077212 */ /* 0x000fe400078e965a */
[----:B------:R-:W-:Y:S01]  /*5590*/  LOP3.LUT R2, R17, R82, R83, 0x96, !PT ;  /* 0x0000005211027212 */ /* 0x000fe200078e9653 */
[----:B------:R-:W-:Y:S01]  /*55a0*/  IMAD R4, R21, -0x2daee0ad, RZ ;  /* 0xd2511f5315047824 */ /* 0x000fe200078e02ff */
[----:B------:R-:W-:Y:S01]  /*55b0*/  LOP3.LUT R21, R15, R38, R39, 0x96, !PT ;  /* 0x000000260f157212 */ /* 0x000fe200078e9627 */
[----:B------:R-:W-:Y:S01]  /*55c0*/  IMAD.WIDE.U32 R26, R13, -0x2daee0ad, RZ ;  /* 0xd2511f530d1a7825 */ /* 0x000fe200078e00ff */
[----:B------:R-:W-:Y:S02]  /*55d0*/  LOP3.LUT R86, R16, 0xffff, RZ, 0xc0, !PT ;  /* 0x0000ffff10567812 */ /* 0x000fe400078ec0ff */
[----:B------:R-:W-:Y:S01]  /*55e0*/  LOP3.LUT R4, R23, R4, R94, 0x96, !PT ;  /* 0x0000000417047212 */ /* 0x000fe200078e965e */
[----:B------:R-:W-:Y:S01]  /*55f0*/  IMAD.MOV.U32 R42, RZ, RZ, R77 ;  /* 0x000000ffff2a7224 */ /* 0x000fe200078e004d */
[----:B------:R-:W-:Y:S01]  /*5600*/  LOP3.LUT R92, R27, R24, R83, 0x96, !PT ;  /* 0x000000181b5c7212 */ /* 0x000fe200078e9653 */
[----:B------:R-:W-:Y:S01]  /*5610*/  IMAD.MOV.U32 R77, RZ, RZ, R169 ;  /* 0x000000ffff4d7224 */ /* 0x000fe200078e00a9 */
[----:B------:R-:W-:Y:S01]  /*5620*/  LOP3.LUT R24, R14, 0xffff, RZ, 0xc0, !PT ;  /* 0x0000ffff0e187812 */ /* 0x000fe200078ec0ff */
[----:B------:R-:W-:Y:S01]  /*5630*/  IMAD.WIDE.U32 R4, R4, -0x326172a9, RZ ;  /* 0xcd9e8d5704047825 */ /* 0x000fe200078e00ff */
[----:B------:R-:W-:-:S02]  /*5640*/  LOP3.LUT R15, R16, 0xff, RZ, 0xc0, !PT ;  /* 0x000000ff100f7812 */ /* 0x000fc400078ec0ff */
[----:B------:R-:W-:Y:S01]  /*5650*/  SHF.R.U32.HI R94, RZ, 0x10, R16 ;  /* 0x00000010ff5e7819 */ /* 0x000fe20000011610 */
[----:B------:R-:W-:Y:S01]  /*5660*/  IMAD.MOV.U32 R89, RZ, RZ, R173 ;  /* 0x000000ffff597224 */ /* 0x000fe200078e00ad */
[-C--:B------:R-:W-:Y:S01]  /*5670*/  LOP3.LUT R84, R19, R6.reuse, R39, 0x96, !PT ;  /* 0x0000000613547212 */ /* 0x080fe200078e9627 */
[----:B------:R-:W-:Y:S01]  /*5680*/  IMAD.MOV.U32 R40, RZ, RZ, R91 ;  /* 0x000000ffff287224 */ /* 0x000fe200078e005b */
[----:B------:R-:W-:Y:S01]  /*5690*/  LOP3.LUT R20, R5, R6, R39, 0x96, !PT ;  /* 0x0000000605147212 */ /* 0x000fe200078e9627 */
[----:B------:R-:W-:Y:S01]  /*56a0*/  IMAD.WIDE.U32 R6, R7, -0x2daee0ad, RZ ;  /* 0xd2511f5307067825 */ /* 0x000fe200078e00ff */
[C---:B------:R-:W-:Y:S02]  /*56b0*/  LOP3.LUT R87, R18.reuse, 0xff, RZ, 0xc0, !PT ;  /* 0x000000ff12577812 */ /* 0x040fe400078ec0ff */
[----:B------:R-:W-:Y:S01]  /*56c0*/  LOP3.LUT R169, R18, 0xffff, RZ, 0xc0, !PT ;  /* 0x0000ffff12a97812 */ /* 0x000fe200078ec0ff */
[----:B------:R-:W-:Y:S01]  /*56d0*/  IMAD.MOV.U32 R45, RZ, RZ, R89 ;  /* 0x000000ffff2d7224 */ /* 0x000fe200078e0059 */
[----:B------:R-:W-:Y:S01]  /*56e0*/  SHF.R.U32.HI R170, RZ, 0x10, R18 ;  /* 0x00000010ffaa7819 */ /* 0x000fe20000011612 */
[----:B------:R-:W-:Y:S01]  /*56f0*/  IMAD.MOV.U32 R89, RZ, RZ, R78 ;  /* 0x000000ffff597224 */ /* 0x000fe200078e004e */
[----:B------:R-:W-:Y:S01]  /*5700*/  SHF.R.U32.HI R85, RZ, 0x18, R18 ;  /* 0x00000018ff557819 */ /* 0x000fe20000011612 */
[C---:B--2---:R-:W-:Y:S01]  /*5710*/  HMMA.16816.F32 R56, R8.reuse, R28, R56 ;  /* 0x0000001c0838723c */ /* 0x044fe20000001838 */
[C---:B------:R-:W-:Y:S01]  /*5720*/  LOP3.LUT R16, R4.reuse, 0xffff, RZ, 0xc0, !PT ;  /* 0x0000ffff04107812 */ /* 0x040fe200078ec0ff */
[----:B------:R-:W-:Y:S01]  /*5730*/  IMAD.MOV.U32 R78, RZ, RZ, R181 ;  /* 0x000000ffff4e7224 */ /* 0x000fe200078e00b5 */
[----:B------:R-:W-:Y:S01]  /*5740*/  LOP3.LUT R19, R4, 0xff, RZ, 0xc0, !PT ;  /* 0x000000ff04137812 */ /* 0x000fe200078ec0ff */
[----:B------:R-:W-:Y:S01]  /*5750*/  IMAD.MOV.U32 R43, RZ, RZ, R211 ;  /* 0x000000ffff2b7224 */ /* 0x000fe200078e00d3 */
[----:B------:R-:W-:Y:S01]  /*5760*/  SHF.R.U32.HI R18, RZ, 0x10, R4 ;  /* 0x00000010ff127819 */ /* 0x000fe20000011604 */
[----:B------:R-:W-:Y:S01]  /*5770*/  IMAD.MOV.U32 R36, RZ, RZ, R210 ;  /* 0x000000ffff247224 */ /* 0x000fe200078e00d2 */
[----:B------:R-:W-:Y:S01]  /*5780*/  SHF.R.U32.HI R17, RZ, 0x18, R4 ;  /* 0x00000018ff117819 */ /* 0x000fe20000011604 */
[----:B------:R-:W-:Y:S01]  /*5790*/  IMAD.MOV.U32 R91, RZ, RZ, R209 ;  /* 0x000000ffff5b7224 */ /* 0x000fe200078e00d1 */
[C---:B------:R-:W-:Y:S01]  /*57a0*/  LOP3.LUT R5, R2.reuse, 0xff, RZ, 0xc0, !PT ;  /* 0x000000ff02057812 */ /* 0x040fe200078ec0ff */
[----:B------:R-:W-:Y:S01]  /*57b0*/  IMAD.MOV.U32 R81, RZ, RZ, R208 ;  /* 0x000000ffff517224 */ /* 0x000fe200078e00d0 */
[----:B------:R-:W-:Y:S01]  /*57c0*/  LOP3.LUT R4, R2, 0xffff, RZ, 0xc0, !PT ;  /* 0x0000ffff02047812 */ /* 0x000fe200078ec0ff */
[----:B------:R-:W-:Y:S01]  /*57d0*/  HMMA.16816.F32 R208, R8, R30, R68 ;  /* 0x0000001e08d0723c */ /* 0x000fe20000001844 */
[----:B-1----:R-:W-:Y:S01]  /*57e0*/  ISETP.GE.U32.AND P2, PT, R46, R5, PT ;  /* 0x000000052e00720c */ /* 0x002fe20003f46070 */
[----:B------:R-:W-:Y:S01]  /*57f0*/  IMAD.MOV.U32 R88, RZ, RZ, R172 ;  /* 0x000000ffff587224 */ /* 0x000fe200078e00ac */
[----:B------:R-:W-:-:S02]  /*5800*/  SHF.R.U32.HI R4, RZ, 0x8, R4 ;  /* 0x00000008ff047819 */ /* 0x000fc40000011604 */
[----:B------:R-:W-:Y:S01]  /*5810*/  LOP3.LUT R13, R7, R22, R83, 0x96, !PT ;  /* 0x00000016070d7212 */ /* 0x000fe200078e9653 */
[----:B------:R-:W-:Y:S01]  /*5820*/  IMAD.MOV.U32 R44, RZ, RZ, R88 ;  /* 0x000000ffff2c7224 */ /* 0x000fe200078e0058 */
[----:B------:R-:W-:Y:S01]  /*5830*/  LOP3.LUT R4, R4, 0xffff, RZ, 0xc0, !PT ;  /* 0x0000ffff04047812 */ /* 0x000fe200078ec0ff */
[----:B------:R-:W-:Y:S01]  /*5840*/  IMAD.MOV.U32 R88, RZ, RZ, R77 ;  /* 0x000000ffff587224 */ /* 0x000fe200078e004d */
[----:B------:R-:W-:Y:S01]  /*5850*/  LOP3.LUT R22, R14, 0xff, RZ, 0xc0, !PT ;  /* 0x000000ff0e167812 */ /* 0x000fe200078ec0ff */
[----:B---3--:R-:W-:Y:S01]  /*5860*/  HMMA.16816.F32 R172, R8, R32, R60 ;  /* 0x0000002008ac723c */ /* 0x008fe2000000183c */
[----:B------:R-:W-:Y:S01]  /*5870*/  ISETP.GE.U32.AND P6, PT, R46, R4, PT ;  /* 0x000000042e00720c */ /* 0x000fe20003fc6070 */
[----:B------:R-:W-:Y:S01]  /*5880*/  IMAD.MOV.U32 R71, RZ, RZ, R36 ;  /* 0x000000ffff477224 */ /* 0x000fe200078e0024 */
[--C-:B------:R-:W-:Y:S01]  /*5890*/  SHF.R.U32.HI R4, RZ, 0x10, R2.reuse ;  /* 0x00000010ff047819 */ /* 0x100fe20000011602 */
[----:B------:R-:W-:Y:S01]  /*58a0*/  @!P2 HADD2 R111, -R156.H0_H0, -RZ.H0_H0 ;  /* 0xa00000ff9c6fa230 */ /* 0x000fe20000000900 */
[----:B------:R-:W-:Y:S01]  /*58b0*/  SHF.R.U32.HI R2, RZ, 0x18, R2 ;  /* 0x00000018ff027819 */ /* 0x000fe20000011602 */
[----:B------:R-:W-:Y:S01]  /*58c0*/  IMAD.MOV.U32 R70, RZ, RZ, R37 ;  /* 0x000000ffff467224 */ /* 0x000fe200078e0025 */
[----:B------:R-:W-:Y:S01]  /*58d0*/  LOP3.LUT R4, R4, 0xff, RZ, 0xc0, !PT ;  /* 0x000000ff04047812 */ /* 0x000fe200078ec0ff */
[----:B------:R-:W-:Y:S01]  /*58e0*/  IMAD.MOV.U32 R90, RZ, RZ, R44 ;  /* 0x000000ffff5a7224 */ /* 0x000fe200078e002c */
[----:B------:R-:W-:Y:S01]  /*58f0*/  @!P2 PRMT R156, R111, 0x5410, RZ ;  /* 0x000054106f9ca816 */ /* 0x000fe200000000ff */
[----:B------:R-:W-:Y:S01]  /*5900*/  IMAD.MOV.U32 R111, RZ, RZ, R45 ;  /* 0x000000ffff6f7224 */ /* 0x000fe200078e002d */
[----:B------:R-:W-:-:S02]  /*5910*/  ISETP.GE.U32.AND P0, PT, R46, R4, PT ;  /* 0x000000042e00720c */ /* 0x000fc40003f06070 */
[----:B------:R-:W-:Y:S01]  /*5920*/  ISETP.GE.U32.AND P2, PT, R46, R2, PT ;  /* 0x000000022e00720c */ /* 0x000fe20003f46070 */
[----:B------:R-:W-:Y:S01]  /*5930*/  @!P6 HADD2 R112, -R155.H0_H0, -RZ.H0_H0 ;  /* 0xa00000ff9b70e230 */ /* 0x000fe20000000900 */
[----:B------:R-:W-:Y:S02]  /*5940*/  LOP3.LUT R2, R21, 0xffff, RZ, 0xc0, !PT ;  /* 0x0000ffff15027812 */ /* 0x000fe400078ec0ff */
[----:B------:R-:W-:Y:S02]  /*5950*/  SHF.R.U32.HI R4, RZ, 0x8, R16 ;  /* 0x00000008ff047819 */ /* 0x000fe40000011610 */
[----:B------:R-:W-:Y:S02]  /*5960*/  SHF.R.U32.HI R2, RZ, 0x8, R2 ;  /* 0x00000008ff027819 */ /* 0x000fe40000011602 */
[----:B------:R-:W-:Y:S02]  /*5970*/  @!P6 PRMT R155, R112, 0x5410, RZ ;  /* 0x00005410709be816 */ /* 0x000fe400000000ff */
[----:B------:R-:W-:Y:S01]  /*5980*/  LOP3.LUT R2, R2, 0xffff, RZ, 0xc0, !PT ;  /* 0x0000ffff02027812 */ /* 0x000fe200078ec0ff */
[----:B------:R-:W-:Y:S01]  /*5990*/  @!P0 HADD2 R113, -R154.H0_H0, -RZ.H0_H0 ;  /* 0xa00000ff9a718230 */ /* 0x000fe20000000900 */
[C---:B------:R-:W-:Y:S01]  /*59a0*/  ISETP.GE.U32.AND P1, PT, R46.reuse, R22, PT ;  /* 0x000000162e00720c */ /* 0x040fe20003f26070 */
[----:B------:R-:W-:Y:S01]  /*59b0*/  @!P2 HADD2 R114, -R153.H0_H0, -RZ.H0_H0 ;  /* 0xa00000ff9972a230 */ /* 0x000fe20000000900 */
[----:B------:R-:W-:-:S02]  /*59c0*/  ISETP.GE.U32.AND P6, PT, R46, R2, PT ;  /* 0x000000022e00720c */ /* 0x000fc40003fc6070 */
[----:B------:R-:W-:Y:S02]  /*59d0*/  LOP3.LUT R2, R21, 0xff, RZ, 0xc0, !PT ;  /* 0x000000ff15027812 */ /* 0x000fe400078ec0ff */
[----:B------:R-:W-:Y:S02]  /*59e0*/  @!P0 PRMT R154, R113, 0x5410, RZ ;  /* 0x00005410719a8816 */ /* 0x000fe400000000ff */
[----:B------:R-:W-:Y:S02]  /*59f0*/  ISETP.GE.U32.AND P0, PT, R46, R2, PT ;  /* 0x000000022e00720c */ /* 0x000fe40003f06070 */
[----:B------:R-:W-:Y:S02]  /*5a00*/  SHF.R.U32.HI R2, RZ, 0x10, R21 ;  /* 0x00000010ff027819 */ /* 0x000fe40000011615 */
[----:B------:R-:W-:Y:S02]  /*5a10*/  @!P2 PRMT R153, R114, 0x5410, RZ ;  /* 0x000054107299a816 */ /* 0x000fe400000000ff */
[----:B------:R-:W-:Y:S01]  /*5a20*/  LOP3.LUT R2, R2, 0xff, RZ, 0xc0, !PT ;  /* 0x000000ff02027812 */ /* 0x000fe200078ec0ff */
[----:B------:R-:W-:Y:S01]  /*5a30*/  @!P6 HADD2 R115, -R157.H0_H0, -RZ.H0_H0 ;  /* 0xa00000ff9d73e230 */ /* 0x000fe20000000900 */
[----:B------:R-:W-:Y:S01]  /*5a40*/  PRMT R22, R19, 0x5410, R4 ;  /* 0x0000541013167816 */ /* 0x000fe20000000004 */
[----:B------:R-:W-:Y:S01]  /*5a50*/  FFMA.FTZ R4, R98, c[0x0][0x23c], -R0 ;  /* 0x00008f0062047a23 */ /* 0x000fe20000010800 */
[----:B------:R-:W-:-:S02]  /*5a60*/  ISETP.GE.U32.AND P2, PT, R46, R2, PT ;  /* 0x000000022e00720c */ /* 0x000fc40003f46070 */
[----:B------:R-:W-:Y:S01]  /*5a70*/  SHF.R.U32.HI R2, RZ, 0x18, R21 ;  /* 0x00000018ff027819 */ /* 0x000fe20000011615 */
[----:B------:R-:W-:Y:S01]  /*5a80*/  @!P0 HADD2 R117, -R158.H0_H0, -RZ.H0_H0 ;  /* 0xa00000ff9e758230 */ /* 0x000fe20000000900 */
[----:B------:R-:W-:Y:S01]  /*5a90*/  SHF.R.U32.HI R23, RZ, 0x10, R14 ;  /* 0x00000010ff177819 */ /* 0x000fe2000001160e */
[----:B------:R1:W-:Y:S01]  /*5aa0*/  MUFU.EX2 R79, R4 ;  /* 0x00000004004f7308 */ /* 0x0003e20000000800 */
[----:B------:R-:W-:Y:S02]  /*5ab0*/  @!P6 PRMT R157, R115, 0x5410, RZ ;  /* 0x00005410739de816 */ /* 0x000fe400000000ff */
[----:B------:R-:W-:Y:S02]  /*5ac0*/  @!P0 PRMT R158, R117, 0x5410, RZ ;  /* 0x00005410759e8816 */ /* 0x000fe400000000ff */
[----:B------:R-:W-:Y:S02]  /*5ad0*/  ISETP.GE.U32.AND P0, PT, R46, R2, PT ;  /* 0x000000022e00720c */ /* 0x000fe40003f06070 */
[----:B------:R-:W-:Y:S01]  /*5ae0*/  LOP3.LUT R2, R18, 0xff, RZ, 0xc0, !PT ;  /* 0x000000ff12027812 */ /* 0x000fe200078ec0ff */
[----:B------:R-:W-:Y:S01]  /*5af0*/  @!P2 HADD2 R118, -R168.H0_H0, -RZ.H0_H0 ;  /* 0xa00000ffa876a230 */ /* 0x000fe20000000900 */
[----:B------:R-:W-:-:S02]  /*5b00*/  LOP3.LUT R5, R23, 0xff, RZ, 0xc0, !PT ;  /* 0x000000ff17057812 */ /* 0x000fc400078ec0ff */
[----:B------:R-:W-:Y:S02]  /*5b10*/  PRMT R21, R2, 0x5410, R17 ;  /* 0x0000541002157816 */ /* 0x000fe40000000011 */
[----:B------:R-:W-:Y:S02]  /*5b20*/  SHF.R.U32.HI R2, RZ, 0x8, R24 ;  /* 0x00000008ff027819 */ /* 0x000fe40000011618 */
[----:B------:R-:W-:Y:S01]  /*5b30*/  @!P2 PRMT R168, R118, 0x5410, RZ ;  /* 0x0000541076a8a816 */ /* 0x000fe200000000ff */
[--C-:B-1----:R-:W-:Y:S01]  /*5b40*/  FFMA.FTZ R4, R97, c[0x0][0x23c], -R0.reuse ;  /* 0x00008f0061047a23 */ /* 0x102fe20000010800 */
[----:B------:R-:W-:Y:S02]  /*5b50*/  LOP3.LUT R2, R2, 0xffff, RZ, 0xc0, !PT ;  /* 0x0000ffff02027812 */ /* 0x000fe400078ec0ff */
[C---:B------:R-:W-:Y:S01]  /*5b60*/  ISETP.GE.U32.AND P6, PT, R46.reuse, R5, PT ;  /* 0x000000052e00720c */ /* 0x040fe20003fc6070 */
[----:B------:R1:W-:Y:S01]  /*5b70*/  MUFU.EX2 R98, R4 ;  /* 0x0000000400627308 */ /* 0x0003e20000000800 */
[----:B------:R-:W-:Y:S01]  /*5b80*/  ISETP.GE.U32.AND P2, PT, R46, R2, PT ;  /* 0x000000022e00720c */ /* 0x000fe20003f46070 */
[----:B------:R-:W-:Y:S01]  /*5b90*/  FFMA.FTZ R5, R95, c[0x0][0x23c], -R0 ;  /* 0x00008f005f057a23 */ /* 0x000fe20000010800 */
[----:B------:R-:W-:Y:S01]  /*5ba0*/  LOP3.LUT R2, R20, 0xffff, RZ, 0xc0, !PT ;  /* 0x0000ffff14027812 */ /* 0x000fe200078ec0ff */
[----:B------:R-:W-:Y:S01]  /*5bb0*/  @!P0 HADD2 R95, -R166.H0_H0, -RZ.H0_H0 ;  /* 0xa00000ffa65f8230 */ /* 0x000fe20000000900 */
[----:B------:R-:W-:-:S02]  /*5bc0*/  SHF.R.U32.HI R14, RZ, 0x18, R14 ;  /* 0x00000018ff0e7819 */ /* 0x000fc4000001160e */
[----:B------:R-:W-:Y:S01]  /*5bd0*/  LOP3.LUT R7, R6, 0xffff, RZ, 0xc0, !PT ;  /* 0x0000ffff06077812 */ /* 0x000fe200078ec0ff */
[----:B------:R2:W3:Y:S01]  /*5be0*/  MUFU.EX2 R16, R5 ;  /* 0x0000000500107308 */ /* 0x0004e20000000800 */
[C---:B------:R-:W-:Y:S02]  /*5bf0*/  ISETP.GE.U32.AND P5, PT, R46.reuse, R14, PT ;  /* 0x0000000e2e00720c */ /* 0x040fe40003fa6070 */
[----:B------:R-:W-:Y:S02]  /*5c00*/  SHF.R.U32.HI R14, RZ, 0x10, R6 ;  /* 0x00000010ff0e7819 */ /* 0x000fe40000011606 */
[----:B------:R-:W-:Y:S01]  /*5c10*/  ISETP.GE.U32.AND P3, PT, R46, R15, PT ;  /* 0x0000000f2e00720c */ /* 0x000fe20003f66070 */
[----:B------:R-:W-:Y:S01]  /*5c20*/  IMAD.MOV.U32 R46, RZ, RZ, R76 ;  /* 0x000000ffff2e7224 */ /* 0x000fe200078e004c */
[----:B------:R-:W-:Y:S02]  /*5c30*/  LOP3.LUT R15, R6, 0xff, RZ, 0xc0, !PT ;  /* 0x000000ff060f7812 */ /* 0x000fe400078ec0ff */
[----:B-1----:R-:W-:Y:S01]  /*5c40*/  SHF.R.U32.HI R4, RZ, 0x8, R2 ;  /* 0x00000008ff047819 */ /* 0x002fe20000011602 */
[----:B------:R-:W-:Y:S01]  /*5c50*/  IMAD.MOV.U32 R97, RZ, RZ, R46 ;  /* 0x000000ffff617224 */ /* 0x000fe200078e002e */
[----:B------:R-:W-:-:S02]  /*5c60*/  LOP3.LUT R2, R20, 0xff, RZ, 0xc0, !PT ;  /* 0x000000ff14027812 */ /* 0x000fc400078ec0ff */
[----:B------:R-:W-:Y:S02]  /*5c70*/  SHF.R.U32.HI R6, RZ, 0x18, R6 ;  /* 0x00000018ff067819 */ /* 0x000fe40000011606 */
[----:B------:R-:W-:Y:S01]  /*5c80*/  PRMT R19, R2, 0x5410, R4 ;  /* 0x0000541002137816 */ /* 0x000fe20000000004 */
[----:B------:R-:W-:Y:S01]  /*5c90*/  FFMA.FTZ R2, R96, c[0x0][0x23c], -R0 ;  /* 0x00008f0060027a23 */ /* 0x000fe20000010800 */
[--C-:B--2---:R-:W-:Y:S02]  /*5ca0*/  SHF.R.U32.HI R5, RZ, 0x10, R20.reuse ;  /* 0x00000010ff057819 */ /* 0x104fe40000011614 */
[----:B------:R-:W-:Y:S01]  /*5cb0*/  SHF.R.U32.HI R4, RZ, 0x18, R20 ;  /* 0x00000018ff047819 */ /* 0x000fe20000011614 */
[----:B------:R1:W-:Y:S01]  /*5cc0*/  MUFU.EX2 R83, R2 ;  /* 0x0000000200537308 */ /* 0x0003e20000000800 */
[----:B------:R-:W-:Y:S02]  /*5cd0*/  @!P0 PRMT R166, R95, 0x5410, RZ ;  /* 0x000054105fa68816 */ /* 0x000fe400000000ff */
[----:B-1----:R-:W-:Y:S01]  /*5ce0*/  LOP3.LUT R2, R5, 0xff, RZ, 0xc0, !PT ;  /* 0x000000ff05027812 */ /* 0x002fe200078ec0ff */
[----:B------:R-:W-:-:S02]  /*5cf0*/  FFMA.FTZ R5, R99, c[0x0][0x23c], -R0 ;  /* 0x00008f0063057a23 */ /* 0x000fc40000010800 */
[----:B------:R-:W-:Y:S01]  /*5d00*/  IMAD.MOV.U32 R99, RZ, RZ, R47 ;  /* 0x000000ffff637224 */ /* 0x000fe200078e002f */
[----:B------:R-:W-:Y:S01]  /*5d10*/  PRMT R18, R2, 0x5410, R4 ;  /* 0x0000541002127816 */ /* 0x000fe20000000004 */
[----:B------:R1:W-:Y:S01]  /*5d20*/  MUFU.EX2 R76, R5 ;  /* 0x00000005004c7308 */ /* 0x0003e20000000800 */
[----:B------:R-:W-:Y:S01]  /*5d30*/  SHF.R.U32.HI R4, RZ, 0x8, R7 ;  /* 0x00000008ff047819 */ /* 0x000fe20000011607 */
[----:B------:R-:W-:Y:S01]  /*5d40*/  HSET2.LE.AND R7, R21, R119, PT ;  /* 0x0000007715077233 */ /* 0x000fe20003803000 */
[----:B------:R-:W-:-:S04]  /*5d50*/  LOP3.LUT R2, R14, 0xff, RZ, 0xc0, !PT ;  /* 0x000000ff0e027812 */ /* 0x000fc800078ec0ff */
[----:B------:R-:W-:Y:S01]  /*5d60*/  PRMT R17, R2, 0x5410, R6 ;  /* 0x0000541002117816 */ /* 0x000fe20000000006 */
[----:B------:R-:W-:Y:S01]  /*5d70*/  HSET2.LE.AND R6, R22, R119, PT ;  /* 0x0000007716067233 */ /* 0x000fe20003803000 */
[----:B------:R-:W-:-:S03]  /*5d80*/  LOP3.LUT R2, R13, 0xffff, RZ, 0xc0, !PT ;  /* 0x0000ffff0d027812 */ /* 0x000fc600078ec0ff */
[--C-:B------:R-:W-:Y:S01]  /*5d90*/  HSET2.LE.AND R17, R17, R119.reuse, PT ;  /* 0x0000007711117233 */ /* 0x100fe20003803000 */
[----:B-1----:R-:W-:Y:S02]  /*5da0*/  FFMA.FTZ R5, R100, c[0x0][0x23c], -R0 ;  /* 0x00008f0064057a23 */ /* 0x002fe40000010800 */
[----:B---3--:R-:W-:Y:S01]  /*5db0*/  IMAD.MOV.U32 R100, RZ, RZ, R16 ;  /* 0x000000ffff647224 */ /* 0x008fe200078e0010 */
[----:B------:R-:W-:Y:S01]  /*5dc0*/  PRMT R16, R15, 0x5410, R4 ;  /* 0x000054100f107816 */ /* 0x000fe20000000004 */
[----:B------:R-:W-:Y:S01]  /*5dd0*/  FFMA.FTZ R4, R101, c[0x0][0x23c], -R0 ;  /* 0x00008f0065047a23 */ /* 0x000fe20000010800 */
[----:B------:R1:W-:Y:S03]  /*5de0*/  MUFU.EX2 R181, R5 ;  /* 0x0000000500b57308 */ /* 0x0003e60000000800 */
[----:B------:R-:W-:-:S05]  /*5df0*/  HSET2.LE.AND R16, R16, R119, PT ;  /* 0x0000007710107233 */ /* 0x000fca0003803000 */
[----:B------:R2:W-:Y:S01]  /*5e00*/  MUFU.EX2 R28, R4 ;  /* 0x00000004001c7308 */ /* 0x0005e20000000800 */
[----:B-1----:R-:W-:-:S07]  /*5e10*/  FFMA.FTZ R5, R102, c[0x0][0x23c], -R12 ;  /* 0x00008f0066057a23 */ /* 0x002fce000001080c */
[----:B------:R1:W-:Y:S01]  /*5e20*/  MUFU.EX2 R68, R5 ;  /* 0x0000000500447308 */ /* 0x0003e20000000800 */
[----:B--2---:R-:W-:Y:S02]  /*5e30*/  SHF.R.U32.HI R4, RZ, 0x8, R2 ;  /* 0x00000008ff047819 */ /* 0x004fe40000011602 */
[----:B------:R-:W-:-:S04]  /*5e40*/  LOP3.LUT R2, R13, 0xff, RZ, 0xc0, !PT ;  /* 0x000000ff0d027812 */ /* 0x000fc800078ec0ff */
[----:B------:R-:W-:Y:S01]  /*5e50*/  PRMT R15, R2, 0x5410, R4 ;  /* 0x00005410020f7816 */ /* 0x000fe20000000004 */
[----:B------:R-:W-:Y:S01]  /*5e60*/  FFMA.FTZ R2, R104, c[0x0][0x23c], -R12 ;  /* 0x00008f0068027a23 */ /* 0x000fe2000001080c */
[--C-:B------:R-:W-:Y:S01]  /*5e70*/  SHF.R.U32.HI R4, RZ, 0x18, R13.reuse ;  /* 0x00000018ff047819 */ /* 0x100fe2000001160d */
[----:B------:R-:W-:Y:S02]  /*5e80*/  IMAD.MOV.U32 R104, RZ, RZ, R40 ;  /* 0x000000ffff687224 */ /* 0x000fe400078e0028 */
[----:B------:R2:W3:Y:S01]  /*5e90*/  MUFU.EX2 R29, R2 ;  /* 0x00000002001d7308 */ /* 0x0004e20000000800 */
[----:B-1----:R-:W-:Y:S01]  /*5ea0*/  SHF.R.U32.HI R5, RZ, 0x10, R13 ;  /* 0x00000010ff057819 */ /* 0x002fe2000001160d */
[----:B------:R-:W-:-:S03]  /*5eb0*/  HSET2.LE.AND R13, R15, R119, PT ;  /* 0x000000770f0d7233 */ /* 0x000fc60003803000 */
[----:B--2---:R-:W-:Y:S01]  /*5ec0*/  LOP3.LUT R2, R5, 0xff, RZ, 0xc0, !PT ;  /* 0x000000ff05027812 */ /* 0x004fe200078ec0ff */
[----:B------:R-:W-:Y:S02]  /*5ed0*/  FFMA.FTZ R5, R103, c[0x0][0x23c], -R12 ;  /* 0x00008f0067057a23 */ /* 0x000fe4000001080c */
[----:B---3--:R-:W-:Y:S01]  /*5ee0*/  IMAD.MOV.U32 R95, RZ, RZ, R29 ;  /* 0x000000ffff5f7224 */ /* 0x008fe200078e001d */
[----:B------:R-:W-:Y:S01]  /*5ef0*/  PRMT R14, R2, 0x5410, R4 ;  /* 0x00005410020e7816 */ /* 0x000fe20000000004 */
[--C-:B------:R-:W-:Y:S01]  /*5f00*/  FFMA.FTZ R4, R105, c[0x0][0x23c], -R12.reuse ;  /* 0x00008f0069047a23 */ /* 0x100fe2000001080c */
[----:B------:R1:W-:Y:S01]  /*5f10*/  MUFU.EX2 R96, R5 ;  /* 0x0000000500607308 */ /* 0x0003e20000000800 */
[--C-:B------:R-:W-:Y:S01]  /*5f20*/  HSET2.LE.AND R2, R19, R119.reuse, PT ;  /* 0x0000007713027233 */ /* 0x100fe20003803000 */
[----:B------:R-:W-:Y:S01]  /*5f30*/  IMAD.MOV.U32 R103, RZ, RZ, R41 ;  /* 0x000000ffff677224 */ /* 0x000fe200078e0029 */
[----:B------:R-:W-:Y:S01]  /*5f40*/  HSET2.LE.AND R15, R14, R119, PT ;  /* 0x000000770e0f7233 */ /* 0x000fe20003803000 */
[----:B------:R-:W-:-:S02]  /*5f50*/  FFMA.FTZ R14, R108, c[0x0][0x23c], -R12 ;  /* 0x00008f006c0e7a23 */ /* 0x000fc4000001080c */
[----:B------:R-:W-:Y:S02]  /*5f60*/  IMAD.MOV.U32 R105, RZ, RZ, R42 ;  /* 0x000000ffff697224 */ /* 0x000fe400078e002a */
[----:B------:R2:W3:Y:S01]  /*5f70*/  MUFU.EX2 R82, R4 ;  /* 0x0000000400527308 */ /* 0x0004e20000000800 */
[----:B-1----:R-:W-:Y:S01]  /*5f80*/  HSET2.LE.AND R5, R18, R119, PT ;  /* 0x0000007712057233 */ /* 0x002fe20003803000 */
[----:B------:R-:W-:-:S06]  /*5f90*/  FFMA.FTZ R18, R106, c[0x0][0x23c], -R0 ;  /* 0x00008f006a127a23 */ /* 0x000fcc0000010800 */
[----:B------:R-:W-:Y:S01]  /*5fa0*/  MUFU.EX2 R101, R14 ;  /* 0x0000000e00657308 */ /* 0x000fe20000000800 */
[--C-:B------:R-:W-:Y:S02]  /*5fb0*/  FFMA.FTZ R0, R109, c[0x0][0x23c], -R12.reuse ;  /* 0x00008f006d007a23 */ /* 0x100fe4000001080c */
[----:B------:R-:W-:Y:S02]  /*5fc0*/  IMAD.MOV.U32 R109, RZ, RZ, R43 ;  /* 0x000000ffff6d7224 */ /* 0x000fe400078e002b */
[----:B------:R-:W-:Y:S01]  /*5fd0*/  HMMA.16816.F32 R40, R8, R34, R52 ;  /* 0x000000220828723c */ /* 0x000fe20000001834 */
[----:B--2---:R-:W-:Y:S02]  /*5fe0*/  FFMA.FTZ R4, R110, c[0x0][0x23c], -R12 ;  /* 0x00008f006e047a23 */ /* 0x004fe4000001080c */
[----:B------:R1:W-:Y:S01]  /*5ff0*/  MUFU.EX2 R106, R0 ;  /* 0x00000000006a7308 */ /* 0x0003e20000000800 */
[----:B------:R-:W-:Y:S02]  /*6000*/  IMAD.MOV.U32 R110, RZ, RZ, R28 ;  /* 0x000000ffff6e7224 */ /* 0x000fe400078e001c */
[----:B------:R-:W-:-:S05]  /*6010*/  FFMA.FTZ R12, R107, c[0x0][0x23c], -R12 ;  /* 0x00008f006b0c7a23 */ /* 0x000fca000001080c */
[----:B------:R2:W4:Y:S01]  /*6020*/  MUFU.EX2 R77, R4 ;  /* 0x00000004004d7308 */ /* 0x0005220000000800 */
[----:B-1----:R-:W-:-:S07]  /*6030*/  F2FP.PACK_AB R0, R98, R79 ;  /* 0x0000004f6200723e */ /* 0x002fce00000000ff */
[----:B------:R-:W-:Y:S01]  /*6040*/  MUFU.EX2 R102, R18 ;  /* 0x0000001200667308 */ /* 0x000fe20000000800 */
[C---:B------:R-:W-:Y:S02]  /*6050*/  PRMT R138, R0.reuse, 0x7632, R138 ;  /* 0x00007632008a7816 */ /* 0x040fe4000000008a */
[----:B------:R-:W-:Y:S02]  /*6060*/  PRMT R137, R0, 0x7610, R137 ;  /* 0x0000761000897816 */ /* 0x000fe40000000089 */
[----:B--2---:R-:W-:-:S03]  /*6070*/  F2FP.PACK_AB R4, R95, R68 ;  /* 0x000000445f04723e */ /* 0x004fc600000000ff */
[----:B------:R-:W1:Y:S01]  /*6080*/  MUFU.EX2 R69, R12 ;  /* 0x0000000c00457308 */ /* 0x000e620000000800 */
[C---:B------:R-:W-:Y:S02]  /*6090*/  PRMT R140, R4.reuse, 0x7610, R140 ;  /* 0x00007610048c7816 */ /* 0x040fe4000000008c */
[----:B------:R-:W-:-:S04]  /*60a0*/  PRMT R139, R4, 0x7632, R139 ;  /* 0x00007632048b7816 */ /* 0x000fc8000000008b */
[----:B------:R-:W-:-:S04]  /*60b0*/  PRMT R0, R140, 0x5410, R139 ;  /* 0x000054108c007816 */ /* 0x000fc8000000008b */
[----:B------:R-:W-:Y:S02]  /*60c0*/  LOP3.LUT R4, R2, R0, RZ, 0xc0, !PT ;  /* 0x0000000002047212 */ /* 0x000fe400078ec0ff */
[----:B------:R-:W-:Y:S02]  /*60d0*/  PRMT R0, R137, 0x5410, R138 ;  /* 0x0000541089007816 */ /* 0x000fe4000000008a */
[----:B------:R-:W-:Y:S02]  /*60e0*/  F2FP.PACK_AB R2, R83, R100 ;  /* 0x000000645302723e */ /* 0x000fe400000000ff */
[----:B------:R-:W-:Y:S02]  /*60f0*/  LOP3.LUT R5, R5, R0, RZ, 0xc0, !PT ;  /* 0x0000000005057212 */ /* 0x000fe400078ec0ff */
[----:B---3--:R-:W-:Y:S02]  /*6100*/  F2FP.PACK_AB R0, R82, R96 ;  /* 0x000000605200723e */ /* 0x008fe400000000ff */
[----:B------:R-:W-:-:S02]  /*6110*/  PRMT R118, R2, 0x7610, R118 ;  /* 0x0000761002767816 */ /* 0x000fc40000000076 */
[C---:B------:R-:W-:Y:S02]  /*6120*/  PRMT R136, R0.reuse, 0x7610, R136 ;  /* 0x0000761000887816 */ /* 0x040fe40000000088 */
[----:B------:R-:W-:Y:S02]  /*6130*/  PRMT R119, R0, 0x7632, R119 ;  /* 0x0000763200777816 */ /* 0x000fe40000000077 */
[----:B----4-:R-:W-:Y:S02]  /*6140*/  F2FP.PACK_AB R0, R106, R77 ;  /* 0x0000004d6a00723e */ /* 0x010fe400000000ff */
[----:B------:R-:W-:Y:S02]  /*6150*/  PRMT R117, R2, 0x7632, R117 ;  /* 0x0000763202757816 */ /* 0x000fe40000000075 */
[C---:B------:R-:W-:Y:S02]  /*6160*/  PRMT R25, R0.reuse, 0x7610, R25 ;  /* 0x0000761000197816 */ /* 0x040fe40000000019 */
[----:B------:R-:W-:-:S02]  /*6170*/  PRMT R24, R0, 0x7632, R24 ;  /* 0x0000763200187816 */ /* 0x000fc40000000018 */
[----:B------:R-:W-:Y:S02]  /*6180*/  PRMT R0, R136, 0x5410, R119 ;  /* 0x0000541088007816 */ /* 0x000fe40000000077 */
[----:B-1----:R-:W-:Y:S02]  /*6190*/  F2FP.PACK_AB R2, R69, R101 ;  /* 0x000000654502723e */ /* 0x002fe400000000ff */
[----:B------:R-:W-:Y:S02]  /*61a0*/  LOP3.LUT R6, R6, R0, RZ, 0xc0, !PT ;  /* 0x0000000006067212 */ /* 0x000fe400078ec0ff */
[----:B------:R-:W-:Y:S02]  /*61b0*/  PRMT R0, R118, 0x5410, R117 ;  /* 0x0000541076007816 */ /* 0x000fe40000000075 */
[----:B------:R-:W-:Y:S02]  /*61c0*/  PRMT R21, R2, 0x7610, R21 ;  /* 0x0000761002157816 */ /* 0x000fe40000000015 */
[----:B------:R-:W-:-:S02]  /*61d0*/  LOP3.LUT R7, R7, R0, RZ, 0xc0, !PT ;  /* 0x0000000007077212 */ /* 0x000fc400078ec0ff */
[----:B------:R-:W-:Y:S02]  /*61e0*/  PRMT R0, R25, 0x5410, R24 ;  /* 0x0000541019007816 */ /* 0x000fe40000000018 */
[----:B------:R-:W-:Y:S02]  /*61f0*/  PRMT R20, R2, 0x7632, R20 ;  /* 0x0000763202147816 */ /* 0x000fe40000000014 */
[----:B------:R-:W-:Y:S02]  /*6200*/  LOP3.LUT R112, R13, R0, RZ, 0xc0, !PT ;  /* 0x000000000d707212 */ /* 0x000fe400078ec0ff */
[----:B------:R-:W-:-:S04]  /*6210*/  F2FP.PACK_AB R0, R181, R76 ;  /* 0x0000004cb500723e */ /* 0x000fc800000000ff */
[C---:B------:R-:W-:Y:S02]  /*6220*/  PRMT R23, R0.reuse, 0x7610, R23 ;  /* 0x0000761000177816 */ /* 0x040fe40000000017 */
[----:B------:R-:W-:Y:S02]  /*6230*/  PRMT R22, R0, 0x7632, R22 ;  /* 0x0000763200167816 */ /* 0x000fe40000000016 */
[----:B------:R-:W-:-:S04]  /*6240*/  F2FP.PACK_AB R0, R102, R110 ;  /* 0x0000006e6600723e */ /* 0x000fc800000000ff */
[C---:B------:R-:W-:Y:S02]  /*6250*/  PRMT R19, R0.reuse, 0x7610, R19 ;  /* 0x0000761000137816 */ /* 0x040fe40000000013 */
[----:B------:R-:W-:Y:S02]  /*6260*/  PRMT R18, R0, 0x7632, R18 ;  /* 0x0000763200127816 */ /* 0x000fe40000000012 */
[----:B------:R-:W-:-:S04]  /*6270*/  PRMT R0, R23, 0x5410, R22 ;  /* 0x0000541017007816 */ /* 0x000fc80000000016 */
[----:B------:R-:W-:Y:S02]  /*6280*/  LOP3.LUT R113, R15, R0, RZ, 0xc0, !PT ;  /* 0x000000000f717212 */ /* 0x000fe400078ec0ff */
[----:B------:R-:W1:Y:S01]  /*6290*/  LDSM.16.MT88.4 R12, [R179+0x10800] ;  /* 0x01080000b30c783b */ /* 0x000e620000004200 */
[----:B------:R-:W-:-:S04]  /*62a0*/  PRMT R0, R21, 0x5410, R20 ;  /* 0x0000541015007816 */ /* 0x000fc80000000014 */
[----:B------:R-:W-:Y:S01]  /*62b0*/  LOP3.LUT R114, R16, R0, RZ, 0xc0, !PT ;  /* 0x0000000010727212 */ /* 0x000fe200078ec0ff */
[----:B------:R-:W-:Y:S01]  /*62c0*/  IMAD.MOV.U32 R16, RZ, RZ, R69 ;  /* 0x000000ffff107224 */ /* 0x000fe200078e0045 */
[----:B------:R-:W-:-:S04]  /*62d0*/  PRMT R0, R19, 0x5410, R18 ;  /* 0x0000541013007816 */ /* 0x000fc80000000012 */
[----:B------:R-:W-:Y:S01]  /*62e0*/  LOP3.LUT R115, R17, R0, RZ, 0xc0, !PT ;  /* 0x0000000011737212 */ /* 0x000fe200078ec0ff */
[----:B------:R-:W-:Y:S01]  /*62f0*/  @!P5 HADD2 R251, -R165.H0_H0, -RZ.H0_H0 ;  /* 0xa00000ffa5fbd230 */ /* 0x000fe20000000900 */
[C---:B-1----:R-:W-:Y:S08]  /*6300*/  HMMA.16816.F32 R36, R8.reuse, R12, R72 ;  /* 0x0000000c0824723c */ /* 0x042ff00000001848 */
[----:B------:R-:W-:Y:S01]  /*6310*/  HMMA.16816.F32 R32, R8, R14, R64 ;  /* 0x0000000e0820723c */ /* 0x000fe20000001840 */
[----:B------:R-:W1:Y:S01]  /*6320*/  LDSM.16.MT88.4 R8, [R177+0xd000] ;  /* 0x00d00000b108783b */ /* 0x000e620000004200 */
[----:B------:R-:W-:Y:S01]  /*6330*/  LOP3.LUT R2, R84, 0xff, RZ, 0xc0, !PT ;  /* 0x000000ff54027812 */ /* 0x000fe200078ec0ff */
[----:B------:R-:W-:-:S02]  /*6340*/  IMAD.MOV.U32 R17, RZ, RZ, R102 ;  /* 0x000000ffff117224 */ /* 0x000fc400078e0066 */
[----:B------:R-:W2:Y:S03]  /*6350*/  LDSM.16.MT88.4 R12, [R178+0xd000] ;  /* 0x00d00000b20c783b */ /* 0x000ea60000004200 */
[C---:B-1----:R-:W-:Y:S08]  /*6360*/  HMMA.16816.F32 R120, R4.reuse, R8, R120 ;  /* 0x000000080478723c */ /* 0x042ff00000001878 */
[C---:B------:R-:W-:Y:S01]  /*6370*/  HMMA.16816.F32 R28, R4.reuse, R10, R236 ;  /* 0x0000000a041c723c */ /* 0x040fe200000018ec */
[----:B------:R-:W1:Y:S06]  /*6380*/  LDSM.16.MT88.4 R8, [R180+0xd000] ;  /* 0x00d00000b408783b */ /* 0x000e6c0000004200 */
[----:B------:R-:W-:Y:S01]  /*6390*/  IMAD.MOV.U32 R236, RZ, RZ, R97 ;  /* 0x000000ffffec7224 */ /* 0x000fe200078e0061 */
[----:B--2---:R-:W-:Y:S01]  /*63a0*/  HMMA.16816.F32 R44, R4, R12, R244 ;  /* 0x0000000c042c723c */ /* 0x004fe200000018f4 */
[----:B------:R-:W-:Y:S01]  /*63b0*/  SHF.R.U32.HI R0, RZ, 0x8, R86 ;  /* 0x00000008ff007819 */ /* 0x000fe20000011656 */
[----:B------:R-:W-:Y:S01]  /*63c0*/  IMAD.MOV.U32 R238, RZ, RZ, R110 ;  /* 0x000000ffffee7224 */ /* 0x000fe200078e006e */
[----:B------:R-:W-:Y:S01]  /*63d0*/  @!P5 PRMT R165, R251, 0x5410, RZ ;  /* 0x00005410fba5d816 */ /* 0x000fe200000000ff */
[----:B------:R-:W-:-:S02]  /*63e0*/  IMAD.MOV.U32 R239, RZ, RZ, R101 ;  /* 0x000000ffffef7224 */ /* 0x000fc400078e0065 */
[----:B------:R-:W-:Y:S02]  /*63f0*/  IMAD.MOV.U32 R237, RZ, RZ, R106 ;  /* 0x000000ffffed7224 */ /* 0x000fe400078e006a */
[----:B------:R-:W-:Y:S01]  /*6400*/  HMMA.16816.F32 R52, R4, R14, R240 ;  /* 0x0000000e0434723c */ /* 0x000fe200000018f0 */
[----:B------:R-:W2:Y:S01]  /*6410*/  LDSM.16.MT88.4 R12, [R179+0xd000] ;  /* 0x00d00000b30c783b */ /* 0x000ea20000004200 */
[----:B------:R-:W-:Y:S02]  /*6420*/  IMAD.MOV.U32 R247, RZ, RZ, R77 ;  /* 0x000000fffff77224 */ /* 0x000fe400078e004d */
[----:B------:R-:W-:Y:S01]  /*6430*/  IMAD.MOV.U32 R246, RZ, RZ, R76 ;  /* 0x000000fffff67224 */ /* 0x000fe200078e004c */
[----:B------:R-:W-:Y:S01]  /*6440*/  @!P3 HADD2 R250, -R152.H0_H0, -RZ.H0_H0 ;  /* 0xa00000ff98fab230 */ /* 0x000fe20000000900 */
[----:B------:R-:W-:Y:S02]  /*6450*/  IMAD.MOV.U32 R244, RZ, RZ, R83 ;  /* 0x000000fffff47224 */ /* 0x000fe400078e0053 */
[----:B------:R-:W-:-:S02]  /*6460*/  IMAD.MOV.U32 R243, RZ, RZ, R96 ;  /* 0x000000fffff37224 */ /* 0x000fc400078e0060 */
[----:B------:R-:W-:Y:S01]  /*6470*/  IMAD.MOV.U32 R241, RZ, RZ, R98 ;  /* 0x000000fffff17224 */ /* 0x000fe200078e0062 */
[C---:B-1----:R-:W-:Y:S08]  /*6480*/  HMMA.16816.F32 R60, R4.reuse, R8, R232 ;  /* 0x00000008043c723c */ /* 0x042ff000000018e8 */
[----:B------:R-:W-:Y:S01]  /*6490*/  HMMA.16816.F32 R64, R4, R10, R228 ;  /* 0x0000000a0440723c */ /* 0x000fe200000018e4 */
[----:B------:R-:W-:Y:S01]  /*64a0*/  IMAD.MOV.U32 R235, RZ, RZ, R68 ;  /* 0x000000ffffeb7224 */ /* 0x000fe200078e0044 */
[----:B------:R-:W-:Y:S01]  /*64b0*/  LOP3.LUT R0, R0, 0xffff, RZ, 0xc0, !PT ;  /* 0x0000ffff00007812 */ /* 0x000fe200078ec0ff */
[----:B------:R-:W1:Y:S01]  /*64c0*/  LDSM.16.MT88.4 R8, [R177+0xf000] ;  /* 0x00f00000b108783b */ /* 0x000e620000004200 */
[----:B------:R-:W-:-:S02]  /*64d0*/  IMAD.MOV.U32 R232, RZ, RZ, R88 ;  /* 0x000000ffffe87224 */ /* 0x000fc400078e0058 */
[----:B------:R-:W-:Y:S02]  /*64e0*/  IMAD.MOV.U32 R233, RZ, RZ, R78 ;  /* 0x000000ffffe97224 */ /* 0x000fe400078e004e */
[----:B------:R-:W-:Y:S01]  /*64f0*/  IMAD.MOV.U32 R230, RZ, RZ, R70 ;  /* 0x000000ffffe67224 */ /* 0x000fe200078e0046 */
[C---:B--2---:R-:W-:Y:S01]  /*6500*/  HMMA.16816.F32 R72, R4.reuse, R14, R216 ;  /* 0x0000000e0448723c */ /* 0x044fe200000018d8 */
[----:B------:R-:W-:Y:S02]  /*6510*/  IMAD.MOV.U32 R229, RZ, RZ, R71 ;  /* 0x000000ffffe57224 */ /* 0x000fe400078e0047 */
[----:B------:R-:W-:Y:S02]  /*6520*/  IMAD.MOV.U32 R231, RZ, RZ, R89 ;  /* 0x000000ffffe77224 */ /* 0x000fe400078e0059 */
[----:B------:R-:W-:Y:S02]  /*6530*/  IMAD.MOV.U32 R234, RZ, RZ, R79 ;  /* 0x000000ffffea7224 */ /* 0x000fe400078e004f */
[----:B------:R-:W-:Y:S01]  /*6540*/  IMAD.MOV.U32 R228, RZ, RZ, R91 ;  /* 0x000000ffffe47224 */ /* 0x000fe200078e005b */
[----:B------:R-:W-:Y:S01]  /*6550*/  HMMA.16816.F32 R68, R4, R12, R224 ;  /* 0x0000000c0444723c */ /* 0x000fe200000018e0 */
[----:B------:R-:W2:Y:S01]  /*6560*/  LDSM.16.MT88.4 R12, [R178+0xf000] ;  /* 0x00f00000b20c783b */ /* 0x000ea20000004200 */
[----:B------:R-:W-:-:S02]  /*6570*/  IMAD.MOV.U32 R218, RZ, RZ, R109 ;  /* 0x000000ffffda7224 */ /* 0x000fc400078e006d */
[----:B------:R-:W-:Y:S02]  /*6580*/  IMAD.MOV.U32 R240, RZ, RZ, R111 ;  /* 0x000000fffff07224 */ /* 0x000fe400078e006f */
[----:B------:R-:W-:Y:S02]  /*6590*/  IMAD.MOV.U32 R216, RZ, RZ, R103 ;  /* 0x000000ffffd87224 */ /* 0x000fe400078e0067 */
[----:B------:R-:W-:Y:S02]  /*65a0*/  IMAD.MOV.U32 R226, RZ, RZ, R99 ;  /* 0x000000ffffe27224 */ /* 0x000fe400078e0063 */
[----:B------:R-:W-:Y:S02]  /*65b0*/  IMAD.MOV.U32 R225, RZ, RZ, R90 ;  /* 0x000000ffffe17224 */ /* 0x000fe400078e005a */
[----:B------:R-:W-:Y:S02]  /*65c0*/  IMAD.MOV.U32 R242, RZ, RZ, R100 ;  /* 0x000000fffff27224 */ /* 0x000fe400078e0064 */
[----:B------:R-:W-:-:S02]  /*65d0*/  IMAD.MOV.U32 R217, RZ, RZ, R105 ;  /* 0x000000ffffd97224 */ /* 0x000fc400078e0069 */
[----:B------:R-:W-:Y:S01]  /*65e0*/  IMAD.MOV.U32 R227, RZ, RZ, R104 ;  /* 0x000000ffffe37224 */ /* 0x000fe200078e0068 */
[----:B------:R-:W-:Y:S01]  /*65f0*/  @!P3 PRMT R152, R250, 0x5410, RZ ;  /* 0x00005410fa98b816 */ /* 0x000fe200000000ff */
[----:B------:R-:W-:Y:S01]  /*6600*/  @!P1 HADD2 R248, -R164.H0_H0, -RZ.H0_H0 ;  /* 0xa00000ffa4f89230 */ /* 0x000fe20000000900 */
[----:B------:R-:W-:Y:S01]  /*6610*/  IMAD.MOV.U32 R219, RZ, RZ, R80 ;  /* 0x000000ffffdb7224 */ /* 0x000fe200078e0050 */
[----:B------:R-:W-:Y:S01]  /*6620*/  @!P2 HADD2 R203, -R159.H0_H0, -RZ.H0_H0 ;  /* 0xa00000ff9fcba230 */ /* 0x000fe20000000900 */
[----:B------:R-:W-:Y:S01]  /*6630*/  IMAD.MOV.U32 R224, RZ, RZ, R81 ;  /* 0x000000ffffe07224 */ /* 0x000fe200078e0051 */
[----:B------:R-:W-:Y:S01]  /*6640*/  @!P6 HADD2 R202, -R167.H0_H0, -RZ.H0_H0 ;  /* 0xa00000ffa7cae230 */ /* 0x000fe20000000900 */
[----:B------:R-:W-:Y:S01]  /*6650*/  IMAD.MOV.U32 R245, RZ, RZ, R82 ;  /* 0x000000fffff57224 */ /* 0x000fe200078e0052 */
[C---:B-1----:R-:W-:Y:S08]  /*6660*/  HMMA.16816.F32 R76, R4.reuse, R8, R204 ;  /* 0x00000008044c723c */ /* 0x042ff000000018cc */
[C---:B------:R-:W-:Y:S01]  /*6670*/  HMMA.16816.F32 R88, R4.reuse, R10, R148 ;  /* 0x0000000a0458723c */ /* 0x040fe20000001894 */
[----:B------:R-:W1:Y:S07]  /*6680*/  LDSM.16.MT88.4 R8, [R180+0xf000] ;  /* 0x00f00000b408783b */ /* 0x000e6e0000004200 */
[----:B--2---:R-:W-:Y:S01]  /*6690*/  HMMA.16816.F32 R96, R4, R12, R220 ;  /* 0x0000000c0460723c */ /* 0x004fe200000018dc */
[----:B------:R2:W3:Y:S01]  /*66a0*/  LDL.LU.S16 R222, [R1] ;  /* 0x0000000001de7983 */ /* 0x0004e20000300600 */
[----:B------:R-:W4:Y:S01]  /*66b0*/  LDC.U8 R223, c[0x0][0x2d8] ;  /* 0x0000b600ffdf7b82 */ /* 0x000f220000000000 */
[----:B------:R-:W-:-:S02]  /*66c0*/  @!P1 PRMT R164, R248, 0x5410, RZ ;  /* 0x00005410f8a49816 */ /* 0x000fc400000000ff */
[----:B------:R-:W-:Y:S01]  /*66d0*/  @!P2 PRMT R159, R203, 0x5410, RZ ;  /* 0x00005410cb9fa816 */ /* 0x000fe200000000ff */
[----:B------:R-:W-:Y:S01]  /*66e0*/  LDSM.16.MT88.4 R80, [R180+0xf800] ;  /* 0x00f80000b450783b */ /* 0x000fe20000004200 */
[----:B------:R-:W-:Y:S01]  /*66f0*/  @!P6 PRMT R167, R202, 0x5410, RZ ;  /* 0x00005410caa7e816 */ /* 0x000fe200000000ff */
[----:B------:R-:W-:Y:S02]  /*6700*/  HMMA.16816.F32 R100, R4, R14, R212 ;  /* 0x0000000e0464723c */ /* 0x000fe400000018d4 */
[----:B------:R-:W2:Y:S01]  /*6710*/  LDSM.16.MT88.4 R12, [R179+0xf000] ;  /* 0x00f00000b30c783b */ /* 0x000ea20000004200 */
[C---:B----4-:R-:W-:Y:S02]  /*6720*/  ISETP.GE.U32.AND P0, PT, R223.reuse, R0, PT ;  /* 0x00000000df00720c */ /* 0x050fe40003f06070 */
[----:B------:R-:W-:Y:S02]  /*6730*/  LOP3.LUT R0, R94, 0xff, RZ, 0xc0, !PT ;  /* 0x000000ff5e007812 */ /* 0x000fe400078ec0ff */
[----:B------:R-:W-:-:S02]  /*6740*/  ISETP.GE.U32.AND P1, PT, R223, R93, PT ;  /* 0x0000005ddf00720c */ /* 0x000fc40003f26070 */
[C---:B------:R-:W-:Y:S01]  /*6750*/  ISETP.GE.U32.AND P5, PT, R223.reuse, R0, PT ;  /* 0x00000000df00720c */ /* 0x040fe20003fa6070 */
[C---:B-1----:R-:W-:Y:S01]  /*6760*/  HMMA.16816.F32 R108, R4.reuse, R10, R124 ;  /* 0x0000000a046c723c */ /* 0x042fe2000000187c */
[----:B------:R-:W1:Y:S01]  /*6770*/  LDSM.16.MT88.4 R124, [R177+0xd800] ;  /* 0x00d80000b17c783b */ /* 0x000e620000004200 */
[----:B------:R-:W-:Y:S02]  /*6780*/  LOP3.LUT R0, R84, 0xffff, RZ, 0xc0, !PT ;  /* 0x0000ffff54007812 */ /* 0x000fe400078ec0ff */
[----:B------:R-:W-:Y:S02]  /*6790*/  ISETP.GE.U32.AND P2, PT, R223, R87, PT ;  /* 0x00000057df00720c */ /* 0x000fe40003f46070 */
[----:B------:R-:W-:Y:S01]  /*67a0*/  @!P0 HADD2 R249, -R143.H0_H0, -RZ.H0_H0 ;  /* 0xa00000ff8ff98230 */ /* 0x000fe20000000900 */
[----:B------:R-:W-:Y:S01]  /*67b0*/  SHF.R.U32.HI R0, RZ, 0x8, R0 ;  /* 0x00000008ff007819 */ /* 0x000fe20000011600 */
[----:B------:R-:W-:Y:S01]  /*67c0*/  HMMA.16816.F32 R104, R4, R8, R160 ;  /* 0x000000080468723c */ /* 0x000fe200000018a0 */
[----:B------:R-:W4:Y:S01]  /*67d0*/  LDSM.16.MT88.4 R8, [R177+0x11000] ;  /* 0x01100000b108783b */ /* 0x000f220000004200 */
[----:B------:R-:W-:Y:S01]  /*67e0*/  @!P1 HADD2 R252, -R141.H0_H0, -RZ.H0_H0 ;  /* 0xa00000ff8dfc9230 */ /* 0x000fe20000000900 */
[----:B------:R-:W-:-:S02]  /*67f0*/  @!P0 PRMT R143, R249, 0x5410, RZ ;  /* 0x00005410f98f8816 */ /* 0x000fc400000000ff */
[C---:B------:R-:W-:Y:S02]  /*6800*/  ISETP.GE.U32.AND P0, PT, R223.reuse, R2, PT ;  /* 0x00000002df00720c */ /* 0x040fe40003f06070 */
[----:B------:R-:W-:Y:S01]  /*6810*/  LOP3.LUT R0, R0, 0xffff, RZ, 0xc0, !PT ;  /* 0x0000ffff00007812 */ /* 0x000fe200078ec0ff */
[----:B--2---:R-:W-:Y:S01]  /*6820*/  HMMA.16816.F32 R128, R4, R12, R128 ;  /* 0x0000000c0480723c */ /* 0x004fe20000001880 */
[C---:B------:R-:W-:Y:S02]  /*6830*/  ISETP.GE.U32.AND P6, PT, R223.reuse, R85, PT ;  /* 0x00000055df00720c */ /* 0x040fe40003fc6070 */
[----:B------:R-:W-:Y:S02]  /*6840*/  ISETP.GE.U32.AND P3, PT, R223, R0, PT ;  /* 0x00000000df00720c */ /* 0x000fe40003f66070 */
[----:B------:R-:W-:-:S03]  /*6850*/  SHF.R.U32.HI R0, RZ, 0x18, R84 ;  /* 0x00000018ff007819 */ /* 0x000fc60000011654 */
[----:B------:R-:W-:Y:S01]  /*6860*/  HMMA.16816.F32 R132, R4, R14, R132 ;  /* 0x0000000e0484723c */ /* 0x000fe20000001884 */
[----:B------:R-:W2:Y:S07]  /*6870*/  LDSM.16.MT88.4 R12, [R178+0x11000] ;  /* 0x01100000b20c783b */ /* 0x000eae0000004200 */
[C---:B-1----:R-:W-:Y:S08]  /*6880*/  HMMA.16816.F32 R120, R112.reuse, R124, R120 ;  /* 0x0000007c7078723c */ /* 0x042ff00000001878 */
[----:B------:R-:W-:Y:S08]  /*6890*/  HMMA.16816.F32 R124, R112, R126, R28 ;  /* 0x0000007e707c723c */ /* 0x000ff0000000181c */
[C---:B----4-:R-:W-:Y:S08]  /*68a0*/  HMMA.16816.F32 R144, R4.reuse, R8, R144 ;  /* 0x000000080490723c */ /* 0x050ff00000001890 */
[----:B------:R-:W-:Y:S01]  /*68b0*/  HMMA.16816.F32 R148, R4, R10, R48 ;  /* 0x0000000a0494723c */ /* 0x000fe20000001830 */
[----:B------:R-:W1:Y:S01]  /*68c0*/  LDSM.16.MT88.4 R8, [R180+0x11000] ;  /* 0x01100000b408783b */ /* 0x000e620000004200 */
[----:B---3--:R-:W-:-:S06]  /*68d0*/  @!P5 HADD2 R222, -R142.H0_H0, -RZ.H0_H0 ;  /* 0xa00000ff8eded230 */ /* 0x008fcc0000000900 */
[----:B--2---:R-:W-:Y:S01]  /*68e0*/  HMMA.16816.F32 R160, R4, R12, R56 ;  /* 0x0000000c04a0723c */ /* 0x004fe20000001838 */
[----:B------:R-:W-:Y:S01]  /*68f0*/  @!P1 PRMT R141, R252, 0x5410, RZ ;  /* 0x00005410fc8d9816 */ /* 0x000fe200000000ff */
[----:B------:R-:W-:Y:S01]  /*6900*/  LDSM.16.MT88.4 R48, [R180+0xd800] ;  /* 0x00d80000b430783b */ /* 0x000fe20000004200 */
[----:B------:R-:W-:-:S03]  /*6910*/  PRMT R2, R222, 0x7610, R2 ;  /* 0x00007610de027816 */ /* 0x000fc60000000002 */
[----:B------:R-:W-:Y:S01]  /*6920*/  LDSM.16.MT88.4 R56, [R179+0xd800] ;  /* 0x00d80000b338783b */ /* 0x000fe20000004200 */
[----:B------:R-:W-:Y:S01]  /*6930*/  @!P5 PRMT R142, R2, 0x5410, RZ ;  /* 0x00005410028ed816 */ /* 0x000fe200000000ff */
[C---:B------:R-:W-:Y:S02]  /*6940*/  HMMA.16816.F32 R208, R4.reuse, R14, R208 ;  /* 0x0000000e04d0723c */ /* 0x040fe400000018d0 */
[----:B------:R2:W3:Y:S06]  /*6950*/  LDL.LU.S16 R2, [R1+0x4] ;  /* 0x0000040001027983 */ /* 0x0004ec0000300600 */
[C---:B-1----:R-:W-:Y:S08]  /*6960*/  HMMA.16816.F32 R172, R4.reuse, R8, R172 ;  /* 0x0000000804ac723c */ /* 0x042ff000000018ac */
[----:B------:R-:W-:Y:S01]  /*6970*/  HMMA.16816.F32 R12, R4, R10, R40 ;  /* 0x0000000a040c723c */ /* 0x000fe20000001828 */
[----:B------:R-:W1:Y:S01]  /*6980*/  LDSM.16.MT88.4 R8, [R179+0x11000] ;  /* 0x01100000b308783b */ /* 0x000e620000004200 */
[----:B------:R-:W-:Y:S01]  /*6990*/  ISETP.GE.U32.AND P5, PT, R223, R0, PT ;  /* 0x00000000df00720c */ /* 0x000fe20003fa6070 */
[----:B------:R-:W-:-:S02]  /*69a0*/  IMAD.MOV.U32 R222, RZ, RZ, R216 ;  /* 0x000000ffffde7224 */ /* 0x000fc400078e00d8 */
[----:B------:R-:W4:Y:S03]  /*69b0*/  LDSM.16.MT88.4 R40, [R178+0xd800] ;  /* 0x00d80000b228783b */ /* 0x000f260000004200 */
[----:B-1----:R-:W-:Y:S01]  /*69c0*/  HMMA.16816.F32 R32, R4, R10, R32 ;  /* 0x0000000a0420723c */ /* 0x002fe20000001820 */
[----:B---3--:R-:W-:-:S07]  /*69d0*/  @!P0 HADD2 R2, -R140.H0_H0, -RZ.H0_H0 ;  /* 0xa00000ff8c028230 */ /* 0x008fce0000000900 */
[----:B------:R-:W-:Y:S01]  /*69e0*/  HMMA.16816.F32 R204, R4, R8, R36 ;  /* 0x0000000804cc723c */ /* 0x000fe20000001824 */
[----:B------:R-:W-:Y:S02]  /*69f0*/  PRMT R30, R2, 0x7610, R30 ;  /* 0x00007610021e7816 */ /* 0x000fe4000000001e */
[----:B------:R-:W-:Y:S02]  /*6a00*/  SHF.R.U32.HI R0, RZ, 0x10, R84 ;  /* 0x00000010ff007819 */ /* 0x000fe40000011654 */
[----:B------:R-:W-:Y:S01]  /*6a10*/  @!P0 PRMT R140, R30, 0x5410, RZ ;  /* 0x000054101e8c8816 */ /* 0x000fe200000000ff */
[----:B------:R-:W-:Y:S01]  /*6a20*/  IMAD.MOV.U32 R216, RZ, RZ, R217 ;  /* 0x000000ffffd87224 */ /* 0x000fe200078e00d9 */
[----:B------:R2:W3:Y:S01]  /*6a30*/  LDL.LU.S16 R30, [R1+0x8] ;  /* 0x00000800011e7983 */ /* 0x0004e20000300600 */
[----:B------:R-:W-:Y:S01]  /*6a40*/  IMAD.MOV.U32 R221, RZ, RZ, R222 ;  /* 0x000000ffffdd7224 */ /* 0x000fe200078e00de */
[----:B----4-:R-:W-:Y:S01]  /*6a50*/  HMMA.16816.F32 R36, R112, R40, R44 ;  /* 0x000000287024723c */ /* 0x010fe2000000182c */
[----:B------:R-:W-:-:S02]  /*6a60*/  LOP3.LUT R0, R0, 0xff, RZ, 0xc0, !PT ;  /* 0x000000ff00007812 */ /* 0x000fc400078ec0ff */
[--C-:B------:R-:W-:Y:S02]  /*6a70*/  SHF.R.U32.HI R4, RZ, 0x18, R26.reuse ;  /* 0x00000018ff047819 */ /* 0x100fe4000001161a */
[----:B------:R-:W-:Y:S02]  /*6a80*/  SHF.R.U32.HI R6, RZ, 0x10, R26 ;  /* 0x00000010ff067819 */ /* 0x000fe4000001161a */
[C---:B------:R-:W-:Y:S02]  /*6a90*/  LOP3.LUT R7, R26.reuse, 0xffff, RZ, 0xc0, !PT ;  /* 0x0000ffff1a077812 */ /* 0x040fe400078ec0ff */
[----:B------:R-:W-:Y:S01]  /*6aa0*/  SHF.R.U32.HI R2, RZ, 0x8, R169 ;  /* 0x00000008ff027819 */ /* 0x000fe200000116a9 */
[----:B------:R-:W-:Y:S01]  /*6ab0*/  IMAD.MOV.U32 R217, RZ, RZ, R218 ;  /* 0x000000ffffd97224 */ /* 0x000fe200078e00da */
[----:B------:R-:W-:Y:S01]  /*6ac0*/  LOP3.LUT R5, R26, 0xff, RZ, 0xc0, !PT ;  /* 0x000000ff1a057812 */ /* 0x000fe200078ec0ff */
[----:B------:R-:W-:Y:S01]  /*6ad0*/  IMAD.MOV.U32 R220, RZ, RZ, R216 ;  /* 0x000000ffffdc7224 */ /* 0x000fe200078e00d8 */
[----:B---3--:R-:W-:Y:S01]  /*6ae0*/  @!P3 HADD2 R30, -R139.H0_H0, -RZ.H0_H0 ;  /* 0xa00000ff8b1eb230 */ /* 0x008fe20000000900 */
[----:B------:R-:W-:Y:S04]  /*6af0*/  HMMA.16816.F32 R44, R112, R48, R60 ;  /* 0x00000030702c723c */ /* 0x000fe8000000183c */
[----:B------:R-:W-:-:S04]  /*6b00*/  PRMT R11, R30, 0x7610, R11 ;  /* 0x000076101e0b7816 */ /* 0x000fc8000000000b */
[----:B------:R-:W-:Y:S01]  /*6b10*/  @!P3 PRMT R139, R11, 0x5410, RZ ;  /* 0x000054100b8bb816 */ /* 0x000fe200000000ff */
[----:B------:R-:W-:Y:S01]  /*6b20*/  HMMA.16816.F32 R40, R112, R42, R52 ;  /* 0x0000002a7028723c */ /* 0x000fe20000001834 */
[----:B------:R2:W3:Y:S01]  /*6b30*/  LDL.LU.S16 R11, [R1+0xc] ;  /* 0x00000c00010b7983 */ /* 0x0004e20000300600 */
[----:B------:R-:W-:Y:S01]  /*6b40*/  ISETP.GE.U32.AND P1, PT, R223, R0, PT ;  /* 0x00000000df00720c */ /* 0x000fe20003f26070 */
[----:B------:R-:W-:Y:S02]  /*6b50*/  IMAD.MOV.U32 R218, RZ, RZ, R219 ;  /* 0x000000ffffda7224 */ /* 0x000fe400078e00db */
[----:B------:R-:W-:-:S03]  /*6b60*/  IMAD.MOV.U32 R222, RZ, RZ, R217 ;  /* 0x000000ffffde7224 */ /* 0x000fc600078e00d9 */
[C---:B------:R-:W-:Y:S08]  /*6b70*/  HMMA.16816.F32 R48, R112.reuse, R50, R64 ;  /* 0x000000327030723c */ /* 0x040ff00000001840 */
[----:B------:R-:W-:Y:S01]  /*6b80*/  HMMA.16816.F32 R52, R112, R56, R68 ;  /* 0x000000387034723c */ /* 0x000fe20000001844 */
[----:B---3--:R-:W-:Y:S01]  /*6b90*/  @!P5 HADD2 R11, -R138.H0_H0, -RZ.H0_H0 ;  /* 0xa00000ff8a0bd230 */ /* 0x008fe20000000900 */
[----:B------:R-:W-:Y:S01]  /*6ba0*/  LOP3.LUT R0, R2, 0xffff, RZ, 0xc0, !PT ;  /* 0x0000ffff02007812 */ /* 0x000fe200078ec0ff */
[----:B------:R-:W-:Y:S01]  /*6bb0*/  IMAD.MOV.U32 R219, RZ, RZ, R224 ;  /* 0x000000ffffdb7224 */ /* 0x000fe200078e00e0 */
[----:B------:R-:W1:Y:S01]  /*6bc0*/  LDSM.16.MT88.4 R64, [R177+0xf800] ;  /* 0x00f80000b140783b */ /* 0x000e620000004200 */
[----:B------:R-:W-:Y:S01]  /*6bd0*/  IMAD.MOV.U32 R216, RZ, RZ, R218 ;  /* 0x000000ffffd87224 */ /* 0x000fe200078e00da */
[----:B------:R-:W-:-:S02]  /*6be0*/  PRMT R10, R11, 0x7610, R10 ;  /* 0x000076100b0a7816 */ /* 0x000fc4000000000a */
[C---:B------:R-:W-:Y:S01]  /*6bf0*/  HMMA.16816.F32 R56, R112.reuse, R58, R72 ;  /* 0x0000003a7038723c */ /* 0x040fe20000001848 */
[----:B------:R2:W3:Y:S01]  /*6c00*/  LDL.LU.S16 R11, [R1+0x10] ;  /* 0x00001000010b7983 */ /* 0x0004e20000300600 */
[C---:B------:R-:W-:Y:S02]  /*6c10*/  ISETP.GE.U32.AND P0, PT, R223.reuse, R0, PT ;  /* 0x00000000df00720c */ /* 0x040fe40003f06070 */
[----:B------:R-:W-:Y:S01]  /*6c20*/  LOP3.LUT R0, R170, 0xff, RZ, 0xc0, !PT ;  /* 0x000000ffaa007812 */ /* 0x000fe200078ec0ff */
[----:B------:R-:W-:Y:S01]  /*6c30*/  IMAD.MOV.U32 R224, RZ, RZ, R228 ;  /* 0x000000ffffe07224 */ /* 0x000fe200078e00e4 */
[----:B------:R-:W-:Y:S01]  /*6c40*/  @!P5 PRMT R138, R10, 0x5410, RZ ;  /* 0x000054100a8ad816 */ /* 0x000fe200000000ff */
[----:B------:R-:W-:Y:S01]  /*6c50*/  IMAD.MOV.U32 R217, RZ, RZ, R219 ;  /* 0x000000ffffd97224 */ /* 0x000fe200078e00db */
[----:B------:R-:W-:Y:S01]  /*6c60*/  ISETP.GE.U32.AND P3, PT, R223, R0, PT ;  /* 0x00000000df00720c */ /* 0x000fe20003f66070 */
[----:B------:R2:W4:Y:S04]  /*6c70*/  LDL.LU.S16 R10, [R1+0x18] ;  /* 0x00001800010a7983 */ /* 0x0005280000300600 */
[----:B------:R-:W2:Y:S01]  /*6c80*/  LDSM.16.MT88.4 R72, [R178+0xf800] ;  /* 0x00f80000b248783b */ /* 0x000ea20000004200 */
[----:B-1----:R-:W-:Y:S01]  /*6c90*/  HMMA.16816.F32 R60, R112, R64, R76 ;  /* 0x00000040703c723c */ /* 0x002fe2000000184c */
[----:B---3--:R-:W-:Y:S01]  /*6ca0*/  @!P1 HADD2 R11, -R137.H0_H0, -RZ.H0_H0 ;  /* 0xa00000ff890b9230 */ /* 0x008fe20000000900 */
[----:B------:R-:W-:-:S06]  /*6cb0*/  IMAD.MOV.U32 R218, RZ, RZ, R224 ;  /* 0x000000ffffda7224 */ /* 0x000fcc00078e00e0 */
[----:B------:R-:W-:Y:S01]  /*6cc0*/  HMMA.16816.F32 R64, R112, R66, R88 ;  /* 0x000000427040723c */ /* 0x000fe20000001858 */
[----:B------:R-:W-:Y:S01]  /*6cd0*/  PRMT R0, R11, 0x7610, R0 ;  /* 0x000076100b007816 */ /* 0x000fe20000000000 */
[----:B----4-:R-:W-:-:S03]  /*6ce0*/  @!P2 HADD2 R10, -R136.H0_H0, -RZ.H0_H0 ;  /* 0xa00000ff880aa230 */ /* 0x010fc60000000900 */
[----:B------:R-:W-:Y:S01]  /*6cf0*/  @!P1 PRMT R137, R0, 0x5410, RZ ;  /* 0x0000541000899816 */ /* 0x000fe200000000ff */
[----:B------:R-:W-:Y:S01]  /*6d00*/  IMAD.MOV.U32 R219, RZ, RZ, R226 ;  /* 0x000000ffffdb7224 */ /* 0x000fe200078e00e2 */
[----:B------:R1:W3:Y:S01]  /*6d10*/  LDL.LU.S16 R0, [R1+0x14] ;  /* 0x0000140001007983 */ /* 0x0002e20000300600 */
[C---:B------:R-:W-:Y:S01]  /*6d20*/  HMMA.16816.F32 R76, R112.reuse, R80, R104 ;  /* 0x00000050704c723c */ /* 0x040fe20000001868 */
[----:B------:R-:W-:Y:S01]  /*6d30*/  PRMT R9, R10, 0x7610, R9 ;  /* 0x000076100a097816 */ /* 0x000fe20000000009 */
[----:B------:R-:W-:Y:S01]  /*6d40*/  IMAD.MOV.U32 R224, RZ, RZ, R236 ;  /* 0x000000ffffe07224 */ /* 0x000fe200078e00ec */
[----:B------:R-:W4:Y:S02]  /*6d50*/  LDSM.16.MT88.4 R88, [R179+0xf800] ;  /* 0x00f80000b358783b */ /* 0x000f240000004200 */
[----:B------:R-:W-:Y:S02]  /*6d60*/  @!P2 PRMT R136, R9, 0x5410, RZ ;  /* 0x000054100988a816 */ /* 0x000fe400000000ff */
[C---:B------:R-:W-:Y:S01]  /*6d70*/  ISETP.GE.U32.AND P5, PT, R223.reuse, R5, PT ;  /* 0x00000005df00720c */ /* 0x040fe20003fa6070 */
[----:B------:R-:W-:Y:S01]  /*6d80*/  ULDC UR4, c[0x0][0x228] ;  /* 0x00008a0000047ab9 */ /* 0x000fe20000000800 */
[----:B--2---:R-:W-:Y:S01]  /*6d90*/  HMMA.16816.F32 R68, R112, R72, R96 ;  /* 0x000000487044723c */ /* 0x004fe20000001860 */
[----:B---3--:R-:W-:Y:S01]  /*6da0*/  @!P0 HADD2 R0, -R119.H0_H0, -RZ.H0_H0 ;  /* 0xa00000ff77008230 */ /* 0x008fe20000000900 */
[----:B------:R-:W-:Y:S01]  /*6db0*/  IMAD.MOV.U32 R226, RZ, RZ, R182 ;  /* 0x000000ffffe27224 */ /* 0x000fe200078e00b6 */
[----:B------:R-:W-:Y:S01]  /*6dc0*/  ISETP.GE.U32.AND P1, PT, R223, R4, PT ;  /* 0x00000004df00720c */ /* 0x000fe20003f26070 */
[----:B------:R-:W-:-:S04]  /*6dd0*/  IMAD.MOV.U32 R236, RZ, RZ, R181 ;  /* 0x000000ffffec7224 */ /* 0x000fc800078e00b5 */
[C---:B----4-:R-:W-:Y:S01]  /*6de0*/  HMMA.16816.F32 R84, R112.reuse, R88, R128 ;  /* 0x000000587054723c */ /* 0x050fe20000001880 */
[----:B------:R-:W-:Y:S01]  /*6df0*/  PRMT R2, R0, 0x7610, R2 ;  /* 0x0000761000027816 */ /* 0x000fe20000000002 */
[----:B------:R-:W2:Y:S01]  /*6e00*/  LDSM.16.MT88.4 R104, [R178+0x11800] ;  /* 0x01180000b268783b */ /* 0x000ea20000004200 */
[----:B------:R-:W-:Y:S01]  /*6e10*/  LOP3.LUT R0, R92, 0xff, RZ, 0xc0, !PT ;  /* 0x000000ff5c007812 */ /* 0x000fe200078ec0ff */
[----:B------:R-:W-:Y:S01]  /*6e20*/  USHF.L.U32 UR4, UR4, 0x3, URZ ;  /* 0x0000000304047899 */ /* 0x000fe2000800063f */
[----:B------:R-:W-:Y:S01]  /*6e30*/  IMAD.MOV.U32 R228, RZ, RZ, R229 ;  /* 0x000000ffffe47224 */ /* 0x000fe200078e00e5 */
[----:B------:R-:W3:Y:S01]  /*6e40*/  LDSM.16.MT88.4 R96, [R177+0x11800] ;  /* 0x01180000b160783b */ /* 0x000ee20000004200 */
[----:B------:R-:W-:Y:S01]  /*6e50*/  ISETP.GE.U32.AND P2, PT, R223, R0, PT ;  /* 0x00000000df00720c */ /* 0x000fe20003f46070 */
[C---:B------:R-:W-:Y:S02]  /*6e60*/  HMMA.16816.F32 R80, R112.reuse, R82, R108 ;  /* 0x000000527050723c */ /* 0x040fe4000000186c */
[----:B------:R1:W4:Y:S04]  /*6e70*/  LDL.LU.S16 R0, [R1+0x1c] ;  /* 0x00001c0001007983 */ /* 0x0003280000300600 */
[----:B------:R1:W2:Y:S01]  /*6e80*/  LDL.LU.S16 R9, [R1+0x20] ;  /* 0x0000200001097983 */ /* 0x0002a20000300600 */
[----:B------:R-:W-:Y:S01]  /*6e90*/  @!P0 PRMT R119, R2, 0x5410, RZ ;  /* 0x0000541002778816 */ /* 0x000fe200000000ff */
[----:B------:R-:W-:Y:S01]  /*6ea0*/  HMMA.16816.F32 R72, R112, R74, R100 ;  /* 0x0000004a7048723c */ /* 0x000fe20000001864 */
[----:B------:R-:W-:Y:S01]  /*6eb0*/  SHF.R.U32.HI R2, RZ, 0x10, R92 ;  /* 0x00000010ff027819 */ /* 0x000fe2000001165c */
[----:B------:R-:W-:Y:S01]  /*6ec0*/  UIMAD.WIDE UR8, UR4, 0x2, URZ ;  /* 0x00000002040878a5 */ /* 0x000fe2000f8e023f */
[----:B------:R-:W-:Y:S02]  /*6ed0*/  LDSM.16.MT88.4 R108, [R180+0x11800] ;  /* 0x01180000b46c783b */ /* 0x000fe40000004200 */
[----:B------:R-:W-:-:S04]  /*6ee0*/  LOP3.LUT R2, R2, 0xff, RZ, 0xc0, !PT ;  /* 0x000000ff02027812 */ /* 0x000fc800078ec0ff */
[----:B------:R-:W-:Y:S01]  /*6ef0*/  ISETP.GE.U32.AND P0, PT, R223, R2, PT ;  /* 0x00000002df00720c */ /* 0x000fe20003f06070 */
[----:B----4-:R-:W-:-:S05]  /*6f00*/  @!P3 HADD2 R0, -R118.H0_H0, -RZ.H0_H0 ;  /* 0xa00000ff7600b230 */ /* 0x010fca0000000900 */
[----:B------:R-:W-:Y:S02]  /*6f10*/  PRMT R8, R0, 0x7610, R8 ;  /* 0x0000761000087816 */ /* 0x000fe40000000008 */
[----:B------:R-:W-:Y:S01]  /*6f20*/  LOP3.LUT R0, R92, 0xffff, RZ, 0xc0, !PT ;  /* 0x0000ffff5c007812 */ /* 0x000fe200078ec0ff */
[----:B--2---:R-:W-:-:S03]  /*6f30*/  @!P6 HADD2 R9, -R117.H0_H0, -RZ.H0_H0 ;  /* 0xa00000ff7509e230 */ /* 0x004fc60000000900 */
[----:B------:R-:W-:Y:S02]  /*6f40*/  SHF.R.U32.HI R0, RZ, 0x8, R0 ;  /* 0x00000008ff007819 */ /* 0x000fe40000011600 */
[----:B------:R-:W-:Y:S02]  /*6f50*/  PRMT R2, R9, 0x7610, R2 ;  /* 0x0000761009027816 */ /* 0x000fe40000000002 */
[----:B------:R-:W-:Y:S02]  /*6f60*/  LOP3.LUT R0, R0, 0xffff, RZ, 0xc0, !PT ;  /* 0x0000ffff00007812 */ /* 0x000fe400078ec0ff */
[----:B------:R-:W-:Y:S02]  /*6f70*/  @!P3 PRMT R118, R8, 0x5410, RZ ;  /* 0x000054100876b816 */ /* 0x000fe400000000ff */
[----:B------:R-:W-:Y:S01]  /*6f80*/  ISETP.GE.U32.AND P3, PT, R223, R0, PT ;  /* 0x00000000df00720c */ /* 0x000fe20003f66070 */
[----:B------:R-:W-:Y:S01]  /*6f90*/  IMAD.MOV.U32 R229, RZ, RZ, R240 ;  /* 0x000000ffffe57224 */ /* 0x000fe200078e00f0 */
[----:B------:R-:W-:Y:S01]  /*6fa0*/  @!P6 PRMT R117, R2, 0x5410, RZ ;  /* 0x000054100275e816 */ /* 0x000fe200000000ff */
[----:B------:R1:W2:Y:S01]  /*6fb0*/  LDL.LU.S16 R0, [R1+0x28] ;  /* 0x0000280001007983 */ /* 0x0002a20000300600 */
[----:B------:R-:W-:-:S03]  /*6fc0*/  SHF.R.U32.HI R2, RZ, 0x18, R92 ;  /* 0x00000018ff027819 */ /* 0x000fc6000001165c */
[----:B------:R1:W5:Y:S01]  /*6fd0*/  LDL.LU R182, [R1+0x90] ;  /* 0x0000900001b67983 */ /* 0x0003620000300800 */
[----:B------:R-:W-:-:S03]  /*6fe0*/  ISETP.GE.U32.AND P6, PT, R223, R2, PT ;  /* 0x00000002df00720c */ /* 0x000fc60003fc6070 */
[----:B------:R1:W5:Y:S04]  /*6ff0*/  LDL.LU R181, [R1+0x8c] ;  /* 0x00008c0001b57983 */ /* 0x0003680000300800 */
[----:B------:R1:W4:Y:S04]  /*7000*/  LDL.LU.S16 R2, [R1+0x2c] ;  /* 0x00002c0001027983 */ /* 0x0003280000300600 */
[----:B------:R-:W1:Y:S01]  /*7010*/  LDSM.16.MT88.4 R8, [R179+0x11800] ;  /* 0x01180000b308783b */ /* 0x000e620000004200 */
[----:B--2---:R-:W-:-:S05]  /*7020*/  @!P2 HADD2 R0, -R25.H0_H0, -RZ.H0_H0 ;  /* 0xa00000ff1900a230 */ /* 0x004fca0000000900 */
[----:B------:R-:W-:-:S04]  /*7030*/  PRMT R4, R0, 0x7610, R4 ;  /* 0x0000761000047816 */ /* 0x000fc80000000004 */
[----:B------:R-:W-:Y:S01]  /*7040*/  @!P2 PRMT R25, R4, 0x5410, RZ ;  /* 0x000054100419a816 */ /* 0x000fe200000000ff */
[----:B----4-:R-:W-:Y:S01]  /*7050*/  @!P3 HADD2 R2, -R24.H0_H0, -RZ.H0_H0 ;  /* 0xa00000ff1802b230 */ /* 0x010fe20000000900 */
[----:B------:R-:W-:Y:S02]  /*7060*/  FADD.FTZ R4, R221, R220 ;  /* 0x000000dcdd047221 */ /* 0x000fe40000010000 */
[----:B------:R-:W-:Y:S02]  /*7070*/  IMAD.MOV.U32 R221, RZ, RZ, R216 ;  /* 0x000000ffffdd7224 */ /* 0x000fe400078e00d8 */
[----:B------:R-:W-:Y:S01]  /*7080*/  PRMT R29, R2, 0x7610, R29 ;  /* 0x00007610021d7816 */ /* 0x000fe2000000001d */
[----:B------:R-:W-:Y:S01]  /*7090*/  IMAD.MOV.U32 R216, RZ, RZ, R217 ;  /* 0x000000ffffd87224 */ /* 0x000fe200078e00d9 */
[----:B------:R2:W4:Y:S01]  /*70a0*/  LDL.LU.S16 R2, [R1+0x5c] ;  /* 0x00005c0001027983 */ /* 0x0005220000300600 */
[----:B------:R-:W-:Y:S02]  /*70b0*/  IMAD.MOV.U32 R217, RZ, RZ, R226 ;  /* 0x000000ffffd97224 */ /* 0x000fe400078e00e2 */
[----:B------:R-:W-:-:S02]  /*70c0*/  IMAD.MOV.U32 R226, RZ, RZ, R227 ;  /* 0x000000ffffe27224 */ /* 0x000fc400078e00e3 */
[----:B------:R-:W-:Y:S02]  /*70d0*/  IMAD.MOV.U32 R227, RZ, RZ, R176 ;  /* 0x000000ffffe37224 */ /* 0x000fe400078e00b0 */
[----:B------:R2:W5:Y:S01]  /*70e0*/  LDL.LU R176, [R1+0x88] ;  /* 0x0000880001b07983 */ /* 0x0005620000300800 */
[----:B------:R-:W-:-:S03]  /*70f0*/  @!P3 PRMT R24, R29, 0x5410, RZ ;  /* 0x000054101d18b816 */ /* 0x000fc600000000ff */
[----:B------:R2:W2:Y:S04]  /*7100*/  LDL.LU.S16 R129, [R1+0x74] ;  /* 0x0000740001817983 */ /* 0x0004a80000300600 */
[----:B------:R1:W2:Y:S04]  /*7110*/  LDL.LU.S16 R128, [R1+0x70] ;  /* 0x0000700001807983 */ /* 0x0002a80000300600 */
[----:B------:R1:W2:Y:S04]  /*7120*/  LDL.LU.S16 R31, [R1+0x6c] ;  /* 0x00006c00011f7983 */ /* 0x0002a80000300600 */
[----:B------:R1:W2:Y:S04]  /*7130*/  LDL.LU.S16 R30, [R1+0x68] ;  /* 0x00006800011e7983 */ /* 0x0002a80000300600 */
[----:B------:R1:W2:Y:S01]  /*7140*/  LDL.LU.S16 R29, [R1+0x64] ;  /* 0x00006400011d7983 */ /* 0x0002a20000300600 */
[----:B------:R-:W-:-:S04]  /*7150*/  LOP3.LUT R0, R6, 0xff, RZ, 0xc0, !PT ;  /* 0x000000ff06007812 */ /* 0x000fc800078ec0ff */
[----:B------:R-:W-:Y:S02]  /*7160*/  ISETP.GE.U32.AND P2, PT, R223, R0, PT ;  /* 0x00000000df00720c */ /* 0x000fe40003f46070 */
[----:B------:R-:W-:-:S04]  /*7170*/  SHF.R.U32.HI R0, RZ, 0x8, R7 ;  /* 0x00000008ff007819 */ /* 0x000fc80000011607 */
[----:B------:R-:W-:-:S04]  /*7180*/  LOP3.LUT R0, R0, 0xffff, RZ, 0xc0, !PT ;  /* 0x0000ffff00007812 */ /* 0x000fc800078ec0ff */
[----:B------:R-:W-:Y:S01]  /*7190*/  ISETP.GE.U32.AND P3, PT, R223, R0, PT ;  /* 0x00000000df00720c */ /* 0x000fe20003f66070 */
[----:B------:R-:W-:-:S04]  /*71a0*/  FADD.FTZ R0, R216, R4 ;  /* 0x00000004d8007221 */ /* 0x000fc80000010000 */
[----:B------:R-:W-:-:S04]  /*71b0*/  FADD.FTZ R0, R218, R0 ;  /* 0x00000000da007221 */ /* 0x000fc80000010000 */
[----:B------:R-:W-:-:S04]  /*71c0*/  FADD.FTZ R0, R226, R0 ;  /* 0x00000000e2007221 */ /* 0x000fc80000010000 */
[----:B------:R-:W-:-:S04]  /*71d0*/  FADD.FTZ R0, R228, R0 ;  /* 0x00000000e4007221 */ /* 0x000fc80000010000 */
[----:B------:R-:W-:-:S04]  /*71e0*/  FADD.FTZ R0, R230, R0 ;  /* 0x00000000e6007221 */ /* 0x000fc80000010000 */
[----:B------:R-:W-:Y:S02]  /*71f0*/  FADD.FTZ R0, R232, R0 ;  /* 0x00000000e8007221 */ /* 0x000fe40000010000 */
[----:B------:R-:W-:Y:S02]  /*7200*/  IMAD.MOV.U32 R240, RZ, RZ, R241 ;  /* 0x000000fffff07224 */ /* 0x000fe400078e00f1 */
[----:B------:R-:W-:Y:S02]  /*7210*/  FADD.FTZ R0, R234, R0 ;  /* 0x00000000ea007221 */ /* 0x000fe40000010000 */
[----:B------:R-:W-:Y:S02]  /*7220*/  IMAD.MOV.U32 R241, RZ, RZ, R95 ;  /* 0x000000fffff17224 */ /* 0x000fe400078e005f */
[----:B------:R-:W-:Y:S01]  /*7230*/  FADD.FTZ R0, R240, R0 ;  /* 0x00000000f0007221 */ /* 0x000fe20000010000 */
[----:B------:R-:W-:Y:S03]  /*7240*/  HMMA.16816.F32 R100, R112, R104, R160 ;  /* 0x000000687064723c */ /* 0x000fe600000018a0 */
[----:B------:R-:W-:-:S05]  /*7250*/  FADD.FTZ R0, R242, R0 ;  /* 0x00000000f2007221 */ /* 0x000fca0000010000 */
[----:B------:R-:W-:Y:S07]  /*7260*/  HMMA.16816.F32 R104, R112, R106, R208 ;  /* 0x0000006a7068723c */ /* 0x000fee00000018d0 */
[----:B------:R-:W-:-:S04]  /*7270*/  FADD.FTZ R209, R244, R0 ;  /* 0x00000000f4d17221 */ /* 0x000fc80000010000 */
[----:B------:R-:W-:Y:S01]  /*7280*/  FADD.FTZ R209, R246, R209 ;  /* 0x000000d1f6d17221 */ /* 0x000fe20000010000 */
[----:B------:R-:W-:Y:S03]  /*7290*/  HMMA.16816.F32 R88, R112, R90, R132 ;  /* 0x0000005a7058723c */ /* 0x000fe60000001884 */
[----:B------:R-:W-:-:S04]  /*72a0*/  FADD.FTZ R209, R236, R209 ;  /* 0x000000d1ecd17221 */ /* 0x000fc80000010000 */
[----:B------:R-:W-:Y:S01]  /*72b0*/  FADD.FTZ R209, R238, R209 ;  /* 0x000000d1eed17221 */ /* 0x000fe20000010000 */
[----:B---3--:R-:W-:Y:S03]  /*72c0*/  HMMA.16816.F32 R92, R112, R96, R144 ;  /* 0x00000060705c723c */ /* 0x008fe60000001890 */
[----:B------:R-:W-:-:S05]  /*72d0*/  FADD.FTZ R209, R17, R209 ;  /* 0x000000d111d17221 */ /* 0x000fca0000010000 */
[C---:B------:R-:W-:Y:S08]  /*72e0*/  HMMA.16816.F32 R96, R112.reuse, R98, R148 ;  /* 0x000000627060723c */ /* 0x040ff00000001894 */
[----:B-1----:R-:W-:Y:S01]  /*72f0*/  HMMA.16816.F32 R132, R112, R8, R204 ;  /* 0x000000087084723c */ /* 0x002fe200000018cc */
[----:B----4-:R-:W-:-:S05]  /*7300*/  @!P0 HADD2 R2, -R23.H0_H0, -RZ.H0_H0 ;  /* 0xa00000ff17028230 */ /* 0x010fca0000000900 */
[----:B------:R-:W-:Y:S01]  /*7310*/  PRMT R5, R2, 0x7610, R5 ;  /* 0x0000761002057816 */ /* 0x000fe20000000005 */
[----:B------:R-:W-:-:S04]  /*7320*/  FADD.FTZ R2, R222, R221 ;  /* 0x000000ddde027221 */ /* 0x000fc80000010000 */
[----:B------:R-:W-:Y:S01]  /*7330*/  FADD.FTZ R2, R217, R2 ;  /* 0x00000002d9027221 */ /* 0x000fe20000010000 */
[----:B------:R-:W-:Y:S02]  /*7340*/  @!P0 PRMT R23, R5, 0x5410, RZ ;  /* 0x0000541005178816 */ /* 0x000fe400000000ff */
[----:B------:R-:W-:Y:S01]  /*7350*/  LEA R4, P0, R225, c[0x0][0x1f8], 0x1 ;  /* 0x00007e00e1047a11 */ /* 0x000fe200078008ff */
[----:B------:R-:W-:-:S03]  /*7360*/  FADD.FTZ R2, R219, R2 ;  /* 0x00000002db027221 */ /* 0x000fc60000010000 */
[----:B------:R-:W-:Y:S01]  /*7370*/  LEA.HI.X R5, R225, c[0x0][0x1fc], R224, 0x1, P0 ;  /* 0x00007f00e1057a11 */ /* 0x000fe200000f0ce0 */
[----:B------:R-:W-:Y:S01]  /*7380*/  FADD.FTZ R2, R227, R2 ;  /* 0x00000002e3027221 */ /* 0x000fe20000010000 */
[----:B--2---:R-:W-:Y:S02]  /*7390*/  @!P2 HADD2 R30, -R19.H0_H0, -RZ.H0_H0 ;  /* 0xa00000ff131ea230 */ /* 0x004fe40000000900 */
[----:B------:R-:W-:-:S03]  /*73a0*/  @!P1 HADD2 R29, -R18.H0_H0, -RZ.H0_H0 ;  /* 0xa00000ff121d9230 */ /* 0x000fc60000000900 */
[----:B------:R-:W-:Y:S02]  /*73b0*/  PRMT R7, R30, 0x7610, R7 ;  /* 0x000076101e077816 */ /* 0x000fe40000000007 */
[----:B------:R-:W-:-:S04]  /*73c0*/  PRMT R6, R29, 0x7610, R6 ;  /* 0x000076101d067816 */ /* 0x000fc80000000006 */
[----:B------:R-:W-:Y:S02]  /*73d0*/  @!P1 PRMT R18, R6, 0x5410, RZ ;  /* 0x0000541006129816 */ /* 0x000fe400000000ff */
[----:B------:R-:W-:Y:S01]  /*73e0*/  IADD3 R6, P0, R4, UR8, RZ ;  /* 0x0000000804067c10 */ /* 0x000fe2000ff1e0ff */
[----:B------:R-:W-:Y:S01]  /*73f0*/  FADD.FTZ R2, R229, R2 ;  /* 0x00000002e5027221 */ /* 0x000fe20000010000 */
[----:B------:R-:W-:Y:S02]  /*7400*/  @!P2 PRMT R19, R7, 0x5410, RZ ;  /* 0x000054100713a816 */ /* 0x000fe400000000ff */
[----:B------:R-:W-:Y:S01]  /*7410*/  IADD3.X R7, R5, UR9, RZ, P0, !PT ;  /* 0x0000000905077c10 */ /* 0x000fe200087fe4ff */
[----:B------:R-:W-:Y:S01]  /*7420*/  @!P6 HADD2 R129, -R22.H0_H0, -RZ.H0_H0 ;  /* 0xa00000ff1681e230 */ /* 0x000fe20000000900 */
[----:B------:R-:W-:Y:S01]  /*7430*/  FADD.FTZ R2, R231, R2 ;  /* 0x00000002e7027221 */ /* 0x000fe20000010000 */
[----:B------:R-:W-:Y:S01]  /*7440*/  @!P5 HADD2 R128, -R21.H0_H0, -RZ.H0_H0 ;  /* 0xa00000ff1580d230 */ /* 0x000fe20000000900 */
[----:B------:R1:W-:Y:S01]  /*7450*/  STG.E.U16 [R4.64], R158 ;  /* 0x0000009e04007986 */ /* 0x0003e2000c101506 */
[----:B------:R-:W-:-:S03]  /*7460*/  @!P3 HADD2 R31, -R20.H0_H0, -RZ.H0_H0 ;  /* 0xa00000ff141fb230 */ /* 0x000fc60000000900 */
[----:B------:R1:W-:Y:S01]  /*7470*/  STG.E.U16 [R4.64+0x2], R157 ;  /* 0x0000029d04007986 */ /* 0x0003e2000c101506 */
[----:B------:R-:W-:-:S03]  /*7480*/  FADD.FTZ R2, R233, R2 ;  /* 0x00000002e9027221 */ /* 0x000fc60000010000 */
[----:B------:R1:W-:Y:S01]  /*7490*/  STG.E.U16 [R6.64], R168 ;  /* 0x000000a806007986 */ /* 0x0003e2000c101506 */
[----:B------:R-:W-:-:S03]  /*74a0*/  PRMT R28, R129, 0x7610, R28 ;  /* 0x00007610811c7816 */ /* 0x000fc6000000001c */
[----:B------:R1:W-:Y:S01]  /*74b0*/  STG.E.U16 [R6.64+0x2], R166 ;  /* 0x000002a606007986 */ /* 0x0003e2000c101506 */
[----:B------:R-:W-:-:S03]  /*74c0*/  PRMT R27, R128, 0x7610, R27 ;  /* 0x00007610801b7816 */ /* 0x000fc6000000001b */
[----:B------:R1:W-:Y:S01]  /*74d0*/  STG.E.U16 [R4.64+0x10], R164 ;  /* 0x000010a404007986 */ /* 0x0003e2000c101506 */
[----:B------:R-:W-:-:S03]  /*74e0*/  PRMT R26, R31, 0x7610, R26 ;  /* 0x000076101f1a7816 */ /* 0x000fc6000000001a */
[----:B------:R1:W-:Y:S04]  /*74f0*/  STG.E.U16 [R4.64+0x12], R159 ;  /* 0x0000129f04007986 */ /* 0x0003e8000c101506 */
[----:B------:R1:W-:Y:S04]  /*7500*/  STG.E.U16 [R6.64+0x10], R167 ;  /* 0x000010a706007986 */ /* 0x0003e8000c101506 */
[----:B------:R1:W-:Y:S01]  /*7510*/  STG.E.U16 [R6.64+0x12], R165 ;  /* 0x000012a506007986 */ /* 0x0003e2000c101506 */
[----:B------:R-:W-:-:S03]  /*7520*/  FADD.FTZ R2, R235, R2 ;  /* 0x00000002eb027221 */ /* 0x000fc60000010000 */
[----:B------:R1:W-:Y:S04]  /*7530*/  STG.E.U16 [R4.64+0x20], R156 ;  /* 0x0000209c04007986 */ /* 0x0003e8000c101506 */
[----:B------:R1:W-:Y:S01]  /*7540*/  STG.E.U16 [R4.64+0x22], R155 ;  /* 0x0000229b04007986 */ /* 0x0003e2000c101506 */
[----:B------:R-:W-:-:S03]  /*7550*/  @!P6 PRMT R22, R28, 0x5410, RZ ;  /* 0x000054101c16e816 */ /* 0x000fc600000000ff */
[----:B------:R1:W-:Y:S04]  /*7560*/  STG.E.U16 [R6.64+0x20], R154 ;  /* 0x0000209a06007986 */ /* 0x0003e8000c101506 */
[----:B------:R1:W-:Y:S01]  /*7570*/  STG.E.U16 [R6.64+0x22], R153 ;  /* 0x0000229906007986 */ /* 0x0003e2000c101506 */
[----:B------:R-:W-:-:S03]  /*7580*/  @!P5 PRMT R21, R27, 0x5410, RZ ;  /* 0x000054101b15d816 */ /* 0x000fc600000000ff */
[----:B------:R1:W-:Y:S01]  /*7590*/  STG.E.U16 [R4.64+0x30], R152 ;  /* 0x0000309804007986 */ /* 0x0003e2000c101506 */
[----:B------:R-:W-:-:S03]  /*75a0*/  @!P3 PRMT R20, R26, 0x5410, RZ ;  /* 0x000054101a14b816 */ /* 0x000fc600000000ff */
[----:B------:R1:W-:Y:S04]  /*75b0*/  STG.E.U16 [R4.64+0x32], R143 ;  /* 0x0000328f04007986 */ /* 0x0003e8000c101506 */
[----:B------:R1:W-:Y:S04]  /*75c0*/  STG.E.U16 [R6.64+0x30], R142 ;  /* 0x0000308e06007986 */ /* 0x0003e8000c101506 */
[----:B------:R1:W-:Y:S01]  /*75d0*/  STG.E.U16 [R6.64+0x32], R141 ;  /* 0x0000328d06007986 */ /* 0x0003e2000c101506 */
[----:B------:R-:W-:-:S03]  /*75e0*/  FADD.FTZ R2, R241, R2 ;  /* 0x00000002f1027221 */ /* 0x000fc60000010000 */
[----:B------:R1:W-:Y:S04]  /*75f0*/  STG.E.U16 [R4.64+0x40], R140 ;  /* 0x0000408c04007986 */ /* 0x0003e8000c101506 */
[----:B------:R1:W-:Y:S04]  /*7600*/  STG.E.U16 [R4.64+0x42], R139 ;  /* 0x0000428b04007986 */ /* 0x0003e8000c101506 */
[----:B------:R1:W-:Y:S04]  /*7610*/  STG.E.U16 [R6.64+0x40], R137 ;  /* 0x0000408906007986 */ /* 0x0003e8000c101506 */
[----:B------:R1:W-:Y:S04]  /*7620*/  STG.E.U16 [R6.64+0x42], R138 ;  /* 0x0000428a06007986 */ /* 0x0003e8000c101506 */
[----:B------:R1:W-:Y:S04]  /*7630*/  STG.E.U16 [R4.64+0x50], R136 ;  /* 0x0000508804007986 */ /* 0x0003e8000c101506 */
        /* <DEDUP_REMOVED lines=12> */
[----:B------:R-:W-:-:S04]  /*7700*/  FADD.FTZ R0, R245, R2 ;  /* 0x00000002f5007221 */ /* 0x000fc80000010000 */
[----:B------:R-:W-:Y:S01]  /*7710*/  FADD.FTZ R0, R247, R0 ;  /* 0x00000000f7007221 */ /* 0x000fe20000010000 */
[----:B------:R-:W-:Y:S03]  /*7720*/  HMMA.16816.F32 R128, R112, R108, R172 ;  /* 0x0000006c7080723c */ /* 0x000fe600000018ac */
[----:B------:R-:W-:-:S04]  /*7730*/  FADD.FTZ R208, R237, R0 ;  /* 0x00000000edd07221 */ /* 0x000fc80000010000 */
[----:B------:R-:W-:Y:S01]  /*7740*/  FADD.FTZ R208, R239, R208 ;  /* 0x000000d0efd07221 */ /* 0x000fe20000010000 */
[----:B------:R-:W-:Y:S03]  /*7750*/  HMMA.16816.F32 R108, R112, R110, R12 ;  /* 0x0000006e706c723c */ /* 0x000fe6000000180c */
[----:B------:R-:W-:-:S05]  /*7760*/  FADD.FTZ R208, R16, R208 ;  /* 0x000000d010d07221 */ /* 0x000fca0000010000 */
[----:B------:R-:W-:Y:S01]  /*7770*/  HMMA.16816.F32 R112, R112, R10, R32 ;  /* 0x0000000a7070723c */ /* 0x000fe20000001820 */
[----:B------:R-:W-:Y:S07]  /*7780*/  @!P4 BRA `(.L_x_751) ;  /* 0x00004c100000c947 */ /* 0x000fee0003800000 */
[----:B------:R-:W2:Y:S01]  /*7790*/  LDL.LU R16, [R1+0x24] ;  /* 0x0000240001107983 */ /* 0x000ea20000300800 */
[----:B-1----:R-:W-:Y:S01]  /*77a0*/  IMAD.MOV.U32 R117, RZ, RZ, R3 ;  /* 0x000000ffff757224 */ /* 0x002fe200078e0003 */
[----:B------:R-:W-:Y:S01]  /*77b0*/  IADD3 R203, P0, R4, -0x80, RZ ;  /* 0xffffff8004cb7810 */ /* 0x000fe20007f1e0ff */
[----:B------:R-:W-:Y:S01]  /*77c0*/  ULDC.64 UR4, c[0x0][0x1a0] ;  /* 0x0000680000047ab9 */ /* 0x000fe20000000a00 */
[----:B------:R-:W3:Y:S01]  /*77d0*/  LDL.LU R238, [R1+0x78] ;  /* 0x0000780001ee7983 */ /* 0x000ee20000300800 */
[----:B------:R-:W1:Y:S01]  /*77e0*/  LDC.U8 R205, c[0x0][0x2d8] ;  /* 0x0000b600ffcd7b82 */ /* 0x000e620000000000 */
[----:B------:R-:W-:Y:S01]  /*77f0*/  IMAD.MOV.U32 R0, RZ, RZ, R116 ;  /* 0x000000ffff007224 */ /* 0x000fe200078e0074 */
[----:B------:R-:W-:Y:S01]  /*7800*/  IADD3.X R119, R5, -0x1, RZ, P0, !PT ;  /* 0xffffffff05777810 */ /* 0x000fe200007fe4ff */
[----:B------:R-:W4:Y:S01]  /*7810*/  LDL.64 R236, [R1+0x30] ;  /* 0x0000300001ec7983 */ /* 0x000f220000100a00 */
[----:B------:R-:W-:-:S02]  /*7820*/  USHF.L.U64.HI UR5, UR4, 0x4, UR5 ;  /* 0x0000000404057899 */ /* 0x000fc40008010205 */
[----:B------:R-:W-:Y:S01]  /*7830*/  USHF.L.U32 UR4, UR4, 0x4, URZ ;  /* 0x0000000404047899 */ /* 0x000fe2000800063f */
[----:B------:R-:W4:Y:S04]  /*7840*/  LDL R239, [R1+0x40] ;  /* 0x0000400001ef7983 */ /* 0x000f280000100800 */
[----:B------:R-:W4:Y:S01]  /*7850*/  LDL R17, [R1+0x44] ;  /* 0x0000440001117983 */ /* 0x000f220000100800 */
[----:B--2---:R-:W-:-:S03]  /*7860*/  IADD3 R202, R16, -0x2, RZ ;  /* 0xfffffffe10ca7810 */ /* 0x004fc60007ffe0ff */
[----:B------:R-:W2:Y:S01]  /*7870*/  LDL.LU R16, [R1+0x80] ;  /* 0x0000800001107983 */ /* 0x000ea20000300800 */
[----:B---3--:R-:W-:-:S05]  /*7880*/  IMAD.WIDE.U32 R2, R238, -0x326172a9, RZ ;  /* 0xcd9e8d57ee027825 */ /* 0x008fca00078e00ff */
[----:B------:R-:W-:Y:S01]  /*7890*/  LOP3.LUT R220, R3, R171, RZ, 0x3c, !PT ;  /* 0x000000ab03dc7212 */ /* 0x000fe200078e3cff */
[----:B------:R1:W-:Y:S01]  /*78a0*/  STL.64 [R1+0x28], R2 ;  /* 0x0000280201007387 */ /* 0x0003e20000100a00 */
[----:B----4-:R-:W-:Y:S02]  /*78b0*/  ISETP.GE.AND P3, PT, R236, c[0x0][0x220], PT ;  /* 0x00008800ec007a0c */ /* 0x010fe40003f66270 */
[----:B------:R-:W-:Y:S01]  /*78c0*/  ISETP.GE.AND P2, PT, R239, c[0x0][0x220], PT ;  /* 0x00008800ef007a0c */ /* 0x000fe20003f46270 */
[----:B------:R-:W-:Y:S01]  /*78d0*/  IMAD.WIDE.U32 R220, R220, -0x2daee0ad, RZ ;  /* 0xd2511f53dcdc7825 */ /* 0x000fe200078e00ff */
[----:B------:R-:W-:Y:S02]  /*78e0*/  ISETP.GE.AND P1, PT, R17, c[0x0][0x220], PT ;  /* 0x0000880011007a0c */ /* 0x000fe40003f26270 */
[----:B-1----:R-:W-:Y:S01]  /*78f0*/  PRMT R2, R205, 0x7054, R205 ;  /* 0x00007054cd027816 */ /* 0x002fe200000000cd */
[----:B--2---:R-:W-:Y:S01]  /*7900*/  IMAD.WIDE.U32 R222, R16, -0x2daee0ad, RZ ;  /* 0xd2511f5310de7825 */ /* 0x004fe200078e00ff */
[----:B------:R-:W-:Y:S05]  /*7910*/  BRA `(.L_x_752) ;  /* 0x000006b000007947 */ /* 0x000fea0003800000 */
.L_x_754:
[----:B------:R-:W2:Y:S01]  /*7920*/  LDL.64 R206, [R1+0x50] ;  /* 0x0000500001ce7983 */ /* 0x000ea20000100a00 */
[----:B------:R-:W-:Y:S01]  /*7930*/  IADD3 R2, R202, -0x1, RZ ;  /* 0xffffffffca027810 */ /* 0x000fe20007ffe0ff */
[----:B------:R-:W-:Y:S02]  /*7940*/  IMAD.MOV.U32 R204, RZ, RZ, c[0x0][0x198] ;  /* 0x00006600ffcc7624 */ /* 0x000fe400078e00ff */
[----:B------:R-:W3:Y:S01]  /*7950*/  LDL.64 R210, [R1+0x38] ;  /* 0x0000380001d27983 */ /* 0x000ee20000100a00 */
[----:B------:R-:W-:Y:S01]  /*7960*/  SHF.R.S32.HI R3, RZ, 0x1f, R2 ;  /* 0x0000001fff037819 */ /* 0x000fe20000011402 */
[C---:B------:R-:W-:Y:S02]  /*7970*/  IMAD.WIDE.U32 R136, R2.reuse, c[0x0][0x198], RZ ;  /* 0x0000660002887a25 */ /* 0x040fe400078e00ff */
[----:B------:R1:W-:Y:S02]  /*7980*/  @P3 STS.128 [R199+0x6000], RZ ;  /* 0x006000ffc7003388 */ /* 0x0003e40000000c00 */
[----:B------:R-:W-:Y:S04]  /*7990*/  IMAD R3, R3, c[0x0][0x198], RZ ;  /* 0x0000660003037a24 */ /* 0x000fe800078e02ff */
[----:B------:R-:W-:Y:S04]  /*79a0*/  IMAD R3, R2, c[0x0][0x19c], R3 ;  /* 0x0000670002037a24 */ /* 0x000fe800078e0203 */
[----:B------:R-:W-:Y:S01]  /*79b0*/  IMAD.IADD R3, R137, 0x1, R3 ;  /* 0x0000000189037824 */ /* 0x000fe200078e0203 */
[----:B--2---:R-:W-:Y:S01]  /*79c0*/  LEA R2, P4, R136, R206, 0x6 ;  /* 0x000000ce88027211 */ /* 0x004fe200078830ff */
[----:B------:R-:W-:Y:S02]  /*79d0*/  IMAD.MOV.U32 R207, RZ, RZ, c[0x0][0x198] ;  /* 0x00006600ffcf7624 */ /* 0x000fe400078e00ff */
[----:B------:R-:W-:Y:S01]  /*79e0*/  IMAD.MOV.U32 R206, RZ, RZ, 0x4 ;  /* 0x00000004ffce7424 */ /* 0x000fe200078e00ff */
[----:B------:R-:W-:Y:S01]  /*79f0*/  @!P3 LEA R118, P0, R2, c[0x0][0x168], 0x1 ;  /* 0x00005a000276ba11 */ /* 0x000fe200078008ff */
[----:B------:R-:W-:Y:S01]  /*7a00*/  IMAD.SHL.U32 R207, R207, 0x10, RZ ;  /* 0x00000010cfcf7824 */ /* 0x000fe200078e00ff */
[----:B---3--:R-:W-:Y:S02]  /*7a10*/  LEA.HI.X R116, R136, R211, R3, 0x6, P4 ;  /* 0x000000d388747211 */ /* 0x008fe400020f3403 */
        /* <DEDUP_REMOVED lines=8> */
[----:B------:R-:W-:Y:S02]  /*7aa0*/  IADD3 R3, P5, R207, R2, RZ ;  /* 0x00000002cf037210 */ /* 0x000fe40007fbe0ff */
[--C-:B------:R-:W-:Y:S01]  /*7ab0*/  @!P1 LEA.HI.X R155, R2, c[0x0][0x16c], R116.reuse, 0x1, P0 ;  /* 0x00005b00029b9a11 */ /* 0x100fe200000f0c74 */
[----:B------:R1:W-:Y:S01]  /*7ac0*/  @P2 STS.128 [R199+0x8000], RZ ;  /* 0x008000ffc7002388 */ /* 0x0003e20000000c00 */
[C---:B------:R-:W-:Y:S02]  /*7ad0*/  @!P3 LEA R152, P6, R3.reuse, c[0x0][0x168], 0x1 ;  /* 0x00005a000398ba11 */ /* 0x040fe400078c08ff */
[C---:B------:R-:W-:Y:S01]  /*7ae0*/  @!P2 LEA R150, P4, R3.reuse, c[0x0][0x168], 0x1 ;  /* 0x00005a000396aa11 */ /* 0x040fe200078808ff */
[----:B------:R-:W-:Y:S01]  /*7af0*/  @!PT LDS RZ, [RZ] ;  /* 0x00000000fffff984 */ /* 0x000fe20000000800 */
[----:B------:R-:W-:Y:S01]  /*7b00*/  @!PT LDS RZ, [RZ] ;  /* 0x00000000fffff984 */ /* 0x000fe20000000800 */
[----:B------:R-:W-:Y:S01]  /*7b10*/  @!PT LDS RZ, [RZ] ;  /* 0x00000000fffff984 */ /* 0x000fe20000000800 */
[----:B------:R1:W-:Y:S01]  /*7b20*/  @!P2 LDGSTS.E.BYPASS.LTC128B.128 [R199+0x8000], [R156.64+0x80] ;  /* 0x080000809cc7afae */ /* 0x0003e2000b901d46 */
[----:B------:R-:W-:Y:S02]  /*7b30*/  SHF.L.U64.HI R204, R204, R206, c[0x0][0x19c] ;  /* 0x00006700cccc7619 */ /* 0x000fe400000102ce */
[----:B------:R-:W-:Y:S01]  /*7b40*/  @!P1 LEA R148, P0, R3, c[0x0][0x168], 0x1 ;  /* 0x00005a0003949a11 */ /* 0x000fe200078008ff */
[----:B------:R1:W-:Y:S04]  /*7b50*/  @P1 STS.128 [R199+0xa000], RZ ;  /* 0x00a000ffc7001388 */ /* 0x0003e80000000c00 */
[----:B------:R-:W-:Y:S01]  /*7b60*/  @!PT LDS RZ, [RZ] ;  /* 0x00000000fffff984 */ /* 0x000fe20000000800 */
[----:B------:R-:W-:Y:S01]  /*7b70*/  @!PT LDS RZ, [RZ] ;  /* 0x00000000fffff984 */ /* 0x000fe20000000800 */
[----:B------:R-:W-:Y:S01]  /*7b80*/  @!PT LDS RZ, [RZ] ;  /* 0x00000000fffff984 */ /* 0x000fe20000000800 */
[----:B------:R1:W-:Y:S04]  /*7b90*/  @!P1 LDGSTS.E.BYPASS.LTC128B.128 [R199+0xa000], [R154.64+0x100] ;  /* 0x0a0001009ac79fae */ /* 0x0003e8000b901d46 */
[----:B------:R1:W-:Y:S01]  /*7ba0*/  @P3 STS.128 [R199+0x6800], RZ ;  /* 0x006800ffc7003388 */ /* 0x0003e20000000c00 */
[----:B--2---:R-:W-:Y:S01]  /*7bb0*/  IMAD.X R118, R204, 0x1, R116, P5 ;  /* 0x00000001cc767824 */ /* 0x004fe200028e0674 */
[----:B------:R-:W-:Y:S04]  /*7bc0*/  IADD3 R2, P5, R207, R3, RZ ;  /* 0x00000003cf027210 */ /* 0x000fe80007fbe0ff */
[C-C-:B------:R-:W-:Y:S02]  /*7bd0*/  @!P3 LEA.HI.X R153, R3.reuse, c[0x0][0x16c], R118.reuse, 0x1, P6 ;  /* 0x00005b000399ba11 */ /* 0x140fe400030f0c76 */
[C-C-:B------:R-:W-:Y:S02]  /*7be0*/  @!P2 LEA.HI.X R151, R3.reuse, c[0x0][0x16c], R118.reuse, 0x1, P4 ;  /* 0x00005b000397aa11 */ /* 0x140fe400020f0c76 */
[--C-:B------:R-:W-:Y:S01]  /*7bf0*/  @!P1 LEA.HI.X R149, R3, c[0x0][0x16c], R118.reuse, 0x1, P0 ;  /* 0x00005b0003959a11 */ /* 0x100fe200000f0c76 */
[----:B------:R-:W-:Y:S01]  /*7c00*/  @!PT LDS RZ, [RZ] ;  /* 0x00000000fffff984 */ /* 0x000fe20000000800 */
[----:B------:R-:W-:Y:S01]  /*7c10*/  @!PT LDS RZ, [RZ] ;  /* 0x00000000fffff984 */ /* 0x000fe20000000800 */
[----:B------:R-:W-:Y:S01]  /*7c20*/  @!PT LDS RZ, [RZ] ;  /* 0x00000000fffff984 */ /* 0x000fe20000000800 */
[----:B------:R1:W-:Y:S01]  /*7c30*/  @!P3 LDGSTS.E.BYPASS.LTC128B.128 [R199+0x6800], [R152.64] ;  /* 0x0680000098c7bfae */ /* 0x0003e2000b901d46 */
[----:B------:R-:W-:Y:S01]  /*7c40*/  @!P3 LEA R146, P4, R2, c[0x0][0x168], 0x1 ;  /* 0x00005a000292ba11 */ /* 0x000fe200078808ff */
[----:B------:R-:W-:Y:S01]  /*7c50*/  IMAD.X R3, R204, 0x1, R118, P5 ;  /* 0x00000001cc037824 */ /* 0x000fe200028e0676 */
[C---:B------:R-:W-:Y:S01]  /*7c60*/  @!P2 LEA R142, P0, R2.reuse, c[0x0][0x168], 0x1 ;  /* 0x00005a00028eaa11 */ /* 0x040fe200078008ff */
[----:B------:R1:W-:Y:S01]  /*7c70*/  @P2 STS.128 [R199+0x8800], RZ ;  /* 0x008800ffc7002388 */ /* 0x0003e20000000c00 */
[C---:B------:R-:W-:Y:S02]  /*7c80*/  @!P1 LEA R140, P5, R2.reuse, c[0x0][0x168], 0x1 ;  /* 0x00005a00028c9a11 */ /* 0x040fe400078a08ff */
[C-C-:B------:R-:W-:Y:S01]  /*7c90*/  @!P3 LEA.HI.X R147, R2.reuse, c[0x0][0x16c], R3.reuse, 0x1, P4 ;  /* 0x00005b000293ba11 */ /* 0x140fe200020f0c03 */
[----:B------:R-:W-:Y:S01]  /*7ca0*/  @!PT LDS RZ, [RZ] ;  /* 0x00000000fffff984 */ /* 0x000fe20000000800 */
[----:B------:R-:W-:Y:S01]  /*7cb0*/  @!PT LDS RZ, [RZ] ;  /* 0x00000000fffff984 */ /* 0x000fe20000000800 */
[----:B------:R-:W-:Y:S01]  /*7cc0*/  @!PT LDS RZ, [RZ] ;  /* 0x00000000fffff984 */ /* 0x000fe20000000800 */
[----:B------:R1:W-:Y:S01]  /*7cd0*/  @!P2 LDGSTS.E.BYPASS.LTC128B.128 [R199+0x8800], [R150.64+0x80] ;  /* 0x0880008096c7afae */ /* 0x0003e2000b901d46 */
[C-C-:B------:R-:W-:Y:S02]  /*7ce0*/  @!P2 LEA.HI.X R143, R2.reuse, c[0x0][0x16c], R3.reuse, 0x1, P0 ;  /* 0x00005b00028faa11 */ /* 0x140fe400000f0c03 */
[--C-:B------:R-:W-:Y:S01]  /*7cf0*/  @!P1 LEA.HI.X R141, R2, c[0x0][0x16c], R3.reuse, 0x1, P5 ;  /* 0x00005b00028d9a11 */ /* 0x100fe200028f0c03 */
[----:B------:R1:W-:Y:S01]  /*7d00*/  @P1 STS.128 [R199+0xa800], RZ ;  /* 0x00a800ffc7001388 */ /* 0x0003e20000000c00 */
[----:B------:R-:W-:Y:S03]  /*7d10*/  IADD3 R116, P6, R207, R2, RZ ;  /* 0x00000002cf747210 */ /* 0x000fe60007fde0ff */
[----:B------:R-:W-:Y:S01]  /*7d20*/  @!PT LDS RZ, [RZ] ;  /* 0x00000000fffff984 */ /* 0x000fe20000000800 */
[----:B------:R-:W-:Y:S01]  /*7d30*/  @!PT LDS RZ, [RZ] ;  /* 0x00000000fffff984 */ /* 0x000fe20000000800 */
[----:B------:R-:W-:Y:S01]  /*7d40*/  @!PT LDS RZ, [RZ] ;  /* 0x00000000fffff984 */ /* 0x000fe20000000800 */
[----:B------:R1:W-:Y:S01]  /*7d50*/  @!P1 LDGSTS.E.BYPASS.LTC128B.128 [R199+0xa800], [R148.64+0x100] ;  /* 0x0a80010094c79fae */ /* 0x0003e2000b901d46 */
        /* <DEDUP_REMOVED lines=9> */
[----:B------:R1:W-:Y:S01]  /*7df0*/  @!P3 LDGSTS.E.BYPASS.LTC128B.128 [R199+0x7000], [R146.64] ;  /* 0x0700000092c7bfae */ /* 0x0003e2000b901d46 */
        /* <DEDUP_REMOVED lines=29> */
.L_x_752:
[----:B------:R-:W2:Y:S01]  /*7fd0*/  LDL.64 R6, [R1+0x48] ;  /* 0x0000480001067983 */ /* 0x000ea20000100a00 */
[----:B------:R-:W-:Y:S04]  /*7fe0*/  DEPBAR.LE SB0, 0x0 ;  /* 0x000080000000791a */ /* 0x000fe80000000000 */
[----:B------:R-:W3:Y:S01]  /*7ff0*/  LDL R8, [R1+0x58] ;  /* 0x0000580001087983 */ /* 0x000ee20000100800 */
[----:B------:R-:W-:Y:S01]  /*8000*/  SHF.R.S32.HI R2, RZ, 0x1f, R202 ;  /* 0x0000001fff027819 */ /* 0x000fe200000114ca */
[----:B------:R-:W-:Y:S02]  /*8010*/  IMAD.WIDE.U32 R4, R202, c[0x0][0x1a0], RZ ;  /* 0x00006800ca047a25 */ /* 0x000fe400078e00ff */
[----:B------:R-:W-:Y:S02]  /*8020*/  BAR.SYNC.DEFER_BLOCKING 0x0 ;  /* 0x0000000000007b1d */ /* 0x000fe40000010000 */
[----:B------:R-:W-:Y:S04]  /*8030*/  IMAD R2, R2, c[0x0][0x1a0], RZ ;  /* 0x0000680002027a24 */ /* 0x000fe800078e02ff */
[----:B------:R-:W-:Y:S04]  /*8040*/  IMAD R3, R202, c[0x0][0x1a4], R2 ;  /* 0x00006900ca037a24 */ /* 0x000fe800078e0202 */
[----:B------:R-:W-:Y:S01]  /*8050*/  IMAD.IADD R3, R5, 0x1, R3 ;  /* 0x0000000105037824 */ /* 0x000fe200078e0203 */
[----:B------:R-:W-:Y:S01]  /*8060*/  @P3 STS.128 [R199+0xc000], RZ ;  /* 0x00c000ffc7003388 */ /* 0x000fe20000000c00 */
[----:B--2---:R-:W-:Y:S04]  /*8070*/  LEA R2, P4, R4, R6, 0x6 ;  /* 0x0000000604027211 */ /* 0x004fe800078830ff */
[----:B------:R-:W-:Y:S02]  /*8080*/  @!P3 LEA R6, P0, R2, c[0x0][0x170], 0x1 ;  /* 0x00005c000206ba11 */ /* 0x000fe400078008ff */
        /* <DEDUP_REMOVED lines=58> */
[C---:B-1----:R-:W-:Y:S01]  /*8430*/  @!P1 LEA R6, P0, R4.reuse, c[0x0][0x170], 0x1 ;  /* 0x00005c0004069a11 */ /* 0x042fe200078008ff */
[----:B------:R-:W-:Y:S01]  /*8440*/  @!PT LDS RZ, [RZ] ;  /* 0x00000000fffff984 */ /* 0x000fe20000000800 */
[----:B------:R-:W-:Y:S01]  /*8450*/  @!PT LDS RZ, [RZ] ;  /* 0x00000000fffff984 */ /* 0x000fe20000000800 */
[----:B------:R-:W-:Y:S01]  /*8460*/  @!PT LDS RZ, [RZ] ;  /* 0x00000000fffff984 */ /* 0x000fe20000000800 */
[----:B------:R4:W-:Y:S03]  /*8470*/  @!P3 LDGSTS.E.BYPASS.LTC128B.128 [R199+0xd000], [R16.64] ;  /* 0x0d00000010c7bfae */ /* 0x0009e6000b901d46 */
[----:B------:R-:W-:Y:S01]  /*8480*/  @!P1 LEA.HI.X R7, R4, c[0x0][0x174], R5, 0x1, P0 ;  /* 0x00005d0004079a11 */ /* 0x000fe200000f0c05 */
[----:B------:R-:W-:Y:S01]  /*8490*/  @P2 STS.128 [R199+0xf000], RZ ;  /* 0x00f000ffc7002388 */ /* 0x000fe20000000c00 */
[----:B------:R-:W-:Y:S03]  /*84a0*/  ISETP.GE.AND P0, PT, R202, 0x1, PT ;  /* 0x00000001ca00780c */ /* 0x000fe60003f06270 */
        /* <DEDUP_REMOVED lines=25> */
[----:B----45:R-:W-:Y:S04]  /*8640*/  LDSM.16.M88.4 R16, [R176+0x6800] ;  /* 0x00680000b010783b */ /* 0x030fe80000000200 */
[----:B--2---:R-:W-:Y:S04]  /*8650*/  LDSM.16.M88.4 R24, [R176+0x7000] ;  /* 0x00700000b018783b */ /* 0x004fe80000000200 */
[----:B------:R-:W-:Y:S04]  /*8660*/  LDSM.16.M88.4 R136, [R176+0x7800] ;  /* 0x00780000b088783b */ /* 0x000fe80000000200 */
[----:B-1----:R-:W3:Y:S04]  /*8670*/  LDSM.16.M88.4 R8, [R176+0x6000] ;  /* 0x00600000b008783b */ /* 0x002ee80000000200 */
[----:B------:R-:W0:Y:S04]  /*8680*/  LDGDEPBAR ;  /* 0x00000000000079af */ /* 0x000e280000000000 */
[----:B------:R-:W-:Y:S04]  /*8690*/  LDSM.16.M88.4 R140, [R184] ;  /* 0x00000000b88c783b */ /* 0x000fe80000000200 */
[----:B------:R-:W1:Y:S04]  /*86a0*/  LDSM.16.M88.4 R144, [R187] ;  /* 0x00000000bb90783b */ /* 0x000e680000000200 */
[----:B------:R-:W2:Y:S04]  /*86b0*/  LDSM.16.M88.4 R148, [R198] ;  /* 0x00000000c694783b */ /* 0x000ea80000000200 */
[----:B------:R-:W4:Y:S04]  /*86c0*/  LDSM.16.M88.4 R152, [R197] ;  /* 0x00000000c598783b */ /* 0x000f280000000200 */
[----:B------:R-:W1:Y:S04]  /*86d0*/  LDSM.16.M88.4 R156, [R196] ;  /* 0x00000000c49c783b */ /* 0x000e680000000200 */
[----:B------:R-:W-:Y:S04]  /*86e0*/  LDSM.16.M88.4 R160, [R186] ;  /* 0x00000000baa0783b */ /* 0x000fe80000000200 */
[----:B------:R-:W1:Y:S04]  /*86f0*/  LDSM.16.M88.4 R164, [R182+0x6000] ;  /* 0x00600000b6a4783b */ /* 0x000e680000000200 */
[----:B------:R-:W1:Y:S01]  /*8700*/  LDSM.16.M88.4 R168, [R182+0x6800] ;  /* 0x00680000b6a8783b */ /* 0x000e620000000200 */
[C---:B---3--:R-:W-:Y:S03]  /*8710*/  HMMA.16816.F32 R4, R32.reuse, R8, RZ ;  /* 0x000000082004723c */ /* 0x048fe600000018ff */
[----:B------:R-:W-:Y:S05]  /*8720*/  LDSM.16.M88.4 R172, [R182+0x7800] ;  /* 0x00780000b6ac783b */ /* 0x000fea0000000200 */
[C---:B------:R-:W-:Y:S08]  /*8730*/  HMMA.16816.F32 R8, R32.reuse, R10, RZ ;  /* 0x0000000a2008723c */ /* 0x040ff000000018ff */
[C---:B------:R-:W-:Y:S08]  /*8740*/  HMMA.16816.F32 R12, R32.reuse, R16, RZ ;  /* 0x00000010200c723c */ /* 0x040ff000000018ff */
[C---:B------:R-:W-:Y:S08]  /*8750*/  HMMA.16816.F32 R16, R32.reuse, R18, RZ ;  /* 0x000000122010723c */ /* 0x040ff000000018ff */
[C---:B------:R-:W-:Y:S08]  /*8760*/  HMMA.16816.F32 R20, R32.reuse, R24, RZ ;  /* 0x000000182014723c */ /* 0x040ff000000018ff */
[C---:B------:R-:W-:Y:S08]  /*8770*/  HMMA.16816.F32 R24, R32.reuse, R26, RZ ;  /* 0x0000001a2018723c */ /* 0x040ff000000018ff */
[C---:B------:R-:W-:Y:S08]  /*8780*/  HMMA.16816.F32 R28, R32.reuse, R136, RZ ;  /* 0x00000088201c723c */ /* 0x040ff000000018ff */
[----:B------:R-:W-:Y:S01]  /*8790*/  HMMA.16816.F32 R32, R32, R138, RZ ;  /* 0x0000008a2020723c */ /* 0x000fe200000018ff */
[----:B------:R-:W3:Y:S07]  /*87a0*/  LDSM.16.M88.4 R136, [R182+0x7000] ;  /* 0x00700000b688783b */ /* 0x000eee0000000200 */
[C---:B-1----:R-:W-:Y:S08]  /*87b0*/  HMMA.16816.F32 R4, R140.reuse, R144, R4 ;  /* 0x000000908c04723c */ /* 0x042ff00000001804 */
[C---:B------:R-:W-:Y:S01]  /*87c0*/  HMMA.16816.F32 R8, R140.reuse, R146, R8 ;  /* 0x000000928c08723c */ /* 0x040fe20000001808 */
[----:B------:R-:W-:Y:S07]  /*87d0*/  LDSM.16.M88.4 R144, [R185] ;  /* 0x00000000b990783b */ /* 0x000fee0000000200 */
[C---:B--2---:R-:W-:Y:S08]  /*87e0*/  HMMA.16816.F32 R12, R140.reuse, R148, R12 ;  /* 0x000000948c0c723c */ /* 0x044ff0000000180c */
[C---:B------:R-:W-:Y:S01]  /*87f0*/  HMMA.16816.F32 R16, R140.reuse, R150, R16 ;  /* 0x000000968c10723c */ /* 0x040fe20000001810 */
[----:B------:R-:W1:Y:S07]  /*8800*/  LDSM.16.M88.4 R148, [R181] ;  /* 0x00000000b594783b */ /* 0x000e6e0000000200 */
[C---:B----4-:R-:W-:Y:S08]  /*8810*/  HMMA.16816.F32 R20, R140.reuse, R152, R20 ;  /* 0x000000988c14723c */ /* 0x050ff00000001814 */
[C---:B------:R-:W-:Y:S01]  /*8820*/  HMMA.16816.F32 R24, R140.reuse, R154, R24 ;  /* 0x0000009a8c18723c */ /* 0x040fe20000001818 */
[----:B------:R-:W2:Y:S07]  /*8830*/  LDSM.16.M88.4 R152, [R181+0x800] ;  /* 0x00080000b598783b */ /* 0x000eae0000000200 */
[C---:B------:R-:W-:Y:S08]  /*8840*/  HMMA.16816.F32 R28, R140.reuse, R156, R28 ;  /* 0x0000009c8c1c723c */ /* 0x040ff0000000181c */
[----:B------:R-:W-:Y:S01]  /*8850*/  HMMA.16816.F32 R32, R140, R158, R32 ;  /* 0x0000009e8c20723c */ /* 0x000fe20000001820 */
[----:B------:R-:W4:Y:S04]  /*8860*/  LDSM.16.M88.4 R140, [R181+0x1000] ;  /* 0x00100000b58c783b */ /* 0x000f280000000200 */
[----:B------:R-:W1:Y:S03]  /*8870*/  LDSM.16.M88.4 R156, [R181+0x1800] ;  /* 0x00180000b59c783b */ /* 0x000e660000000200 */
        /* <DEDUP_REMOVED lines=8> */
[----:B------:R-:W3:Y:S07]  /*8900*/  LDSM.16.M88.4 R136, [R183+0x2000] ;  /* 0x00200000b788783b */ /* 0x000eee0000000200 */
[C---:B------:R-:W-:Y:S08]  /*8910*/  HMMA.16816.F32 R28, R160.reuse, R172, R28 ;  /* 0x000000aca01c723c */ /* 0x040ff0000000181c */
[----:B------:R-:W-:Y:S01]  /*8920*/  HMMA.16816.F32 R32, R160, R174, R32 ;  /* 0x000000aea020723c */ /* 0x000fe20000001820 */
[----:B------:R-:W3:Y:S04]  /*8930*/  LDSM.16.M88.4 R160, [R176+0x9000] ;  /* 0x00900000b0a0783b */ /* 0x000ee80000000200 */
[----:B------:R-:W3:Y:S03]  /*8940*/  LDSM.16.M88.4 R172, [R176+0x9800] ;  /* 0x00980000b0ac783b */ /* 0x000ee60000000200 */
[C---:B-1----:R-:W-:Y:S08]  /*8950*/  HMMA.16816.F32 R4, R144.reuse, R148, R4 ;  /* 0x000000949004723c */ /* 0x042ff00000001804 */
[C---:B------:R-:W-:Y:S01]  /*8960*/  HMMA.16816.F32 R8, R144.reuse, R150, R8 ;  /* 0x000000969008723c */ /* 0x040fe20000001808 */
[----:B------:R-:W-:Y:S07]  /*8970*/  LDSM.16.M88.4 R148, [R195] ;  /* 0x00000000c394783b */ /* 0x000fee0000000200 */
[C---:B--2---:R-:W-:Y:S08]  /*8980*/  HMMA.16816.F32 R12, R144.reuse, R152, R12 ;  /* 0x00000098900c723c */ /* 0x044ff0000000180c */
[C---:B------:R-:W-:Y:S01]  /*8990*/  HMMA.16816.F32 R16, R144.reuse, R154, R16 ;  /* 0x0000009a9010723c */ /* 0x040fe20000001810 */
[----:B------:R-:W-:Y:S07]  /*89a0*/  LDSM.16.M88.4 R152, [R194] ;  /* 0x00000000c298783b */ /* 0x000fee0000000200 */
[C---:B----4-:R-:W-:Y:S08]  /*89b0*/  HMMA.16816.F32 R20, R144.reuse, R140, R20 ;  /* 0x0000008c9014723c */ /* 0x050ff00000001814 */
[C---:B------:R-:W-:Y:S01]  /*89c0*/  HMMA.16816.F32 R24, R144.reuse, R142, R24 ;  /* 0x0000008e9018723c */ /* 0x040fe20000001818 */
[----:B------:R-:W1:Y:S07]  /*89d0*/  LDSM.16.M88.4 R140, [R184+0x2000] ;  /* 0x00200000b88c783b */ /* 0x000e6e0000000200 */
[C---:B------:R-:W-:Y:S08]  /*89e0*/  HMMA.16816.F32 R28, R144.reuse, R156, R28 ;  /* 0x0000009c901c723c */ /* 0x040ff0000000181c */
[----:B------:R-:W-:Y:S01]  /*89f0*/  HMMA.16816.F32 R32, R144, R158, R32 ;  /* 0x0000009e9020723c */ /* 0x000fe20000001820 */
[----:B------:R-:W2:Y:S04]  /*8a00*/  LDSM.16.M88.4 R144, [R193] ;  /* 0x00000000c190783b */ /* 0x000ea80000000200 */
[----:B------:R-:W4:Y:S03]  /*8a10*/  LDSM.16.M88.4 R156, [R192] ;  /* 0x00000000c09c783b */ /* 0x000f260000000200 */
        /* <DEDUP_REMOVED lines=22> */
[C---:B----4-:R-:W-:Y:S08]  /*8b80*/  HMMA.16816.F32 R28, R140.reuse, R156, R28 ;  /* 0x0000009c8c1c723c */ /* 0x050ff0000000181c */
[----:B------:R-:W-:Y:S01]  /*8b90*/  HMMA.16816.F32 R32, R140, R158, R32 ;  /* 0x0000009e8c20723c */ /* 0x000fe20000001820 */
[----:B------:R-:W2:Y:S04]  /*8ba0*/  LDSM.16.M88.4 R140, [R181+0x3000] ;  /* 0x00300000b58c783b */ /* 0x000ea80000000200 */
[----:B------:R-:W4:Y:S03]  /*8bb0*/  LDSM.16.M88.4 R156, [R181+0x3800] ;  /* 0x00380000b59c783b */ /* 0x000f260000000200 */
        /* <DEDUP_REMOVED lines=16> */
[C---:B------:R-:W-:Y:S08]  /*8cc0*/  HMMA.16816.F32 R12, R144.reuse, R152, R12 ;  /* 0x00000098900c723c */ /* 0x040ff0000000180c */
[C---:B------:R-:W-:Y:S01]  /*8cd0*/  HMMA.16816.F32 R16, R144.reuse, R154, R16 ;  /* 0x0000009a9010723c */ /* 0x040fe20000001810 */
[----:B------:R-:W-:Y:S07]  /*8ce0*/  LDSM.16.M88.4 R152, [R190] ;  /* 0x00000000be98783b */ /* 0x000fee0000000200 */
[C---:B--2---:R-:W-:Y:S08]  /*8cf0*/  HMMA.16816.F32 R20, R144.reuse, R140, R20 ;  /* 0x0000008c9014723c */ /* 0x044ff00000001814 */
[C---:B------:R-:W-:Y:S01]  /*8d00*/  HMMA.16816.F32 R24, R144.reuse, R142, R24 ;  /* 0x0000008e9018723c */ /* 0x040fe20000001818 */
[----:B------:R-:W1:Y:S07]  /*8d10*/  LDSM.16.M88.4 R140, [R184+0x4000] ;  /* 0x00400000b88c783b */ /* 0x000e6e0000000200 */
[C---:B----4-:R-:W-:Y:S08]  /*8d20*/  HMMA.16816.F32 R28, R144.reuse, R156, R28 ;  /* 0x0000009c901c723c */ /* 0x050ff0000000181c */
        /* <DEDUP_REMOVED lines=29> */
[C---:B---3--:R-:W-:Y:S01]  /*8f00*/  HMMA.16816.F32 R4, R160.reuse, R164, R4 ;  /* 0x000000a4a004723c */ /* 0x048fe20000001804 */
[----:B------:R-:W-:Y:S04]  /*8f10*/  DEPBAR.LE SB0, 0x0 ;  /* 0x000080000000791a */ /* 0x000fe80000000000 */
[----:B------:R-:W-:Y:S03]  /*8f20*/  BAR.SYNC.DEFER_BLOCKING 0x0 ;  /* 0x0000000000007b1d */ /* 0x000fe60000010000 */
[C---:B------:R-:W-:Y:S08]  /*8f30*/  HMMA.16816.F32 R8, R160.reuse, R166, R8 ;  /* 0x000000a6a008723c */ /* 0x040ff00000001808 */
[C---:B------:R-:W-:Y:S08]  /*8f40*/  HMMA.16816.F32 R12, R160.reuse, R168, R12 ;  /* 0x000000a8a00c723c */ /* 0x040ff0000000180c */
[C---:B------:R-:W-:Y:S07]  /*8f50*/  HMMA.16816.F32 R16, R160.reuse, R170, R16 ;  /* 0x000000aaa010723c */ /* 0x040fee0000001810 */
[----:B------:R-:W-:Y:S01]  /*8f60*/  IMAD.MOV.U32 R170, RZ, RZ, R203 ;  /* 0x000000ffffaa7224 */ /* 0x000fe200078e00cb */
[C---:B------:R-:W-:Y:S04]  /*8f70*/  HMMA.16816.F32 R20, R160.reuse, R136, R20 ;  /* 0x00000088a014723c */ /* 0x040fe80000001814 */
[----:B------:R-:W-:Y:S04]  /*8f80*/  IMAD.MOV.U32 R171, RZ, RZ, R119 ;  /* 0x000000ffffab7224 */ /* 0x000fe800078e0077 */
        /* <DEDUP_REMOVED lines=9> */
[C---:B----4-:R-:W-:Y:S08]  /*9020*/  HMMA.16816.F32 R28, R144.reuse, R156, R28 ;  /* 0x0000009c901c723c */ /* 0x050ff0000000181c */
[----:B------:R-:W-:Y:S01]  /*9030*/  HMMA.16816.F32 R32, R144, R158, R32 ;  /* 0x0000009e9020723c */ /* 0x000fe20000001820 */
[----:B------:R-:W-:-:S07]  /*9040*/  @P0 BRA `(.L_x_754) ;  /* 0xffffe8d000000947 */ /* 0x000fce000383ffff */
.L_x_753:
[----:B------:R-:W2:Y:S01]  /*9050*/  LDL.64 R214, [R1+0x28] ;  /* 0x0000280001d67983 */ /* 0x000ea20000100a00 */
[----:B------:R-:W-:Y:S01]  /*9060*/  FMNMX.FTZ R2, R4, R0, !PT ;  /* 0x0000000004027209 */ /* 0x000fe20007810000 */
[----:B-1----:R-:W-:Y:S01]  /*9070*/  IMAD.SHL.U32 R152, R202, 0x2, RZ ;  /* 0x00000002ca987824 */ /* 0x002fe200078e00ff */
[C---:B------:R-:W-:Y:S02]  /*9080*/  IADD3 R153, R200.reuse, -0x61c88647, RZ ;  /* 0x9e3779b9c8997810 */ /* 0x040fe40007ffe0ff */
[----:B------:R-:W-:Y:S01]  /*9090*/  FMNMX.FTZ R2, R5, R2, !PT ;  /* 0x0000000205027209 */ /* 0x000fe20007810000 */
[----:B------:R-:W-:Y:S01]  /*90a0*/  LDSM.16.MT88.4 R140, [R177+0xc000] ;  /* 0x00c00000b18c783b */ /* 0x000fe20000004200 */
[----:B------:R-:W-:Y:S02]  /*90b0*/  IADD3 R154, R200, 0x3c6ef372, RZ ;  /* 0x3c6ef372c89a7810 */ /* 0x000fe40007ffe0ff */
[----:B------:R-:W-:Y:S02]  /*90c0*/  FMNMX.FTZ R2, R8, R2, !PT ;  /* 0x0000000208027209 */ /* 0x000fe40007810000 */
[----:B------:R-:W-:Y:S02]  /*90d0*/  IADD3 R155, R201, 0x76cf5d0a, RZ ;  /* 0x76cf5d0ac99b7810 */ /* 0x000fe40007ffe0ff */
        /* <DEDUP_REMOVED lines=27> */
[----:B------:R-:W-:Y:S01]  /*9290*/  IADD3 R157, R201, 0x32370b8f, RZ ;  /* 0x32370b8fc99d7810 */ /* 0x000fe20007ffe0ff */
[----:B------:R-:W1:Y:S01]  /*92a0*/  SHFL.BFLY PT, R118, R116, 0x2, 0x1f ;  /* 0x0c401f0074767f89 */ /* 0x000e6200000e0000 */
[----:B------:R-:W-:Y:S02]  /*92b0*/  FMNMX.FTZ R2, R31, R2, !PT ;  /* 0x000000021f027209 */ /* 0x000fe40007810000 */
[----:B------:R-:W-:Y:S02]  /*92c0*/  IADD3 R156, R200, -0x255992d5, RZ ;  /* 0xdaa66d2bc89c7810 */ /* 0x000fe40007ffe0ff */
[----:B------:R-:W-:Y:S02]  /*92d0*/  FMNMX.FTZ R2, R34, R2, !PT ;  /* 0x0000000222027209 */ /* 0x000fe40007810000 */
[C---:B------:R-:W-:Y:S02]  /*92e0*/  IADD3 R167, R200.reuse, 0x78dde6e4, RZ ;  /* 0x78dde6e4c8a77810 */ /* 0x040fe40007ffe0ff */
[----:B------:R-:W-:Y:S02]  /*92f0*/  FMNMX.FTZ R2, R35, R2, !PT ;  /* 0x0000000223027209 */ /* 0x000fe40007810000 */
[----:B------:R-:W-:Y:S02]  /*9300*/  IADD3 R158, R201, -0x126145ec, RZ ;  /* 0xed9eba14c99e7810 */ /* 0x000fe40007ffe0ff */
[----:B------:R-:W-:Y:S01]  /*9310*/  IADD3 R203, R200, -0x4ab325aa, RZ ;  /* 0xb54cda56c8cb7810 */ /* 0x000fe20007ffe0ff */
[----:B------:R-:W3:Y:S01]  /*9320*/  SHFL.BFLY PT, R3, R2, 0x2, 0x1f ;  /* 0x0c401f0002037f89 */ /* 0x000ee200000e0000 */
[----:B------:R-:W-:Y:S02]  /*9330*/  PRMT R204, R205, 0x7054, R205 ;  /* 0x00007054cdcc7816 */ /* 0x000fe400000000cd */
[----:B-1----:R-:W-:Y:S05]  /*9340*/  FMNMX.FTZ R116, R116, R118, !PT ;  /* 0x0000007674747209 */ /* 0x002fea0007810000 */
[----:B------:R-:W1:Y:S01]  /*9350*/  SHFL.BFLY PT, R118, R116, 0x1, 0x1f ;  /* 0x0c201f0074767f89 */ /* 0x000e6200000e0000 */
[----:B---3--:R-:W-:Y:S07]  /*9360*/  FMNMX.FTZ R2, R2, R3, !PT ;  /* 0x0000000302027209 */ /* 0x008fee0007810000 */
[----:B------:R-:W3:Y:S01]  /*9370*/  SHFL.BFLY PT, R3, R2, 0x1, 0x1f ;  /* 0x0c201f0002037f89 */ /* 0x000ee200000e0000 */
[----:B-1----:R-:W-:Y:S04]  /*9380*/  FMNMX.FTZ R116, R116, R118, !PT ;  /* 0x0000007674747209 */ /* 0x002fe80007810000 */
[C---:B------:R-:W-:Y:S01]  /*9390*/  FSETP.NEU.FTZ.AND P0, PT, R116.reuse, -INF , PT ;  /* 0xff8000007400780b */ /* 0x040fe20003f1d000 */
[C---:B------:R-:W-:Y:S02]  /*93a0*/  FMUL.FTZ R166, R116.reuse, c[0x0][0x23c] ;  /* 0x00008f0074a67a20 */ /* 0x040fe40000410000 */
[----:B------:R-:W-:Y:S03]  /*93b0*/  FADD.FTZ R0, -R116, R0 ;  /* 0x0000000074007221 */ /* 0x000fe60000010100 */
[----:B------:R-:W-:Y:S01]  /*93c0*/  FSEL R166, R166, RZ, P0 ;  /* 0x000000ffa6a67208 */ /* 0x000fe20000000000 */
[----:B------:R-:W-:Y:S01]  /*93d0*/  FMUL.FTZ R0, R0, c[0x0][0x23c] ;  /* 0x00008f0000007a20 */ /* 0x000fe20000410000 */
[----:B---3--:R-:W-:Y:S03]  /*93e0*/  FMNMX.FTZ R3, R2, R3, !PT ;  /* 0x0000000302037209 */ /* 0x008fe60007810000 */
[--C-:B------:R-:W-:Y:S01]  /*93f0*/  FFMA.FTZ R5, R5, c[0x0][0x23c], -R166.reuse ;  /* 0x00008f0005057a23 */ /* 0x100fe200000108a6 */
[----:B------:R-:W-:Y:S01]  /*9400*/  IADD3 R2, R201, -0x4498517b, RZ ;  /* 0xbb67ae85c9027810 */ /* 0x000fe20007ffe0ff */
[----:B------:R-:W-:Y:S01]  /*9410*/  FFMA.FTZ R118, R4, c[0x0][0x23c], -R166 ;  /* 0x00008f0004767a23 */ /* 0x000fe200000108a6 */
[----:B------:R-:W-:Y:S01]  /*9420*/  LOP3.LUT R4, R152, R201, RZ, 0x3c, !PT ;  /* 0x000000c998047212 */ /* 0x000fe200078e3cff */
[----:B------:R-:W-:Y:S01]  /*9430*/  MUFU.EX2 R226, R5 ;  /* 0x0000000500e27308 */ /* 0x000fe20000000800 */
[----:B------:R-:W-:Y:S01]  /*9440*/  LOP3.LUT R2, R221, R222, R2, 0x96, !PT ;  /* 0x000000dedd027212 */ /* 0x000fe200078e9602 */
[--C-:B------:R-:W-:Y:S01]  /*9450*/  FFMA.FTZ R8, R8, c[0x0][0x23c], -R166.reuse ;  /* 0x00008f0008087a23 */ /* 0x100fe200000108a6 */
[----:B------:R-:W-:Y:S01]  /*9460*/  LOP3.LUT R4, R223, R4, RZ, 0x3c, !PT ;  /* 0x00000004df047212 */ /* 0x000fe200078e3cff */
[--C-:B------:R-:W-:Y:S01]  /*9470*/  FFMA.FTZ R9, R9, c[0x0][0x23c], -R166.reuse ;  /* 0x00008f0009097a23 */ /* 0x100fe200000108a6 */
[----:B------:R-:W-:Y:S01]  /*9480*/  FSETP.NEU.FTZ.AND P0, PT, R3, -INF , PT ;  /* 0xff8000000300780b */ /* 0x000fe20003f1d000 */
[----:B------:R-:W-:Y:S04]  /*9490*/  IMAD.WIDE.U32 R174, R2, -0x326172a9, RZ ;  /* 0xcd9e8d5702ae7825 */ /* 0x000fe800078e00ff */
[----:B------:R1:W3:Y:S01]  /*94a0*/  MUFU.EX2 R206, R118 ;  /* 0x0000007600ce7308 */ /* 0x0002e20000000800 */
[----:B------:R-:W-:Y:S04]  /*94b0*/  IMAD.WIDE.U32 R136, R4, -0x326172a9, RZ ;  /* 0xcd9e8d5704887825 */ /* 0x000fe800078e00ff */
[----:B------:R-:W-:Y:S01]  /*94c0*/  FFMA.FTZ R12, R12, c[0x0][0x23c], -R166 ;  /* 0x00008f000c0c7a23 */ /* 0x000fe200000108a6 */
[----:B------:R-:W-:Y:S01]  /*94d0*/  LOP3.LUT R136, R175, R136, R154, 0x96, !PT ;  /* 0x00000088af887212 */ /* 0x000fe200078e969a */
[--C-:B------:R-:W-:Y:S02]  /*94e0*/  FFMA.FTZ R13, R13, c[0x0][0x23c], -R166.reuse ;  /* 0x00008f000d0d7a23 */ /* 0x100fe400000108a6 */
[--C-:B------:R-:W-:Y:S01]  /*94f0*/  FFMA.FTZ R17, R17, c[0x0][0x23c], -R166.reuse ;  /* 0x00008f0011117a23 */ /* 0x100fe200000108a6 */
[----:B------:R-:W-:Y:S01]  /*9500*/  MUFU.EX2 R224, R8 ;  /* 0x0000000800e07308 */ /* 0x000fe20000000800 */
[--C-:B------:R-:W-:Y:S02]  /*9510*/  FFMA.FTZ R25, R25, c[0x0][0x23c], -R166.reuse ;  /* 0x00008f0019197a23 */ /* 0x100fe400000108a6 */
[--C-:B------:R-:W-:Y:S02]  /*9520*/  FFMA.FTZ R21, R21, c[0x0][0x23c], -R166.reuse ;  /* 0x00008f0015157a23 */ /* 0x100fe400000108a6 */
[----:B------:R-:W-:Y:S05]  /*9530*/  FFMA.FTZ R24, R24, c[0x0][0x23c], -R166 ;  /* 0x00008f0018187a23 */ /* 0x000fea00000108a6 */
[----:B------:R-:W4:Y:S01]  /*9540*/  MUFU.EX2 R210, R9 ;  /* 0x0000000900d27308 */ /* 0x000f220000000800 */
[----:B-1----:R-:W-:Y:S01]  /*9550*/  FMUL.FTZ R118, R3, c[0x0][0x23c] ;  /* 0x00008f0003767a20 */ /* 0x002fe20000410000 */
[----:B---3--:R-:W-:Y:S04]  /*9560*/  F2FP.PACK_AB R119, R226, R206 ;  /* 0x000000cee277723e */ /* 0x008fe800000000ff */
[----:B------:R-:W-:Y:S04]  /*9570*/  FSEL R118, R118, RZ, P0 ;  /* 0x000000ff76767208 */ /* 0x000fe80000000000 */
[----:B------:R-:W-:Y:S01]  /*9580*/  MUFU.EX2 R216, R13 ;  /* 0x0000000d00d87308 */ /* 0x000fe20000000800 */
[----:B------:R-:W-:Y:S01]  /*9590*/  PRMT R159, R119, 0x7632, R159 ;  /* 0x00007632779f7816 */ /* 0x000fe2000000009f */
[--C-:B------:R-:W-:Y:S02]  /*95a0*/  FFMA.FTZ R6, R6, c[0x0][0x23c], -R118.reuse ;  /* 0x00008f0006067a23 */ /* 0x100fe40000010876 */
[--C-:B------:R-:W-:Y:S02]  /*95b0*/  FFMA.FTZ R7, R7, c[0x0][0x23c], -R118.reuse ;  /* 0x00008f0007077a23 */ /* 0x100fe40000010876 */
[--C-:B------:R-:W-:Y:S04]  /*95c0*/  FFMA.FTZ R10, R10, c[0x0][0x23c], -R118.reuse ;  /* 0x00008f000a0a7a23 */ /* 0x100fe80000010876 */
[----:B------:R-:W-:Y:S01]  /*95d0*/  MUFU.EX2 R207, R6 ;  /* 0x0000000600cf7308 */ /* 0x000fe20000000800 */
[--C-:B------:R-:W-:Y:S02]  /*95e0*/  FFMA.FTZ R11, R11, c[0x0][0x23c], -R118.reuse ;  /* 0x00008f000b0b7a23 */ /* 0x100fe40000010876 */
[--C-:B------:R-:W-:Y:S01]  /*95f0*/  FFMA.FTZ R14, R14, c[0x0][0x23c], -R118.reuse ;  /* 0x00008f000e0e7a23 */ /* 0x100fe20000010876 */
[----:B----4-:R-:W-:Y:S01]  /*9600*/  F2FP.PACK_AB R162, R210, R224 ;  /* 0x000000e0d2a2723e */ /* 0x010fe200000000ff */
[--C-:B------:R-:W-:Y:S02]  /*9610*/  FFMA.FTZ R15, R15, c[0x0][0x23c], -R118.reuse ;  /* 0x00008f000f0f7a23 */ /* 0x100fe40000010876 */
[--C-:B------:R-:W-:Y:S01]  /*9620*/  FFMA.FTZ R19, R19, c[0x0][0x23c], -R118.reuse ;  /* 0x00008f0013137a23 */ /* 0x100fe20000010876 */
[----:B------:R-:W-:Y:S01]  /*9630*/  PRMT R163, R162, 0x7632, R163 ;  /* 0x00007632a2a37816 */ /* 0x000fe200000000a3 */
[--C-:B------:R-:W-:Y:S01]  /*9640*/  FFMA.FTZ R22, R22, c[0x0][0x23c], -R118.reuse ;  /* 0x00008f0016167a23 */ /* 0x100fe20000010876 */
[----:B------:R-:W1:Y:S01]  /*9650*/  MUFU.EX2 R219, R7 ;  /* 0x0000000700db7308 */ /* 0x000e620000000800 */
[--C-:B------:R-:W-:Y:S02]  /*9660*/  FFMA.FTZ R23, R23, c[0x0][0x23c], -R118.reuse ;  /* 0x00008f0017177a23 */ /* 0x100fe40000010876 */
[----:B------:R-:W-:Y:S07]  /*9670*/  FFMA.FTZ R26, R26, c[0x0][0x23c], -R118 ;  /* 0x00008f001a1a7a23 */ /* 0x000fee0000010876 */
[----:B------:R-:W-:Y:S10]  /*9680*/  MUFU.EX2 R225, R10 ;  /* 0x0000000a00e17308 */ /* 0x000ff40000000800 */
[----:B------:R-:W3:Y:S01]  /*9690*/  MUFU.EX2 R212, R11 ;  /* 0x0000000b00d47308 */ /* 0x000ee20000000800 */
[----:B-1----:R-:W-:Y:S04]  /*96a0*/  F2FP.PACK_AB R160, R219, R207 ;  /* 0x000000cfdba0723e */ /* 0x002fe800000000ff */
[----:B------:R-:W-:Y:S05]  /*96b0*/  PRMT R161, R160, 0x7632, R161 ;  /* 0x00007632a0a17816 */ /* 0x000fea00000000a1 */
[----:B------:R-:W-:Y:S10]  /*96c0*/  MUFU.EX2 R211, R14 ;  /* 0x0000000e00d37308 */ /* 0x000ff40000000800 */
[----:B------:R-:W-:Y:S01]  /*96d0*/  MUFU.EX2 R213, R17 ;  /* 0x0000001100d57308 */ /* 0x000fe20000000800 */
[----:B---3--:R-:W-:Y:S04]  /*96e0*/  F2FP.PACK_AB R165, R212, R225 ;  /* 0x000000e1d4a5723e */ /* 0x008fe800000000ff */
[----:B------:R-:W-:Y:S05]  /*96f0*/  PRMT R164, R165, 0x7632, R164 ;  /* 0x00007632a5a47816 */ /* 0x000fea00000000a4 */
[----:B------:R-:W-:Y:S01]  /*9700*/  MUFU.EX2 R227, R19 ;  /* 0x0000001300e37308 */ /* 0x000fe20000000800 */
[----:B--2---:R-:W-:Y:S01]  /*9710*/  LOP3.LUT R4, R137, R214, R153, 0x96, !PT ;  /* 0x000000d689047212 */ /* 0x004fe200078e9699 */
[----:B------:R-:W-:Y:S08]  /*9720*/  IMAD.WIDE.U32 R136, R136, -0x2daee0ad, RZ ;  /* 0xd2511f5388887825 */ /* 0x000ff000078e00ff */
[----:B------:R-:W-:Y:S01]  /*9730*/  MUFU.EX2 R215, R15 ;  /* 0x0000000f00d77308 */ /* 0x000fe20000000800 */
[----:B------:R-:W-:Y:S05]  /*9740*/  IMAD.WIDE.U32 R4, R4, -0x2daee0ad, RZ ;  /* 0xd2511f5304047825 */ /* 0x000fea00078e00ff */
[----:B------:R-:W-:Y:S02]  /*9750*/  LOP3.LUT R5, R5, R220, R155, 0x96, !PT ;  /* 0x000000dc05057212 */ /* 0x000fe400078e969b */
[----:B------:R-:W-:Y:S03]  /*9760*/  LOP3.LUT R2, R137, R4, R157, 0x96, !PT ;  /* 0x0000000489027212 */ /* 0x000fe600078e969d */
[----:B------:R-:W-:Y:S04]  /*9770*/  IMAD.WIDE.U32 R4, R5, -0x326172a9, RZ ;  /* 0xcd9e8d5705047825 */ /* 0x000fe800078e00ff */
[----:B------:R-:W-:Y:S01]  /*9780*/  IMAD.WIDE.U32 R168, R2, -0x326172a9, RZ ;  /* 0xcd9e8d5702a87825 */ /* 0x000fe200078e00ff */
[----:B------:R-:W-:Y:S04]  /*9790*/  LOP3.LUT R5, R5, R174, R156, 0x96, !PT ;  /* 0x000000ae05057212 */ /* 0x000fe800078e969c */
[----:B------:R-:W-:Y:S01]  /*97a0*/  LOP3.LUT R2, R169, R4, R167, 0x96, !PT ;  /* 0x00000004a9027212 */ /* 0x000fe200078e96a7 */
[----:B------:R-:W-:Y:S01]  /*97b0*/  IMAD.WIDE.U32 R4, R5, -0x2daee0ad, RZ ;  /* 0xd2511f5305047825 */ /* 0x000fe200078e00ff */
[----:B------:R-:W-:Y:S03]  /*97c0*/  IADD3 R169, R201, -0x56f99767, RZ ;  /* 0xa9066899c9a97810 */ /* 0x000fe60007ffe0ff */
[----:B------:R-:W-:Y:S01]  /*97d0*/  IMAD.WIDE.U32 R172, R2, -0x2daee0ad, RZ ;  /* 0xd2511f5302ac7825 */ /* 0x000fe200078e00ff */
[----:B------:R-:W-:Y:S04]  /*97e0*/  LOP3.LUT R5, R5, R136, R158, 0x96, !PT ;  /* 0x0000008805057212 */ /* 0x000fe800078e969e */
[----:B------:R-:W-:Y:S01]  /*97f0*/  LOP3.LUT R148, R173, R4, R169, 0x96, !PT ;  /* 0x00000004ad947212 */ /* 0x000fe200078e96a9 */
[----:B------:R-:W-:Y:S01]  /*9800*/  IMAD.WIDE.U32 R150, R5, -0x326172a9, RZ ;  /* 0xcd9e8d5705967825 */ /* 0x000fe200078e00ff */
[----:B------:R-:W-:Y:S03]  /*9810*/  IADD3 R173, R201, 0x646e171e, RZ ;  /* 0x646e171ec9ad7810 */ /* 0x000fe60007ffe0ff */
[----:B------:R-:W-:Y:S05]  /*9820*/  IMAD.WIDE.U32 R148, R148, -0x326172a9, RZ ;  /* 0xcd9e8d5794947825 */ /* 0x000fea00078e00ff */
[C---:B------:R-:W-:Y:S02]  /*9830*/  LOP3.LUT R2, R148.reuse, 0xffff, RZ, 0xc0, !PT ;  /* 0x0000ffff94027812 */ /* 0x040fe400078ec0ff */
[----:B------:R-:W-:Y:S02]  /*9840*/  SHF.R.U32.HI R4, RZ, 0x10, R148 ;  /* 0x00000010ff047819 */ /* 0x000fe40000011694 */
[----:B------:R-:W-:Y:S02]  /*9850*/  LOP3.LUT R6, R148, 0xff, RZ, 0xc0, !PT ;  /* 0x000000ff94067812 */ /* 0x000fe400078ec0ff */
[----:B------:R-:W-:Y:S02]  /*9860*/  SHF.R.U32.HI R2, RZ, 0x8, R2 ;  /* 0x00000008ff027819 */ /* 0x000fe40000011602 */
[----:B------:R-:W-:Y:S02]  /*9870*/  SHF.R.U32.HI R5, RZ, 0x18, R148 ;  /* 0x00000018ff057819 */ /* 0x000fe40000011694 */
[----:B------:R-:W-:Y:S02]  /*9880*/  PRMT R138, R6, 0x5410, R2 ;  /* 0x00005410068a7816 */ /* 0x000fe40000000002 */
[----:B------:R-:W-:Y:S02]  /*9890*/  LOP3.LUT R2, R149, R150, R203, 0x96, !PT ;  /* 0x0000009695027212 */ /* 0x000fe400078e96cb */
[----:B------:R-:W-:Y:S01]  /*98a0*/  LOP3.LUT R4, R4, 0xff, RZ, 0xc0, !PT ;  /* 0x000000ff04047812 */ /* 0x000fe200078ec0ff */
[--C-:B------:R-:W-:Y:S01]  /*98b0*/  HSET2.LE.AND R138, R138, R204.reuse, PT ;  /* 0x000000cc8a8a7233 */ /* 0x100fe20003803000 */
[----:B------:R-:W-:Y:S02]  /*98c0*/  LOP3.LUT R7, R2, 0xff, RZ, 0xc0, !PT ;  /* 0x000000ff02077812 */ /* 0x000fe400078ec0ff */
[--C-:B------:R-:W-:Y:S02]  /*98d0*/  SHF.R.U32.HI R6, RZ, 0x18, R2.reuse ;  /* 0x00000018ff067819 */ /* 0x100fe40000011602 */
[----:B------:R-:W-:Y:S02]  /*98e0*/  PRMT R139, R4, 0x5410, R5 ;  /* 0x00005410048b7816 */ /* 0x000fe40000000005 */
[----:B------:R-:W-:Y:S02]  /*98f0*/  LOP3.LUT R4, R2, 0xffff, RZ, 0xc0, !PT ;  /* 0x0000ffff02047812 */ /* 0x000fe400078ec0ff */
[----:B------:R-:W-:Y:S01]  /*9900*/  SHF.R.U32.HI R5, RZ, 0x10, R2 ;  /* 0x00000010ff057819 */ /* 0x000fe20000011602 */
[--C-:B------:R-:W-:Y:S01]  /*9910*/  HSET2.LE.AND R139, R139, R204.reuse, PT ;  /* 0x000000cc8b8b7233 */ /* 0x100fe20003803000 */
[----:B------:R1:W2:Y:S01]  /*9920*/  MUFU.EX2 R2, R0 ;  /* 0x0000000000027308 */ /* 0x0002a20000000800 */
[----:B------:R-:W-:Y:S02]  /*9930*/  SHF.R.U32.HI R4, RZ, 0x8, R4 ;  /* 0x00000008ff047819 */ /* 0x000fe40000011604 */
[----:B------:R-:W-:Y:S02]  /*9940*/  LOP3.LUT R5, R5, 0xff, RZ, 0xc0, !PT ;  /* 0x000000ff05057812 */ /* 0x000fe400078ec0ff */
[----:B------:R-:W-:Y:S02]  /*9950*/  PRMT R4, R7, 0x5410, R4 ;  /* 0x0000541007047816 */ /* 0x000fe40000000004 */
[----:B------:R-:W-:Y:S02]  /*9960*/  PRMT R5, R5, 0x5410, R6 ;  /* 0x0000541005057816 */ /* 0x000fe40000000006 */
[----:B------:R-:W-:Y:S01]  /*9970*/  LOP3.LUT R13, R148, 0xff, RZ, 0xc0, !PT ;  /* 0x000000ff940d7812 */ /* 0x000fe200078ec0ff */
[--C-:B------:R-:W-:Y:S01]  /*9980*/  HSET2.LE.AND R136, R4, R204.reuse, PT ;  /* 0x000000cc04887233 */ /* 0x100fe20003803000 */
[----:B------:R-:W-:Y:S01]  /*9990*/  PRMT R4, R119, 0x5410, R159 ;  /* 0x0000541077047816 */ /* 0x000fe2000000009f */
[----:B------:R-:W-:Y:S01]  /*99a0*/  HSET2.LE.AND R137, R5, R204, PT ;  /* 0x000000cc05897233 */ /* 0x000fe20003803000 */
[----:B------:R-:W-:Y:S01]  /*99b0*/  ISETP.GE.U32.AND P5, PT, R205, R13, PT ;  /* 0x0000000dcd00720c */ /* 0x000fe20003fa6070 */
[----:B------:R3:W-:Y:S01]  /*99c0*/  MUFU.EX2 R204, R12 ;  /* 0x0000000c00cc7308 */ /* 0x0007e20000000800 */
[----:B------:R-:W-:Y:S02]  /*99d0*/  LOP3.LUT R136, R136, R4, RZ, 0xc0, !PT ;  /* 0x0000000488887212 */ /* 0x000fe400078ec0ff */
[----:B------:R-:W-:Y:S04]  /*99e0*/  PRMT R4, R160, 0x5410, R161 ;  /* 0x00005410a0047816 */ /* 0x000fe800000000a1 */
[----:B------:R-:W-:Y:S02]  /*99f0*/  LOP3.LUT R137, R137, R4, RZ, 0xc0, !PT ;  /* 0x0000000489897212 */ /* 0x000fe400078ec0ff */
[----:B------:R-:W-:Y:S01]  /*9a00*/  PRMT R4, R162, 0x5410, R163 ;  /* 0x00005410a2047816 */ /* 0x000fe200000000a3 */
[----:B-1----:R-:W-:Y:S01]  /*9a10*/  FADD.FTZ R0, -R3, R117 ;  /* 0x0000007503007221 */ /* 0x002fe20000010100 */
[----:B------:R-:W-:Y:S01]  /*9a20*/  IADD3 R117, R152, 0x1, RZ ;  /* 0x0000000198757810 */ /* 0x000fe20007ffe0ff */
[----:B--2---:R-:W-:Y:S01]  /*9a30*/  FMUL.FTZ R5, R2, R121 ;  /* 0x0000007902057220 */ /* 0x004fe20000410000 */
[----:B------:R-:W-:Y:S01]  /*9a40*/  LOP3.LUT R138, R138, R4, RZ, 0xc0, !PT ;  /* 0x000000048a8a7212 */ /* 0x000fe200078ec0ff */
[----:B------:R-:W-:Y:S01]  /*9a50*/  FMUL.FTZ R0, R0, c[0x0][0x23c] ;  /* 0x00008f0000007a20 */ /* 0x000fe20000410000 */
[----:B------:R-:W-:Y:S01]  /*9a60*/  PRMT R4, R165, 0x5410, R164 ;  /* 0x00005410a5047816 */ /* 0x000fe200000000a4 */
[C---:B------:R-:W-:Y:S01]  /*9a70*/  FMUL.FTZ R8, R2.reuse, R124 ;  /* 0x0000007c02087220 */ /* 0x040fe20000410000 */
[----:B------:R-:W-:Y:S01]  /*9a80*/  LOP3.LUT R117, R117, R201, RZ, 0x3c, !PT ;  /* 0x000000c975757212 */ /* 0x000fe200078e3cff */
[C---:B------:R-:W-:Y:S01]  /*9a90*/  FMUL.FTZ R9, R2.reuse, R125 ;  /* 0x0000007d02097220 */ /* 0x040fe20000410000 */
[----:B------:R-:W-:Y:S01]  /*9aa0*/  LOP3.LUT R139, R139, R4, RZ, 0xc0, !PT ;  /* 0x000000048b8b7212 */ /* 0x000fe200078ec0ff */
[----:B------:R-:W1:Y:S01]  /*9ab0*/  MUFU.EX2 R0, R0 ;  /* 0x0000000000007308 */ /* 0x000e620000000800 */
[C---:B------:R-:W-:Y:S01]  /*9ac0*/  FMUL.FTZ R4, R2.reuse, R120 ;  /* 0x0000007802047220 */ /* 0x040fe20000410000 */
[----:B------:R-:W-:Y:S01]  /*9ad0*/  LOP3.LUT R117, R223, R117, RZ, 0x3c, !PT ;  /* 0x00000075df757212 */ /* 0x000fe200078e3cff */
[C---:B------:R-:W-:Y:S01]  /*9ae0*/  FMUL.FTZ R36, R2.reuse, R36 ;  /* 0x0000002402247220 */ /* 0x040fe20000410000 */
[----:B---3--:R-:W-:Y:S01]  /*9af0*/  SHF.R.U32.HI R12, RZ, 0x18, R148 ;  /* 0x00000018ff0c7819 */ /* 0x008fe20000011694 */
[C---:B------:R-:W-:Y:S02]  /*9b00*/  FMUL.FTZ R37, R2.reuse, R37 ;  /* 0x0000002502257220 */ /* 0x040fe40000410000 */
[C---:B------:R-:W-:Y:S01]  /*9b10*/  FMUL.FTZ R40, R2.reuse, R40 ;  /* 0x0000002802287220 */ /* 0x040fe20000410000 */
[----:B------:R-:W-:Y:S01]  /*9b20*/  ISETP.GE.U32.AND P4, PT, R205, R12, PT ;  /* 0x0000000ccd00720c */ /* 0x000fe20003f86070 */
[C---:B------:R-:W-:Y:S02]  /*9b30*/  FMUL.FTZ R41, R2.reuse, R41 ;  /* 0x0000002902297220 */ /* 0x040fe40000410000 */
[C---:B------:R-:W-:Y:S02]  /*9b40*/  FMUL.FTZ R44, R2.reuse, R44 ;  /* 0x0000002c022c7220 */ /* 0x040fe40000410000 */
[C---:B------:R-:W-:Y:S02]  /*9b50*/  FMUL.FTZ R45, R2.reuse, R45 ;  /* 0x0000002d022d7220 */ /* 0x040fe40000410000 */
[C---:B------:R-:W-:Y:S02]  /*9b60*/  FMUL.FTZ R48, R2.reuse, R48 ;  /* 0x0000003002307220 */ /* 0x040fe40000410000 */
[C---:B------:R-:W-:Y:S02]  /*9b70*/  FMUL.FTZ R49, R2.reuse, R49 ;  /* 0x0000003102317220 */ /* 0x040fe40000410000 */
[C---:B------:R-:W-:Y:S02]  /*9b80*/  FMUL.FTZ R52, R2.reuse, R52 ;  /* 0x0000003402347220 */ /* 0x040fe40000410000 */
[C---:B------:R-:W-:Y:S01]  /*9b90*/  FMUL.FTZ R53, R2.reuse, R53 ;  /* 0x0000003502357220 */ /* 0x040fe20000410000 */
[----:B------:R-:W-:Y:S01]  /*9ba0*/  @!P4 HADD2 R247, -R164.H0_H0, -RZ.H0_H0 ;  /* 0xa00000ffa4f7c230 */ /* 0x000fe20000000900 */
[----:B------:R-:W-:Y:S02]  /*9bb0*/  FMUL.FTZ R56, R2, R56 ;  /* 0x0000003802387220 */ /* 0x000fe40000410000 */
[C---:B-1----:R-:W-:Y:S02]  /*9bc0*/  FMUL.FTZ R6, R0.reuse, R122 ;  /* 0x0000007a00067220 */ /* 0x042fe40000410000 */
[C---:B------:R-:W-:Y:S01]  /*9bd0*/  FMUL.FTZ R7, R0.reuse, R123 ;  /* 0x0000007b00077220 */ /* 0x040fe20000410000 */
[----:B------:R-:W-:Y:S01]  /*9be0*/  @!P4 PRMT R164, R247, 0x5410, RZ ;  /* 0x00005410f7a4c816 */ /* 0x000fe200000000ff */
[----:B------:R-:W1:Y:S01]  /*9bf0*/  LDSM.16.MT88.4 R120, [R180+0xc000] ;  /* 0x00c00000b478783b */ /* 0x000e620000004200 */
[C---:B------:R-:W-:Y:S02]  /*9c00*/  FMUL.FTZ R10, R0.reuse, R126 ;  /* 0x0000007e000a7220 */ /* 0x040fe40000410000 */
[C---:B------:R-:W-:Y:S02]  /*9c10*/  FMUL.FTZ R11, R0.reuse, R127 ;  /* 0x0000007f000b7220 */ /* 0x040fe40000410000 */
[C---:B------:R-:W-:Y:S01]  /*9c20*/  HMMA.16816.F32 R4, R136.reuse, R140, R4 ;  /* 0x0000008c8804723c */ /* 0x040fe20000001804 */
[C---:B------:R-:W-:Y:S02]  /*9c30*/  FMUL.FTZ R14, R0.reuse, R130 ;  /* 0x00000082000e7220 */ /* 0x040fe40000410000 */
[----:B------:R-:W2:Y:S01]  /*9c40*/  LDSM.16.MT88.4 R124, [R179+0xc000] ;  /* 0x00c00000b37c783b */ /* 0x000ea20000004200 */
[C---:B------:R-:W-:Y:S02]  /*9c50*/  FMUL.FTZ R15, R0.reuse, R131 ;  /* 0x00000083000f7220 */ /* 0x040fe40000410000 */
[C---:B------:R-:W-:Y:S02]  /*9c60*/  FMUL.FTZ R19, R0.reuse, R135 ;  /* 0x0000008700137220 */ /* 0x040fe40000410000 */
[C---:B------:R-:W-:Y:S01]  /*9c70*/  HMMA.16816.F32 R8, R136.reuse, R142, R8 ;  /* 0x0000008e8808723c */ /* 0x040fe20000001808 */
[C---:B------:R-:W-:Y:S02]  /*9c80*/  FMUL.FTZ R38, R0.reuse, R38 ;  /* 0x0000002600267220 */ /* 0x040fe40000410000 */
[----:B------:R-:W3:Y:S01]  /*9c90*/  LDSM.16.MT88.4 R140, [R177+0xe000] ;  /* 0x00e00000b18c783b */ /* 0x000ee20000004200 */
[C---:B------:R-:W-:Y:S02]  /*9ca0*/  FMUL.FTZ R39, R0.reuse, R39 ;  /* 0x0000002700277220 */ /* 0x040fe40000410000 */
[C---:B------:R-:W-:Y:S02]  /*9cb0*/  FMUL.FTZ R42, R0.reuse, R42 ;  /* 0x0000002a002a7220 */ /* 0x040fe40000410000 */
[C---:B------:R-:W-:Y:S03]  /*9cc0*/  FMUL.FTZ R43, R0.reuse, R43 ;  /* 0x0000002b002b7220 */ /* 0x040fe60000410000 */
[C---:B------:R-:W-:Y:S01]  /*9cd0*/  HMMA.16816.F32 R36, R136.reuse, R144, R36 ;  /* 0x000000908824723c */ /* 0x040fe20000001824 */
[C---:B------:R-:W-:Y:S02]  /*9ce0*/  FMUL.FTZ R46, R0.reuse, R46 ;  /* 0x0000002e002e7220 */ /* 0x040fe40000410000 */
[C---:B------:R-:W-:Y:S02]  /*9cf0*/  FMUL.FTZ R47, R0.reuse, R47 ;  /* 0x0000002f002f7220 */ /* 0x040fe40000410000 */
[C---:B------:R-:W-:Y:S02]  /*9d00*/  FMUL.FTZ R50, R0.reuse, R50 ;  /* 0x0000003200327220 */ /* 0x040fe40000410000 */
[C---:B------:R-:W-:Y:S01]  /*9d10*/  FMUL.FTZ R51, R0.reuse, R51 ;  /* 0x0000003300337220 */ /* 0x040fe20000410000 */
[C---:B------:R-:W-:Y:S01]  /*9d20*/  HMMA.16816.F32 R40, R136.reuse, R146, R40 ;  /* 0x000000928828723c */ /* 0x040fe20000001828 */
[C---:B------:R-:W-:Y:S03]  /*9d30*/  FMUL.FTZ R54, R0.reuse, R54 ;  /* 0x0000003600367220 */ /* 0x040fe60000410000 */
[----:B------:R-:W-:Y:S02]  /*9d40*/  FMUL.FTZ R55, R0, R55 ;  /* 0x0000003700377220 */ /* 0x000fe40000410000 */
[----:B------:R-:W-:Y:S02]  /*9d50*/  FMUL.FTZ R57, R2, R57 ;  /* 0x0000003902397220 */ /* 0x000fe40000410000 */
[C---:B-1----:R-:W-:Y:S01]  /*9d60*/  HMMA.16816.F32 R44, R136.reuse, R120, R44 ;  /* 0x00000078882c723c */ /* 0x042fe2000000182c */
[C---:B------:R-:W-:Y:S03]  /*9d70*/  FMUL.FTZ R58, R0.reuse, R58 ;  /* 0x0000003a003a7220 */ /* 0x040fe60000410000 */
[----:B------:R-:W-:Y:S02]  /*9d80*/  FMUL.FTZ R59, R0, R59 ;  /* 0x0000003b003b7220 */ /* 0x000fe40000410000 */
[C---:B------:R-:W-:Y:S02]  /*9d90*/  FMUL.FTZ R60, R2.reuse, R60 ;  /* 0x0000003c023c7220 */ /* 0x040fe40000410000 */
[C---:B------:R-:W-:Y:S01]  /*9da0*/  HMMA.16816.F32 R48, R136.reuse, R122, R48 ;  /* 0x0000007a8830723c */ /* 0x040fe20000001830 */
[----:B------:R-:W1:Y:S03]  /*9db0*/  LDSM.16.MT88.4 R120, [R178+0xe000] ;  /* 0x00e00000b278783b */ /* 0x000e660000004200 */
[----:B------:R-:W-:Y:S02]  /*9dc0*/  FMUL.FTZ R61, R2, R61 ;  /* 0x0000003d023d7220 */ /* 0x000fe40000410000 */
[C---:B------:R-:W-:Y:S02]  /*9dd0*/  FMUL.FTZ R62, R0.reuse, R62 ;  /* 0x0000003e003e7220 */ /* 0x040fe40000410000 */
[C---:B--2---:R-:W-:Y:S01]  /*9de0*/  HMMA.16816.F32 R52, R136.reuse, R124, R52 ;  /* 0x0000007c8834723c */ /* 0x044fe20000001834 */
[----:B------:R-:W-:Y:S03]  /*9df0*/  FMUL.FTZ R63, R0, R63 ;  /* 0x0000003f003f7220 */ /* 0x000fe60000410000 */
[C---:B------:R-:W-:Y:S02]  /*9e00*/  FMUL.FTZ R64, R2.reuse, R64 ;  /* 0x0000004002407220 */ /* 0x040fe40000410000 */
[----:B------:R-:W-:Y:S02]  /*9e10*/  FMUL.FTZ R65, R2, R65 ;  /* 0x0000004102417220 */ /* 0x000fe40000410000 */
[C---:B------:R-:W-:Y:S01]  /*9e20*/  HMMA.16816.F32 R56, R136.reuse, R126, R56 ;  /* 0x0000007e8838723c */ /* 0x040fe20000001838 */
[----:B------:R-:W2:Y:S03]  /*9e30*/  LDSM.16.MT88.4 R124, [R180+0xe000] ;  /* 0x00e00000b47c783b */ /* 0x000ea60000004200 */
[C---:B------:R-:W-:Y:S02]  /*9e40*/  FMUL.FTZ R66, R0.reuse, R66 ;  /* 0x0000004200427220 */ /* 0x040fe40000410000 */
[----:B------:R-:W-:Y:S02]  /*9e50*/  FMUL.FTZ R67, R0, R67 ;  /* 0x0000004300437220 */ /* 0x000fe40000410000 */
[C---:B---3--:R-:W-:Y:S01]  /*9e60*/  HMMA.16816.F32 R60, R136.reuse, R140, R60 ;  /* 0x0000008c883c723c */ /* 0x048fe2000000183c */
[C---:B------:R-:W-:Y:S03]  /*9e70*/  FMUL.FTZ R68, R2.reuse, R68 ;  /* 0x0000004402447220 */ /* 0x040fe60000410000 */
[----:B------:R-:W-:Y:S02]  /*9e80*/  FMUL.FTZ R69, R2, R69 ;  /* 0x0000004502457220 */ /* 0x000fe40000410000 */
[C---:B------:R-:W-:Y:S02]  /*9e90*/  FMUL.FTZ R70, R0.reuse, R70 ;  /* 0x0000004600467220 */ /* 0x040fe40000410000 */
[C---:B------:R-:W-:Y:S01]  /*9ea0*/  HMMA.16816.F32 R64, R136.reuse, R142, R64 ;  /* 0x0000008e8840723c */ /* 0x040fe20000001840 */
[----:B------:R-:W3:Y:S03]  /*9eb0*/  LDSM.16.MT88.4 R140, [R179+0xe000] ;  /* 0x00e00000b38c783b */ /* 0x000ee60000004200 */
[----:B------:R-:W-:Y:S02]  /*9ec0*/  FMUL.FTZ R71, R0, R71 ;  /* 0x0000004700477220 */ /* 0x000fe40000410000 */
[C---:B------:R-:W-:Y:S02]  /*9ed0*/  FMUL.FTZ R72, R2.reuse, R72 ;  /* 0x0000004802487220 */ /* 0x040fe40000410000 */
[----:B------:R-:W-:Y:S03]  /*9ee0*/  FMUL.FTZ R73, R2, R73 ;  /* 0x0000004902497220 */ /* 0x000fe60000410000 */
[C---:B-1----:R-:W-:Y:S01]  /*9ef0*/  HMMA.16816.F32 R68, R136.reuse, R120, R68 ;  /* 0x000000788844723c */ /* 0x042fe20000001844 */
[C---:B------:R-:W-:Y:S02]  /*9f00*/  FMUL.FTZ R74, R0.reuse, R74 ;  /* 0x0000004a004a7220 */ /* 0x040fe40000410000 */
[----:B------:R-:W-:Y:S02]  /*9f10*/  FMUL.FTZ R75, R0, R75 ;  /* 0x0000004b004b7220 */ /* 0x000fe40000410000 */
[C---:B------:R-:W-:Y:S02]  /*9f20*/  FMUL.FTZ R76, R2.reuse, R76 ;  /* 0x0000004c024c7220 */ /* 0x040fe40000410000 */
[----:B------:R-:W-:Y:S02]  /*9f30*/  FMUL.FTZ R77, R2, R77 ;  /* 0x0000004d024d7220 */ /* 0x000fe40000410000 */
[C---:B------:R-:W-:Y:S01]  /*9f40*/  FMUL.FTZ R78, R0.reuse, R78 ;  /* 0x0000004e004e7220 */ /* 0x040fe20000410000 */
[C---:B------:R-:W-:Y:S01]  /*9f50*/  HMMA.16816.F32 R72, R136.reuse, R122, R72 ;  /* 0x0000007a8848723c */ /* 0x040fe20000001848 */
[----:B------:R-:W1:Y:S01]  /*9f60*/  LDSM.16.MT88.4 R120, [R177+0x10000] ;  /* 0x01000000b178783b */ /* 0x000e620000004200 */
[----:B------:R-:W-:Y:S02]  /*9f70*/  FMUL.FTZ R79, R0, R79 ;  /* 0x0000004f004f7220 */ /* 0x000fe40000410000 */
[C---:B------:R-:W-:Y:S02]  /*9f80*/  FMUL.FTZ R80, R2.reuse, R80 ;  /* 0x0000005002507220 */ /* 0x040fe40000410000 */
[----:B------:R-:W-:Y:S02]  /*9f90*/  FMUL.FTZ R81, R2, R81 ;  /* 0x0000005102517220 */ /* 0x000fe40000410000 */
[C---:B------:R-:W-:Y:S01]  /*9fa0*/  FMUL.FTZ R82, R0.reuse, R82 ;  /* 0x0000005200527220 */ /* 0x040fe20000410000 */
[C---:B--2---:R-:W-:Y:S03]  /*9fb0*/  HMMA.16816.F32 R76, R136.reuse, R124, R76 ;  /* 0x0000007c884c723c */ /* 0x044fe6000000184c */
[----:B------:R-:W-:Y:S02]  /*9fc0*/  FMUL.FTZ R83, R0, R83 ;  /* 0x0000005300537220 */ /* 0x000fe40000410000 */
[C---:B------:R-:W-:Y:S02]  /*9fd0*/  FMUL.FTZ R84, R2.reuse, R84 ;  /* 0x0000005402547220 */ /* 0x040fe40000410000 */
[----:B------:R-:W-:Y:S02]  /*9fe0*/  FMUL.FTZ R85, R2, R85 ;  /* 0x0000005502557220 */ /* 0x000fe40000410000 */
[C---:B------:R-:W-:Y:S01]  /*9ff0*/  FMUL.FTZ R86, R0.reuse, R86 ;  /* 0x0000005600567220 */ /* 0x040fe20000410000 */
[C---:B------:R-:W-:Y:S01]  /*a000*/  HMMA.16816.F32 R80, R136.reuse, R126, R80 ;  /* 0x0000007e8850723c */ /* 0x040fe20000001850 */
[----:B------:R-:W2:Y:S01]  /*a010*/  LDSM.16.MT88.4 R124, [R178+0x10000] ;  /* 0x01000000b27c783b */ /* 0x000ea20000004200 */
[----:B------:R-:W-:Y:S02]  /*a020*/  FMUL.FTZ R87, R0, R87 ;  /* 0x0000005700577220 */ /* 0x000fe40000410000 */
[C---:B------:R-:W-:Y:S02]  /*a030*/  FMUL.FTZ R88, R2.reuse, R88 ;  /* 0x0000005802587220 */ /* 0x040fe40000410000 */
[----:B------:R-:W-:Y:S02]  /*a040*/  FMUL.FTZ R89, R2, R89 ;  /* 0x0000005902597220 */ /* 0x000fe40000410000 */
[C---:B------:R-:W-:Y:S01]  /*a050*/  FMUL.FTZ R90, R0.reuse, R90 ;  /* 0x0000005a005a7220 */ /* 0x040fe20000410000 */
[C---:B---3--:R-:W-:Y:S03]  /*a060*/  HMMA.16816.F32 R84, R136.reuse, R140, R84 ;  /* 0x0000008c8854723c */ /* 0x048fe60000001854 */
[----:B------:R-:W-:Y:S02]  /*a070*/  FMUL.FTZ R91, R0, R91 ;  /* 0x0000005b005b7220 */ /* 0x000fe40000410000 */
[C---:B------:R-:W-:Y:S02]  /*a080*/  FMUL.FTZ R92, R2.reuse, R92 ;  /* 0x0000005c025c7220 */ /* 0x040fe40000410000 */
[----:B------:R-:W-:Y:S02]  /*a090*/  FMUL.FTZ R93, R2, R93 ;  /* 0x0000005d025d7220 */ /* 0x000fe40000410000 */
[C---:B------:R-:W-:Y:S01]  /*a0a0*/  FMUL.FTZ R94, R0.reuse, R94 ;  /* 0x0000005e005e7220 */ /* 0x040fe20000410000 */
[C---:B------:R-:W-:Y:S02]  /*a0b0*/  HMMA.16816.F32 R88, R136.reuse, R142, R88 ;  /* 0x0000008e8858723c */ /* 0x040fe40000001858 */
[----:B------:R-:W-:Y:S02]  /*a0c0*/  FMUL.FTZ R95, R0, R95 ;  /* 0x0000005f005f7220 */ /* 0x000fe40000410000 */
[----:B------:R-:W-:Y:S01]  /*a0d0*/  IMAD.WIDE.U32 R146, R117, -0x326172a9, RZ ;  /* 0xcd9e8d5775927825 */ /* 0x000fe200078e00ff */
[----:B------:R-:W-:Y:S03]  /*a0e0*/  IADD3 R117, R200, 0x1715609d, RZ ;  /* 0x1715609dc8757810 */ /* 0x000fe60007ffe0ff */
[C---:B------:R-:W-:Y:S01]  /*a0f0*/  FMUL.FTZ R96, R2.reuse, R96 ;  /* 0x0000006002607220 */ /* 0x040fe20000410000 */
[C---:B-1----:R-:W-:Y:S03]  /*a100*/  HMMA.16816.F32 R92, R136.reuse, R120, R92 ;  /* 0x00000078885c723c */ /* 0x042fe6000000185c */
[----:B------:R-:W-:Y:S01]  /*a110*/  FMUL.FTZ R97, R2, R97 ;  /* 0x0000006102617220 */ /* 0x000fe20000410000 */
[----:B------:R-:W-:Y:S01]  /*a120*/  LOP3.LUT R144, R147, R214, R153, 0x96, !PT ;  /* 0x000000d693907212 */ /* 0x000fe200078e9699 */
[C---:B------:R-:W-:Y:S01]  /*a130*/  FMUL.FTZ R98, R0.reuse, R98 ;  /* 0x0000006200627220 */ /* 0x040fe20000410000 */
[----:B------:R-:W-:Y:S01]  /*a140*/  LOP3.LUT R146, R175, R146, R154, 0x96, !PT ;  /* 0x00000092af927212 */ /* 0x000fe200078e969a */
[----:B------:R-:W-:Y:S01]  /*a150*/  FMUL.FTZ R99, R0, R99 ;  /* 0x0000006300637220 */ /* 0x000fe20000410000 */
[----:B------:R1:W3:Y:S01]  /*a160*/  LDL.S16 R214, [R1+0xc] ;  /* 0x00000c0001d67983 */ /* 0x0002e20000100600 */
[C---:B------:R-:W-:Y:S03]  /*a170*/  FMUL.FTZ R100, R2.reuse, R100 ;  /* 0x0000006402647220 */ /* 0x040fe60000410000 */
[----:B------:R-:W-:Y:S02]  /*a180*/  FMUL.FTZ R101, R2, R101 ;  /* 0x0000006502657220 */ /* 0x000fe40000410000 */
[C---:B------:R-:W-:Y:S01]  /*a190*/  HMMA.16816.F32 R96, R136.reuse, R122, R96 ;  /* 0x0000007a8860723c */ /* 0x040fe20000001860 */
[----:B------:R-:W4:Y:S01]  /*a1a0*/  LDSM.16.MT88.4 R120, [R180+0x10000] ;  /* 0x01000000b478783b */ /* 0x000f220000004200 */
[----:B------:R-:W-:Y:S04]  /*a1b0*/  IMAD.WIDE.U32 R144, R144, -0x2daee0ad, RZ ;  /* 0xd2511f5390907825 */ /* 0x000fe800078e00ff */
[----:B------:R-:W-:Y:S01]  /*a1c0*/  IMAD.WIDE.U32 R146, R146, -0x2daee0ad, RZ ;  /* 0xd2511f5392927825 */ /* 0x000fe200078e00ff */
[----:B------:R-:W-:Y:S05]  /*a1d0*/  LOP3.LUT R140, R145, R220, R155, 0x96, !PT ;  /* 0x000000dc918c7212 */ /* 0x000fea00078e969b */
[----:B------:R-:W-:Y:S01]  /*a1e0*/  LOP3.LUT R144, R147, R144, R157, 0x96, !PT ;  /* 0x0000009093907212 */ /* 0x000fe200078e969d */
[----:B------:R-:W-:Y:S04]  /*a1f0*/  IMAD.WIDE.U32 R140, R140, -0x326172a9, RZ ;  /* 0xcd9e8d578c8c7825 */ /* 0x000fe800078e00ff */
[----:B------:R-:W-:Y:S01]  /*a200*/  IMAD.WIDE.U32 R144, R144, -0x326172a9, RZ ;  /* 0xcd9e8d5790907825 */ /* 0x000fe200078e00ff */
[----:B------:R-:W-:Y:S02]  /*a210*/  LOP3.LUT R142, R141, R174, R156, 0x96, !PT ;  /* 0x000000ae8d8e7212 */ /* 0x000fe400078e969c */
[----:B------:R-:W-:Y:S01]  /*a220*/  F2FP.PACK_AB R156, R216, R204 ;  /* 0x000000ccd89c723e */ /* 0x000fe200000000ff */
[C---:B------:R-:W-:Y:S01]  /*a230*/  FMUL.FTZ R102, R0.reuse, R102 ;  /* 0x0000006600667220 */ /* 0x040fe20000410000 */
[----:B------:R-:W-:Y:S01]  /*a240*/  LOP3.LUT R140, R145, R140, R167, 0x96, !PT ;  /* 0x0000008c918c7212 */ /* 0x000fe200078e96a7 */
[----:B------:R-:W-:Y:S01]  /*a250*/  FMUL.FTZ R103, R0, R103 ;  /* 0x0000006700677220 */ /* 0x000fe20000410000 */
[----:B------:R-:W-:Y:S01]  /*a260*/  PRMT R155, R156, 0x7632, R155 ;  /* 0x000076329c9b7816 */ /* 0x000fe2000000009b */
[----:B------:R-:W-:Y:S04]  /*a270*/  IMAD.WIDE.U32 R142, R142, -0x2daee0ad, RZ ;  /* 0xd2511f538e8e7825 */ /* 0x000fe800078e00ff */
[----:B------:R-:W-:Y:S01]  /*a280*/  IMAD.WIDE.U32 R174, R140, -0x2daee0ad, RZ ;  /* 0xd2511f538cae7825 */ /* 0x000fe200078e00ff */
[C---:B--2---:R-:W-:Y:S01]  /*a290*/  HMMA.16816.F32 R100, R136.reuse, R124, R100 ;  /* 0x0000007c8864723c */ /* 0x044fe20000001864 */
[----:B------:R-:W-:Y:S02]  /*a2a0*/  LOP3.LUT R146, R143, R146, R158, 0x96, !PT ;  /* 0x000000928f927212 */ /* 0x000fe400078e969e */
[C---:B------:R-:W-:Y:S01]  /*a2b0*/  FMUL.FTZ R104, R2.reuse, R104 ;  /* 0x0000006802687220 */ /* 0x040fe20000410000 */
[----:B------:R-:W-:Y:S01]  /*a2c0*/  LOP3.LUT R167, R175, R142, R169, 0x96, !PT ;  /* 0x0000008eafa77212 */ /* 0x000fe200078e96a9 */
[----:B------:R-:W-:Y:S01]  /*a2d0*/  FMUL.FTZ R105, R2, R105 ;  /* 0x0000006902697220 */ /* 0x000fe20000410000 */
[----:B------:R-:W-:Y:S01]  /*a2e0*/  LOP3.LUT R142, R149, R150, R203, 0x96, !PT ;  /* 0x00000096958e7212 */ /* 0x000fe200078e96cb */
[C---:B------:R-:W-:Y:S01]  /*a2f0*/  FMUL.FTZ R106, R0.reuse, R106 ;  /* 0x0000006a006a7220 */ /* 0x040fe20000410000 */
[--C-:B------:R-:W-:Y:S01]  /*a300*/  LOP3.LUT R140, R151, R168, R117.reuse, 0x96, !PT ;  /* 0x000000a8978c7212 */ /* 0x100fe200078e9675 */
[----:B------:R-:W-:Y:S03]  /*a310*/  FMUL.FTZ R107, R0, R107 ;  /* 0x0000006b006b7220 */ /* 0x000fe60000410000 */
[----:B------:R-:W-:Y:S01]  /*a320*/  SHF.R.U32.HI R12, RZ, 0x10, R142 ;  /* 0x00000010ff0c7819 */ /* 0x000fe2000001168e */
[----:B------:R-:W-:Y:S01]  /*a330*/  FMUL.FTZ R13, R2, R129 ;  /* 0x00000081020d7220 */ /* 0x000fe20000410000 */
[----:B------:R-:W-:Y:S01]  /*a340*/  IADD3 R168, P0, R170, UR8, RZ ;  /* 0x00000008aaa87c10 */ /* 0x000fe2000ff1e0ff */
[----:B------:R-:W-:Y:S01]  /*a350*/  IMAD.WIDE.U32 R140, R140, -0x2daee0ad, RZ ;  /* 0xd2511f538c8c7825 */ /* 0x000fe200078e00ff */
[C---:B------:R-:W-:Y:S01]  /*a360*/  HMMA.16816.F32 R104, R136.reuse, R126, R104 ;  /* 0x0000007e8868723c */ /* 0x040fe20000001868 */
[----:B------:R-:W-:Y:S01]  /*a370*/  LOP3.LUT R145, R12, 0xff, RZ, 0xc0, !PT ;  /* 0x000000ff0c917812 */ /* 0x000fe200078ec0ff */
[----:B------:R-:W2:Y:S01]  /*a380*/  LDSM.16.MT88.4 R124, [R179+0x10000] ;  /* 0x01000000b37c783b */ /* 0x000ea20000004200 */
[----:B------:R-:W-:Y:S01]  /*a390*/  FMUL.FTZ R12, R2, R128 ;  /* 0x00000080020c7220 */ /* 0x000fe20000410000 */
[----:B------:R-:W-:Y:S01]  /*a3a0*/  SHF.R.U32.HI R129, RZ, 0x18, R140 ;  /* 0x00000018ff817819 */ /* 0x000fe2000001168c */
[----:B------:R-:W-:Y:S01]  /*a3b0*/  IMAD.WIDE.U32 R146, R146, -0x326172a9, RZ ;  /* 0xcd9e8d5792927825 */ /* 0x000fe200078e00ff */
[----:B------:R-:W-:Y:S02]  /*a3c0*/  IADD3.X R169, R171, UR9, RZ, P0, !PT ;  /* 0x00000009aba97c10 */ /* 0x000fe400087fe4ff */
[----:B------:R-:W-:Y:S01]  /*a3d0*/  ISETP.GE.U32.AND P0, PT, R205, R145, PT ;  /* 0x00000091cd00720c */ /* 0x000fe20003f06070 */
[C---:B------:R-:W-:Y:S01]  /*a3e0*/  FMUL.FTZ R108, R2.reuse, R108 ;  /* 0x0000006c026c7220 */ /* 0x040fe20000410000 */
[C---:B----4-:R-:W-:Y:S02]  /*a3f0*/  HMMA.16816.F32 R12, R136.reuse, R120, R12 ;  /* 0x00000078880c723c */ /* 0x050fe4000000180c */
[----:B------:R-:W-:Y:S01]  /*a400*/  LOP3.LUT R175, R147, R144, R117, 0x96, !PT ;  /* 0x0000009093af7212 */ /* 0x000fe200078e9675 */
[----:B------:R-:W-:Y:S01]  /*a410*/  FMUL.FTZ R109, R2, R109 ;  /* 0x0000006d026d7220 */ /* 0x000fe20000410000 */
[----:B------:R-:W-:Y:S01]  /*a420*/  LOP3.LUT R117, R142, 0xff, RZ, 0xc0, !PT ;  /* 0x000000ff8e757812 */ /* 0x000fe200078ec0ff */
[----:B------:R-:W-:Y:S01]  /*a430*/  FMUL.FTZ R110, R0, R110 ;  /* 0x0000006e006e7220 */ /* 0x000fe20000410000 */
[----:B------:R-:W-:Y:S01]  /*a440*/  LOP3.LUT R144, R140, 0xff, RZ, 0xc0, !PT ;  /* 0x000000ff8c907812 */ /* 0x000fe200078ec0ff */
[----:B------:R-:W-:Y:S01]  /*a450*/  FMUL.FTZ R111, R0, R111 ;  /* 0x0000006f006f7220 */ /* 0x000fe20000410000 */
[----:B------:R-:W-:Y:S01]  /*a460*/  ISETP.GE.U32.AND P6, PT, R205, R117, PT ;  /* 0x00000075cd00720c */ /* 0x000fe20003fc6070 */
[----:B------:R-:W-:Y:S03]  /*a470*/  FFMA.FTZ R143, R16, c[0x0][0x23c], -R166 ;  /* 0x00008f00108f7a23 */ /* 0x000fe600000108a6 */
[----:B------:R-:W-:Y:S01]  /*a480*/  LOP3.LUT R117, R140, 0xffff, RZ, 0xc0, !PT ;  /* 0x0000ffff8c757812 */ /* 0x000fe200078ec0ff */
[----:B------:R-:W4:Y:S01]  /*a490*/  MUFU.EX2 R218, R143 ;  /* 0x0000008f00da7308 */ /* 0x000f220000000800 */
[C---:B------:R-:W-:Y:S01]  /*a4a0*/  HMMA.16816.F32 R108, R136.reuse, R122, R108 ;  /* 0x0000007a886c723c */ /* 0x040fe2000000186c */
[----:B------:R-:W-:Y:S01]  /*a4b0*/  SHF.R.U32.HI R17, RZ, 0x10, R140 ;  /* 0x00000010ff117819 */ /* 0x000fe2000001168c */
[----:B------:R-:W-:Y:S01]  /*a4c0*/  FMUL.FTZ R112, R2, R112 ;  /* 0x0000007002707220 */ /* 0x000fe20000410000 */
[----:B------:R-:W-:Y:S01]  /*a4d0*/  SHF.R.U32.HI R16, RZ, 0x8, R117 ;  /* 0x00000008ff107819 */ /* 0x000fe20000011675 */
[----:B------:R-:W-:Y:S01]  /*a4e0*/  FFMA.FTZ R117, R18, c[0x0][0x23c], -R118 ;  /* 0x00008f0012757a23 */ /* 0x000fe20000010876 */
[----:B------:R-:W-:Y:S01]  /*a4f0*/  LOP3.LUT R18, R142, 0xffff, RZ, 0xc0, !PT ;  /* 0x0000ffff8e127812 */ /* 0x000fe200078ec0ff */
[----:B------:R-:W-:Y:S01]  /*a500*/  FMUL.FTZ R113, R2, R113 ;  /* 0x0000007102717220 */ /* 0x000fe20000410000 */
[----:B------:R-:W-:Y:S01]  /*a510*/  PRMT R144, R144, 0x5410, R16 ;  /* 0x0000541090907816 */ /* 0x000fe20000000010 */
[----:B------:R-:W-:Y:S01]  /*a520*/  @!P6 HADD2 R239, -R119.H0_H0, -RZ.H0_H0 ;  /* 0xa00000ff77efe230 */ /* 0x000fe20000000900 */
[----:B------:R-:W-:Y:S01]  /*a530*/  SHF.R.U32.HI R18, RZ, 0x8, R18 ;  /* 0x00000008ff127819 */ /* 0x000fe20000011612 */
[----:B------:R5:W1:Y:S02]  /*a540*/  MUFU.EX2 R217, R117 ;  /* 0x0000007500d97308 */ /* 0x000a640000000800 */
[----:B------:R-:W-:Y:S01]  /*a550*/  LOP3.LUT R16, R141, R172, R173, 0x96, !PT ;  /* 0x000000ac8d107212 */ /* 0x000fe200078e96ad */
[----:B------:R-:W-:Y:S01]  /*a560*/  FMUL.FTZ R114, R0, R114 ;  /* 0x0000007200727220 */ /* 0x000fe20000410000 */
[----:B------:R-:W-:Y:S01]  /*a570*/  LOP3.LUT R122, R18, 0xffff, RZ, 0xc0, !PT ;  /* 0x0000ffff127a7812 */ /* 0x000fe200078ec0ff */
[----:B------:R-:W-:Y:S01]  /*a580*/  FMUL.FTZ R18, R0, R134 ;  /* 0x0000008600127220 */ /* 0x000fe20000410000 */
[----:B------:R-:W-:Y:S01]  /*a590*/  LOP3.LUT R128, R17, 0xff, RZ, 0xc0, !PT ;  /* 0x000000ff11807812 */ /* 0x000fe200078ec0ff */
[----:B------:R1:W3:Y:S01]  /*a5a0*/  LDL.S16 R134, [R1+0x18] ;  /* 0x0000180001867983 */ /* 0x0002e20000100600 */
[----:B------:R-:W-:Y:S01]  /*a5b0*/  LOP3.LUT R17, R16, 0xffff, RZ, 0xc0, !PT ;  /* 0x0000ffff10117812 */ /* 0x000fe200078ec0ff */
[----:B------:R-:W-:Y:S01]  /*a5c0*/  FMUL.FTZ R115, R0, R115 ;  /* 0x0000007300737220 */ /* 0x000fe20000410000 */
[----:B------:R-:W-:Y:S02]  /*a5d0*/  @!P6 PRMT R119, R239, 0x5410, RZ ;  /* 0x00005410ef77e816 */ /* 0x000fe400000000ff */
[C---:B------:R-:W-:Y:S02]  /*a5e0*/  ISETP.GE.U32.AND P6, PT, R205.reuse, R122, PT ;  /* 0x0000007acd00720c */ /* 0x040fe40003fc6070 */
[----:B------:R-:W-:Y:S01]  /*a5f0*/  LOP3.LUT R123, R16, 0xff, RZ, 0xc0, !PT ;  /* 0x000000ff107b7812 */ /* 0x000fe200078ec0ff */
[----:B------:R-:W-:Y:S01]  /*a600*/  STG.E.U16 [R170.64], R119 ;  /* 0x00000077aa007986 */ /* 0x000fe2000c101506 */
[----:B------:R-:W-:Y:S02]  /*a610*/  SHF.R.U32.HI R121, RZ, 0x18, R16 ;  /* 0x00000018ff797819 */ /* 0x000fe40000011610 */
[----:B------:R-:W-:Y:S01]  /*a620*/  SHF.R.U32.HI R120, RZ, 0x8, R17 ;  /* 0x00000008ff787819 */ /* 0x000fe20000011611 */
[C---:B------:R-:W-:Y:S01]  /*a630*/  FMUL.FTZ R17, R2.reuse, R133 ;  /* 0x0000008502117220 */ /* 0x040fe20000410000 */
[----:B------:R-:W-:Y:S02]  /*a640*/  PRMT R133, R205, 0x7054, R205 ;  /* 0x00007054cd857816 */ /* 0x000fe400000000cd */
[----:B------:R-:W-:Y:S02]  /*a650*/  PRMT R120, R123, 0x5410, R120 ;  /* 0x000054107b787816 */ /* 0x000fe40000000078 */
[----:B-----5:R-:W-:Y:S01]  /*a660*/  SHF.R.U32.HI R117, RZ, 0x10, R16 ;  /* 0x00000010ff757819 */ /* 0x020fe20000011610 */
[----:B------:R-:W-:Y:S01]  /*a670*/  FMUL.FTZ R16, R2, R132 ;  /* 0x0000008402107220 */ /* 0x000fe20000410000 */
[----:B------:R-:W-:Y:S01]  /*a680*/  PRMT R132, R128, 0x5410, R129 ;  /* 0x0000541080847816 */ /* 0x000fe20000000081 */
[--C-:B------:R-:W-:Y:S01]  /*a690*/  HSET2.LE.AND R120, R120, R133.reuse, PT ;  /* 0x0000008578787233 */ /* 0x100fe20003803000 */
[----:B------:R-:W-:Y:S01]  /*a6a0*/  LOP3.LUT R117, R117, 0xff, RZ, 0xc0, !PT ;  /* 0x000000ff75757812 */ /* 0x000fe200078ec0ff */
[--C-:B------:R-:W-:Y:S01]  /*a6b0*/  HSET2.LE.AND R122, R144, R133.reuse, PT ;  /* 0x00000085907a7233 */ /* 0x100fe20003803000 */
[----:B------:R-:W-:Y:S01]  /*a6c0*/  F2FP.PACK_AB R158, R215, R211 ;  /* 0x000000d3d79e723e */ /* 0x000fe200000000ff */
[--C-:B------:R-:W-:Y:S01]  /*a6d0*/  HSET2.LE.AND R123, R132, R133.reuse, PT ;  /* 0x00000085847b7233 */ /* 0x100fe20003803000 */
[C---:B--2---:R-:W-:Y:S01]  /*a6e0*/  HMMA.16816.F32 R16, R136.reuse, R124, R16 ;  /* 0x0000007c8810723c */ /* 0x044fe20000001810 */
[----:B------:R-:W-:Y:S01]  /*a6f0*/  PRMT R121, R117, 0x5410, R121 ;  /* 0x0000541075797816 */ /* 0x000fe20000000079 */
[----:B------:R-:W2:Y:S01]  /*a700*/  LDSM.16.MT88.4 R128, [R177+0xc800] ;  /* 0x00c80000b180783b */ /* 0x000ea20000004200 */
[----:B----4-:R-:W-:Y:S02]  /*a710*/  F2FP.PACK_AB R152, R213, R218 ;  /* 0x000000dad598723e */ /* 0x010fe400000000ff */
[----:B------:R-:W-:Y:S01]  /*a720*/  PRMT R157, R158, 0x7632, R157 ;  /* 0x000076329e9d7816 */ /* 0x000fe2000000009d */
[----:B------:R-:W-:Y:S01]  /*a730*/  HSET2.LE.AND R121, R121, R133, PT ;  /* 0x0000008579797233 */ /* 0x000fe20003803000 */
[----:B------:R-:W-:Y:S01]  /*a740*/  PRMT R117, R156, 0x5410, R155 ;  /* 0x000054109c757816 */ /* 0x000fe2000000009b */
[----:B------:R-:W-:Y:S01]  /*a750*/  HMMA.16816.F32 R112, R136, R126, R112 ;  /* 0x0000007e8870723c */ /* 0x000fe20000001870 */
[----:B-1----:R-:W-:Y:S01]  /*a760*/  F2FP.PACK_AB R153, R227, R217 ;  /* 0x000000d9e399723e */ /* 0x002fe200000000ff */
[----:B------:R1:W4:Y:S02]  /*a770*/  LDL.S16 R133, [R1+0x8] ;  /* 0x0000080001857983 */ /* 0x0003240000100600 */
[----:B------:R-:W-:Y:S02]  /*a780*/  LOP3.LUT R120, R120, R117, RZ, 0xc0, !PT ;  /* 0x0000007578787212 */ /* 0x000fe400078ec0ff */
[----:B------:R-:W-:Y:S01]  /*a790*/  PRMT R151, R152, 0x7632, R151 ;  /* 0x0000763298977816 */ /* 0x000fe20000000097 */
[----:B------:R-:W5:Y:S01]  /*a7a0*/  LDSM.16.MT88.4 R124, [R178+0xc800] ;  /* 0x00c80000b27c783b */ /* 0x000f620000004200 */
[----:B------:R-:W-:Y:S04]  /*a7b0*/  PRMT R117, R158, 0x5410, R157 ;  /* 0x000054109e757816 */ /* 0x000fe8000000009d */
[----:B------:R-:W-:Y:S02]  /*a7c0*/  LOP3.LUT R121, R121, R117, RZ, 0xc0, !PT ;  /* 0x0000007579797212 */ /* 0x000fe400078ec0ff */
[C---:B------:R-:W-:Y:S02]  /*a7d0*/  PRMT R154, R153.reuse, 0x7632, R154 ;  /* 0x00007632999a7816 */ /* 0x040fe4000000009a */
[----:B------:R-:W-:Y:S02]  /*a7e0*/  PRMT R117, R152, 0x5410, R151 ;  /* 0x0000541098757816 */ /* 0x000fe40000000097 */
[----:B------:R-:W-:Y:S02]  /*a7f0*/  SHF.R.U32.HI R142, RZ, 0x18, R142 ;  /* 0x00000018ff8e7819 */ /* 0x000fe4000001168e */
[----:B------:R-:W-:Y:S02]  /*a800*/  LOP3.LUT R122, R122, R117, RZ, 0xc0, !PT ;  /* 0x000000757a7a7212 */ /* 0x000fe400078ec0ff */
[----:B------:R-:W-:Y:S04]  /*a810*/  PRMT R117, R153, 0x5410, R154 ;  /* 0x0000541099757816 */ /* 0x000fe8000000009a */
[----:B------:R-:W-:Y:S07]  /*a820*/  LOP3.LUT R123, R123, R117, RZ, 0xc0, !PT ;  /* 0x000000757b7b7212 */ /* 0x000fee00078ec0ff */
[C---:B--2---:R-:W-:Y:S08]  /*a830*/  HMMA.16816.F32 R4, R120.reuse, R128, R4 ;  /* 0x000000807804723c */ /* 0x044ff00000001804 */
[C---:B------:R-:W-:Y:S01]  /*a840*/  HMMA.16816.F32 R8, R120.reuse, R130, R8 ;  /* 0x000000827808723c */ /* 0x040fe20000001808 */
[----:B------:R-:W2:Y:S07]  /*a850*/  LDSM.16.MT88.4 R128, [R180+0xc800] ;  /* 0x00c80000b480783b */ /* 0x000eae0000004200 */
[C---:B-----5:R-:W-:Y:S08]  /*a860*/  HMMA.16816.F32 R36, R120.reuse, R124, R36 ;  /* 0x0000007c7824723c */ /* 0x060ff00000001824 */
[C---:B------:R-:W-:Y:S08]  /*a870*/  HMMA.16816.F32 R40, R120.reuse, R126, R40 ;  /* 0x0000007e7828723c */ /* 0x040ff00000001828 */
[C---:B--2---:R-:W-:Y:S08]  /*a880*/  HMMA.16816.F32 R44, R120.reuse, R128, R44 ;  /* 0x00000080782c723c */ /* 0x044ff0000000182c */
[C---:B------:R-:W-:Y:S01]  /*a890*/  HMMA.16816.F32 R48, R120.reuse, R130, R48 ;  /* 0x000000827830723c */ /* 0x040fe20000001830 */
[----:B---3--:R-:W-:Y:S05]  /*a8a0*/  @!P6 HADD2 R214, -R159.H0_H0, -RZ.H0_H0 ;  /* 0xa00000ff9fd6e230 */ /* 0x008fea0000000900 */
[----:B------:R2:W-:Y:S01]  /*a8b0*/  @!P6 STL.S16 [R1+0xc], R214 ;  /* 0x00000cd60100e387 */ /* 0x0005e20000100600 */
[----:B------:R-:W-:Y:S05]  /*a8c0*/  PRMT R117, R214, 0x7610, R117 ;  /* 0x00007610d6757816 */ /* 0x000fea0000000075 */
[----:B------:R-:W-:Y:S02]  /*a8d0*/  @!P6 PRMT R159, R117, 0x5410, RZ ;  /* 0x00005410759fe816 */ /* 0x000fe400000000ff */
[----:B------:R-:W-:Y:S02]  /*a8e0*/  ISETP.GE.U32.AND P6, PT, R205, R142, PT ;  /* 0x0000008ecd00720c */ /* 0x000fe40003fc6070 */
[----:B------:R-:W-:Y:S01]  /*a8f0*/  LOP3.LUT R117, R148, 0xffff, RZ, 0xc0, !PT ;  /* 0x0000ffff94757812 */ /* 0x000fe200078ec0ff */
[----:B------:R-:W-:Y:S01]  /*a900*/  STG.E.U16 [R170.64+0x2], R159 ;  /* 0x0000029faa007986 */ /* 0x000fe2000c101506 */
[----:B------:R-:W-:Y:S02]  /*a910*/  SHF.R.U32.HI R148, RZ, 0x10, R148 ;  /* 0x00000010ff947819 */ /* 0x000fe40000011694 */
[----:B------:R-:W-:Y:S02]  /*a920*/  SHF.R.U32.HI R117, RZ, 0x8, R117 ;  /* 0x00000008ff757819 */ /* 0x000fe40000011675 */
[----:B------:R-:W-:Y:S02]  /*a930*/  LOP3.LUT R124, R148, 0xff, RZ, 0xc0, !PT ;  /* 0x000000ff947c7812 */ /* 0x000fe400078ec0ff */
[----:B------:R-:W-:Y:S01]  /*a940*/  LOP3.LUT R117, R117, 0xffff, RZ, 0xc0, !PT ;  /* 0x0000ffff75757812 */ /* 0x000fe200078ec0ff */
[----:B--2---:R1:W2:Y:S01]  /*a950*/  LDL.S16 R214, [R1] ;  /* 0x0000000001d67983 */ /* 0x0042a20000100600 */
[----:B------:R-:W-:Y:S05]  /*a960*/  @!P0 HADD2 R134, -R160.H0_H0, -RZ.H0_H0 ;  /* 0xa00000ffa0868230 */ /* 0x000fea0000000900 */
[----:B------:R-:W-:Y:S01]  /*a970*/  @!P0 STL.S16 [R1+0x18], R134 ;  /* 0x0000188601008387 */ /* 0x000fe20000100600 */
[----:B------:R-:W-:Y:S03]  /*a980*/  PRMT R132, R134, 0x7610, R132 ;  /* 0x0000761086847816 */ /* 0x000fe60000000084 */
[----:B------:R1:W3:Y:S01]  /*a990*/  LDL.S16 R136, [R1+0x14] ;  /* 0x0000140001887983 */ /* 0x0002e20000100600 */
[----:B------:R-:W-:Y:S02]  /*a9a0*/  @!P0 PRMT R160, R132, 0x5410, RZ ;  /* 0x0000541084a08816 */ /* 0x000fe400000000ff */
[----:B------:R-:W-:Y:S02]  /*a9b0*/  ISETP.GE.U32.AND P0, PT, R205, R117, PT ;  /* 0x00000075cd00720c */ /* 0x000fe40003f06070 */
[----:B------:R-:W-:Y:S01]  /*a9c0*/  LOP3.LUT R117, R141, R172, R173, 0x96, !PT ;  /* 0x000000ac8d757212 */ /* 0x000fe200078e96ad */
[----:B------:R-:W-:Y:S03]  /*a9d0*/  STG.E.U16 [R168.64], R160 ;  /* 0x000000a0a8007986 */ /* 0x000fe6000c101506 */
[C---:B------:R-:W-:Y:S02]  /*a9e0*/  LOP3.LUT R129, R117.reuse, 0xff, RZ, 0xc0, !PT ;  /* 0x000000ff75817812 */ /* 0x040fe400078ec0ff */
[----:B------:R-:W-:Y:S04]  /*a9f0*/  LOP3.LUT R128, R117, 0xffff, RZ, 0xc0, !PT ;  /* 0x0000ffff75807812 */ /* 0x000fe800078ec0ff */
[----:B------:R-:W-:Y:S04]  /*aa00*/  SHF.R.U32.HI R128, RZ, 0x8, R128 ;  /* 0x00000008ff807819 */ /* 0x000fe80000011680 */
[----:B------:R-:W-:Y:S01]  /*aa10*/  LOP3.LUT R128, R128, 0xffff, RZ, 0xc0, !PT ;  /* 0x0000ffff80807812 */ /* 0x000fe200078ec0ff */
[----:B----4-:R-:W-:Y:S05]  /*aa20*/  @!P6 HADD2 R133, -R161.H0_H0, -RZ.H0_H0 ;  /* 0xa00000ffa185e230 */ /* 0x010fea0000000900 */
[----:B------:R-:W-:Y:S01]  /*aa30*/  @!P6 STL.S16 [R1+0x8], R133 ;  /* 0x000008850100e387 */ /* 0x000fe20000100600 */
[----:B------:R-:W-:Y:S03]  /*aa40*/  PRMT R138, R133, 0x7610, R138 ;  /* 0x00007610858a7816 */ /* 0x000fe6000000008a */
[----:B------:R-:W4:Y:S01]  /*aa50*/  LDSM.16.MT88.4 R132, [R179+0xc800] ;  /* 0x00c80000b384783b */ /* 0x000f220000004200 */
[----:B------:R-:W-:Y:S02]  /*aa60*/  @!P6 PRMT R161, R138, 0x5410, RZ ;  /* 0x000054108aa1e816 */ /* 0x000fe400000000ff */
[C---:B------:R-:W-:Y:S02]  /*aa70*/  ISETP.GE.U32.AND P6, PT, R205.reuse, R124, PT ;  /* 0x0000007ccd00720c */ /* 0x040fe40003fc6070 */
[--C-:B------:R-:W-:Y:S03]  /*aa80*/  SHF.R.U32.HI R138, RZ, 0x18, R140.reuse ;  /* 0x00000018ff8a7819 */ /* 0x100fe6000001168c */
[----:B------:R-:W5:Y:S08]  /*aa90*/  LDSM.16.MT88.4 R124, [R177+0xe800] ;  /* 0x00e80000b17c783b */ /* 0x000f700000004200 */
[----:B------:R-:W-:Y:S01]  /*aaa0*/  STG.E.U16 [R168.64+0x2], R161 ;  /* 0x000002a1a8007986 */ /* 0x000fe2000c101506 */
[----:B------:R-:W-:Y:S05]  /*aab0*/  @!P6 HADD2 R248, -R165.H0_H0, -RZ.H0_H0 ;  /* 0xa00000ffa5f8e230 */ /* 0x000fea0000000900 */
[----:B------:R-:W-:Y:S01]  /*aac0*/  @!P6 PRMT R165, R248, 0x5410, RZ ;  /* 0x00005410f8a5e816 */ /* 0x000fe200000000ff */
[C---:B----4-:R-:W-:Y:S07]  /*aad0*/  HMMA.16816.F32 R52, R120.reuse, R132, R52 ;  /* 0x000000847834723c */ /* 0x050fee0000001834 */
[----:B------:R-:W-:Y:S01]  /*aae0*/  SHF.R.U32.HI R133, RZ, 0x18, R117 ;  /* 0x00000018ff857819 */ /* 0x000fe20000011675 */
[C---:B------:R-:W-:Y:S01]  /*aaf0*/  HMMA.16816.F32 R56, R120.reuse, R134, R56 ;  /* 0x000000867838723c */ /* 0x040fe20000001838 */
[----:B------:R-:W-:Y:S02]  /*ab00*/  LOP3.LUT R132, R140, 0xff, RZ, 0xc0, !PT ;  /* 0x000000ff8c847812 */ /* 0x000fe400078ec0ff */
[C---:B------:R-:W-:Y:S02]  /*ab10*/  ISETP.GE.U32.AND P4, PT, R205.reuse, R133, PT ;  /* 0x00000085cd00720c */ /* 0x040fe40003f86070 */
[----:B------:R-:W-:Y:S02]  /*ab20*/  ISETP.GE.U32.AND P6, PT, R205, R132, PT ;  /* 0x00000084cd00720c */ /* 0x000fe40003fc6070 */
[----:B------:R-:W-:Y:S01]  /*ab30*/  LDSM.16.MT88.4 R132, [R180+0xe800] ;  /* 0x00e80000b484783b */ /* 0x000fe20000004200 */
[C---:B-----5:R-:W-:Y:S08]  /*ab40*/  HMMA.16816.F32 R60, R120.reuse, R124, R60 ;  /* 0x0000007c783c723c */ /* 0x060ff0000000183c */
[C---:B------:R-:W-:Y:S01]  /*ab50*/  HMMA.16816.F32 R64, R120.reuse, R126, R64 ;  /* 0x0000007e7840723c */ /* 0x040fe20000001840 */
[----:B------:R-:W-:Y:S03]  /*ab60*/  LDSM.16.MT88.4 R124, [R179+0xe800] ;  /* 0x00e80000b37c783b */ /* 0x000fe60000004200 */
[----:B------:R-:W-:Y:S05]  /*ab70*/  @!P4 HADD2 R251, -R157.H0_H0, -RZ.H0_H0 ;  /* 0xa00000ff9dfbc230 */ /* 0x000fea0000000900 */
[----:B------:R-:W-:Y:S03]  /*ab80*/  @!P4 PRMT R157, R251, 0x5410, RZ ;  /* 0x00005410fb9dc816 */ /* 0x000fe600000000ff */
[----:B--2---:R-:W-:Y:S05]  /*ab90*/  @!P5 HADD2 R214, -R162.H0_H0, -RZ.H0_H0 ;  /* 0xa00000ffa2d6d230 */ /* 0x004fea0000000900 */
[----:B------:R-:W-:Y:S01]  /*aba0*/  PRMT R137, R214, 0x7610, R137 ;  /* 0x00007610d6897816 */ /* 0x000fe20000000089 */
[----:B------:R-:W-:Y:S03]  /*abb0*/  @!P5 STL.S16 [R1], R214 ;  /* 0x000000d60100d387 */ /* 0x000fe60000100600 */
[----:B------:R-:W-:Y:S02]  /*abc0*/  @!P5 PRMT R162, R137, 0x5410, RZ ;  /* 0x0000541089a2d816 */ /* 0x000fe400000000ff */
[----:B------:R1:W2:Y:S01]  /*abd0*/  LDL.S16 R137, [R1+0x4] ;  /* 0x0000040001897983 */ /* 0x0002a20000100600 */
[----:B------:R-:W-:Y:S03]  /*abe0*/  ISETP.GE.U32.AND P5, PT, R205, R129, PT ;  /* 0x00000081cd00720c */ /* 0x000fe60003fa6070 */
[----:B------:R-:W-:Y:S10]  /*abf0*/  STG.E.U16 [R170.64+0x10], R162 ;  /* 0x000010a2aa007986 */ /* 0x000ff4000c101506 */
[----:B------:R-:W-:Y:S05]  /*ac00*/  @!P5 HADD2 R246, -R156.H0_H0, -RZ.H0_H0 ;  /* 0xa00000ff9cf6d230 */ /* 0x000fea0000000900 */
[----:B------:R-:W-:Y:S01]  /*ac10*/  @!P5 PRMT R156, R246, 0x5410, RZ ;  /* 0x00005410f69cd816 */ /* 0x000fe200000000ff */
[----:B---3--:R-:W-:Y:S05]  /*ac20*/  @!P0 HADD2 R136, -R163.H0_H0, -RZ.H0_H0 ;  /* 0xa00000ffa3888230 */ /* 0x008fea0000000900 */
[----:B------:R3:W-:Y:S01]  /*ac30*/  @!P0 STL.S16 [R1+0x14], R136 ;  /* 0x0000148801008387 */ /* 0x0007e20000100600 */
[----:B------:R-:W-:Y:S03]  /*ac40*/  PRMT R129, R136, 0x7610, R129 ;  /* 0x0000761088817816 */ /* 0x000fe60000000081 */
[----:B------:R1:W4:Y:S01]  /*ac50*/  LDL.S16 R172, [R1+0x10] ;  /* 0x0000100001ac7983 */ /* 0x0003220000100600 */
[----:B------:R-:W-:Y:S02]  /*ac60*/  @!P0 PRMT R163, R129, 0x5410, RZ ;  /* 0x0000541081a38816 */ /* 0x000fe400000000ff */
[C---:B------:R-:W-:Y:S02]  /*ac70*/  ISETP.GE.U32.AND P0, PT, R205.reuse, R128, PT ;  /* 0x00000080cd00720c */ /* 0x040fe40003f06070 */
[----:B------:R-:W5:Y:S08]  /*ac80*/  LDSM.16.MT88.4 R128, [R178+0xe800] ;  /* 0x00e80000b280783b */ /* 0x000f700000004200 */
[----:B------:R-:W-:Y:S03]  /*ac90*/  STG.E.U16 [R170.64+0x12], R163 ;  /* 0x000012a3aa007986 */ /* 0x000fe6000c101506 */
[----:B------:R-:W-:Y:S01]  /*aca0*/  @!P0 HADD2 R252, -R155.H0_H0, -RZ.H0_H0 ;  /* 0xa00000ff9bfc8230 */ /* 0x000fe20000000900 */
[----:B------:R-:W-:Y:S01]  /*acb0*/  STG.E.U16 [R168.64+0x10], R165 ;  /* 0x000010a5a8007986 */ /* 0x000fe2000c101506 */
[----:B---3--:R-:W-:Y:S03]  /*acc0*/  SHF.R.U32.HI R136, RZ, 0x10, R117 ;  /* 0x00000010ff887819 */ /* 0x008fe60000011675 */
[----:B------:R-:W-:Y:S01]  /*acd0*/  STG.E.U16 [R168.64+0x12], R164 ;  /* 0x000012a4a8007986 */ /* 0x000fe2000c101506 */
[----:B------:R-:W-:Y:S02]  /*ace0*/  @!P0 PRMT R155, R252, 0x5410, RZ ;  /* 0x00005410fc9b8816 */ /* 0x000fe400000000ff */
[----:B------:R-:W-:Y:S01]  /*acf0*/  LOP3.LUT R117, R136, 0xff, RZ, 0xc0, !PT ;  /* 0x000000ff88757812 */ /* 0x000fe200078ec0ff */
[----:B------:R-:W-:Y:S03]  /*ad00*/  STG.E.U16 [R170.64+0x20], R156 ;  /* 0x0000209caa007986 */ /* 0x000fe6000c101506 */
[----:B------:R-:W-:Y:S01]  /*ad10*/  ISETP.GE.U32.AND P5, PT, R205, R117, PT ;  /* 0x00000075cd00720c */ /* 0x000fe20003fa6070 */
[----:B------:R-:W-:Y:S01]  /*ad20*/  STG.E.U16 [R170.64+0x22], R155 ;  /* 0x0000229baa007986 */ /* 0x000fe2000c101506 */
[----:B------:R-:W-:Y:S02]  /*ad30*/  LOP3.LUT R117, R140, 0xffff, RZ, 0xc0, !PT ;  /* 0x0000ffff8c757812 */ /* 0x000fe400078ec0ff */
[----:B------:R-:W-:Y:S01]  /*ad40*/  SHF.R.U32.HI R140, RZ, 0x10, R140 ;  /* 0x00000010ff8c7819 */ /* 0x000fe2000001168c */
[----:B------:R-:W-:Y:S01]  /*ad50*/  STG.E.U16 [R168.64+0x22], R157 ;  /* 0x0000229da8007986 */ /* 0x000fe2000c101506 */
[----:B------:R-:W-:Y:S04]  /*ad60*/  SHF.R.U32.HI R117, RZ, 0x8, R117 ;  /* 0x00000008ff757819 */ /* 0x000fe80000011675 */
[----:B------:R-:W-:Y:S04]  /*ad70*/  LOP3.LUT R117, R117, 0xffff, RZ, 0xc0, !PT ;  /* 0x0000ffff75757812 */ /* 0x000fe800078ec0ff */
[C---:B------:R-:W-:Y:S01]  /*ad80*/  ISETP.GE.U32.AND P0, PT, R205.reuse, R117, PT ;  /* 0x00000075cd00720c */ /* 0x040fe20003f06070 */
[C---:B-----5:R-:W-:Y:S01]  /*ad90*/  HMMA.16816.F32 R68, R120.reuse, R128, R68 ;  /* 0x000000807844723c */ /* 0x060fe20000001844 */
[----:B------:R-:W-:Y:S04]  /*ada0*/  LOP3.LUT R117, R140, 0xff, RZ, 0xc0, !PT ;  /* 0x000000ff8c757812 */ /* 0x000fe800078ec0ff */
[----:B------:R-:W-:Y:S03]  /*adb0*/  ISETP.GE.U32.AND P4, PT, R205, R117, PT ;  /* 0x00000075cd00720c */ /* 0x000fe60003f86070 */
[C---:B------:R-:W-:Y:S01]  /*adc0*/  HMMA.16816.F32 R72, R120.reuse, R130, R72 ;  /* 0x000000827848723c */ /* 0x040fe20000001848 */
[----:B------:R-:W3:Y:S03]  /*add0*/  LDSM.16.MT88.4 R128, [R177+0x10800] ;  /* 0x01080000b180783b */ /* 0x000ee60000004200 */
[----:B------:R-:W-:Y:S04]  /*ade0*/  @!P0 HADD2 R250, -R151.H0_H0, -RZ.H0_H0 ;  /* 0xa00000ff97fa8230 */ /* 0x000fe80000000900 */
[C---:B------:R-:W-:Y:S01]  /*adf0*/  HMMA.16816.F32 R76, R120.reuse, R132, R76 ;  /* 0x00000084784c723c */ /* 0x040fe2000000184c */
[----:B------:R-:W-:Y:S03]  /*ae00*/  @!P0 PRMT R151, R250, 0x5410, RZ ;  /* 0x00005410fa978816 */ /* 0x000fe600000000ff */
[----:B------:R-:W-:Y:S04]  /*ae10*/  @!P4 HADD2 R245, -R153.H0_H0, -RZ.H0_H0 ;  /* 0xa00000ff99f5c230 */ /* 0x000fe80000000900 */
[C---:B------:R-:W-:Y:S01]  /*ae20*/  HMMA.16816.F32 R80, R120.reuse, R134, R80 ;  /* 0x000000867850723c */ /* 0x040fe20000001850 */
[----:B------:R-:W5:Y:S03]  /*ae30*/  LDSM.16.MT88.4 R132, [R178+0x10800] ;  /* 0x01080000b284783b */ /* 0x000f660000004200 */
[----:B------:R-:W-:Y:S04]  /*ae40*/  @!P4 PRMT R153, R245, 0x5410, RZ ;  /* 0x00005410f599c816 */ /* 0x000fe800000000ff */
[C---:B------:R-:W-:Y:S08]  /*ae50*/  HMMA.16816.F32 R84, R120.reuse, R124, R84 ;  /* 0x0000007c7854723c */ /* 0x040ff00000001854 */
[C---:B------:R-:W-:Y:S01]  /*ae60*/  HMMA.16816.F32 R88, R120.reuse, R126, R88 ;  /* 0x0000007e7858723c */ /* 0x040fe20000001858 */
[----:B------:R-:W-:Y:S07]  /*ae70*/  LDSM.16.MT88.4 R124, [R179+0x10800] ;  /* 0x01080000b37c783b */ /* 0x000fee0000004200 */
[C---:B---3--:R-:W-:Y:S07]  /*ae80*/  HMMA.16816.F32 R92, R120.reuse, R128, R92 ;  /* 0x00000080785c723c */ /* 0x048fee000000185c */
[----:B------:R-:W-:Y:S01]  /*ae90*/  FFMA.FTZ R128, R0, R209, R207 ;  /* 0x000000d100807223 */ /* 0x000fe200000100cf */
[C---:B------:R-:W-:Y:S01]  /*aea0*/  HMMA.16816.F32 R96, R120.reuse, R130, R96 ;  /* 0x000000827860723c */ /* 0x040fe20000001860 */
[----:B------:R-:W-:Y:S03]  /*aeb0*/  MUFU.EX2 R209, R24 ;  /* 0x0000001800d17308 */ /* 0x000fe60000000800 */
[----:B------:R-:W-:Y:S02]  /*aec0*/  FFMA.FTZ R129, R30, c[0x0][0x23c], -R118 ;  /* 0x00008f001e817a23 */ /* 0x000fe40000010876 */
[----:B------:R-:W-:Y:S02]  /*aed0*/  FADD.FTZ R128, R219, R128 ;  /* 0x00000080db807221 */ /* 0x000fe40000010000 */
[C---:B-----5:R-:W-:Y:S01]  /*aee0*/  HMMA.16816.F32 R100, R120.reuse, R132, R100 ;  /* 0x000000847864723c */ /* 0x060fe20000001864 */
[----:B------:R-:W-:Y:S02]  /*aef0*/  FFMA.FTZ R131, R31, c[0x0][0x23c], -R118 ;  /* 0x00008f001f837a23 */ /* 0x000fe40000010876 */
[----:B------:R-:W-:Y:S01]  /*af00*/  MUFU.EX2 R207, R26 ;  /* 0x0000001a00cf7308 */ /* 0x000fe20000000800 */
[----:B------:R-:W-:Y:S03]  /*af10*/  FADD.FTZ R128, R225, R128 ;  /* 0x00000080e1807221 */ /* 0x000fe60000010000 */
[--C-:B------:R-:W-:Y:S01]  /*af20*/  FFMA.FTZ R132, R28, c[0x0][0x23c], -R166.reuse ;  /* 0x00008f001c847a23 */ /* 0x100fe200000108a6 */
[C---:B------:R-:W-:Y:S01]  /*af30*/  HMMA.16816.F32 R104, R120.reuse, R134, R104 ;  /* 0x000000867868723c */ /* 0x040fe20000001868 */
[----:B------:R-:W-:Y:S02]  /*af40*/  FFMA.FTZ R133, R29, c[0x0][0x23c], -R166 ;  /* 0x00008f001d857a23 */ /* 0x000fe400000108a6 */
[----:B------:R-:W-:Y:S01]  /*af50*/  LDSM.16.MT88.4 R28, [R178+0xd000] ;  /* 0x00d00000b21c783b */ /* 0x000fe20000004200 */
[----:B--2---:R-:W-:Y:S07]  /*af60*/  @!P5 HADD2 R137, -R158.H0_H0, -RZ.H0_H0 ;  /* 0xa00000ff9e89d230 */ /* 0x004fee0000000900 */
[----:B------:R2:W-:Y:S01]  /*af70*/  @!P5 STL.S16 [R1+0x4], R137 ;  /* 0x000004890100d387 */ /* 0x0005e20000100600 */
[----:B------:R-:W-:Y:S04]  /*af80*/  PRMT R141, R137, 0x7610, R141 ;  /* 0x00007610898d7816 */ /* 0x000fe8000000008d */
[----:B------:R-:W-:Y:S02]  /*af90*/  @!P5 PRMT R158, R141, 0x5410, RZ ;  /* 0x000054108d9ed816 */ /* 0x000fe400000000ff */
[----:B------:R-:W-:Y:S03]  /*afa0*/  ISETP.GE.U32.AND P5, PT, R205, R138, PT ;  /* 0x0000008acd00720c */ /* 0x000fe60003fa6070 */
[----:B------:R-:W-:Y:S04]  /*afb0*/  STG.E.U16 [R168.64+0x20], R158 ;  /* 0x0000209ea8007986 */ /* 0x000fe8000c101506 */
[----:B------:R-:W-:Y:S06]  /*afc0*/  STG.E.U16 [R170.64+0x32], R151 ;  /* 0x00003297aa007986 */ /* 0x000fec000c101506 */
[----:B------:R-:W-:Y:S01]  /*afd0*/  @!P5 HADD2 R244, -R154.H0_H0, -RZ.H0_H0 ;  /* 0xa00000ff9af4d230 */ /* 0x000fe20000000900 */
[----:B--2---:R-:W-:Y:S04]  /*afe0*/  IMAD.WIDE.U32 R136, R167, -0x326172a9, RZ ;  /* 0xcd9e8d57a7887825 */ /* 0x004fe800078e00ff */
[----:B------:R-:W-:Y:S01]  /*aff0*/  @!P5 PRMT R154, R244, 0x5410, RZ ;  /* 0x00005410f49ad816 */ /* 0x000fe200000000ff */
[----:B------:R-:W-:Y:S01]  /*b000*/  IMAD.MOV.U32 R167, RZ, RZ, R212 ;  /* 0x000000ffffa77224 */ /* 0x000fe200078e00d4 */
[----:B------:R-:W-:Y:S01]  /*b010*/  LOP3.LUT R138, R137, R146, R203, 0x96, !PT ;  /* 0x00000092898a7212 */ /* 0x000fe200078e96cb */
[----:B------:R-:W-:Y:S01]  /*b020*/  MUFU.EX2 R212, R22 ;  /* 0x0000001600d47308 */ /* 0x000fe20000000800 */
[----:B------:R-:W-:Y:S02]  /*b030*/  LOP3.LUT R0, R136, 0xffff, RZ, 0xc0, !PT ;  /* 0x0000ffff88007812 */ /* 0x000fe400078ec0ff */
[----:B------:R-:W-:Y:S02]  /*b040*/  LOP3.LUT R117, R138, 0xff, RZ, 0xc0, !PT ;  /* 0x000000ff8a757812 */ /* 0x000fe400078ec0ff */
[----:B------:R-:W-:Y:S04]  /*b050*/  SHF.R.U32.HI R0, RZ, 0x8, R0 ;  /* 0x00000008ff007819 */ /* 0x000fe80000011600 */
[----:B------:R-:W-:Y:S01]  /*b060*/  LOP3.LUT R0, R0, 0xffff, RZ, 0xc0, !PT ;  /* 0x0000ffff00007812 */ /* 0x000fe200078ec0ff */
[----:B----4-:R-:W-:Y:S05]  /*b070*/  @!P6 HADD2 R172, -R152.H0_H0, -RZ.H0_H0 ;  /* 0xa00000ff98ace230 */ /* 0x010fea0000000900 */
[----:B------:R2:W-:Y:S01]  /*b080*/  @!P6 STL.S16 [R1+0x10], R172 ;  /* 0x000010ac0100e387 */ /* 0x0005e20000100600 */
[----:B------:R-:W-:Y:S04]  /*b090*/  PRMT R139, R172, 0x7610, R139 ;  /* 0x00007610ac8b7816 */ /* 0x000fe8000000008b */
[----:B------:R-:W-:Y:S02]  /*b0a0*/  @!P6 PRMT R152, R139, 0x5410, RZ ;  /* 0x000054108b98e816 */ /* 0x000fe400000000ff */
[C---:B------:R-:W-:Y:S01]  /*b0b0*/  ISETP.GE.U32.AND P6, PT, R205.reuse, R117, PT ;  /* 0x00000075cd00720c */ /* 0x040fe20003fc6070 */
[----:B------:R-:W-:Y:S01]  /*b0c0*/  FFMA.FTZ R117, R20, c[0x0][0x23c], -R166 ;  /* 0x00008f0014757a23 */ /* 0x000fe200000108a6 */
[----:B------:R-:W-:Y:S01]  /*b0d0*/  LOP3.LUT R20, R138, 0xffff, RZ, 0xc0, !PT ;  /* 0x0000ffff8a147812 */ /* 0x000fe200078ec0ff */
[----:B------:R-:W-:Y:S01]  /*b0e0*/  STG.E.U16 [R170.64+0x30], R152 ;  /* 0x00003098aa007986 */ /* 0x000fe2000c101506 */
[----:B------:R-:W-:Y:S01]  /*b0f0*/  LOP3.LUT R139, R136, 0xff, RZ, 0xc0, !PT ;  /* 0x000000ff888b7812 */ /* 0x000fe200078ec0ff */
[----:B------:R3:W-:Y:S01]  /*b100*/  MUFU.EX2 R214, R117 ;  /* 0x0000007500d67308 */ /* 0x0007e20000000800 */
[----:B------:R-:W-:Y:S01]  /*b110*/  SHF.R.U32.HI R20, RZ, 0x8, R20 ;  /* 0x00000008ff147819 */ /* 0x000fe20000011614 */
[----:B------:R-:W-:Y:S03]  /*b120*/  STG.E.U16 [R168.64+0x30], R153 ;  /* 0x00003099a8007986 */ /* 0x000fe6000c101506 */
[----:B------:R-:W-:Y:S01]  /*b130*/  LOP3.LUT R20, R20, 0xffff, RZ, 0xc0, !PT ;  /* 0x0000ffff14147812 */ /* 0x000fe200078ec0ff */
[----:B------:R-:W-:Y:S03]  /*b140*/  STG.E.U16 [R168.64+0x32], R154 ;  /* 0x0000329aa8007986 */ /* 0x000fe6000c101506 */
[----:B------:R-:W-:Y:S02]  /*b150*/  ISETP.GE.U32.AND P0, PT, R205, R20, PT ;  /* 0x00000014cd00720c */ /* 0x000fe40003f06070 */
[----:B------:R-:W-:Y:S01]  /*b160*/  LOP3.LUT R20, R136, 0xffff, RZ, 0xc0, !PT ;  /* 0x0000ffff88147812 */ /* 0x000fe200078ec0ff */
[----:B--2---:R-:W-:Y:S02]  /*b170*/  IMAD.MOV.U32 R172, RZ, RZ, R213 ;  /* 0x000000ffffac7224 */ /* 0x004fe400078e00d5 */
[----:B------:R-:W2:Y:S01]  /*b180*/  MUFU.EX2 R213, R21 ;  /* 0x0000001500d57308 */ /* 0x000ea20000000800 */
[----:B------:R-:W-:Y:S04]  /*b190*/  SHF.R.U32.HI R20, RZ, 0x8, R20 ;  /* 0x00000008ff147819 */ /* 0x000fe80000011614 */
[----:B------:R-:W-:Y:S01]  /*b1a0*/  PRMT R141, R139, 0x5410, R20 ;  /* 0x000054108b8d7816 */ /* 0x000fe20000000014 */
[----:B------:R-:W-:Y:S01]  /*b1b0*/  FFMA.FTZ R139, R2, R208, R206 ;  /* 0x000000d0028b7223 */ /* 0x000fe200000100ce */
[----:B------:R-:W-:Y:S02]  /*b1c0*/  SHF.R.U32.HI R20, RZ, 0x10, R136 ;  /* 0x00000010ff147819 */ /* 0x000fe40000011688 */
[----:B---3--:R-:W-:Y:S01]  /*b1d0*/  LOP3.LUT R117, R137, R146, R203, 0x96, !PT ;  /* 0x0000009289757212 */ /* 0x008fe200078e96cb */
[----:B------:R-:W-:Y:S01]  /*b1e0*/  IMAD.MOV.U32 R203, RZ, RZ, R210 ;  /* 0x000000ffffcb7224 */ /* 0x000fe200078e00d2 */
[----:B------:R-:W-:Y:S01]  /*b1f0*/  SHF.R.U32.HI R2, RZ, 0x18, R138 ;  /* 0x00000018ff027819 */ /* 0x000fe2000001168a */
[----:B------:R3:W4:Y:S01]  /*b200*/  MUFU.EX2 R210, R23 ;  /* 0x0000001700d27308 */ /* 0x0007220000000800 */
[----:B------:R-:W-:Y:S01]  /*b210*/  LOP3.LUT R20, R20, 0xff, RZ, 0xc0, !PT ;  /* 0x000000ff14147812 */ /* 0x000fe200078ec0ff */
[--C-:B------:R-:W-:Y:S01]  /*b220*/  FFMA.FTZ R137, R32, c[0x0][0x23c], -R166.reuse ;  /* 0x00008f0020897a23 */ /* 0x100fe200000108a6 */
[----:B------:R-:W-:Y:S01]  /*b230*/  ISETP.GE.U32.AND P5, PT, R205, R2, PT ;  /* 0x00000002cd00720c */ /* 0x000fe20003fa6070 */
[----:B------:R-:W-:Y:S01]  /*b240*/  FFMA.FTZ R166, R33, c[0x0][0x23c], -R166 ;  /* 0x00008f0021a67a23 */ /* 0x000fe200000108a6 */
[----:B------:R-:W-:Y:S02]  /*b250*/  SHF.R.U32.HI R138, RZ, 0x10, R138 ;  /* 0x00000010ff8a7819 */ /* 0x000fe4000001168a */
[----:B------:R-:W-:Y:S02]  /*b260*/  SHF.R.U32.HI R24, RZ, 0x10, R117 ;  /* 0x00000010ff187819 */ /* 0x000fe40000011675 */
[----:B------:R-:W-:Y:S01]  /*b270*/  LOP3.LUT R138, R138, 0xff, RZ, 0xc0, !PT ;  /* 0x000000ff8a8a7812 */ /* 0x000fe200078ec0ff */
[----:B------:R-:W5:Y:S01]  /*b280*/  MUFU.EX2 R208, R25 ;  /* 0x0000001900d07308 */ /* 0x000f620000000800 */
[----:B------:R-:W-:Y:S02]  /*b290*/  LOP3.LUT R26, R117, 0xff, RZ, 0xc0, !PT ;  /* 0x000000ff751a7812 */ /* 0x000fe400078ec0ff */
[----:B--2---:R-:W-:Y:S02]  /*b2a0*/  F2FP.PACK_AB R150, R213, R214 ;  /* 0x000000d6d596723e */ /* 0x004fe400000000ff */
[----:B------:R-:W-:Y:S02]  /*b2b0*/  LOP3.LUT R21, R136, 0xff, RZ, 0xc0, !PT ;  /* 0x000000ff88157812 */ /* 0x000fe400078ec0ff */
[C---:B------:R-:W-:Y:S01]  /*b2c0*/  PRMT R149, R150.reuse, 0x7632, R149 ;  /* 0x0000763296957816 */ /* 0x040fe20000000095 */
[----:B------:R-:W-:Y:S01]  /*b2d0*/  @!P6 HADD2 R238, -R150.H0_H0, -RZ.H0_H0 ;  /* 0xa00000ff96eee230 */ /* 0x000fe20000000900 */
[----:B------:R-:W-:Y:S01]  /*b2e0*/  ISETP.GE.U32.AND P4, PT, R205, R21, PT ;  /* 0x00000015cd00720c */ /* 0x000fe20003f86070 */
[----:B------:R-:W-:Y:S01]  /*b2f0*/  MUFU.EX2 R166, R166 ;  /* 0x000000a600a67308 */ /* 0x000fe20000000800 */
[----:B------:R-:W-:Y:S01]  /*b300*/  SHF.R.U32.HI R21, RZ, 0x18, R136 ;  /* 0x00000018ff157819 */ /* 0x000fe20000011688 */
[----:B------:R-:W-:Y:S01]  /*b310*/  @!P0 HADD2 R241, -R149.H0_H0, -RZ.H0_H0 ;  /* 0xa00000ff95f18230 */ /* 0x000fe20000000900 */
[----:B------:R-:W-:Y:S02]  /*b320*/  PRMT R2, R150, 0x5410, R149 ;  /* 0x0000541096027816 */ /* 0x000fe40000000095 */
[----:B------:R-:W-:Y:S02]  /*b330*/  PRMT R140, R20, 0x5410, R21 ;  /* 0x00005410148c7816 */ /* 0x000fe40000000015 */
[----:B------:R-:W-:Y:S01]  /*b340*/  @!P0 PRMT R149, R241, 0x5410, RZ ;  /* 0x00005410f1958816 */ /* 0x000fe200000000ff */
[----:B---3--:R-:W2:Y:S01]  /*b350*/  LDSM.16.MT88.4 R20, [R180+0x10800] ;  /* 0x01080000b414783b */ /* 0x008ea20000004200 */
[----:B------:R-:W-:Y:S01]  /*b360*/  ISETP.GE.U32.AND P0, PT, R205, R0, PT ;  /* 0x00000000cd00720c */ /* 0x000fe20003f06070 */
[----:B------:R-:W-:Y:S01]  /*b370*/  FFMA.FTZ R0, R27, c[0x0][0x23c], -R118 ;  /* 0x00008f001b007a23 */ /* 0x000fe20000010876 */
[----:B------:R-:W-:Y:S02]  /*b380*/  @!P6 PRMT R150, R238, 0x5410, RZ ;  /* 0x00005410ee96e816 */ /* 0x000fe400000000ff */
[----:B------:R-:W-:Y:S01]  /*b390*/  ISETP.GE.U32.AND P6, PT, R205, R138, PT ;  /* 0x0000008acd00720c */ /* 0x000fe20003fc6070 */
[----:B------:R3:W1:Y:S01]  /*b3a0*/  MUFU.EX2 R206, R0 ;  /* 0x0000000000ce7308 */ /* 0x0006620000000800 */
[----:B----4-:R-:W-:Y:S01]  /*b3b0*/  F2FP.PACK_AB R148, R210, R212 ;  /* 0x000000d4d294723e */ /* 0x010fe200000000ff */
[----:B------:R-:W-:Y:S01]  /*b3c0*/  STG.E.U16 [R170.64+0x40], R150 ;  /* 0x00004096aa007986 */ /* 0x000fe2000c101506 */
[----:B------:R-:W-:Y:S01]  /*b3d0*/  SHF.R.U32.HI R27, RZ, 0x10, R136 ;  /* 0x00000010ff1b7819 */ /* 0x000fe20000011688 */
[----:B------:R-:W-:Y:S01]  /*b3e0*/  IMAD.MOV.U32 R138, RZ, RZ, R172 ;  /* 0x000000ffff8a7224 */ /* 0x000fe200078e00ac */
[----:B------:R-:W-:Y:S01]  /*b3f0*/  LOP3.LUT R24, R24, 0xff, RZ, 0xc0, !PT ;  /* 0x000000ff18187812 */ /* 0x000fe200078ec0ff */
[----:B------:R-:W-:Y:S01]  /*b400*/  STG.E.U16 [R170.64+0x42], R149 ;  /* 0x00004295aa007986 */ /* 0x000fe2000c101506 */
[----:B------:R-:W-:Y:S02]  /*b410*/  LOP3.LUT R27, R27, 0xff, RZ, 0xc0, !PT ;  /* 0x000000ff1b1b7812 */ /* 0x000fe400078ec0ff */
[----:B------:R-:W-:Y:S01]  /*b420*/  PRMT R147, R148, 0x7632, R147 ;  /* 0x0000763294937816 */ /* 0x000fe20000000093 */
[----:B------:R-:W-:Y:S01]  /*b430*/  MUFU.EX2 R172, R131 ;  /* 0x0000008300ac7308 */ /* 0x000fe20000000800 */
[----:B-----5:R-:W-:Y:S01]  /*b440*/  F2FP.PACK_AB R143, R208, R209 ;  /* 0x000000d1d08f723e */ /* 0x020fe200000000ff */
[----:B------:R-:W-:Y:S01]  /*b450*/  @!P6 HADD2 R249, -R148.H0_H0, -RZ.H0_H0 ;  /* 0xa00000ff94f9e230 */ /* 0x000fe20000000900 */
[----:B------:R-:W-:Y:S01]  /*b460*/  SHF.R.U32.HI R136, RZ, 0x18, R136 ;  /* 0x00000018ff887819 */ /* 0x000fe20000011688 */
[----:B------:R-:W-:Y:S01]  /*b470*/  @!P5 HADD2 R243, -R147.H0_H0, -RZ.H0_H0 ;  /* 0xa00000ff93f3d230 */ /* 0x000fe20000000900 */
[----:B------:R-:W-:Y:S01]  /*b480*/  PRMT R144, R143, 0x7632, R144 ;  /* 0x000076328f907816 */ /* 0x000fe20000000090 */
[----:B------:R-:W-:Y:S04]  /*b490*/  @!P4 HADD2 R242, -R143.H0_H0, -RZ.H0_H0 ;  /* 0xa00000ff8ff2c230 */ /* 0x000fe80000000900 */
[----:B------:R-:W-:Y:S01]  /*b4a0*/  @!P0 HADD2 R235, -R144.H0_H0, -RZ.H0_H0 ;  /* 0xa00000ff90eb8230 */ /* 0x000fe20000000900 */
[----:B---3--:R-:W-:Y:S02]  /*b4b0*/  LOP3.LUT R0, R117, 0xffff, RZ, 0xc0, !PT ;  /* 0x0000ffff75007812 */ /* 0x008fe400078ec0ff */
[----:B------:R-:W-:Y:S02]  /*b4c0*/  SHF.R.U32.HI R117, RZ, 0x18, R117 ;  /* 0x00000018ff757819 */ /* 0x000fe40000011675 */
[----:B------:R-:W-:Y:S02]  /*b4d0*/  SHF.R.U32.HI R25, RZ, 0x8, R0 ;  /* 0x00000008ff197819 */ /* 0x000fe40000011600 */
[----:B------:R-:W-:Y:S01]  /*b4e0*/  PRMT R32, R24, 0x5410, R117 ;  /* 0x0000541018207816 */ /* 0x000fe20000000075 */
[--C-:B------:R-:W-:Y:S01]  /*b4f0*/  FFMA.FTZ R117, R34, c[0x0][0x23c], -R118.reuse ;  /* 0x00008f0022757a23 */ /* 0x100fe20000010876 */
[----:B------:R-:W-:Y:S01]  /*b500*/  PRMT R33, R26, 0x5410, R25 ;  /* 0x000054101a217816 */ /* 0x000fe20000000019 */
[----:B------:R-:W-:Y:S01]  /*b510*/  FFMA.FTZ R118, R35, c[0x0][0x23c], -R118 ;  /* 0x00008f0023767a23 */ /* 0x000fe20000010876 */
[C---:B--2---:R-:W-:Y:S01]  /*b520*/  HMMA.16816.F32 R12, R120.reuse, R20, R12 ;  /* 0x00000014780c723c */ /* 0x044fe2000000180c */
[----:B------:R-:W-:Y:S01]  /*b530*/  PRMT R0, R148, 0x5410, R147 ;  /* 0x0000541094007816 */ /* 0x000fe20000000093 */
[----:B------:R2:W-:Y:S01]  /*b540*/  MUFU.EX2 R159, R117 ;  /* 0x00000075009f7308 */ /* 0x0005e20000000800 */
[----:B------:R-:W-:Y:S02]  /*b550*/  @!P6 PRMT R148, R249, 0x5410, RZ ;  /* 0x00005410f994e816 */ /* 0x000fe400000000ff */
[C---:B------:R-:W-:Y:S02]  /*b560*/  ISETP.GE.U32.AND P6, PT, R205.reuse, R27, PT ;  /* 0x0000001bcd00720c */ /* 0x040fe40003fc6070 */
[----:B------:R-:W3:Y:S01]  /*b570*/  LDSM.16.MT88.4 R24, [R177+0xd000] ;  /* 0x00d00000b118783b */ /* 0x000ee20000004200 */
[C---:B------:R-:W-:Y:S01]  /*b580*/  HMMA.16816.F32 R108, R120.reuse, R22, R108 ;  /* 0x00000016786c723c */ /* 0x040fe2000000186c */
[----:B------:R-:W-:Y:S03]  /*b590*/  FADD.FTZ R20, R226, R139 ;  /* 0x0000008be2147221 */ /* 0x000fe60000010000 */
[----:B------:R-:W-:Y:S01]  /*b5a0*/  PRMT R139, R205, 0x7054, R205 ;  /* 0x00007054cd8b7816 */ /* 0x000fe200000000cd */
[----:B------:R-:W-:Y:S01]  /*b5b0*/  FADD.FTZ R130, R224, R20 ;  /* 0x00000014e0827221 */ /* 0x000fe20000010000 */
[----:B-1----:R-:W-:Y:S01]  /*b5c0*/  F2FP.PACK_AB R146, R206, R207 ;  /* 0x000000cfce92723e */ /* 0x002fe200000000ff */
[----:B------:R-:W-:Y:S01]  /*b5d0*/  STG.E.U16 [R168.64+0x40], R148 ;  /* 0x00004094a8007986 */ /* 0x000fe2000c101506 */
[C---:B------:R-:W-:Y:S01]  /*b5e0*/  HMMA.16816.F32 R16, R120.reuse, R124, R16 ;  /* 0x0000007c7810723c */ /* 0x040fe20000001810 */
[--C-:B------:R-:W-:Y:S01]  /*b5f0*/  HSET2.LE.AND R21, R32, R139.reuse, PT ;  /* 0x0000008b20157233 */ /* 0x100fe20003803000 */
[----:B------:R-:W-:Y:S02]  /*b600*/  MUFU.EX2 R118, R118 ;  /* 0x0000007600767308 */ /* 0x000fe40000000800 */
[--C-:B------:R-:W-:Y:S01]  /*b610*/  HSET2.LE.AND R22, R141, R139.reuse, PT ;  /* 0x0000008b8d167233 */ /* 0x100fe20003803000 */
[----:B------:R-:W-:Y:S01]  /*b620*/  PRMT R145, R146, 0x7632, R145 ;  /* 0x0000763292917816 */ /* 0x000fe20000000091 */
[--C-:B------:R-:W-:Y:S01]  /*b630*/  HSET2.LE.AND R20, R33, R139.reuse, PT ;  /* 0x0000008b21147233 */ /* 0x100fe20003803000 */
[----:B------:R-:W-:Y:S01]  /*b640*/  LOP3.LUT R21, R21, R0, RZ, 0xc0, !PT ;  /* 0x0000000015157212 */ /* 0x000fe200078ec0ff */
[----:B------:R-:W-:Y:S01]  /*b650*/  HMMA.16816.F32 R112, R120, R126, R112 ;  /* 0x0000007e7870723c */ /* 0x000fe20000001870 */
[----:B------:R-:W-:Y:S01]  /*b660*/  PRMT R0, R143, 0x5410, R144 ;  /* 0x000054108f007816 */ /* 0x000fe20000000090 */
[----:B------:R-:W1:Y:S02]  /*b670*/  LDSM.16.MT88.4 R32, [R180+0xd000] ;  /* 0x00d00000b420783b */ /* 0x000e640000004200 */
[--C-:B------:R-:W-:Y:S01]  /*b680*/  HSET2.LE.AND R23, R140, R139.reuse, PT ;  /* 0x0000008b8c177233 */ /* 0x100fe20003803000 */
[----:B------:R-:W-:Y:S01]  /*b690*/  LOP3.LUT R22, R22, R0, RZ, 0xc0, !PT ;  /* 0x0000000016167212 */ /* 0x000fe200078ec0ff */
[----:B------:R-:W-:Y:S01]  /*b6a0*/  IMAD.MOV.U32 R226, RZ, RZ, R138 ;  /* 0x000000ffffe27224 */ /* 0x000fe200078e008a */
[----:B------:R-:W-:Y:S01]  /*b6b0*/  PRMT R0, R146, 0x5410, R145 ;  /* 0x0000541092007816 */ /* 0x000fe20000000091 */
[----:B------:R-:W-:Y:S01]  /*b6c0*/  @!P6 HADD2 R237, -R146.H0_H0, -RZ.H0_H0 ;  /* 0xa00000ff92ede230 */ /* 0x000fe20000000900 */
[----:B------:R-:W-:Y:S01]  /*b6d0*/  LOP3.LUT R20, R20, R2, RZ, 0xc0, !PT ;  /* 0x0000000214147212 */ /* 0x000fe200078ec0ff */
[----:B------:R-:W4:Y:S02]  /*b6e0*/  LDSM.16.MT88.4 R120, [R179+0xd000] ;  /* 0x00d00000b378783b */ /* 0x000f240000004200 */
[----:B------:R-:W-:Y:S01]  /*b6f0*/  LOP3.LUT R23, R23, R0, RZ, 0xc0, !PT ;  /* 0x0000000017177212 */ /* 0x000fe200078ec0ff */
[----:B------:R-:W-:Y:S01]  /*b700*/  FADD.FTZ R2, R203, R130 ;  /* 0x00000082cb027221 */ /* 0x000fe20000010000 */
[----:B------:R-:W-:Y:S01]  /*b710*/  @!P4 PRMT R143, R242, 0x5410, RZ ;  /* 0x00005410f28fc816 */ /* 0x000fe200000000ff */
[----:B------:R-:W-:Y:S01]  /*b720*/  MUFU.EX2 R203, R132 ;  /* 0x0000008400cb7308 */ /* 0x000fe20000000800 */
[----:B------:R-:W-:Y:S02]  /*b730*/  @!P5 PRMT R147, R243, 0x5410, RZ ;  /* 0x00005410f393d816 */ /* 0x000fe400000000ff */
[----:B------:R-:W5:Y:S01]  /*b740*/  LDSM.16.MT88.4 R124, [R177+0xf000] ;  /* 0x00f00000b17c783b */ /* 0x000f620000004200 */
[----:B------:R-:W-:Y:S02]  /*b750*/  @!P0 PRMT R144, R235, 0x5410, RZ ;  /* 0x00005410eb908816 */ /* 0x000fe400000000ff */
[----:B------:R-:W-:Y:S01]  /*b760*/  @!P6 PRMT R146, R237, 0x5410, RZ ;  /* 0x00005410ed92e816 */ /* 0x000fe200000000ff */
[C---:B---3--:R-:W-:Y:S01]  /*b770*/  HMMA.16816.F32 R4, R20.reuse, R24, R4 ;  /* 0x000000181404723c */ /* 0x048fe20000001804 */
[----:B------:R-:W-:Y:S03]  /*b780*/  ISETP.GE.U32.AND P5, PT, R205, R136, PT ;  /* 0x00000088cd00720c */ /* 0x000fe60003fa6070 */
[----:B------:R-:W-:Y:S04]  /*b790*/  STG.E.U16 [R168.64+0x42], R147 ;  /* 0x00004293a8007986 */ /* 0x000fe8000c101506 */
[----:B------:R-:W-:Y:S01]  /*b7a0*/  STG.E.U16 [R170.64+0x50], R143 ;  /* 0x0000508faa007986 */ /* 0x000fe2000c101506 */
[C---:B------:R-:W-:Y:S03]  /*b7b0*/  HMMA.16816.F32 R8, R20.reuse, R26, R8 ;  /* 0x0000001a1408723c */ /* 0x040fe60000001808 */
[----:B------:R-:W3:Y:S02]  /*b7c0*/  LDSM.16.MT88.4 R24, [R178+0xf000] ;  /* 0x00f00000b218783b */ /* 0x000ee40000004200 */
[----:B------:R-:W-:Y:S03]  /*b7d0*/  @!P5 HADD2 R234, -R145.H0_H0, -RZ.H0_H0 ;  /* 0xa00000ff91ead230 */ /* 0x000fe60000000900 */
[C---:B------:R-:W-:Y:S03]  /*b7e0*/  HMMA.16816.F32 R36, R20.reuse, R28, R36 ;  /* 0x0000001c1424723c */ /* 0x040fe60000001824 */
[----:B------:R-:W-:Y:S01]  /*b7f0*/  STG.E.U16 [R170.64+0x52], R144 ;  /* 0x00005290aa007986 */ /* 0x000fe2000c101506 */
[----:B------:R-:W-:Y:S03]  /*b800*/  @!P5 PRMT R145, R234, 0x5410, RZ ;  /* 0x00005410ea91d816 */ /* 0x000fe600000000ff */
[----:B------:R-:W-:Y:S01]  /*b810*/  STG.E.U16 [R168.64+0x50], R146 ;  /* 0x00005092a8007986 */ /* 0x000fe2000c101506 */
[C---:B------:R-:W-:Y:S03]  /*b820*/  HMMA.16816.F32 R40, R20.reuse, R30, R40 ;  /* 0x0000001e1428723c */ /* 0x040fe60000001828 */
[----:B------:R-:W2:Y:S05]  /*b830*/  LDSM.16.MT88.4 R28, [R180+0xf000] ;  /* 0x00f00000b41c783b */ /* 0x000eaa0000004200 */
[C---:B-1----:R-:W-:Y:S03]  /*b840*/  HMMA.16816.F32 R44, R20.reuse, R32, R44 ;  /* 0x00000020142c723c */ /* 0x042fe6000000182c */
[----:B------:R-:W-:Y:S05]  /*b850*/  STG.E.U16 [R168.64+0x52], R145 ;  /* 0x00005291a8007986 */ /* 0x000fea000c101506 */
[C---:B------:R-:W-:Y:S01]  /*b860*/  HMMA.16816.F32 R48, R20.reuse, R34, R48 ;  /* 0x000000221430723c */ /* 0x040fe20000001830 */
[----:B------:R-:W1:Y:S07]  /*b870*/  LDSM.16.MT88.4 R32, [R179+0xf000] ;  /* 0x00f00000b320783b */ /* 0x000e6e0000004200 */
[C---:B----4-:R-:W-:Y:S07]  /*b880*/  HMMA.16816.F32 R52, R20.reuse, R120, R52 ;  /* 0x000000781434723c */ /* 0x050fee0000001834 */
[----:B------:R-:W-:Y:S01]  /*b890*/  FADD.FTZ R120, R167, R128 ;  /* 0x00000080a7787221 */ /* 0x000fe20000010000 */
[C---:B------:R-:W-:Y:S01]  /*b8a0*/  HMMA.16816.F32 R56, R20.reuse, R122, R56 ;  /* 0x0000007a1438723c */ /* 0x040fe20000001838 */
[----:B------:R-:W-:Y:S03]  /*b8b0*/  MUFU.EX2 R167, R137 ;  /* 0x0000008900a77308 */ /* 0x000fe60000000800 */
[----:B------:R-:W-:Y:S03]  /*b8c0*/  FADD.FTZ R120, R211, R120 ;  /* 0x00000078d3787221 */ /* 0x000fe60000010000 */
[----:B------:R-:W-:Y:S01]  /*b8d0*/  IMAD.WIDE.U32 R122, R175, -0x2daee0ad, RZ ;  /* 0xd2511f53af7a7825 */ /* 0x000fe200078e00ff */
[C---:B-----5:R-:W-:Y:S03]  /*b8e0*/  HMMA.16816.F32 R60, R20.reuse, R124, R60 ;  /* 0x0000007c143c723c */ /* 0x060fe6000000183c */
[----:B------:R-:W4:Y:S01]  /*b8f0*/  MUFU.EX2 R175, R129 ;  /* 0x0000008100af7308 */ /* 0x000f220000000800 */
[----:B------:R-:W-:Y:S01]  /*b900*/  FADD.FTZ R136, R215, R120 ;  /* 0x00000078d7887221 */ /* 0x000fe20000010000 */
[----:B------:R-:W-:Y:S02]  /*b910*/  LOP3.LUT R0, R123, R174, R173, 0x96, !PT ;  /* 0x000000ae7b007212 */ /* 0x000fe400078e96ad */
[----:B------:R-:W-:Y:S01]  /*b920*/  FADD.FTZ R124, R204, R2 ;  /* 0x00000002cc7c7221 */ /* 0x000fe20000010000 */
[C---:B------:R-:W-:Y:S01]  /*b930*/  HMMA.16816.F32 R64, R20.reuse, R126, R64 ;  /* 0x0000007e1440723c */ /* 0x040fe20000001840 */
[----:B------:R-:W-:Y:S03]  /*b940*/  FADD.FTZ R160, R217, R136 ;  /* 0x00000088d9a07221 */ /* 0x000fe60000010000 */
[----:B------:R-:W-:Y:S01]  /*b950*/  FADD.FTZ R128, R216, R124 ;  /* 0x0000007cd8807221 */ /* 0x000fe20000010000 */
[----:B------:R-:W5:Y:S01]  /*b960*/  MUFU.EX2 R204, R133 ;  /* 0x0000008500cc7308 */ /* 0x000f620000000800 */
[----:B------:R-:W-:Y:S01]  /*b970*/  LDSM.16.MT88.4 R124, [R177+0xd800] ;  /* 0x00d80000b17c783b */ /* 0x000fe20000004200 */
[----:B------:R-:W-:Y:S01]  /*b980*/  LOP3.LUT R2, R0, 0xff, RZ, 0xc0, !PT ;  /* 0x000000ff00027812 */ /* 0x000fe200078ec0ff */
[C---:B---3--:R-:W-:Y:S01]  /*b990*/  HMMA.16816.F32 R68, R20.reuse, R24, R68 ;  /* 0x000000181444723c */ /* 0x048fe20000001844 */
[----:B------:R-:W-:Y:S02]  /*b9a0*/  FADD.FTZ R161, R218, R128 ;  /* 0x00000080daa17221 */ /* 0x000fe40000010000 */
[C---:B------:R-:W-:Y:S02]  /*b9b0*/  ISETP.GE.U32.AND P4, PT, R205.reuse, R2, PT ;  /* 0x00000002cd00720c */ /* 0x040fe40003f86070 */
[----:B------:R-:W-:Y:S02]  /*b9c0*/  LOP3.LUT R2, R0, 0xffff, RZ, 0xc0, !PT ;  /* 0x0000ffff00027812 */ /* 0x000fe400078ec0ff */
[----:B--2---:R-:W-:Y:S01]  /*b9d0*/  SHF.R.U32.HI R117, RZ, 0x18, R122 ;  /* 0x00000018ff757819 */ /* 0x004fe2000001167a */
[C---:B------:R-:W-:Y:S01]  /*b9e0*/  HMMA.16816.F32 R72, R20.reuse, R26, R72 ;  /* 0x0000001a1448723c */ /* 0x040fe20000001848 */
[----:B------:R-:W2:Y:S03]  /*b9f0*/  LDSM.16.MT88.4 R24, [R177+0x11000] ;  /* 0x01100000b118783b */ /* 0x000ea60000004200 */
[----:B----4-:R-:W-:Y:S02]  /*ba00*/  F2FP.PACK_AB R140, R172, R175 ;  /* 0x000000afac8c723e */ /* 0x010fe400000000ff */
[----:B------:R-:W-:Y:S02]  /*ba10*/  SHF.R.U32.HI R2, RZ, 0x8, R2 ;  /* 0x00000008ff027819 */ /* 0x000fe40000011602 */
[C---:B------:R-:W-:Y:S01]  /*ba20*/  HMMA.16816.F32 R76, R20.reuse, R28, R76 ;  /* 0x0000001c144c723c */ /* 0x040fe2000000184c */
[----:B------:R-:W-:Y:S03]  /*ba30*/  LDSM.16.MT88.4 R128, [R180+0xd800] ;  /* 0x00d80000b480783b */ /* 0x000fe60000004200 */
[----:B------:R-:W-:Y:S02]  /*ba40*/  PRMT R119, R140, 0x7632, R119 ;  /* 0x000076328c777816 */ /* 0x000fe40000000077 */
[----:B-----5:R-:W-:Y:S02]  /*ba50*/  F2FP.PACK_AB R142, R204, R203 ;  /* 0x000000cbcc8e723e */ /* 0x020fe400000000ff */
[C---:B------:R-:W-:Y:S01]  /*ba60*/  HMMA.16816.F32 R80, R20.reuse, R30, R80 ;  /* 0x0000001e1450723c */ /* 0x040fe20000001850 */
[----:B------:R-:W3:Y:S03]  /*ba70*/  LDSM.16.MT88.4 R28, [R178+0x11000] ;  /* 0x01100000b21c783b */ /* 0x000ee60000004200 */
[----:B------:R-:W-:Y:S01]  /*ba80*/  @!P4 HADD2 R236, -R142.H0_H0, -RZ.H0_H0 ;  /* 0xa00000ff8eecc230 */ /* 0x000fe20000000900 */
[----:B------:R-:W-:Y:S02]  /*ba90*/  PRMT R141, R142, 0x7632, R141 ;  /* 0x000076328e8d7816 */ /* 0x000fe4000000008d */
[----:B------:R-:W-:Y:S01]  /*baa0*/  PRMT R120, R140, 0x5410, R119 ;  /* 0x000054108c787816 */ /* 0x000fe20000000077 */
[C---:B-1----:R-:W-:Y:S01]  /*bab0*/  HMMA.16816.F32 R84, R20.reuse, R32, R84 ;  /* 0x000000201454723c */ /* 0x042fe20000001854 */
[----:B------:R-:W-:Y:S03]  /*bac0*/  LDSM.16.MT88.4 R132, [R179+0xd800] ;  /* 0x00d80000b384783b */ /* 0x000fe60000004200 */
[----:B------:R-:W-:Y:S02]  /*bad0*/  PRMT R121, R142, 0x5410, R141 ;  /* 0x000054108e797816 */ /* 0x000fe4000000008d */
[----:B------:R-:W-:Y:S02]  /*bae0*/  @!P4 PRMT R142, R236, 0x5410, RZ ;  /* 0x00005410ec8ec816 */ /* 0x000fe400000000ff */
[C---:B------:R-:W-:Y:S01]  /*baf0*/  HMMA.16816.F32 R88, R20.reuse, R34, R88 ;  /* 0x000000221458723c */ /* 0x040fe20000001858 */
[----:B------:R-:W1:Y:S03]  /*bb00*/  LDSM.16.MT88.4 R32, [R180+0x11000] ;  /* 0x01100000b420783b */ /* 0x000e660000004200 */
[----:B------:R-:W-:Y:S04]  /*bb10*/  LOP3.LUT R2, R2, 0xffff, RZ, 0xc0, !PT ;  /* 0x0000ffff02027812 */ /* 0x000fe800078ec0ff */
[C---:B------:R-:W-:Y:S01]  /*bb20*/  ISETP.GE.U32.AND P0, PT, R205.reuse, R2, PT ;  /* 0x00000002cd00720c */ /* 0x040fe20003f06070 */
[C---:B--2---:R-:W-:Y:S01]  /*bb30*/  HMMA.16816.F32 R92, R20.reuse, R24, R92 ;  /* 0x00000018145c723c */ /* 0x044fe2000000185c */
[----:B------:R-:W-:Y:S02]  /*bb40*/  STG.E.U16 [R170.64+0x60], R142 ;  /* 0x0000608eaa007986 */ /* 0x000fe4000c101506 */
[--C-:B------:R-:W-:Y:S04]  /*bb50*/  SHF.R.U32.HI R2, RZ, 0x18, R0.reuse ;  /* 0x00000018ff027819 */ /* 0x100fe80000011600 */
[C---:B------:R-:W-:Y:S01]  /*bb60*/  ISETP.GE.U32.AND P6, PT, R205.reuse, R2, PT ;  /* 0x00000002cd00720c */ /* 0x040fe20003fc6070 */
[C---:B------:R-:W-:Y:S01]  /*bb70*/  HMMA.16816.F32 R96, R20.reuse, R26, R96 ;  /* 0x0000001a1460723c */ /* 0x040fe20000001860 */
[----:B------:R-:W2:Y:S03]  /*bb80*/  LDSM.16.MT88.4 R24, [R179+0x11000] ;  /* 0x01100000b318783b */ /* 0x000ea60000004200 */
[C---:B------:R-:W-:Y:S01]  /*bb90*/  LOP3.LUT R2, R122.reuse, 0xff, RZ, 0xc0, !PT ;  /* 0x000000ff7a027812 */ /* 0x040fe200078ec0ff */
[----:B------:R-:W-:Y:S03]  /*bba0*/  @!P0 HADD2 R240, -R141.H0_H0, -RZ.H0_H0 ;  /* 0xa00000ff8df08230 */ /* 0x000fe60000000900 */
[C---:B---3--:R-:W-:Y:S01]  /*bbb0*/  HMMA.16816.F32 R100, R20.reuse, R28, R100 ;  /* 0x0000001c1464723c */ /* 0x048fe20000001864 */
[C---:B------:R-:W-:Y:S03]  /*bbc0*/  ISETP.GE.U32.AND P5, PT, R205.reuse, R2, PT ;  /* 0x00000002cd00720c */ /* 0x040fe60003fa6070 */
[----:B------:R-:W-:Y:S01]  /*bbd0*/  SHF.R.U32.HI R2, RZ, 0x10, R0 ;  /* 0x00000010ff027819 */ /* 0x000fe20000011600 */
[----:B------:R-:W-:Y:S01]  /*bbe0*/  @!P6 HADD2 R232, -R119.H0_H0, -RZ.H0_H0 ;  /* 0xa00000ff77e8e230 */ /* 0x000fe20000000900 */
[----:B------:R-:W-:Y:S02]  /*bbf0*/  LOP3.LUT R0, R122, 0xffff, RZ, 0xc0, !PT ;  /* 0x0000ffff7a007812 */ /* 0x000fe400078ec0ff */
[C---:B------:R-:W-:Y:S01]  /*bc00*/  HMMA.16816.F32 R104, R20.reuse, R30, R104 ;  /* 0x0000001e1468723c */ /* 0x040fe20000001868 */
[----:B------:R-:W-:Y:S03]  /*bc10*/  LOP3.LUT R2, R2, 0xff, RZ, 0xc0, !PT ;  /* 0x000000ff02027812 */ /* 0x000fe600078ec0ff */
[----:B------:R-:W-:Y:S02]  /*bc20*/  SHF.R.U32.HI R0, RZ, 0x8, R0 ;  /* 0x00000008ff007819 */ /* 0x000fe40000011600 */
[C---:B------:R-:W-:Y:S02]  /*bc30*/  ISETP.GE.U32.AND P4, PT, R205.reuse, R2, PT ;  /* 0x00000002cd00720c */ /* 0x040fe40003f86070 */
[C---:B-1----:R-:W-:Y:S01]  /*bc40*/  HMMA.16816.F32 R12, R20.reuse, R32, R12 ;  /* 0x00000020140c723c */ /* 0x042fe2000000180c */
[----:B------:R-:W-:Y:S03]  /*bc50*/  LOP3.LUT R2, R0, 0xffff, RZ, 0xc0, !PT ;  /* 0x0000ffff00027812 */ /* 0x000fe600078ec0ff */
[----:B------:R-:W-:Y:S02]  /*bc60*/  @!P0 PRMT R141, R240, 0x5410, RZ ;  /* 0x00005410f08d8816 */ /* 0x000fe400000000ff */
[----:B------:R-:W-:Y:S02]  /*bc70*/  ISETP.GE.U32.AND P0, PT, R205, R2, PT ;  /* 0x00000002cd00720c */ /* 0x000fe40003f06070 */
[C---:B------:R-:W-:Y:S01]  /*bc80*/  HMMA.16816.F32 R108, R20.reuse, R34, R108 ;  /* 0x00000022146c723c */ /* 0x040fe2000000186c */
[--C-:B------:R-:W-:Y:S01]  /*bc90*/  SHF.R.U32.HI R2, RZ, 0x10, R122.reuse ;  /* 0x00000010ff027819 */ /* 0x100fe2000001167a */
[----:B------:R-:W1:Y:S02]  /*bca0*/  LDSM.16.MT88.4 R32, [R178+0xd800] ;  /* 0x00d80000b220783b */ /* 0x000e640000004200 */
[----:B------:R-:W-:Y:S01]  /*bcb0*/  @!P4 HADD2 R233, -R140.H0_H0, -RZ.H0_H0 ;  /* 0xa00000ff8ce9c230 */ /* 0x000fe20000000900 */
[----:B------:R-:W-:Y:S02]  /*bcc0*/  LOP3.LUT R2, R2, 0xff, RZ, 0xc0, !PT ;  /* 0x000000ff02027812 */ /* 0x000fe400078ec0ff */
[C---:B------:R-:W-:Y:S01]  /*bcd0*/  LOP3.LUT R28, R122.reuse, 0xffff, RZ, 0xc0, !PT ;  /* 0x0000ffff7a1c7812 */ /* 0x040fe200078ec0ff */
[C---:B--2---:R-:W-:Y:S02]  /*bce0*/  HMMA.16816.F32 R16, R20.reuse, R24, R16 ;  /* 0x000000181410723c */ /* 0x044fe40000001810 */
[----:B------:R-:W-:Y:S02]  /*bcf0*/  STG.E.U16 [R170.64+0x62], R141 ;  /* 0x0000628daa007986 */ /* 0x000fe4000c101506 */
[----:B------:R-:W-:Y:S02]  /*bd00*/  @!P4 PRMT R140, R233, 0x5410, RZ ;  /* 0x00005410e98cc816 */ /* 0x000fe400000000ff */
[----:B------:R-:W-:Y:S02]  /*bd10*/  ISETP.GE.U32.AND P4, PT, R205, R2, PT ;  /* 0x00000002cd00720c */ /* 0x000fe40003f86070 */
[--C-:B------:R-:W-:Y:S01]  /*bd20*/  SHF.R.U32.HI R2, RZ, 0x10, R122.reuse ;  /* 0x00000010ff027819 */ /* 0x100fe2000001167a */
[----:B------:R-:W-:Y:S03]  /*bd30*/  HMMA.16816.F32 R112, R20, R26, R112 ;  /* 0x0000001a1470723c */ /* 0x000fe60000001870 */
[----:B------:R-:W-:Y:S01]  /*bd40*/  LOP3.LUT R0, R123, R174, R173, 0x96, !PT ;  /* 0x000000ae7b007212 */ /* 0x000fe200078e96ad */
[----:B------:R-:W-:Y:S01]  /*bd50*/  LDSM.16.MT88.4 R24, [R178+0xf800] ;  /* 0x00f80000b218783b */ /* 0x000fe20000004200 */
[----:B------:R-:W-:Y:S02]  /*bd60*/  SHF.R.U32.HI R29, RZ, 0x18, R122 ;  /* 0x00000018ff1d7819 */ /* 0x000fe4000001167a */
[----:B------:R-:W-:Y:S02]  /*bd70*/  LOP3.LUT R122, R122, 0xff, RZ, 0xc0, !PT ;  /* 0x000000ff7a7a7812 */ /* 0x000fe400078ec0ff */
[----:B------:R-:W-:Y:S03]  /*bd80*/  LOP3.LUT R2, R2, 0xff, RZ, 0xc0, !PT ;  /* 0x000000ff02027812 */ /* 0x000fe600078ec0ff */
[----:B------:R-:W-:Y:S01]  /*bd90*/  STG.E.U16 [R168.64+0x60], R140 ;  /* 0x0000608ca8007986 */ /* 0x000fe2000c101506 */
[----:B------:R-:W-:Y:S02]  /*bda0*/  SHF.R.U32.HI R28, RZ, 0x8, R28 ;  /* 0x00000008ff1c7819 */ /* 0x000fe4000001161c */
[----:B------:R-:W-:Y:S02]  /*bdb0*/  PRMT R31, R2, 0x5410, R117 ;  /* 0x00005410021f7816 */ /* 0x000fe40000000075 */
[----:B------:R-:W-:Y:S02]  /*bdc0*/  PRMT R122, R122, 0x5410, R28 ;  /* 0x000054107a7a7816 */ /* 0x000fe4000000001c */
[----:B------:R-:W-:Y:S01]  /*bdd0*/  LOP3.LUT R2, R0, 0xffff, RZ, 0xc0, !PT ;  /* 0x0000ffff00027812 */ /* 0x000fe200078ec0ff */
[--C-:B------:R-:W-:Y:S01]  /*bde0*/  HSET2.LE.AND R31, R31, R139.reuse, PT ;  /* 0x0000008b1f1f7233 */ /* 0x100fe20003803000 */
[--C-:B------:R-:W-:Y:S02]  /*bdf0*/  SHF.R.U32.HI R28, RZ, 0x10, R0.reuse ;  /* 0x00000010ff1c7819 */ /* 0x100fe40000011600 */
[----:B------:R-:W-:Y:S02]  /*be00*/  @!P6 PRMT R119, R232, 0x5410, RZ ;  /* 0x00005410e877e816 */ /* 0x000fe400000000ff */
[----:B------:R-:W-:Y:S02]  /*be10*/  ISETP.GE.U32.AND P6, PT, R205, R29, PT ;  /* 0x0000001dcd00720c */ /* 0x000fe40003fc6070 */
[----:B------:R-:W-:Y:S01]  /*be20*/  LOP3.LUT R28, R28, 0xff, RZ, 0xc0, !PT ;  /* 0x000000ff1c1c7812 */ /* 0x000fe200078ec0ff */
[----:B------:R-:W-:Y:S01]  /*be30*/  STG.E.U16 [R168.64+0x62], R119 ;  /* 0x00006277a8007986 */ /* 0x000fe2000c101506 */
[----:B------:R-:W-:Y:S02]  /*be40*/  LOP3.LUT R30, R0, 0xff, RZ, 0xc0, !PT ;  /* 0x000000ff001e7812 */ /* 0x000fe400078ec0ff */
[----:B------:R-:W-:Y:S02]  /*be50*/  SHF.R.U32.HI R29, RZ, 0x18, R0 ;  /* 0x00000018ff1d7819 */ /* 0x000fe40000011600 */
[----:B------:R-:W-:Y:S02]  /*be60*/  SHF.R.U32.HI R0, RZ, 0x8, R2 ;  /* 0x00000008ff007819 */ /* 0x000fe40000011602 */
[----:B------:R-:W-:Y:S02]  /*be70*/  F2FP.PACK_AB R2, R166, R167 ;  /* 0x000000a7a602723e */ /* 0x000fe400000000ff */
[--C-:B------:R-:W-:Y:S02]  /*be80*/  PRMT R30, R30, 0x5410, R0.reuse ;  /* 0x000054101e1e7816 */ /* 0x100fe40000000000 */
[----:B------:R-:W-:Y:S01]  /*be90*/  PRMT R29, R28, 0x5410, R29 ;  /* 0x000054101c1d7816 */ /* 0x000fe2000000001d */
[----:B------:R-:W-:Y:S01]  /*bea0*/  @!P5 HADD2 R228, -R2.H0_H0, -RZ.H0_H0 ;  /* 0xa00000ff02e4d230 */ /* 0x000fe20000000900 */
[----:B------:R-:W-:Y:S01]  /*beb0*/  PRMT R0, R2, 0x7632, R0 ;  /* 0x0000763202007816 */ /* 0x000fe20000000000 */
[--C-:B------:R-:W-:Y:S01]  /*bec0*/  HSET2.LE.AND R28, R30, R139.reuse, PT ;  /* 0x0000008b1e1c7233 */ /* 0x100fe20003803000 */
[----:B------:R-:W-:Y:S01]  /*bed0*/  F2FP.PACK_AB R117, R118, R159 ;  /* 0x0000009f7675723e */ /* 0x000fe200000000ff */
[--C-:B------:R-:W-:Y:S01]  /*bee0*/  HSET2.LE.AND R29, R29, R139.reuse, PT ;  /* 0x0000008b1d1d7233 */ /* 0x100fe20003803000 */
[----:B------:R-:W-:Y:S01]  /*bef0*/  PRMT R20, R2, 0x5410, R0 ;  /* 0x0000541002147816 */ /* 0x000fe20000000000 */
[----:B------:R-:W-:Y:S01]  /*bf00*/  HSET2.LE.AND R30, R122, R139, PT ;  /* 0x0000008b7a1e7233 */ /* 0x000fe20003803000 */
[----:B------:R-:W-:Y:S01]  /*bf10*/  LOP3.LUT R31, R31, R117, RZ, 0xc0, !PT ;  /* 0x000000751f1f7212 */ /* 0x000fe200078ec0ff */
[----:B------:R-:W-:Y:S01]  /*bf20*/  LDSM.16.MT88.4 R136, [R180+0xf800] ;  /* 0x00f80000b488783b */ /* 0x000fe20000004200 */
[----:B------:R-:W-:Y:S01]  /*bf30*/  LOP3.LUT R28, R28, R121, RZ, 0xc0, !PT ;  /* 0x000000791c1c7212 */ /* 0x000fe200078ec0ff */
[----:B------:R-:W-:Y:S01]  /*bf40*/  @!P0 HADD2 R231, -R0.H0_H0, -RZ.H0_H0 ;  /* 0xa00000ff00e78230 */ /* 0x000fe20000000900 */
[----:B------:R-:W-:Y:S01]  /*bf50*/  LOP3.LUT R30, R30, R20, RZ, 0xc0, !PT ;  /* 0x000000141e1e7212 */ /* 0x000fe200078ec0ff */
[C---:B------:R-:W-:Y:S01]  /*bf60*/  @!P4 HADD2 R230, -R117.reuse.H0_H0, -RZ.H0_H0 ;  /* 0xa00000ff75e6c230 */ /* 0x040fe20000000900 */
[----:B------:R-:W-:Y:S01]  /*bf70*/  LOP3.LUT R29, R29, R120, RZ, 0xc0, !PT ;  /* 0x000000781d1d7212 */ /* 0x000fe200078ec0ff */
[----:B------:R-:W-:Y:S01]  /*bf80*/  @!P6 HADD2 R229, -R117.H1_H1, -RZ.H0_H0 ;  /* 0xa00000ff75e5e230 */ /* 0x000fe20000000d00 */
[----:B------:R-:W-:Y:S01]  /*bf90*/  @!P0 PRMT R0, R231, 0x5410, RZ ;  /* 0x00005410e7008816 */ /* 0x000fe200000000ff */
[----:B------:R-:W2:Y:S01]  /*bfa0*/  LDSM.16.MT88.4 R20, [R177+0xf800] ;  /* 0x00f80000b114783b */ /* 0x000ea20000004200 */
[----:B------:R-:W-:Y:S03]  /*bfb0*/  @!P5 PRMT R2, R228, 0x5410, RZ ;  /* 0x00005410e402d816 */ /* 0x000fe600000000ff */
[C---:B------:R-:W-:Y:S04]  /*bfc0*/  HMMA.16816.F32 R120, R28.reuse, R124, R4 ;  /* 0x0000007c1c78723c */ /* 0x040fe80000001804 */
[----:B------:R-:W3:Y:S04]  /*bfd0*/  LDSM.16.MT88.4 R4, [R179+0xf800] ;  /* 0x00f80000b304783b */ /* 0x000ee80000004200 */
[C---:B------:R-:W-:Y:S04]  /*bfe0*/  HMMA.16816.F32 R124, R28.reuse, R126, R8 ;  /* 0x0000007e1c7c723c */ /* 0x040fe80000001808 */
[----:B------:R-:W4:Y:S04]  /*bff0*/  LDSM.16.MT88.4 R8, [R177+0x11800] ;  /* 0x01180000b108783b */ /* 0x000f280000004200 */
[C---:B-1----:R-:W-:Y:S04]  /*c000*/  HMMA.16816.F32 R36, R28.reuse, R32, R36 ;  /* 0x000000201c24723c */ /* 0x042fe80000001824 */
[----:B------:R1:W-:Y:S04]  /*c010*/  STG.E.U16 [R170.64+0x72], R0 ;  /* 0x00007200aa007986 */ /* 0x0003e8000c101506 */
[C---:B------:R-:W-:Y:S01]  /*c020*/  HMMA.16816.F32 R40, R28.reuse, R34, R40 ;  /* 0x000000221c28723c */ /* 0x040fe20000001828 */
[----:B------:R-:W5:Y:S07]  /*c030*/  LDSM.16.MT88.4 R32, [R178+0x11800] ;  /* 0x01180000b220783b */ /* 0x000f6e0000004200 */
[C---:B------:R-:W-:Y:S01]  /*c040*/  HMMA.16816.F32 R44, R28.reuse, R128, R44 ;  /* 0x000000801c2c723c */ /* 0x040fe2000000182c */
[----:B------:R1:W-:Y:S07]  /*c050*/  STG.E.U16 [R170.64+0x70], R2 ;  /* 0x00007002aa007986 */ /* 0x0003ee000c101506 */
[C---:B------:R-:W-:Y:S08]  /*c060*/  HMMA.16816.F32 R48, R28.reuse, R130, R48 ;  /* 0x000000821c30723c */ /* 0x040ff00000001830 */
[C---:B------:R-:W-:Y:S08]  /*c070*/  HMMA.16816.F32 R52, R28.reuse, R132, R52 ;  /* 0x000000841c34723c */ /* 0x040ff00000001834 */
[C---:B------:R-:W-:Y:S08]  /*c080*/  HMMA.16816.F32 R56, R28.reuse, R134, R56 ;  /* 0x000000861c38723c */ /* 0x040ff00000001838 */
[C---:B--2---:R-:W-:Y:S07]  /*c090*/  HMMA.16816.F32 R60, R28.reuse, R20, R60 ;  /* 0x000000141c3c723c */ /* 0x044fee000000183c */
[----:B------:R-:W-:Y:S01]  /*c0a0*/  @P6 PRMT R20, R117, 0x7632, R20 ;  /* 0x0000763275146816 */ /* 0x000fe20000000014 */
[C---:B------:R-:W-:Y:S01]  /*c0b0*/  HMMA.16816.F32 R64, R28.reuse, R22, R64 ;  /* 0x000000161c40723c */ /* 0x040fe20000001840 */
[----:B------:R-:W-:Y:S02]  /*c0c0*/  @!P4 PRMT R117, R230, 0x5410, RZ ;  /* 0x00005410e675c816 */ /* 0x000fe400000000ff */
[----:B------:R-:W-:Y:S01]  /*c0d0*/  ISETP.GT.AND P4, PT, R202, RZ, PT ;  /* 0x000000ffca00720c */ /* 0x000fe20003f84270 */
[----:B------:R-:W-:Y:S01]  /*c0e0*/  FADD.FTZ R21, R226, R161 ;  /* 0x000000a1e2157221 */ /* 0x000fe20000010000 */
[----:B------:R-:W-:Y:S01]  /*c0f0*/  @!P6 PRMT R20, R229, 0x5410, RZ ;  /* 0x00005410e514e816 */ /* 0x000fe200000000ff */
[----:B------:R2:W-:Y:S01]  /*c100*/  STG.E.U16 [R168.64+0x70], R117 ;  /* 0x00007075a8007986 */ /* 0x0005e2000c101506 */
[----:B------:R-:W-:Y:S01]  /*c110*/  FADD.FTZ R23, R227, R160 ;  /* 0x000000a0e3177221 */ /* 0x000fe20000010000 */
[C---:B------:R-:W-:Y:S01]  /*c120*/  HMMA.16816.F32 R68, R28.reuse, R24, R68 ;  /* 0x000000181c44723c */ /* 0x040fe20000001844 */
[----:B------:R-:W-:Y:S01]  /*c130*/  FADD.FTZ R22, R214, R21 ;  /* 0x00000015d6167221 */ /* 0x000fe20000010000 */
[----:B------:R-:W-:Y:S02]  /*c140*/  STG.E.U16 [R168.64+0x72], R20 ;  /* 0x00007214a8007986 */ /* 0x000fe4000c101506 */
[----:B------:R-:W-:Y:S02]  /*c150*/  FADD.FTZ R21, R212, R23 ;  /* 0x00000017d4157221 */ /* 0x000fe40000010000 */
[----:B------:R-:W-:Y:S02]  /*c160*/  FADD.FTZ R22, R213, R22 ;  /* 0x00000016d5167221 */ /* 0x000fe40000010000 */
[C---:B------:R-:W-:Y:S01]  /*c170*/  HMMA.16816.F32 R72, R28.reuse, R26, R72 ;  /* 0x0000001a1c48723c */ /* 0x040fe20000001848 */
[----:B------:R-:W-:Y:S03]  /*c180*/  FADD.FTZ R21, R210, R21 ;  /* 0x00000015d2157221 */ /* 0x000fe60000010000 */
[----:B------:R-:W-:Y:S02]  /*c190*/  FADD.FTZ R22, R209, R22 ;  /* 0x00000016d1167221 */ /* 0x000fe40000010000 */
[----:B------:R-:W-:Y:S02]  /*c1a0*/  FADD.FTZ R21, R207, R21 ;  /* 0x00000015cf157221 */ /* 0x000fe40000010000 */
[C---:B------:R-:W-:Y:S01]  /*c1b0*/  HMMA.16816.F32 R76, R28.reuse, R136, R76 ;  /* 0x000000881c4c723c */ /* 0x040fe2000000184c */
[----:B------:R-:W-:Y:S03]  /*c1c0*/  FADD.FTZ R22, R208, R22 ;  /* 0x00000016d0167221 */ /* 0x000fe60000010000 */
[----:B------:R-:W-:Y:S02]  /*c1d0*/  FADD.FTZ R21, R206, R21 ;  /* 0x00000015ce157221 */ /* 0x000fe40000010000 */
[----:B------:R-:W-:Y:S01]  /*c1e0*/  FADD.FTZ R22, R203, R22 ;  /* 0x00000016cb167221 */ /* 0x000fe20000010000 */
[----:B------:R-:W-:Y:S01]  /*c1f0*/  IADD3 R203, P0, R170, -0x80, RZ ;  /* 0xffffff80aacb7810 */ /* 0x000fe20007f1e0ff */
[C---:B------:R-:W-:Y:S01]  /*c200*/  HMMA.16816.F32 R80, R28.reuse, R138, R80 ;  /* 0x0000008a1c50723c */ /* 0x040fe20000001850 */
[----:B-1----:R-:W-:Y:S03]  /*c210*/  FADD.FTZ R0, R175, R21 ;  /* 0x00000015af007221 */ /* 0x002fe60000010000 */
[----:B------:R-:W-:Y:S01]  /*c220*/  FADD.FTZ R2, R204, R22 ;  /* 0x00000016cc027221 */ /* 0x000fe20000010000 */
[----:B------:R-:W-:Y:S01]  /*c230*/  IADD3.X R119, R171, -0x1, RZ, P0, !PT ;  /* 0xffffffffab777810 */ /* 0x000fe200007fe4ff */
[----:B------:R-:W-:Y:S02]  /*c240*/  FADD.FTZ R0, R172, R0 ;  /* 0x00000000ac007221 */ /* 0x000fe40000010000 */
[C---:B---3--:R-:W-:Y:S01]  /*c250*/  HMMA.16816.F32 R84, R28.reuse, R4, R84 ;  /* 0x000000041c54723c */ /* 0x048fe20000001854 */
[----:B------:R-:W-:Y:S03]  /*c260*/  FADD.FTZ R2, R167, R2 ;  /* 0x00000002a7027221 */ /* 0x000fe60000010000 */
[----:B------:R-:W-:Y:S01]  /*c270*/  FADD.FTZ R159, R159, R0 ;  /* 0x000000009f9f7221 */ /* 0x000fe20000010000 */
[----:B------:R-:W-:Y:S01]  /*c280*/  IADD3 R0, R202, -0x1, RZ ;  /* 0xffffffffca007810 */ /* 0x000fe20007ffe0ff */
[----:B------:R-:W-:Y:S02]  /*c290*/  FADD.FTZ R208, R166, R2 ;  /* 0x00000002a6d07221 */ /* 0x000fe40000010000 */
[C---:B------:R-:W-:Y:S01]  /*c2a0*/  HMMA.16816.F32 R88, R28.reuse, R6, R88 ;  /* 0x000000061c58723c */ /* 0x040fe20000001858 */
[----:B------:R-:W1:Y:S03]  /*c2b0*/  LDSM.16.MT88.4 R4, [R180+0x11800] ;  /* 0x01180000b404783b */ /* 0x000e660000004200 */
[----:B------:R-:W-:Y:S02]  /*c2c0*/  FADD.FTZ R209, R118, R159 ;  /* 0x0000009f76d17221 */ /* 0x000fe40000010000 */
[----:B------:R-:W-:Y:S02]  /*c2d0*/  IMAD.MOV.U32 R202, RZ, RZ, R0 ;  /* 0x000000ffffca7224 */ /* 0x000fe400078e0000 */
[C---:B----4-:R-:W-:Y:S01]  /*c2e0*/  HMMA.16816.F32 R92, R28.reuse, R8, R92 ;  /* 0x000000081c5c723c */ /* 0x050fe2000000185c */
[----:B--2---:R-:W-:Y:S03]  /*c2f0*/  IMAD.MOV.U32 R117, RZ, RZ, R3 ;  /* 0x000000ffff757224 */ /* 0x004fe600078e0003 */
[----:B------:R-:W-:Y:S04]  /*c300*/  IMAD.MOV.U32 R0, RZ, RZ, R116 ;  /* 0x000000ffff007224 */ /* 0x000fe800078e0074 */
[C---:B------:R-:W-:Y:S01]  /*c310*/  HMMA.16816.F32 R96, R28.reuse, R10, R96 ;  /* 0x0000000a1c60723c */ /* 0x040fe20000001860 */
[----:B------:R-:W2:Y:S07]  /*c320*/  LDSM.16.MT88.4 R8, [R179+0x11800] ;  /* 0x01180000b308783b */ /* 0x000eae0000004200 */
[C---:B-----5:R-:W-:Y:S08]  /*c330*/  HMMA.16816.F32 R100, R28.reuse, R32, R100 ;  /* 0x000000201c64723c */ /* 0x060ff00000001864 */
[C---:B------:R-:W-:Y:S08]  /*c340*/  HMMA.16816.F32 R104, R28.reuse, R34, R104 ;  /* 0x000000221c68723c */ /* 0x040ff00000001868 */
[C---:B-1----:R-:W-:Y:S08]  /*c350*/  HMMA.16816.F32 R128, R28.reuse, R4, R12 ;  /* 0x000000041c80723c */ /* 0x042ff0000000180c */
[C---:B------:R-:W-:Y:S08]  /*c360*/  HMMA.16816.F32 R108, R28.reuse, R6, R108 ;  /* 0x000000061c6c723c */ /* 0x040ff0000000186c */
[C---:B--2---:R-:W-:Y:S08]  /*c370*/  HMMA.16816.F32 R132, R28.reuse, R8, R16 ;  /* 0x000000081c84723c */ /* 0x044ff00000001810 */
[----:B------:R-:W-:Y:S01]  /*c380*/  HMMA.16816.F32 R112, R28, R10, R112 ;  /* 0x0000000a1c70723c */ /* 0x000fe20000001870 */
[----:B------:R-:W-:-:S07]  /*c390*/  @P4 BRA `(.L_x_752) ;  /* 0xffffbc3000004947 */ /* 0x000fce000383ffff */
.L_x_751:
[----:B-1----:R-:W2:Y:S01]  /*c3a0*/  LDL.LU R143, [R1+0x60] ;  /* 0x00006000018f7983 */ /* 0x002ea20000300800 */
[----:B------:R-:W-:-:S03]  /*c3b0*/  MOV R6, 0x3f800000 ;  /* 0x3f80000000067802 */ /* 0x000fc60000000f00 */
[----:B------:R-:W1:Y:S04]  /*c3c0*/  SHFL.BFLY PT, R2, R208, 0x2, 0x1f ;  /* 0x0c401f00d0027f89 */ /* 0x000e6800000e0000 */
[----:B------:R-:W3:Y:S04]  /*c3d0*/  SHFL.BFLY PT, R0, R209, 0x2, 0x1f ;  /* 0x0c401f00d1007f89 */ /* 0x000ee800000e0000 */
[----:B------:R-:W4:Y:S01]  /*c3e0*/  S2R R141, SR_TID.X ;  /* 0x00000000008d7919 */ /* 0x000f220000002100 */
[----:B-1----:R-:W-:Y:S02]  /*c3f0*/  FADD.FTZ R2, R2, R208 ;  /* 0x000000d002027221 */ /* 0x002fe40000010000 */
[----:B---3--:R-:W-:-:S03]  /*c400*/  FADD.FTZ R0, R0, R209 ;  /* 0x000000d100007221 */ /* 0x008fc60000010000 */
[----:B------:R-:W1:Y:S01]  /*c410*/  SHFL.BFLY PT, R5, R2, 0x1, 0x1f ;  /* 0x0c201f0002057f89 */ /* 0x000e6200000e0000 */
[----:B----4-:R-:W-:-:S03]  /*c420*/  SHF.R.S32.HI R142, RZ, 0x1f, R141 ;  /* 0x0000001fff8e7819 */ /* 0x010fc6000001148d */
[----:B------:R-:W3:Y:S01]  /*c430*/  SHFL.BFLY PT, R4, R0, 0x1, 0x1f ;  /* 0x0c201f0000047f89 */ /* 0x000ee200000e0000 */
[CC--:B------:R-:W-:Y:S02]  /*c440*/  LEA.HI R8, R142.reuse, R141.reuse, RZ, 0x2 ;  /* 0x0000008d8e087211 */ /* 0x0c0fe400078f10ff */
[----:B------:R-:W-:Y:S02]  /*c450*/  LEA.HI R140, R142, R141, RZ, 0x5 ;  /* 0x0000008d8e8c7211 */ /* 0x000fe400078f28ff */
[----:B------:R-:W-:Y:S01]  /*c460*/  SHF.R.S32.HI R7, RZ, 0x1f, R8 ;  /* 0x0000001fff077819 */ /* 0x000fe20000011408 */
[----:B-1----:R-:W-:Y:S01]  /*c470*/  FADD.FTZ R117, R2, R5 ;  /* 0x0000000502757221 */ /* 0x002fe20000010000 */
[----:B------:R-:W-:Y:S01]  /*c480*/  MOV R2, 0x3f800000 ;  /* 0x3f80000000027802 */ /* 0x000fe20000000f00 */
[----:B---3--:R-:W-:-:S03]  /*c490*/  FADD.FTZ R118, R0, R4 ;  /* 0x0000000400767221 */ /* 0x008fc60000010000 */
[----:B------:R-:W-:Y:S02]  /*c4a0*/  FSETP.NE.FTZ.AND P4, PT, R117, RZ, PT ;  /* 0x000000ff7500720b */ /* 0x000fe40003f95000 */
[----:B------:R-:W-:Y:S02]  /*c4b0*/  SHF.R.S32.HI R0, RZ, 0x2, R8 ;  /* 0x00000002ff007819 */ /* 0x000fe40000011408 */
[----:B------:R-:W-:Y:S02]  /*c4c0*/  FSETP.NE.FTZ.AND P3, PT, R118, RZ, PT ;  /* 0x000000ff7600720b */ /* 0x000fe40003f75000 */
[----:B------:R-:W-:Y:S02]  /*c4d0*/  LEA.HI R7, R7, R0, RZ, 0x3 ;  /* 0x0000000007077211 */ /* 0x000fe400078f18ff */
[----:B------:R-:W-:Y:S02]  /*c4e0*/  LOP3.LUT R8, R8, 0x3ffffffc, RZ, 0xc0, !PT ;  /* 0x3ffffffc08087812 */ /* 0x000fe400078ec0ff */
[----:B------:R-:W-:-:S02]  /*c4f0*/  LOP3.LUT R7, R7, 0xfffffff8, RZ, 0xc0, !PT ;  /* 0xfffffff807077812 */ /* 0x000fc400078ec0ff */
[----:B------:R-:W-:Y:S01]  /*c500*/  IADD3 R8, -R8, R141, RZ ;  /* 0x0000008d08087210 */ /* 0x000fe20007ffe1ff */
[----:B------:R-:W1:Y:S01]  /*c510*/  @P4 MUFU.RCP R2, R117 ;  /* 0x0000007500024308 */ /* 0x000e620000001000 */
[----:B------:R-:W-:-:S07]  /*c520*/  IADD3 R14, R0, -R7, RZ ;  /* 0x80000007000e7210 */ /* 0x000fce0007ffe0ff */
[----:B------:R-:W3:Y:S01]  /*c530*/  @P3 MUFU.RCP R6, R118 ;  /* 0x0000007600063308 */ /* 0x000ee20000001000 */
[----:B-1----:R-:W-:-:S04]  /*c540*/  FMUL.FTZ R2, R2, c[0x0][0x2dc] ;  /* 0x0000b70002027a20 */ /* 0x002fc80000410000 */
[C---:B------:R-:W-:Y:S02]  /*c550*/  FMUL.FTZ R13, R2.reuse, R37 ;  /* 0x00000025020d7220 */ /* 0x040fe40000410000 */
[C---:B------:R-:W-:Y:S02]  /*c560*/  FMUL.FTZ R68, R2.reuse, R68 ;  /* 0x0000004402447220 */ /* 0x040fe40000410000 */
[----:B------:R-:W-:Y:S02]  /*c570*/  FMUL.FTZ R37, R2, R69 ;  /* 0x0000004502257220 */ /* 0x000fe40000410000 */
[----:B---3--:R-:W-:Y:S02]  /*c580*/  FMUL.FTZ R0, R6, c[0x0][0x2dc] ;  /* 0x0000b70006007a20 */ /* 0x008fe40000410000 */
[C---:B------:R-:W-:Y:S01]  /*c590*/  FMUL.FTZ R136, R2.reuse, R120 ;  /* 0x0000007802887220 */ /* 0x040fe20000410000 */
[----:B------:R-:W-:Y:S01]  /*c5a0*/  F2FP.PACK_AB R37, R37, R68 ;  /* 0x000000442525723e */ /* 0x000fe200000000ff */
[C---:B------:R-:W-:Y:S01]  /*c5b0*/  FMUL.FTZ R11, R2.reuse, R41 ;  /* 0x00000029020b7220 */ /* 0x040fe20000410000 */
[----:B------:R1:W5:Y:S01]  /*c5c0*/  LDL R68, [R1+0x7c] ;  /* 0x00007c0001447983 */ /* 0x0003620000100800 */
[----:B------:R-:W-:-:S02]  /*c5d0*/  FMUL.FTZ R19, R2, R45 ;  /* 0x0000002d02137220 */ /* 0x000fc40000410000 */
[C---:B------:R-:W-:Y:S02]  /*c5e0*/  FMUL.FTZ R124, R2.reuse, R124 ;  /* 0x0000007c027c7220 */ /* 0x040fe40000410000 */
[C---:B------:R-:W-:Y:S02]  /*c5f0*/  FMUL.FTZ R7, R2.reuse, R125 ;  /* 0x0000007d02077220 */ /* 0x040fe40000410000 */
[C---:B------:R-:W-:Y:S02]  /*c600*/  FMUL.FTZ R120, R2.reuse, R40 ;  /* 0x0000002802787220 */ /* 0x040fe40000410000 */
[C---:B------:R-:W-:Y:S01]  /*c610*/  FMUL.FTZ R119, R2.reuse, R44 ;  /* 0x0000002c02777220 */ /* 0x040fe20000410000 */
[----:B------:R-:W-:Y:S01]  /*c620*/  F2FP.PACK_AB R7, R7, R124 ;  /* 0x0000007c0707723e */ /* 0x000fe200000000ff */
[C---:B------:R-:W-:Y:S01]  /*c630*/  FMUL.FTZ R48, R2.reuse, R48 ;  /* 0x0000003002307220 */ /* 0x040fe20000410000 */
[----:B------:R-:W-:Y:S01]  /*c640*/  F2FP.PACK_AB R11, R11, R120 ;  /* 0x000000780b0b723e */ /* 0x000fe200000000ff */
[----:B------:R-:W-:-:S02]  /*c650*/  FMUL.FTZ R17, R2, R49 ;  /* 0x0000003102117220 */ /* 0x000fc40000410000 */
[C---:B------:R-:W-:Y:S02]  /*c660*/  FMUL.FTZ R52, R2.reuse, R52 ;  /* 0x0000003402347220 */ /* 0x040fe40000410000 */
[C---:B------:R-:W-:Y:S02]  /*c670*/  FMUL.FTZ R45, R2.reuse, R53 ;  /* 0x00000035022d7220 */ /* 0x040fe40000410000 */
[C---:B------:R-:W-:Y:S02]  /*c680*/  FMUL.FTZ R56, R2.reuse, R56 ;  /* 0x0000003802387220 */ /* 0x040fe40000410000 */
[C---:B------:R-:W-:Y:S01]  /*c690*/  FMUL.FTZ R57, R2.reuse, R57 ;  /* 0x0000003902397220 */ /* 0x040fe20000410000 */
[----:B------:R-:W-:Y:S01]  /*c6a0*/  F2FP.PACK_AB R45, R45, R52 ;  /* 0x000000342d2d723e */ /* 0x000fe200000000ff */
[C---:B------:R-:W-:Y:S02]  /*c6b0*/  FMUL.FTZ R60, R2.reuse, R60 ;  /* 0x0000003c023c7220 */ /* 0x040fe40000410000 */
[----:B------:R-:W-:-:S02]  /*c6c0*/  FMUL.FTZ R41, R2, R61 ;  /* 0x0000003d02297220 */ /* 0x000fc40000410000 */
[C---:B------:R-:W-:Y:S02]  /*c6d0*/  FMUL.FTZ R64, R2.reuse, R64 ;  /* 0x0000004002407220 */ /* 0x040fe40000410000 */
[C---:B------:R-:W-:Y:S01]  /*c6e0*/  FMUL.FTZ R65, R2.reuse, R65 ;  /* 0x0000004102417220 */ /* 0x040fe20000410000 */
[----:B------:R-:W-:Y:S01]  /*c6f0*/  F2FP.PACK_AB R41, R41, R60 ;  /* 0x0000003c2929723e */ /* 0x000fe200000000ff */
[C---:B------:R-:W-:Y:S02]  /*c700*/  FMUL.FTZ R72, R2.reuse, R72 ;  /* 0x0000004802487220 */ /* 0x040fe40000410000 */
[C---:B------:R-:W-:Y:S02]  /*c710*/  FMUL.FTZ R35, R2.reuse, R73 ;  /* 0x0000004902237220 */ /* 0x040fe40000410000 */
        /* <DEDUP_REMOVED lines=25> */
[C---:B------:R-:W-:Y:S02]  /*c8b0*/  FMUL.FTZ R129, R2.reuse, R129 ;  /* 0x0000008102817220 */ /* 0x040fe40000410000 */
[C---:B------:R-:W-:Y:S02]  /*c8c0*/  FMUL.FTZ R108, R2.reuse, R108 ;  /* 0x0000006c026c7220 */ /* 0x040fe40000410000 */
[C---:B------:R-:W-:Y:S02]  /*c8d0*/  FMUL.FTZ R109, R2.reuse, R109 ;  /* 0x0000006d026d7220 */ /* 0x040fe40000410000 */
[----:B------:R-:W-:-:S02]  /*c8e0*/  FMUL.FTZ R132, R2, R132 ;  /* 0x0000008402847220 */ /* 0x000fc40000410000 */
[C---:B------:R-:W-:Y:S02]  /*c8f0*/  FMUL.FTZ R133, R2.reuse, R133 ;  /* 0x0000008502857220 */ /* 0x040fe40000410000 */
[C---:B------:R-:W-:Y:S02]  /*c900*/  FMUL.FTZ R112, R2.reuse, R112 ;  /* 0x0000007002707220 */ /* 0x040fe40000410000 */
[----:B------:R-:W-:Y:S02]  /*c910*/  FMUL.FTZ R113, R2, R113 ;  /* 0x0000007102717220 */ /* 0x000fe40000410000 */
[C---:B------:R-:W-:Y:S02]  /*c920*/  FMUL.FTZ R9, R0.reuse, R38 ;  /* 0x0000002600097220 */ /* 0x040fe40000410000 */
[C---:B------:R-:W-:Y:S01]  /*c930*/  FMUL.FTZ R6, R0.reuse, R42 ;  /* 0x0000002a00067220 */ /* 0x040fe20000410000 */
[----:B------:R-:W-:Y:S01]  /*c940*/  F2FP.PACK_AB R52, R113, R112 ;  /* 0x000000707134723e */ /* 0x000fe200000000ff */
        /* <DEDUP_REMOVED lines=10> */
[----:B------:R-:W-:Y:S01]  /*c9f0*/  FMUL.FTZ R50, R0, R50 ;  /* 0x0000003200327220 */ /* 0x000fe20000410000 */
[----:B------:R-:W-:Y:S01]  /*ca00*/  F2FP.PACK_AB R12, R12, R9 ;  /* 0x000000090c0c723e */ /* 0x000fe200000000ff */
[----:B------:R-:W-:Y:S01]  /*ca10*/  FMUL.FTZ R54, R0, R54 ;  /* 0x0000003600367220 */ /* 0x000fe20000410000 */
[----:B------:R-:W-:Y:S01]  /*ca20*/  F2FP.PACK_AB R10, R10, R6 ;  /* 0x000000060a0a723e */ /* 0x000fe200000000ff */
[C---:B------:R-:W-:Y:S01]  /*ca30*/  FMUL.FTZ R44, R0.reuse, R55 ;  /* 0x00000037002c7220 */ /* 0x040fe20000410000 */
[----:B------:R-:W-:Y:S01]  /*ca40*/  MOV R6, 0x20 ;  /* 0x0000002000067802 */ /* 0x000fe20000000f00 */
[C---:B------:R-:W-:Y:S01]  /*ca50*/  FMUL.FTZ R58, R0.reuse, R58 ;  /* 0x0000003a003a7220 */ /* 0x040fe20000410000 */
[----:B------:R-:W-:Y:S01]  /*ca60*/  F2FP.PACK_AB R9, R19, R119 ;  /* 0x000000771309723e */ /* 0x000fe200000000ff */
[----:B------:R-:W-:Y:S01]  /*ca70*/  FMUL.FTZ R42, R0, R59 ;  /* 0x0000003b002a7220 */ /* 0x000fe20000410000 */
[----:B------:R-:W-:Y:S01]  /*ca80*/  F2FP.PACK_AB R44, R44, R54 ;  /* 0x000000362c2c723e */ /* 0x000fe200000000ff */
[C---:B------:R-:W-:Y:S01]  /*ca90*/  FMUL.FTZ R62, R0.reuse, R62 ;  /* 0x0000003e003e7220 */ /* 0x040fe20000410000 */
[----:B------:R-:W-:Y:S01]  /*caa0*/  F2FP.PACK_AB R19, R105, R104 ;  /* 0x000000686913723e */ /* 0x000fe200000000ff */
[----:B------:R-:W-:Y:S01]  /*cab0*/  FMUL.FTZ R40, R0, R63 ;  /* 0x0000003f00287220 */ /* 0x000fe20000410000 */
[----:B------:R-:W-:Y:S01]  /*cac0*/  F2FP.PACK_AB R42, R42, R58 ;  /* 0x0000003a2a2a723e */ /* 0x000fe200000000ff */
[C---:B------:R-:W-:Y:S01]  /*cad0*/  FMUL.FTZ R66, R0.reuse, R66 ;  /* 0x0000004200427220 */ /* 0x040fe20000410000 */
[----:B------:R-:W3:Y:S01]  /*cae0*/  S2R R65, SR_CTAID.X ;  /* 0x0000000000417919 */ /* 0x000ee20000002500 */
[----:B------:R-:W-:Y:S01]  /*caf0*/  FMUL.FTZ R38, R0, R67 ;  /* 0x0000004300267220 */ /* 0x000fe20000410000 */
[----:B------:R-:W-:Y:S01]  /*cb00*/  F2FP.PACK_AB R40, R40, R62 ;  /* 0x0000003e2828723e */ /* 0x000fe200000000ff */
[C---:B------:R-:W-:Y:S01]  /*cb10*/  FMUL.FTZ R70, R0.reuse, R70 ;  /* 0x0000004600467220 */ /* 0x040fe20000410000 */
[----:B------:R-:W4:Y:S01]  /*cb20*/  S2R R64, SR_CTAID.Z ;  /* 0x0000000000407919 */ /* 0x000f220000002700 */
[----:B------:R-:W-:Y:S01]  /*cb30*/  FMUL.FTZ R74, R0, R74 ;  /* 0x0000004a004a7220 */ /* 0x000fe20000410000 */
[----:B------:R-:W-:Y:S01]  /*cb40*/  F2FP.PACK_AB R38, R38, R66 ;  /* 0x000000422626723e */ /* 0x000fe200000000ff */
[----:B------:R-:W-:-:S02]  /*cb50*/  FMUL.FTZ R34, R0, R75 ;  /* 0x0000004b00227220 */ /* 0x000fc40000410000 */
[C---:B------:R-:W-:Y:S02]  /*cb60*/  FMUL.FTZ R78, R0.reuse, R78 ;  /* 0x0000004e004e7220 */ /* 0x040fe40000410000 */
        /* <DEDUP_REMOVED lines=30> */
[C---:B------:R-:W-:Y:S01]  /*cd50*/  FMUL.FTZ R53, R0.reuse, R135 ;  /* 0x0000008700357220 */ /* 0x040fe20000410000 */
[----:B------:R-:W-:Y:S01]  /*cd60*/  F2FP.PACK_AB R49, R49, R110 ;  /* 0x0000006e3131723e */ /* 0x000fe200000000ff */
[----:B------:R-:W-:-:S03]  /*cd70*/  FMUL.FTZ R114, R0, R114 ;  /* 0x0000007200727220 */ /* 0x000fc60000410000 */
[----:B------:R-:W-:Y:S02]  /*cd80*/  F2FP.PACK_AB R53, R53, R134 ;  /* 0x000000863535723e */ /* 0x000fe400000000ff */
[----:B--2---:R-:W-:-:S04]  /*cd90*/  ISETP.NE.AND P0, PT, R143, -0x1, PT ;  /* 0xffffffff8f00780c */ /* 0x004fc80003f05270 */
[----:B------:R-:W-:-:S05]  /*cda0*/  R2P PR, R14, 0x6 ;  /* 0x000000060e007804 */ /* 0x000fca0000000000 */
[----:B------:R-:W-:-:S04]  /*cdb0*/  SEL R6, R6, 0xffffffe0, !P1 ;  /* 0xffffffe006067807 */ /* 0x000fc80004800000 */
[----:B------:R-:W-:-:S04]  /*cdc0*/  @P0 IMAD.WIDE.U32 R4, R143, c[0x0][0x1e8], RZ ;  /* 0x00007a008f040a25 */ /* 0x000fc800078e00ff */
[----:B------:R-:W-:Y:S01]  /*cdd0*/  @P0 IMAD R138, R143, c[0x0][0x1ec], R5 ;  /* 0x00007b008f8a0a24 */ /* 0x000fe200078e0205 */
[----:B------:R-:W-:Y:S02]  /*cde0*/  SHF.R.S32.HI R5, RZ, 0x5, R140 ;  /* 0x00000005ff057819 */ /* 0x000fe4000001148c */
[----:B------:R-:W-:Y:S01]  /*cdf0*/  @P0 MOV R137, R4 ;  /* 0x0000000400890202 */ /* 0x000fe20000000f00 */
[----:B------:R-:W-:Y:S01]  /*ce00*/  FMUL.FTZ R4, R0, R123 ;  /* 0x0000007b00047220 */ /* 0x000fe20000410000 */
[----:B------:R-:W-:Y:S01]  /*ce10*/  LEA R139, R5, R8, 0x9 ;  /* 0x00000008058b7211 */ /* 0x000fe200078e48ff */
[C---:B------:R-:W-:Y:S02]  /*ce20*/  FMUL.FTZ R5, R2.reuse, R121 ;  /* 0x0000007902057220 */ /* 0x040fe40000410000 */
[----:B------:R-:W-:Y:S01]  /*ce30*/  FMUL.FTZ R121, R2, R36 ;  /* 0x0000002402797220 */ /* 0x000fe20000410000 */
        /* <DEDUP_REMOVED lines=9> */
[----:B------:R-:W-:Y:S01]  /*ced0*/  FMUL.FTZ R51, R0, R115 ;  /* 0x0000007300337220 */ /* 0x000fe20000410000 */
[----:B------:R-:W-:-:S02]  /*cee0*/  SHF.L.U32 R0, R14, 0x6, RZ ;  /* 0x000000060e007819 */ /* 0x000fc400000006ff */
[----:B------:R-:W-:Y:S02]  /*cef0*/  ISETP.NE.U32.AND P5, PT, R2, 0x1, PT ;  /* 0x000000010200780c */ /* 0x000fe40003fa5070 */
[----:B------:R-:W-:Y:S02]  /*cf00*/  LOP3.LUT R0, R0, 0x1c0, RZ, 0xc0, !PT ;  /* 0x000001c000007812 */ /* 0x000fe400078ec0ff */
[----:B------:R-:W-:Y:S02]  /*cf10*/  MOV R14, 0x40 ;  /* 0x00000040000e7802 */ /* 0x000fe40000000f00 */
[----:B------:R-:W-:Y:S02]  /*cf20*/  LEA.HI R0, R0, R0, RZ, 0x1d ;  /* 0x0000000000007211 */ /* 0x000fe400078fe8ff */
[----:B------:R-:W-:Y:S02]  /*cf30*/  F2FP.PACK_AB R8, R8, R126 ;  /* 0x0000007e0808723e */ /* 0x000fe400000000ff */
[----:B------:R-:W-:-:S02]  /*cf40*/  LEA R0, R139, R0, 0x1 ;  /* 0x000000008b007211 */ /* 0x000fc400078e08ff */
[----:B------:R-:W-:Y:S02]  /*cf50*/  SEL R14, R14, 0xffffffc0, !P2 ;  /* 0xffffffc00e0e7807 */ /* 0x000fe40005000000 */
[----:B------:R-:W-:Y:S02]  /*cf60*/  SHF.L.U32 R0, R0, 0x1, RZ ;  /* 0x0000000100007819 */ /* 0x000fe400000006ff */
[----:B------:R-:W-:Y:S02]  /*cf70*/  F2FP.PACK_AB R46, R46, R50 ;  /* 0x000000322e2e723e */ /* 0x000fe400000000ff */
[C---:B------:R-:W-:Y:S01]  /*cf80*/  IADD3 R2, R0.reuse, -0x10, RZ ;  /* 0xfffffff000027810 */ /* 0x040fe20007ffe0ff */
[----:B------:R2:W-:Y:S01]  /*cf90*/  STS [R0], R5 ;  /* 0x0000000500007388 */ /* 0x0005e20000000800 */
[----:B------:R-:W-:Y:S02]  /*cfa0*/  @P5 IADD3 R2, R0, 0x10, RZ ;  /* 0x0000001000025810 */ /* 0x000fe40007ffe0ff */
[----:B------:R-:W-:Y:S01]  /*cfb0*/  F2FP.PACK_AB R36, R36, R70 ;  /* 0x000000462424723e */ /* 0x000fe200000000ff */
[----:B------:R1:W-:Y:S01]  /*cfc0*/  STS [R0+0x400], R4 ;  /* 0x0004000400007388 */ /* 0x0003e20000000800 */
[----:B------:R-:W-:-:S02]  /*cfd0*/  F2FP.PACK_AB R50, R109, R108 ;  /* 0x0000006c6d32723e */ /* 0x000fc400000000ff */
[----:B------:R-:W-:Y:S01]  /*cfe0*/  F2FP.PACK_AB R51, R51, R114 ;  /* 0x000000723333723e */ /* 0x000fe200000000ff */
[----:B------:R3:W-:Y:S04]  /*cff0*/  STS [R2+0x400], R8 ;  /* 0x0004000802007388 */ /* 0x0007e80000000800 */
[----:B------:R4:W-:Y:S01]  /*d000*/  STS [R2], R7 ;  /* 0x0000000702007388 */ /* 0x0009e20000000800 */
[----:B--2---:R-:W-:Y:S02]  /*d010*/  IADD3 R5, R0, R6, RZ ;  /* 0x0000000600057210 */ /* 0x004fe40007ffe0ff */
[----:B-1----:R-:W-:-:S03]  /*d020*/  IADD3 R4, R6, R2, RZ ;  /* 0x0000000206047210 */ /* 0x002fc60007ffe0ff */
[----:B------:R-:W-:Y:S01]  /*d030*/  STS [R5], R13 ;  /* 0x0000000d05007388 */ /* 0x000fe20000000800 */
[----:B---3--:R-:W-:-:S03]  /*d040*/  IADD3 R8, R0, R14, RZ ;  /* 0x0000000e00087210 */ /* 0x008fc60007ffe0ff */
[----:B------:R1:W-:Y:S01]  /*d050*/  STS [R5+0x400], R12 ;  /* 0x0004000c05007388 */ /* 0x0003e20000000800 */
[-C--:B------:R-:W-:Y:S02]  /*d060*/  IADD3 R6, R4, R14.reuse, RZ ;  /* 0x0000000e04067210 */ /* 0x080fe40007ffe0ff */
[----:B----4-:R-:W-:Y:S01]  /*d070*/  IADD3 R7, R5, R14, RZ ;  /* 0x0000000e05077210 */ /* 0x010fe20007ffe0ff */
[----:B------:R2:W-:Y:S04]  /*d080*/  STS [R4], R11 ;  /* 0x0000000b04007388 */ /* 0x0005e80000000800 */
[----:B------:R-:W-:Y:S04]  /*d090*/  STS [R4+0x400], R10 ;  /* 0x0004000a04007388 */ /* 0x000fe80000000800 */
[----:B------:R3:W-:Y:S04]  /*d0a0*/  STS [R8], R9 ;  /* 0x0000000908007388 */ /* 0x0007e80000000800 */
[----:B------:R-:W-:Y:S01]  /*d0b0*/  STS [R8+0x400], R15 ;  /* 0x0004000f08007388 */ /* 0x000fe20000000800 */
[----:B-1----:R-:W-:Y:S01]  /*d0c0*/  @P4 MUFU.LG2 R12, R117 ;  /* 0x00000075000c4308 */ /* 0x002fe20000000c00 */
[----:B--2---:R-:W1:Y:S01]  /*d0d0*/  LDC.U8 R11, c[0x0][0x328] ;  /* 0x0000ca00ff0b7b82 */ /* 0x004e620000000000 */
[----:B---3--:R-:W-:-:S07]  /*d0e0*/  IADD3 R9, R14, R2, RZ ;  /* 0x000000020e097210 */ /* 0x008fce0007ffe0ff */
[----:B------:R-:W2:Y:S01]  /*d0f0*/  LDC.U8 R10, c[0x0][0x329] ;  /* 0x0000ca40ff0a7b82 */ /* 0x000ea20000000000 */
[----:B------:R-:W3:Y:S04]  /*d100*/  S2R R14, SR_CTAID.Y ;  /* 0x00000000000e7919 */ /* 0x000ee80000002600 */
[----:B------:R-:W-:Y:S04]  /*d110*/  STS [R9], R47 ;  /* 0x0000002f09007388 */ /* 0x000fe80000000800 */
[----:B------:R-:W-:Y:S04]  /*d120*/  STS [R9+0x400], R46 ;  /* 0x0004002e09007388 */ /* 0x000fe80000000800 */
[----:B------:R-:W-:Y:S01]  /*d130*/  STS [R7], R45 ;  /* 0x0000002d07007388 */ /* 0x000fe20000000800 */
[----:B-1----:R-:W-:-:S03]  /*d140*/  ISETP.NE.AND P5, PT, R11, RZ, PT ;  /* 0x000000ff0b00720c */ /* 0x002fc60003fa5270 */
[----:B------:R-:W-:Y:S04]  /*d150*/  STS [R7+0x400], R44 ;  /* 0x0004002c07007388 */ /* 0x000fe80000000800 */
[----:B------:R-:W-:Y:S01]  /*d160*/  STS [R6], R43 ;  /* 0x0000002b06007388 */ /* 0x000fe20000000800 */
[----:B--2---:R-:W-:-:S03]  /*d170*/  ISETP.NE.AND P2, PT, R10, RZ, PT ;  /* 0x000000ff0a00720c */ /* 0x004fc60003f45270 */
[----:B------:R-:W-:Y:S01]  /*d180*/  STS [R6+0x400], R42 ;  /* 0x0004002a06007388 */ /* 0x000fe20000000800 */
[----:B------:R-:W-:-:S03]  /*d190*/  ISETP.NE.OR P1, PT, R10, RZ, !P5 ;  /* 0x000000ff0a00720c */ /* 0x000fc60006f25670 */
        /* <DEDUP_REMOVED lines=19> */
[----:B------:R2:W-:Y:S04]  /*d2d0*/  STS [R2+0x4400], R22 ;  /* 0x0044001602007388 */ /* 0x0005e80000000800 */
[----:B------:R-:W-:Y:S04]  /*d2e0*/  STS [R5+0x4000], R21 ;  /* 0x0040001505007388 */ /* 0x000fe80000000800 */
[----:B------:R-:W-:Y:S04]  /*d2f0*/  STS [R5+0x4400], R20 ;  /* 0x0044001405007388 */ /* 0x000fe80000000800 */
[----:B------:R-:W-:Y:S04]  /*d300*/  STS [R4+0x4000], R19 ;  /* 0x0040001304007388 */ /* 0x000fe80000000800 */
[----:B------:R-:W-:Y:S01]  /*d310*/  STS [R4+0x4400], R18 ;  /* 0x0044001204007388 */ /* 0x000fe20000000800 */
[----:B-1----:R-:W-:-:S03]  /*d320*/  @!P2 MOV R0, c[0x0][0x214] ;  /* 0x000085000000aa02 */ /* 0x002fc60000000f00 */
[----:B------:R-:W-:Y:S04]  /*d330*/  STS [R8+0x4000], R17 ;  /* 0x0040001108007388 */ /* 0x000fe80000000800 */
[----:B------:R1:W-:Y:S01]  /*d340*/  STS [R8+0x4400], R16 ;  /* 0x0044001008007388 */ /* 0x0003e20000000800 */
[----:B--2---:R-:W-:-:S03]  /*d350*/  @P2 MOV R2, c[0x0][0x210] ;  /* 0x0000840000022a02 */ /* 0x004fc60000000f00 */
[----:B------:R-:W-:Y:S02]  /*d360*/  STS [R9+0x4000], R50 ;  /* 0x0040003209007388 */ /* 0x000fe40000000800 */
[----:B------:R-:W-:Y:S01]  /*d370*/  @P2 IMAD R2, R2, c[0x0][0x214], RZ ;  /* 0x0000850002022a24 */ /* 0x000fe200078e02ff */
[----:B------:R-:W-:Y:S01]  /*d380*/  @!P2 SEL R2, R0, c[0x0][0x234], !P5 ;  /* 0x00008d000002aa07 */ /* 0x000fe20006800000 */
[----:B------:R-:W-:Y:S01]  /*d390*/  STS [R9+0x4400], R49 ;  /* 0x0044003109007388 */ /* 0x000fe20000000800 */
[----:B---3--:R-:W-:-:S03]  /*d3a0*/  @!P1 IMAD R0, R14, c[0x0][0x214], RZ ;  /* 0x000085000e009a24 */ /* 0x008fc600078e02ff */
[----:B------:R-:W-:Y:S01]  /*d3b0*/  STS [R7+0x4000], R48 ;  /* 0x0040003007007388 */ /* 0x000fe20000000800 */
[----:B------:R-:W2:Y:S01]  /*d3c0*/  @P3 MUFU.LG2 R10, R118 ;  /* 0x00000076000a3308 */ /* 0x000ea20000000c00 */
[----:B------:R-:W-:Y:S02]  /*d3d0*/  @!P1 SEL R0, R0, R143, !P0 ;  /* 0x0000008f00009207 */ /* 0x000fe40004000000 */
[----:B------:R3:W-:Y:S04]  /*d3e0*/  STS [R7+0x4400], R53 ;  /* 0x0044003507007388 */ /* 0x0007e80000000800 */
[----:B------:R-:W-:Y:S04]  /*d3f0*/  STS [R6+0x4000], R52 ;  /* 0x0040003406007388 */ /* 0x000fe80000000800 */
[----:B------:R4:W-:Y:S04]  /*d400*/  STS [R6+0x4400], R51 ;  /* 0x0044003306007388 */ /* 0x0009e80000000800 */
[----:B------:R-:W-:Y:S01]  /*d410*/  BAR.SYNC.DEFER_BLOCKING 0x0 ;  /* 0x0000000000007b1d */ /* 0x000fe20000010000 */
[----:B-1----:R-:W-:Y:S01]  /*d420*/  LOP3.LUT R8, R140, 0xffffffe0, RZ, 0xc0, !PT ;  /* 0xffffffe08c087812 */ /* 0x002fe200078ec0ff */
[----:B------:R-:W-:-:S03]  /*d430*/  CS2R R4, SRZ ;  /* 0x0000000000047805 */ /* 0x000fc6000001ff00 */
[----:B------:R-:W-:Y:S02]  /*d440*/  IADD3 R8, R141, -R8, RZ ;  /* 0x800000088d087210 */ /* 0x000fe40007ffe0ff */
[----:B---3--:R-:W-:Y:S01]  /*d450*/  @P2 MOV R7, 0x1 ;  /* 0x0000000100072802 */ /* 0x008fe20000000f00 */
[----:B------:R1:W3:Y:S04]  /*d460*/  LDS.128 R24, [R199] ;  /* 0x00000000c7187984 */ /* 0x0002e80000000c00 */
        /* <DEDUP_REMOVED lines=11> */
[----:B------:R-:W-:Y:S01]  /*d520*/  @!P2 IMAD R7, R2, c[0x0][0x1c0], RZ ;  /* 0x000070000207aa24 */ /* 0x000fe200078e02ff */
[----:B----4-:R-:W-:-:S02]  /*d530*/  @P2 MOV R6, c[0x0][0x210] ;  /* 0x0000840000062a02 */ /* 0x010fc40000000f00 */
[----:B------:R-:W-:Y:S01]  /*d540*/  @!P2 MOV R6, 0x1 ;  /* 0x000000010006a802 */ /* 0x000fe20000000f00 */
[----:B------:R-:W-:Y:S01]  /*d550*/  IMAD R7, R14, R7, RZ ;  /* 0x000000070e077224 */ /* 0x000fe200078e02ff */
[----:B------:R-:W-:Y:S02]  /*d560*/  @!P0 SHF.R.S32.HI R9, RZ, 0x1f, R14 ;  /* 0x0000001fff098819 */ /* 0x000fe4000001140e */
[----:B------:R-:W-:Y:S02]  /*d570*/  @!P1 SHF.R.S32.HI R5, RZ, 0x1f, R0 ;  /* 0x0000001fff059819 */ /* 0x000fe40000011400 */
[----:B------:R-:W-:Y:S02]  /*d580*/  LOP3.LUT P5, RZ, R8, 0x3, RZ, 0xc0, !PT ;  /* 0x0000000308ff7812 */ /* 0x000fe400078ac0ff */
[----:B------:R-:W-:Y:S02]  /*d590*/  SEL R7, R7, RZ, P1 ;  /* 0x000000ff07077207 */ /* 0x000fe40000800000 */
[----:B------:R-:W-:Y:S01]  /*d5a0*/  @!P1 MOV R4, R0 ;  /* 0x0000000000049202 */ /* 0x000fe20000000f00 */
[----:B------:R-:W-:-:S02]  /*d5b0*/  IMAD R0, R65, R6, RZ ;  /* 0x0000000641007224 */ /* 0x000fc400078e02ff */
[----:B------:R-:W-:Y:S02]  /*d5c0*/  @!P0 IMAD R9, R9, c[0x0][0x1e0], RZ ;  /* 0x0000780009098a24 */ /* 0x000fe400078e02ff */
[----:B------:R-:W-:Y:S01]  /*d5d0*/  IMAD R2, R64, R2, R7 ;  /* 0x0000000240027224 */ /* 0x000fe200078e0207 */
[----:B------:R-:W-:Y:S01]  /*d5e0*/  SHF.L.U32 R0, R0, 0x6, RZ ;  /* 0x0000000600007819 */ /* 0x000fe200000006ff */
[C---:B------:R-:W-:Y:S02]  /*d5f0*/  @!P0 IMAD R13, R14.reuse, c[0x0][0x1e4], R9 ;  /* 0x000079000e0d8a24 */ /* 0x040fe400078e0209 */
[----:B------:R-:W-:Y:S01]  /*d600*/  @!P0 IMAD.WIDE.U32 R14, R14, c[0x0][0x1e0], RZ ;  /* 0x000078000e0e8a25 */ /* 0x000fe200078e00ff */
[----:B------:R-:W-:Y:S01]  /*d610*/  IADD3 R4, P2, P1, R0, R4, R2 ;  /* 0x0000000400047210 */ /* 0x000fe2000795e002 */
[----:B------:R-:W-:Y:S01]  /*d620*/  BSSY B0, `(.L_x_755) ;  /* 0x000001e000007945 */ /* 0x000fe20003800000 */
[----:B------:R-:W-:Y:S01]  /*d630*/  SHF.R.S32.HI R0, RZ, 0x1f, R0 ;  /* 0x0000001fff007819 */ /* 0x000fe20000011400 */
[----:B--2---:R-:W-:Y:S01]  /*d640*/  @P3 FMUL.FTZ R7, R10, 0.69314718246459960938 ;  /* 0x3f3172180a073820 */ /* 0x004fe20000410000 */
[----:B------:R-:W-:Y:S01]  /*d650*/  SHF.R.S32.HI R2, RZ, 0x1f, R2 ;  /* 0x0000001fff027819 */ /* 0x000fe20000011402 */
[----:B------:R-:W-:Y:S01]  /*d660*/  @P4 FMUL.FTZ R8, R12, 0.69314718246459960938 ;  /* 0x3f3172180c084820 */ /* 0x000fe20000410000 */
[----:B------:R-:W-:Y:S01]  /*d670*/  MOV R11, 0x7f800000 ;  /* 0x7f800000000b7802 */ /* 0x000fe20000000f00 */
[----:B------:R-:W-:Y:S01]  /*d680*/  @P3 FFMA.FTZ R11, R3, c[0x0][0x238], R7 ;  /* 0x00008e00030b3a23 */ /* 0x000fe20000010007 */
[----:B------:R-:W-:Y:S01]  /*d690*/  MOV R9, 0x7f800000 ;  /* 0x7f80000000097802 */ /* 0x000fe20000000f00 */
[----:B------:R-:W-:Y:S01]  /*d6a0*/  @P4 FFMA.FTZ R9, R116, c[0x0][0x238], R8 ;  /* 0x00008e0074094a23 */ /* 0x000fe20000010008 */
[----:B------:R-:W-:-:S02]  /*d6b0*/  @!P0 MOV R137, R14 ;  /* 0x0000000e00898202 */ /* 0x000fc40000000f00 */
[----:B------:R-:W-:Y:S02]  /*d6c0*/  @!P0 IADD3 R138, R15, R13, RZ ;  /* 0x0000000d0f8a8210 */ /* 0x000fe40007ffe0ff */
[----:B------:R-:W-:Y:S01]  /*d6d0*/  IADD3.X R3, R0, R5, R2, P2, P1 ;  /* 0x0000000500037210 */ /* 0x000fe200017e2402 */
[----:B------:R-:W-:Y:S05]  /*d6e0*/  @P5 BRA `(.L_x_756) ;  /* 0x0000011000005947 */ /* 0x000fea0003800000 */
[----:B---3--:R-:W2:Y:S01]  /*d6f0*/  LDL.LU R66, [R1+0x84] ;  /* 0x0000840001427983 */ /* 0x008ea20000300800 */
[----:B-----5:R-:W-:Y:S01]  /*d700*/  IMAD R2, R65, -0x40, R68 ;  /* 0xffffffc041027824 */ /* 0x020fe200078e0244 */
[----:B--2---:R-:W-:-:S04]  /*d710*/  IADD3 R0, R66, 0x8, RZ ;  /* 0x0000000842007810 */ /* 0x004fc80007ffe0ff */
        /* <DEDUP_REMOVED lines=14> */
.L_x_756:
[----:B---3--:R-:W-:Y:S05]  /*d800*/  BSYNC B0 ;  /* 0x0000000000007941 */ /* 0x008fea0003800000 */
.L_x_755:
[----:B------:R-:W3:Y:S04]  /*d810*/  LDL.64 R66, [R1+0x30] ;  /* 0x0000300001427983 */ /* 0x000ee80000100a00 */
[----:B------:R4:W5:Y:S04]  /*d820*/  LDL R15, [R1+0x40] ;  /* 0x00004000010f7983 */ /* 0x0009680000100800 */
[----:B------:R4:W5:Y:S01]  /*d830*/  LDL R14, [R1+0x44] ;  /* 0x00004400010e7983 */ /* 0x0009620000100800 */
[----:B------:R-:W-:Y:S01]  /*d840*/  LEA.HI R13, R142, R141, RZ, 0x3 ;  /* 0x0000008d8e0d7211 */ /* 0x000fe200078f18ff */
[----:B-----5:R-:W-:Y:S01]  /*d850*/  IMAD R12, R65, -0x40, R68 ;  /* 0xffffffc0410c7824 */ /* 0x020fe200078e0244 */
[----:B--2---:R-:W-:Y:S01]  /*d860*/  SHF.R.S32.HI R3, RZ, 0x1f, R64 ;  /* 0x0000001fff037819 */ /* 0x004fe20000011440 */
[----:B------:R-:W2:Y:S01]  /*d870*/  S2R R6, SR_TID.X ;  /* 0x0000000000067919 */ /* 0x000ea20000002100 */
[----:B------:R-:W-:Y:S03]  /*d880*/  BSSY B0, `(.L_x_757) ;  /* 0x000001e000007945 */ /* 0x000fe60003800000 */
[----:B------:R-:W1:Y:S01]  /*d890*/  S2R R7, SR_CTAID.X ;  /* 0x0000000000077919 */ /* 0x000e620000002500 */
[----:B------:R-:W-:Y:S01]  /*d8a0*/  IMAD R3, R3, c[0x0][0x1f0], RZ ;  /* 0x00007c0003037a24 */ /* 0x000fe200078e02ff */
[----:B--2---:R-:W-:-:S04]  /*d8b0*/  SHF.R.S32.HI R2, RZ, 0x1f, R6 ;  /* 0x0000001fff027819 */ /* 0x004fc80000011406 */
[----:B------:R-:W-:-:S04]  /*d8c0*/  LEA.HI R2, R2, R6, RZ, 0x3 ;  /* 0x0000000602027211 */ /* 0x000fc800078f18ff */
[----:B------:R-:W-:Y:S02]  /*d8d0*/  SHF.R.S32.HI R2, RZ, 0x3, R2 ;  /* 0x00000003ff027819 */ /* 0x000fe40000011402 */
[----:B---3--:R-:W-:Y:S02]  /*d8e0*/  IADD3 R4, P0, R66, R137, RZ ;  /* 0x0000008942047210 */ /* 0x008fe40007f1e0ff */
[----:B------:R-:W-:-:S05]  /*d8f0*/  SHF.R.S32.HI R0, RZ, 0x1f, R66 ;  /* 0x0000001fff007819 */ /* 0x000fca0000011442 */
[----:B------:R-:W-:Y:S01]  /*d900*/  IMAD.X R5, R0, 0x1, R138, P0 ;  /* 0x0000000100057824 */ /* 0x000fe200000e068a */
[----:B------:R-:W-:-:S03]  /*d910*/  SHF.R.S32.HI R0, RZ, 0x3, R13 ;  /* 0x00000003ff007819 */ /* 0x000fc6000001140d */
[----:B------:R-:W-:Y:S01]  /*d920*/  IMAD.WIDE.U32 R10, R64, c[0x0][0x1f0], R4 ;  /* 0x00007c00400a7a25 */ /* 0x000fe200078e0004 */
[----:B------:R-:W-:-:S03]  /*d930*/  ISETP.GE.AND P0, PT, R0, R12, PT ;  /* 0x0000000c0000720c */ /* 0x000fc60003f06270 */
[----:B------:R-:W-:Y:S01]  /*d940*/  IMAD R0, R64, c[0x0][0x1f4], R3 ;  /* 0x00007d0040007a24 */ /* 0x000fe200078e0203 */
[----:B------:R-:W-:-:S03]  /*d950*/  SHF.R.S32.HI R3, RZ, 0x1f, R2 ;  /* 0x0000001fff037819 */ /* 0x000fc60000011402 */
[----:B------:R-:W-:Y:S02]  /*d960*/  IMAD.IADD R9, R11, 0x1, R0 ;  /* 0x000000010b097824 */ /* 0x000fe400078e0200 */
[----:B-1----:R-:W-:-:S04]  /*d970*/  IMAD.WIDE R2, R7, 0x40, R2 ;  /* 0x0000004007027825 */ /* 0x002fc800078e0202 */
[----:B------:R-:W-:Y:S05]  /*d980*/  @P0 BRA `(.L_x_758) ;  /* 0x000000d000000947 */ /* 0x000fea0003800000 */
[----:B----4-:R-:W-:Y:S01]  /*d990*/  IMAD R0, R3, c[0x0][0x1e8], RZ ;  /* 0x00007a0003007a24 */ /* 0x010fe200078e02ff */
        /* <DEDUP_REMOVED lines=12> */
.L_x_758:
[----:B----4-:R-:W-:Y:S05]  /*da60*/  BSYNC B0 ;  /* 0x0000000000007941 */ /* 0x010fea0003800000 */
.L_x_757:
[----:B------:R-:W-:Y:S01]  /*da70*/  LEA.HI.SX32 R0, R13, 0x10, 0x1d ;  /* 0x000000100d007811 */ /* 0x000fe200078feaff */
        /* <DEDUP_REMOVED lines=19> */
.L_x_760:
[----:B------:R-:W-:Y:S05]  /*dbb0*/  BSYNC B0 ;  /* 0x0000000000007941 */ /* 0x000fea0003800000 */
.L_x_759:
        /* <DEDUP_REMOVED lines=20> */
.L_x_762:
[----:B------:R-:W-:Y:S05]  /*dd00*/  BSYNC B0 ;  /* 0x0000000000007941 */ /* 0x000fea0003800000 */
.L_x_761:
[----:B------:R-:W-:-:S04]  /*dd10*/  LEA.HI.SX32 R0, R13, 0x30, 0x1d ;  /* 0x000000300d007811 */ /* 0x000fc800078feaff */
[----:B------:R-:W-:-:S13]  /*dd20*/  ISETP.GE.AND P0, PT, R0, R12, PT ;  /* 0x0000000c0000720c */ /* 0x000fda0003f06270 */
[----:B------:R-:W-:Y:S05]  /*dd30*/  @P0 EXIT ;  /* 0x000000000000094d */ /* 0x000fea0003800000 */
[----:B------:R-:W-:Y:S02]  /*dd40*/  IADD3 R0, P0, R2, 0x30, RZ ;  /* 0x0000003002007810 */ /* 0x000fe40007f1e0ff */
[----:B------:R-:W-:-:S03]  /*dd50*/  ISETP.GE.AND P1, PT, R66, c[0x0][0x220], PT ;  /* 0x0000880042007a0c */ /* 0x000fc60003f26270 */
[----:B------:R-:W-:Y:S01]  /*dd60*/  IMAD.X R2, RZ, RZ, R3, P0 ;  /* 0x000000ffff027224 */ /* 0x000fe200000e0603 */
[----:B------:R-:W-:Y:S02]  /*dd70*/  MOV R3, R9 ;  /* 0x0000000900037202 */ /* 0x000fe40000000f00 */
[----:B------:R-:W-:Y:S01]  /*dd80*/  ISETP.GE.AND P0, PT, R15, c[0x0][0x220], PT ;  /* 0x000088000f007a0c */ /* 0x000fe20003f06270 */
[----:B------:R-:W-:Y:S02]  /*dd90*/  IMAD R6, R2, c[0x0][0x1e8], RZ ;  /* 0x00007a0002067a24 */ /* 0x000fe400078e02ff */
[----:B------:R-:W-:-:S04]  /*dda0*/  IMAD.MOV.U32 R2, RZ, RZ, R10 ;  /* 0x000000ffff027224 */ /* 0x000fc800078e000a */
[----:B-1----:R-:W-:-:S04]  /*ddb0*/  IMAD.WIDE.U32 R4, R0, c[0x0][0x1e8], R2 ;  /* 0x00007a0000047a25 */ /* 0x002fc800078e0002 */
[----:B------:R-:W-:Y:S01]  /*ddc0*/  IMAD R0, R0, c[0x0][0x1ec], R6 ;  /* 0x00007b0000007a24 */ /* 0x000fe200078e0206 */
[----:B------:R-:W-:-:S03]  /*ddd0*/  LEA R2, P2, R4, c[0x0][0x1d0], 0x1 ;  /* 0x0000740004027a11 */ /* 0x000fc600078408ff */
        /* <DEDUP_REMOVED lines=8> */
.L_x_721:
[----:B------:R-:W3:Y:S04]  /*de60*/  LDL.LU R9, [R1+0x60] ;  /* 0x0000600001097983 */ /* 0x000ee80000300800 */
[----:B------:R-:W4:Y:S01]  /*de70*/  LDL.LU R12, [R1+0x7c] ;  /* 0x00007c00010c7983 */ /* 0x000f220000300800 */
[----:B------:R-:W1:Y:S01]  /*de80*/  LDC.U8 R3, c[0x0][0x329] ;  /* 0x0000ca40ff037b82 */ /* 0x000e620000000000 */
[----:B------:R-:W-:Y:S01]  /*de90*/  LEA.HI R10, R17, R38, RZ, 0x3 ;  /* 0x00000026110a7211 */ /* 0x000fe200078f18ff */
[----:B------:R-:W-:Y:S03]  /*dea0*/  BSSY B0, `(.L_x_763) ;  /* 0x0000045000007945 */ /* 0x000fe60003800000 */
[----:B------:R-:W-:-:S02]  /*deb0*/  LOP3.LUT R8, R10, 0xfffffff8, RZ, 0xc0, !PT ;  /* 0xfffffff80a087812 */ /* 0x000fc400078ec0ff */
[----:B------:R-:W-:Y:S01]  /*dec0*/  SHF.R.S32.HI R10, RZ, 0x3, R10 ;  /* 0x00000003ff0a7819 */ /* 0x000fe2000001140a */
[----:B------:R-:W5:Y:S02]  /*ded0*/  LDC.U8 R2, c[0x0][0x328] ;  /* 0x0000ca00ff027b82 */ /* 0x000f640000000000 */
[----:B------:R-:W-:Y:S01]  /*dee0*/  IMAD.IADD R20, R38, 0x1, -R8 ;  /* 0x0000000126147824 */ /* 0x000fe200078e0a08 */
[----:B------:R-:W-:Y:S02]  /*def0*/  SHF.R.S32.HI R8, RZ, 0x1f, R25 ;  /* 0x0000001fff087819 */ /* 0x000fe40000011419 */
[----:B------:R-:W-:Y:S01]  /*df00*/  SHF.R.S32.HI R11, RZ, 0x1f, R10 ;  /* 0x0000001fff0b7819 */ /* 0x000fe2000001140a */
[----:B------:R-:W-:Y:S02]  /*df10*/  IMAD.SHL.U32 R14, R20, 0x8, RZ ;  /* 0x00000008140e7824 */ /* 0x000fe400078e00ff */
[----:B------:R-:W-:-:S03]  /*df20*/  IMAD R8, R8, c[0x0][0x1f0], RZ ;  /* 0x00007c0008087a24 */ /* 0x000fc600078e02ff */
[C---:B------:R-:W-:Y:S01]  /*df30*/  IADD3 R24, R14.reuse, 0x40, RZ ;  /* 0x000000400e187810 */ /* 0x040fe20007ffe0ff */
[----:B------:R-:W-:Y:S01]  /*df40*/  IMAD R8, R25, c[0x0][0x1f4], R8 ;  /* 0x00007d0019087a24 */ /* 0x000fe200078e0208 */
[----:B------:R-:W-:Y:S02]  /*df50*/  IADD3 R23, R14, 0x80, RZ ;  /* 0x000000800e177810 */ /* 0x000fe40007ffe0ff */
[----:B-1----:R-:W-:Y:S02]  /*df60*/  ISETP.NE.AND P1, PT, R3, RZ, PT ;  /* 0x000000ff0300720c */ /* 0x002fe40003f25270 */
[----:B-----5:R-:W-:-:S04]  /*df70*/  ISETP.NE.AND P3, PT, R2, RZ, PT ;  /* 0x000000ff0200720c */ /* 0x020fc80003f65270 */
[----:B------:R-:W-:-:S07]  /*df80*/  ISETP.EQ.AND P3, PT, R3, RZ, P3 ;  /* 0x000000ff0300720c */ /* 0x000fce0001f62270 */
[----:B------:R-:W-:Y:S01]  /*df90*/  @P1 IMAD.MOV.U32 R0, RZ, RZ, c[0x0][0x210] ;  /* 0x00008400ff001624 */ /* 0x000fe200078e00ff */
[----:B------:R-:W-:Y:S01]  /*dfa0*/  @!P1 ISETP.NE.AND P0, PT, R2, RZ, PT ;  /* 0x000000ff0200920c */ /* 0x000fe20003f05270 */
[----:B------:R-:W-:Y:S02]  /*dfb0*/  @!P1 IMAD.MOV.U32 R2, RZ, RZ, c[0x0][0x214] ;  /* 0x00008500ff029624 */ /* 0x000fe400078e00ff */
[----:B------:R-:W-:Y:S02]  /*dfc0*/  @P1 IMAD R0, R0, c[0x0][0x214], RZ ;  /* 0x0000850000001a24 */ /* 0x000fe400078e02ff */
[----:B--2---:R-:W-:Y:S01]  /*dfd0*/  @P1 IMAD.MOV.U32 R4, RZ, RZ, 0x1 ;  /* 0x00000001ff041424 */ /* 0x004fe200078e00ff */
[----:B------:R-:W-:-:S05]  /*dfe0*/  @!P1 SEL R0, R2, c[0x0][0x234], !P0 ;  /* 0x00008d0002009a07 */ /* 0x000fca0004000000 */
[----:B------:R-:W-:Y:S01]  /*dff0*/  @!P1 IMAD R4, R0, c[0x0][0x1c0], RZ ;  /* 0x0000700000049a24 */ /* 0x000fe200078e02ff */
[C---:B---3--:R-:W-:Y:S02]  /*e000*/  ISETP.NE.AND P2, PT, R9.reuse, -0x1, PT ;  /* 0xffffffff0900780c */ /* 0x048fe40003f45270 */
[----:B------:R-:W-:Y:S02]  /*e010*/  ISETP.NE.OR P0, PT, R9, -0x1, !P3 ;  /* 0xffffffff0900780c */ /* 0x000fe40005f05670 */
[----:B----4-:R-:W-:-:S09]  /*e020*/  IADD3 R15, -R27, R12, RZ ;  /* 0x0000000c1b0f7210 */ /* 0x010fd20007ffe1ff */
[----:B------:R-:W-:Y:S01]  /*e030*/  @P2 IMAD.WIDE.U32 R2, R9, c[0x0][0x1e8], RZ ;  /* 0x00007a0009022a25 */ /* 0x000fe200078e00ff */
[----:B------:R-:W-:-:S03]  /*e040*/  @!P2 SHF.R.S32.HI R5, RZ, 0x1f, R19 ;  /* 0x0000001fff05a819 */ /* 0x000fc60000011413 */
[----:B------:R-:W-:Y:S02]  /*e050*/  @P2 IMAD R7, R9, c[0x0][0x1ec], R3 ;  /* 0x00007b0009072a24 */ /* 0x000fe400078e0203 */
[----:B------:R-:W-:Y:S02]  /*e060*/  @!P2 IMAD R6, R5, c[0x0][0x1e0], RZ ;  /* 0x000078000506aa24 */ /* 0x000fe400078e02ff */
[C---:B------:R-:W-:Y:S02]  /*e070*/  IMAD R3, R19.reuse, R4, RZ ;  /* 0x0000000413037224 */ /* 0x040fe400078e02ff */
[----:B------:R-:W-:-:S03]  /*e080*/  @!P2 IMAD.WIDE.U32 R4, R19, c[0x0][0x1e0], RZ ;  /* 0x000078001304aa25 */ /* 0x000fc600078e00ff */
[----:B------:R-:W-:Y:S01]  /*e090*/  SEL R3, R3, RZ, !P3 ;  /* 0x000000ff03037207 */ /* 0x000fe20005800000 */
[C---:B------:R-:W-:Y:S01]  /*e0a0*/  @!P0 IMAD R9, R19.reuse, c[0x0][0x214], RZ ;  /* 0x0000850013098a24 */ /* 0x040fe200078e02ff */
[----:B------:R-:W-:Y:S01]  /*e0b0*/  @!P2 MOV R2, R4 ;  /* 0x000000040002a202 */ /* 0x000fe20000000f00 */
[----:B------:R-:W-:Y:S02]  /*e0c0*/  @!P2 IMAD R6, R19, c[0x0][0x1e4], R6 ;  /* 0x000079001306aa24 */ /* 0x000fe400078e0206 */
[----:B------:R-:W-:Y:S01]  /*e0d0*/  @P1 IMAD.MOV.U32 R19, RZ, RZ, c[0x0][0x210] ;  /* 0x00008400ff131624 */ /* 0x000fe200078e00ff */
[----:B------:R1:W-:Y:S01]  /*e0e0*/  @!P0 STL [R1+0x60], R9 ;  /* 0x0000600901008387 */ /* 0x0003e20000100800 */
[----:B------:R-:W-:Y:S01]  /*e0f0*/  @!P2 IMAD.IADD R7, R5, 0x1, R6 ;  /* 0x000000010507a824 */ /* 0x000fe200078e0206 */
[----:B------:R-:W-:Y:S01]  /*e100*/  IADD3 R4, P0, R14, R2, RZ ;  /* 0x000000020e047210 */ /* 0x000fe20007f1e0ff */
[----:B------:R-:W-:Y:S01]  /*e110*/  IMAD R6, R25, R0, R3 ;  /* 0x0000000019067224 */ /* 0x000fe200078e0203 */
[----:B------:R-:W-:Y:S01]  /*e120*/  ISETP.GE.AND P2, PT, R10, R15, PT ;  /* 0x0000000f0a00720c */ /* 0x000fe20003f46270 */
[----:B------:R-:W-:Y:S01]  /*e130*/  @!P3 CS2R R2, SRZ ;  /* 0x000000000002b805 */ /* 0x000fe2000001ff00 */
[----:B------:R-:W-:Y:S01]  /*e140*/  @!P1 IMAD.MOV.U32 R19, RZ, RZ, 0x1 ;  /* 0x00000001ff139424 */ /* 0x000fe200078e00ff */
[----:B------:R-:W-:-:S02]  /*e150*/  @P3 SHF.R.S32.HI R3, RZ, 0x1f, R9 ;  /* 0x0000001fff033819 */ /* 0x000fc40000011409 */
[----:B------:R-:W-:Y:S01]  /*e160*/  @P3 MOV R2, R9 ;  /* 0x0000000900023202 */ /* 0x000fe20000000f00 */
[----:B------:R-:W-:Y:S01]  /*e170*/  IMAD R0, R27, R19, RZ ;  /* 0x000000131b007224 */ /* 0x000fe200078e02ff */
[----:B------:R-:W-:-:S04]  /*e180*/  LEA.HI.X.SX32 R5, R14, R7, 0x1, P0 ;  /* 0x000000070e057211 */ /* 0x000fc800000f0eff */
[----:B------:R-:W-:Y:S01]  /*e190*/  IADD3 R22, P1, P0, R0, R2, R6 ;  /* 0x0000000200167210 */ /* 0x000fe2000783e006 */
[----:B------:R-:W-:Y:S01]  /*e1a0*/  IMAD.WIDE.U32 R12, R25, c[0x0][0x1f0], R4 ;  /* 0x00007c00190c7a25 */ /* 0x000fe200078e0004 */
[----:B------:R-:W-:Y:S02]  /*e1b0*/  SHF.R.S32.HI R4, RZ, 0x1f, R0 ;  /* 0x0000001fff047819 */ /* 0x000fe40000011400 */
[----:B------:R-:W-:-:S04]  /*e1c0*/  SHF.R.S32.HI R0, RZ, 0x1f, R6 ;  /* 0x0000001fff007819 */ /* 0x000fc80000011406 */
[----:B------:R-:W-:Y:S01]  /*e1d0*/  IADD3.X R21, R4, R3, R0, P1, P0 ;  /* 0x0000000304157210 */ /* 0x000fe20000fe0400 */
[----:B-1----:R-:W1:Y:S02]  /*e1e0*/  S2R R9, SR_CTAID.X ;  /* 0x0000000000097919 */ /* 0x002e640000002500 */
[----:B-1----:R-:W-:-:S04]  /*e1f0*/  IMAD.WIDE R6, R9, 0x40, R10 ;  /* 0x0000004009067825 */ /* 0x002fc800078e020a */
[----:B------:R-:W-:Y:S01]  /*e200*/  IMAD.IADD R9, R8, 0x1, R13 ;  /* 0x0000000108097824 */ /* 0x000fe200078e020d */
        /* <DEDUP_REMOVED lines=14> */
.L_x_764:
[----:B------:R-:W-:Y:S05]  /*e2f0*/  BSYNC B0 ;  /* 0x0000000000007941 */ /* 0x000fea0003800000 */
.L_x_763:
[----:B------:R-:W-:Y:S01]  /*e300*/  IADD3 R18, R10, 0x10, RZ ;  /* 0x000000100a127810 */ /* 0x000fe20007ffe0ff */
[----:B------:R-:W-:Y:S03]  /*e310*/  BSSY B0, `(.L_x_765) ;  /* 0x0000013000007945 */ /* 0x000fe60003800000 */
[----:B------:R-:W-:-:S13]  /*e320*/  ISETP.GE.AND P0, PT, R18, R15, PT ;  /* 0x0000000f1200720c */ /* 0x000fda0003f06270 */
[----:B------:R-:W-:Y:S05]  /*e330*/  @P0 BRA `(.L_x_766) ;  /* 0x0000010000000947 */ /* 0x000fea0003800000 */
[----:B------:R-:W-:Y:S01]  /*e340*/  IADD3 R0, P0, R6, 0x10, RZ ;  /* 0x0000001006007810 */ /* 0x000fe20007f1e0ff */
[----:B------:R-:W-:Y:S01]  /*e350*/  IMAD.MOV.U32 R4, RZ, RZ, R12 ;  /* 0x000000ffff047224 */ /* 0x000fe200078e000c */
[----:B------:R-:W-:Y:S02]  /*e360*/  MOV R5, R9 ;  /* 0x0000000900057202 */ /* 0x000fe40000000f00 */
[----:B------:R-:W-:Y:S01]  /*e370*/  ISETP.GE.AND P2, PT, R14, c[0x0][0x220], PT ;  /* 0x000088000e007a0c */ /* 0x000fe20003f46270 */
[----:B-1----:R-:W-:Y:S01]  /*e380*/  IMAD.X R2, RZ, RZ, R7, P0 ;  /* 0x000000ffff027224 */ /* 0x002fe200000e0607 */
        /* <DEDUP_REMOVED lines=11> */
.L_x_766:
[----:B------:R-:W-:Y:S05]  /*e440*/  BSYNC B0 ;  /* 0x0000000000007941 */ /* 0x000fea0003800000 */
.L_x_765:
        /* <DEDUP_REMOVED lines=20> */
.L_x_768:
[----:B------:R-:W-:Y:S05]  /*e590*/  BSYNC B0 ;  /* 0x0000000000007941 */ /* 0x000fea0003800000 */
.L_x_767:
        /* <DEDUP_REMOVED lines=20> */
.L_x_770:
[----:B------:R-:W-:Y:S05]  /*e6e0*/  BSYNC B0 ;  /* 0x0000000000007941 */ /* 0x000fea0003800000 */
.L_x_769:
[----:B------:R-:W-:-:S04]  /*e6f0*/  ISETP.NE.AND P6, PT, R20, RZ, PT ;  /* 0x000000ff1400720c */ /* 0x000fc80003fc5270 */
[-C--:B------:R-:W-:Y:S02]  /*e700*/  ISETP.GE.OR P5, PT, R10, R15.reuse, P6 ;  /* 0x0000000f0a00720c */ /* 0x080fe400037a6670 */
[-C--:B------:R-:W-:Y:S02]  /*e710*/  ISETP.GE.OR P4, PT, R18, R15.reuse, P6 ;  /* 0x0000000f1200720c */ /* 0x080fe40003786670 */
[-C--:B------:R-:W-:Y:S02]  /*e720*/  ISETP.GE.OR P3, PT, R16, R15.reuse, P6 ;  /* 0x0000000f1000720c */ /* 0x080fe40003766670 */
[----:B------:R-:W-:-:S07]  /*e730*/  ISETP.GE.OR P6, PT, R17, R15, P6 ;  /* 0x0000000f1100720c */ /* 0x000fce00037c6670 */
[-C--:B------:R-:W-:Y:S02]  /*e740*/  @!P5 IMAD R0, R10, R19.reuse, RZ ;  /* 0x000000130a00d224 */ /* 0x080fe400078e02ff */
[-C--:B-1----:R-:W-:Y:S02]  /*e750*/  @!P4 IMAD R3, R18, R19.reuse, RZ ;  /* 0x000000131203c224 */ /* 0x082fe400078e02ff */
[----:B------:R-:W-:Y:S01]  /*e760*/  @!P3 IMAD R5, R16, R19, RZ ;  /* 0x000000131005b224 */ /* 0x000fe200078e02ff */
[CC--:B------:R-:W-:Y:S02]  /*e770*/  @!P5 IADD3 R2, P0, R0.reuse, R22.reuse, RZ ;  /* 0x000000160002d210 */ /* 0x0c0fe40007f1e0ff */
        /* <DEDUP_REMOVED lines=18> */
[----:B-1----:R-:W-:-:S05]  /*e8a0*/  IMAD R0, R17, R19, RZ ;  /* 0x0000001311007224 */ /* 0x002fca00078e02ff */
[----:B------:R-:W-:-:S04]  /*e8b0*/  IADD3 R3, P0, R0, R22, RZ ;  /* 0x0000001600037210 */ /* 0x000fc80007f1e0ff */
[----:B------:R-:W-:Y:S02]  /*e8c0*/  LEA.HI.X.SX32 R0, R0, R21, 0x1, P0 ;  /* 0x0000001500007211 */ /* 0x000fe400000f0eff */
[----:B------:R-:W-:-:S04]  /*e8d0*/  LEA R2, P0, R3, c[0x0][0x200], 0x2 ;  /* 0x0000800003027a11 */ /* 0x000fc800078010ff */
[----:B------:R-:W-:Y:S01]  /*e8e0*/  LEA.HI.X R3, R3, c[0x0][0x204], R0, 0x2, P0 ;  /* 0x0000810003037a11 */ /* 0x000fe200000f1400 */
[----:B------:R-:W-:-:S05]  /*e8f0*/  IMAD.MOV.U32 R0, RZ, RZ, 0x7f800000 ;  /* 0x7f800000ff007424 */ /* 0x000fca00078e00ff */
[----:B------:R-:W-:Y:S01]  /*e900*/  STG.E [R2.64], R0 ;  /* 0x0000000002007986 */ /* 0x000fe2000c101906 */
[----:B------:R-:W-:Y:S05]  /*e910*/  EXIT ;  /* 0x000000000000794d */ /* 0x000fea0003800000 */
.L_x_771:
        /* <DEDUP_REMOVED lines=14> */
.L_x_1291:


//--------------------- .text._ZN5flash16flash_fwd_kernelI23Flash_fwd_kernel_traitsILi192ELi64ELi64ELi4ELb0ELb0EN7cutlass6half_tE19Flash_kernel_traitsILi192ELi64ELi64ELi4ES3_EELb0ELb0ELb0ELb0ELb0ELb0ELb1ELb0EEEvNS_16Flash_fwd_paramsE --------------------------
	.section	.text._ZN5flash16flash_fwd_kernelI23Flash_fwd_kernel_traitsILi192ELi64ELi64ELi4ELb0ELb0EN7cutlass6half_tE19Flash_kernel_traitsILi192ELi64ELi64ELi4ES3_EELb0ELb0ELb0ELb0ELb0ELb0ELb1ELb0EEEvNS_16Flash_fwd_paramsE,"ax",@progbits
	.sectioninfo	@"SHI_REGISTERS=255"
	.align	128
        .global         _ZN5flash16flash_fwd_kernelI23Flash_fwd_kernel_traitsILi192ELi64ELi64ELi4ELb0ELb0EN7cutlass6half_tE19Flash_kernel_traitsILi192ELi64ELi64ELi4ES3_EELb0ELb0ELb0ELb0ELb0ELb0ELb1ELb0EEEvNS_16Flash_fwd_paramsE
        .type           _ZN5flash16flash_fwd_kernelI23Flash_fwd_kernel_traitsILi192ELi64ELi64ELi4ELb0ELb0EN7cutlass6half_tE19Flash_kernel_traitsILi192ELi64ELi64ELi4ES3_EELb0ELb0ELb0ELb0ELb0ELb0ELb1ELb0EEEvNS_16Flash_fwd_paramsE,@function
        .size           _ZN5flash16flash_fwd_kernelI23Flash_fwd_kernel_traitsILi192ELi64ELi64ELi4ELb0ELb0EN7cutlass6half_tE19Flash_kernel_traitsILi192ELi64ELi64ELi4ES3_EELb0ELb0ELb0ELb0ELb0ELb0ELb1ELb0EEEvNS_16Flash_fwd_paramsE,(.L_x_1292 - _ZN5flash16flash_fwd_kernelI23Flash_fwd_kernel_traitsILi192ELi64ELi64ELi4ELb0ELb0EN7cutlass6half_tE19Flash_kernel_traitsILi192ELi64ELi64ELi4ES3_EELb0ELb0ELb0ELb0ELb0ELb0ELb1ELb0EEEvNS_16Flash_fwd_paramsE)
        .other          _ZN5flash16flash_fwd_kernelI23Flash_fwd_kernel_traitsILi192ELi64ELi64ELi4ELb0ELb0EN7cutlass6half_tE19Flash_kernel_traitsILi192ELi64ELi64ELi4ES3_EELb0ELb0ELb0ELb0ELb0ELb0ELb1ELb0EEEvNS_16Flash_fwd_paramsE,@"STO_CUDA_ENTRY STV_DEFAULT"
_ZN5flash16flash_fwd_kernelI23Flash_fwd_kernel_traitsILi192ELi64ELi64ELi4ELb0ELb0EN7cutlass6half_tE19Flash_kernel_traitsILi192ELi64ELi64ELi4ES3_EELb0ELb0ELb0ELb0ELb0ELb0ELb1ELb0EEEvNS_16Flash_fwd_paramsE:
.text._ZN5flash16flash_fwd_kernelI23Flash_fwd_kernel_traitsILi192ELi64ELi64ELi4ELb0ELb0EN7cutlass6half_tE19Flash_kernel_traitsILi192ELi64ELi64ELi4ES3_EELb0ELb0ELb0ELb0ELb0ELb0ELb1ELb0EEEvNS_16Flash_fwd_paramsE:
        /* <DEDUP_REMOVED lines=34> */
.L_x_772:
[----:B-1-34-:R-:W-:Y:S02]  /*0220*/  MOV R2, c[0x0][0x218] ;  /* 0x0000860000027a02 */ /* 0x01afe40000000f00 */
.L_x_773:
        /* <DEDUP_REMOVED lines=41> */
.L_x_775:
[----:B------:R-:W-:Y:S02]  /*04c0*/  IABS R7, c[0x0][0x1c8] ;  /* 0x0000720000077a13 */ /* 0x000fe40000000000 */
[----:B------:R-:W-:Y:S02]  /*04d0*/  SHF.R.S32.HI R25, RZ, 0x1f, R22 ;  /* 0x0000001fff197819 */ /* 0x000fe40000011416 */
        /* <DEDUP_REMOVED lines=19> */
[----:B------:R-:W-:-:S03]  /*0610*/  LOP3.LUT R2, R22, c[0x0][0x1c8], RZ, 0x3c, !PT ;  /* 0x0000720016027a12 */ /* 0x000fc600078e3cff */
[----:B------:R-:W-:Y:S01]  /*0620*/  @P0 IMAD.WIDE.U32 R10, R7, c[0x0][0x1a0], RZ ;  /* 0x00006800070a0a25 */ /* 0x000fe200078e00ff */
[----:B------:R-:W-:-:S03]  /*0630*/  ISETP.GE.AND P1, PT, R2, RZ, PT ;  /* 0x000000ff0200720c */ /* 0x000fc60003f26270 */
[----:B------:R-:W-:-:S04]  /*0640*/  @P0 IMAD R7, R7, c[0x0][0x1a4], R11 ;  /* 0x0000690007070a24 */ /* 0x000fc800078e020b */
        /* <DEDUP_REMOVED lines=14> */
.L_x_776:
        /* <DEDUP_REMOVED lines=19> */
[----:B------:R-:W-:Y:S01]  /*0860*/  LOP3.LUT R0, R213, 0x38, R224, 0xf8, !PT ;  /* 0x00000038d5007812 */ /* 0x000fe200078ef8e0 */
[----:B------:R-:W-:Y:S01]  /*0870*/  IMAD.IADD R205, R4, 0x1, -R205 ;  /* 0x0000000104cd7824 */ /* 0x000fe200078e0acd */
[----:B------:R-:W-:Y:S01]  /*0880*/  SHF.R.U32.HI R213, RZ, 0x3, R213 ;  /* 0x00000003ffd57819 */ /* 0x000fe200000116d5 */
[----:B------:R-:W-:Y:S01]  /*0890*/  IMAD R9, R27, c[0x0][0x198], RZ ;  /* 0x000066001b097a24 */ /* 0x000fe200078e02ff */
[----:B------:R-:W-:Y:S01]  /*08a0*/  SHF.R.S32.HI R4, RZ, 0x1f, R11 ;  /* 0x0000001fff047819 */ /* 0x000fe2000001140b */
[----:B------:R-:W-:Y:S01]  /*08b0*/  IMAD.WIDE R28, R212, 0x40, R26 ;  /* 0x00000040d41c7825 */ /* 0x000fe200078e021a */
[----:B------:R-:W-:Y:S02]  /*08c0*/  LOP3.LUT R213, R0, R213, RZ, 0x3c, !PT ;  /* 0x000000d500d57212 */ /* 0x000fe400078e3cff */
[----:B------:R-:W-:Y:S02]  /*08d0*/  LEA.HI R5, R4, R11, RZ, 0x3 ;  /* 0x0000000b04057211 */ /* 0x000fe400078f18ff */
[----:B------:R-:W-:-:S02]  /*08e0*/  LEA.HI R0, R21, R6, RZ, 0x6 ;  /* 0x0000000615007211 */ /* 0x000fc400078f30ff */
[--C-:B------:R-:W-:Y:S02]  /*08f0*/  SHF.R.S32.HI R225, RZ, 0x1f, R224.reuse ;  /* 0x0000001fffe17819 */ /* 0x100fe400000114e0 */
[----:B------:R-:W-:Y:S01]  /*0900*/  IADD3 R12, P0, R224, R12, RZ ;  /* 0x0000000ce00c7210 */ /* 0x000fe20007f1e0ff */
[----:B------:R-:W-:Y:S01]  /*0910*/  IMAD.SHL.U32 R0, R0, 0x8, RZ ;  /* 0x0000000800007824 */ /* 0x000fe200078e00ff */
[----:B------:R-:W-:Y:S01]  /*0920*/  LOP3.LUT R4, R5, 0xfffffff8, RZ, 0xc0, !PT ;  /* 0xfffffff805047812 */ /* 0x000fe200078ec0ff */
[----:B------:R-:W-:Y:S01]  /*0930*/  IMAD.WIDE.U32 R14, R26, c[0x0][0x198], R224 ;  /* 0x000066001a0e7a25 */ /* 0x000fe200078e00e0 */
[----:B------:R-:W-:Y:S02]  /*0940*/  IADD3 R215, R224, 0x40, RZ ;  /* 0x00000040e0d77810 */ /* 0x000fe40007ffe0ff */
[----:B------:R-:W-:Y:S01]  /*0950*/  LOP3.LUT R213, R213, 0xfffffe00, R0, 0xf8, !PT ;  /* 0xfffffe00d5d57812 */ /* 0x000fe200078ef800 */
[----:B------:R-:W-:Y:S01]  /*0960*/  IMAD.X R13, R225, 0x1, R13, P0 ;  /* 0x00000001e10d7824 */ /* 0x000fe200000e060d */
[----:B------:R-:W-:Y:S01]  /*0970*/  IADD3 R220, P0, R220, R14, RZ ;  /* 0x0000000edcdc7210 */ /* 0x000fe20007f1e0ff */
[----:B------:R-:W-:Y:S01]  /*0980*/  IMAD.IADD R4, R11, 0x1, -R4 ;  /* 0x000000010b047824 */ /* 0x000fe200078e0a04 */
[----:B------:R-:W-:Y:S01]  /*0990*/  IADD3 R214, R224, 0x80, RZ ;  /* 0x00000080e0d67810 */ /* 0x000fe20007ffe0ff */
[----:B------:R-:W-:-:S02]  /*09a0*/  IMAD R0, R26, c[0x0][0x19c], R9 ;  /* 0x000067001a007a24 */ /* 0x000fc400078e0209 */
[----:B------:R-:W-:Y:S01]  /*09b0*/  IMAD.WIDE.U32 R22, R22, c[0x0][0x1a8], R12 ;  /* 0x00006a0016167a25 */ /* 0x000fe200078e000c */
[C---:B------:R-:W-:Y:S02]  /*09c0*/  LOP3.LUT P2, RZ, R4.reuse, 0x4, RZ, 0xc0, !PT ;  /* 0x0000000404ff7812 */ /* 0x040fe4000784c0ff */
[----:B------:R-:W-:Y:S01]  /*09d0*/  LOP3.LUT P1, RZ, R4, 0x2, RZ, 0xc0, !PT ;  /* 0x0000000204ff7812 */ /* 0x000fe2000782c0ff */
[----:B------:R-:W-:Y:S01]  /*09e0*/  IMAD R11, R27, c[0x0][0x1a0], RZ ;  /* 0x000068001b0b7a24 */ /* 0x000fe200078e02ff */
[----:B------:R-:W-:Y:S01]  /*09f0*/  IADD3.X R221, R3, R15, R0, P0, !PT ;  /* 0x0000000f03dd7210 */ /* 0x000fe200007fe400 */
[----:B------:R-:W-:Y:S01]  /*0a00*/  IMAD.WIDE.U32 R12, R26, c[0x0][0x1a0], R224 ;  /* 0x000068001a0c7a25 */ /* 0x000fe200078e00e0 */
[----:B------:R-:W-:-:S03]  /*0a10*/  SHF.R.S32.HI R3, RZ, 0x1f, R218 ;  /* 0x0000001fff037819 */ /* 0x000fc600000114da */
[----:B------:R-:W-:Y:S01]  /*0a20*/  IMAD.SHL.U32 R4, R4, 0x40, RZ ;  /* 0x0000004004047824 */ /* 0x000fe200078e00ff */
[----:B------:R-:W-:Y:S01]  /*0a30*/  IADD3 R10, P0, R10, R12, RZ ;  /* 0x0000000c0a0a7210 */ /* 0x000fe20007f1e0ff */
[----:B------:R-:W-:Y:S02]  /*0a40*/  IMAD R0, R26, c[0x0][0x1a4], R11 ;  /* 0x000069001a007a24 */ /* 0x000fe400078e020b */
[----:B------:R-:W-:Y:S01]  /*0a50*/  IMAD.SHL.U32 R9, R205, 0x8, RZ ;  /* 0x00000008cd097824 */ /* 0x000fe200078e00ff */
[----:B------:R-:W-:Y:S01]  /*0a60*/  LOP3.LUT R4, R4, 0x1c0, RZ, 0xc0, !PT ;  /* 0x000001c004047812 */ /* 0x000fe200078ec0ff */
[----:B------:R-:W-:Y:S01]  /*0a70*/  IMAD.SHL.U32 R5, R5, 0x40, RZ ;  /* 0x0000004005057824 */ /* 0x000fe200078e00ff */
[----:B------:R-:W-:Y:S01]  /*0a80*/  IADD3.X R11, R7, R13, R0, P0, !PT ;  /* 0x0000000d070b7210 */ /* 0x000fe200007fe400 */
[C---:B------:R-:W-:Y:S01]  /*0a90*/  IMAD R223, R3.reuse, c[0x0][0x1b0], RZ ;  /* 0x00006c0003df7a24 */ /* 0x040fe200078e02ff */
[----:B------:R-:W-:Y:S01]  /*0aa0*/  LOP3.LUT R9, R4, 0x8, R9, 0xf8, !PT ;  /* 0x0000000804097812 */ /* 0x000fe200078ef809 */
[----:B------:R-:W-:Y:S01]  /*0ab0*/  IMAD R3, R3, c[0x0][0x1b8], RZ ;  /* 0x00006e0003037a24 */ /* 0x000fe200078e02ff */
[----:B------:R-:W-:Y:S01]  /*0ac0*/  ISETP.GE.AND P0, PT, R26, R207, PT ;  /* 0x000000cf1a00720c */ /* 0x000fe20003f06270 */
[C---:B------:R-:W-:Y:S01]  /*0ad0*/  IMAD R223, R218.reuse, c[0x0][0x1b4], R223 ;  /* 0x00006d00dadf7a24 */ /* 0x040fe200078e02df */
[----:B------:R-:W-:Y:S01]  /*0ae0*/  SHF.R.U32.HI R4, RZ, 0x3, R4 ;  /* 0x00000003ff047819 */ /* 0x000fe20000011604 */
[----:B------:R-:W-:-:S02]  /*0af0*/  IMAD R3, R218, c[0x0][0x1bc], R3 ;  /* 0x00006f00da037a24 */ /* 0x000fc400078e0203 */
        /* <DEDUP_REMOVED lines=43> */
.L_x_778:
[----:B------:R-:W-:Y:S05]  /*0db0*/  BSYNC B0 ;  /* 0x0000000000007941 */ /* 0x000fea0003800000 */
.L_x_777:
[----:B------:R-:W-:Y:S01]  /*0dc0*/  IADD3 R19, R26, 0x10, RZ ;  /* 0x000000101a137810 */ /* 0x000fe20007ffe0ff */
        /* <DEDUP_REMOVED lines=13> */
[C---:B-1----:R-:W-:Y:S01]  /*0ea0*/  @!P3 LEA R14, P4, R10.reuse, c[0x0][0x160], 0x1 ;  /* 0x000058000a0eba11 */ /* 0x042fe200078808ff */
        /* <DEDUP_REMOVED lines=22> */
.L_x_780:
[----:B------:R-:W-:Y:S05]  /*1010*/  BSYNC B0 ;  /* 0x0000000000007941 */ /* 0x000fea0003800000 */
.L_x_779:
        /* <DEDUP_REMOVED lines=37> */
.L_x_782:
[----:B------:R-:W-:Y:S05]  /*1270*/  BSYNC B0 ;  /* 0x0000000000007941 */ /* 0x000fea0003800000 */
.L_x_781:
[----:B-1----:R-:W-:Y:S01]  /*1280*/  IADD3 R15, R26, 0x30, RZ ;  /* 0x000000301a0f7810 */ /* 0x002fe20007ffe0ff */
        /* <DEDUP_REMOVED lines=39> */
.L_x_784:
[----:B------:R-:W-:Y:S05]  /*1500*/  BSYNC B0 ;  /* 0x0000000000007941 */ /* 0x000fea0003800000 */
.L_x_783:
[----:B------:R-:W-:Y:S01]  /*1510*/  LEA.HI.SX32 R4, R133, 0xffffffff, 0x1a ;  /* 0xffffffff85047811 */ /* 0x000fe200078fd2ff */
[----:B------:R-:W-:Y:S01]  /*1520*/  BSSY B0, `(.L_x_785) ;  /* 0x0000023000007945 */ /* 0x000fe20003800000 */
[----:B------:R-:W-:Y:S02]  /*1530*/  MOV R222, R220 ;  /* 0x000000dc00de7202 */ /* 0x000fe40000000f00 */
[----:B------:R-:W-:Y:S01]  /*1540*/  SHF.R.S32.HI R12, RZ, 0x1f, R4 ;  /* 0x0000001fff0c7819 */ /* 0x000fe20000011404 */
[C---:B------:R-:W-:Y:S02]  /*1550*/  IMAD R10, R4.reuse, -0x40, R99 ;  /* 0xffffffc0040a7824 */ /* 0x040fe400078e0263 */
[----:B-1----:R-:W-:Y:S02]  /*1560*/  IMAD R25, R3, R4, RZ ;  /* 0x0000000403197224 */ /* 0x002fe400078e02ff */
[----:B------:R-:W-:Y:S01]  /*1570*/  IMAD.WIDE.U32 R22, R4, R97, R222 ;  /* 0x0000006104167225 */ /* 0x000fe200078e00de */
[----:B------:R-:W-:-:S03]  /*1580*/  ISETP.GE.AND P0, PT, R26, R10, PT ;  /* 0x0000000a1a00720c */ /* 0x000fc60003f06270 */
[----:B------:R-:W-:-:S05]  /*1590*/  IMAD R25, R12, R97, R25 ;  /* 0x000000610c197224 */ /* 0x000fca00078e0219 */
        /* <DEDUP_REMOVED lines=27> */
.L_x_786:
[----:B------:R-:W-:Y:S05]  /*1750*/  BSYNC B0 ;  /* 0x0000000000007941 */ /* 0x000fea0003800000 */
.L_x_785:
        /* <DEDUP_REMOVED lines=32> */
.L_x_788:
[----:B------:R-:W-:Y:S05]  /*1960*/  BSYNC B0 ;  /* 0x0000000000007941 */ /* 0x000fea0003800000 */
.L_x_787:
[----:B------:R-:W-:Y:S01]  /*1970*/  ISETP.GE.AND P0, PT, R17, R10, PT ;  /* 0x0000000a1100720c */ /* 0x000fe20003f06270 */
[----:B------:R-:W-:-:S12]  /*1980*/  BSSY B0, `(.L_x_789) ;  /* 0x000001e000007945 */ /* 0x000fd80003800000 */
[----:B------:R-:W-:Y:S05]  /*1990*/  @P0 BRA `(.L_x_790) ;  /* 0x000001c000000947 */ /* 0x000fea0003800000 */
[----:B------:R-:W-:Y:S01]  /*19a0*/  ISETP.GE.AND P3, PT, R224, c[0x0][0x220], PT ;  /* 0x00008800e0007a0c */ /* 0x000fe20003f66270 */
[----:B------:R-:W-:Y:S01]  /*19b0*/  IMAD.MOV.U32 R8, RZ, RZ, c[0x0][0x19c] ;  /* 0x00006700ff087624 */ /* 0x000fe200078e00ff */
[----:B------:R-:W-:Y:S02]  /*19c0*/  ISETP.GE.AND P2, PT, R215, c[0x0][0x220], PT ;  /* 0x00008800d7007a0c */ /* 0x000fe40003f46270 */
[C---:B------:R-:W-:Y:S02]  /*19d0*/  LEA R9, P1, R11.reuse, R22, 0x5 ;  /* 0x000000160b097211 */ /* 0x040fe400078228ff */
[----:B------:R-:W-:Y:S02]  /*19e0*/  ISETP.GE.AND P0, PT, R214, c[0x0][0x220], PT ;  /* 0x00008800d6007a0c */ /* 0x000fe40003f06270 */
[----:B------:R-:W-:-:S05]  /*19f0*/  LEA.HI.X R8, R11, R25, R8, 0x5, P1 ;  /* 0x000000190b087211 */ /* 0x000fca00008f2c08 */
        /* <DEDUP_REMOVED lines=22> */
.L_x_790:
[----:B------:R-:W-:Y:S05]  /*1b60*/  BSYNC B0 ;  /* 0x0000000000007941 */ /* 0x000fea0003800000 */
.L_x_789:
        /* <DEDUP_REMOVED lines=9> */
[----:B------:R-:W-:-:S05]  /*1c00*/  IMAD.WIDE.U32 R24, R11, 0x30, R24 ;  /* 0x000000300b187825 */ /* 0x000fca00078e0018 */
[----:B------:R-:W-:Y:S02]  /*1c10*/  IADD3 R8, R25, UR4, RZ ;  /* 0x0000000419087c10 */ /* 0x000fe4000fffe0ff */
        /* <DEDUP_REMOVED lines=22> */
.L_x_792:
[----:B------:R-:W-:Y:S05]  /*1d80*/  BSYNC B0 ;  /* 0x0000000000007941 */ /* 0x000fea0003800000 */
.L_x_791:
[----:B------:R-:W0:Y:S01]  /*1d90*/  LDGDEPBAR ;  /* 0x00000000000079af */ /* 0x000e220000000000 */
[----:B------:R-:W-:Y:S01]  /*1da0*/  ISETP.GE.AND P1, PT, R26, R10, PT ;  /* 0x0000000a1a00720c */ /* 0x000fe20003f26270 */
[----:B------:R-:W-:Y:S01]  /*1db0*/  IMAD R9, R12, c[0x0][0x1a0], RZ ;  /* 0x000068000c097a24 */ /* 0x000fe200078e02ff */
[----:B------:R-:W-:Y:S01]  /*1dc0*/  BSSY B0, `(.L_x_793) ;  /* 0x0000025000007945 */ /* 0x000fe20003800000 */
[----:B------:R-:W-:-:S04]  /*1dd0*/  IMAD.WIDE.U32 R24, R4, c[0x0][0x1a0], RZ ;  /* 0x0000680004187a25 */ /* 0x000fc800078e00ff */
[----:B------:R-:W-:Y:S01]  /*1de0*/  IMAD R8, R4, c[0x0][0x1a4], R9 ;  /* 0x0000690004087a24 */ /* 0x000fe200078e0209 */
[----:B-1----:R-:W-:-:S04]  /*1df0*/  LEA R22, P0, R24, R218, 0x6 ;  /* 0x000000da18167211 */ /* 0x002fc800078030ff */
        /* <DEDUP_REMOVED lines=33> */
.L_x_794:
[----:B------:R-:W-:Y:S05]  /*2010*/  BSYNC B0 ;  /* 0x0000000000007941 */ /* 0x000fea0003800000 */
.L_x_793:
[----:B------:R-:W-:Y:S01]  /*2020*/  ISETP.GE.AND P0, PT, R19, R10, PT ;  /* 0x0000000a1300720c */ /* 0x000fe20003f06270 */
[----:B------:R-:W-:-:S12]  /*2030*/  BSSY B0, `(.L_x_795) ;  /* 0x0000022000007945 */ /* 0x000fd80003800000 */
        /* <DEDUP_REMOVED lines=8> */
[----:B--2---:R-:W-:-:S04]  /*20c0*/  IADD3 R9, P0, R22, R18, RZ ;  /* 0x0000001216097210 */ /* 0x004fc80007f1e0ff */
        /* <DEDUP_REMOVED lines=24> */
.L_x_796:
[----:B------:R-:W-:Y:S05]  /*2250*/  BSYNC B0 ;  /* 0x0000000000007941 */ /* 0x000fea0003800000 */
.L_x_795:
        /* <DEDUP_REMOVED lines=35> */
.L_x_798:
[----:B------:R-:W-:Y:S05]  /*2490*/  BSYNC B0 ;  /* 0x0000000000007941 */ /* 0x000fea0003800000 */
.L_x_797:
        /* <DEDUP_REMOVED lines=9> */
[----:B--2---:R-:W-:Y:S01]  /*2530*/  IMAD.MOV.U32 R9, RZ, RZ, c[0x0][0x1a0] ;  /* 0x00006800ff097624 */ /* 0x004fe200078e00ff */
        /* <DEDUP_REMOVED lines=28> */
.L_x_800:
[----:B------:R-:W-:Y:S05]  /*2700*/  BSYNC B0 ;  /* 0x0000000000007941 */ /* 0x000fea0003800000 */
.L_x_799:
[C---:B--2---:R-:W-:Y:S01]  /*2710*/  IMAD.SHL.U32 R8, R2.reuse, 0x40, RZ ;  /* 0x0000004002087824 */ /* 0x044fe200078e00ff */
[----:B------:R-:W-:Y:S01]  /*2720*/  R2P PR, R2, 0x6 ;  /* 0x0000000602007804 */ /* 0x000fe20000000000 */
[----:B------:R-:W-:Y:S01]  /*2730*/  IMAD.SHL.U32 R26, R26, 0x8, RZ ;  /* 0x000000081a1a7824 */ /* 0x000fe200078e00ff */
[----:B------:R-:W0:Y:S01]  /*2740*/  LDGDEPBAR ;  /* 0x00000000000079af */ /* 0x000e220000000000 */
[----:B------:R-:W-:Y:S01]  /*2750*/  IMAD R206, R11, 0x400, R0 ;  /* 0x000004000bce7824 */ /* 0x000fe200078e0200 */
[----:B------:R-:W-:-:S03]  /*2760*/  LOP3.LUT R9, R8, 0x1c0, RZ, 0xc0, !PT ;  /* 0x000001c008097812 */ /* 0x000fc600078ec0ff */
        /* <DEDUP_REMOVED lines=8> */
[----:B------:R-:W-:Y:S03]  /*27f0*/  LDSM.16.M88.4 R36, [R204] ;  /* 0x00000000cc24783b */ /* 0x000fe60000000200 */
[----:B------:R-:W-:Y:S01]  /*2800*/  IMAD R205, R205, 0x200, R8 ;  /* 0x00000200cdcd7824 */ /* 0x000fe200078e0208 */
[----:B------:R-:W-:Y:S03]  /*2810*/  LDSM.16.M88.4 R72, [R202] ;  /* 0x00000000ca48783b */ /* 0x000fe60000000200 */
[----:B------:R-:W-:Y:S01]  /*2820*/  IMAD.SHL.U32 R205, R205, 0x2, RZ ;  /* 0x00000002cdcd7824 */ /* 0x000fe200078e00ff */
[----:B------:R-:W-:Y:S04]  /*2830*/  LDSM.16.M88.4 R84, [R202+0x2000] ;  /* 0x00200000ca54783b */ /* 0x000fe80000000200 */
[----:B------:R-:W2:Y:S01]  /*2840*/  LDSM.16.M88.4 R20, [R205+0x6000] ;  /* 0x00600000cd14783b */ /* 0x000ea20000000200 */
        /* <DEDUP_REMOVED lines=8> */
[----:B------:R-:W1:Y:S01]  /*28d0*/  LDSM.16.M88.4 R16, [R203] ;  /* 0x00000000cb10783b */ /* 0x000e620000000200 */
[----:B------:R-:W-:-:S02]  /*28e0*/  IADD3 R194, R203, 0x1000, RZ ;  /* 0x00001000cbc27810 */ /* 0x000fc40007ffe0ff */
[----:B------:R-:W-:Y:S01]  /*28f0*/  IADD3 R193, R203, 0x1800, RZ ;  /* 0x00001800cbc17810 */ /* 0x000fe20007ffe0ff */
[----:B------:R-:W3:Y:S01]  /*2900*/  LDSM.16.M88.4 R28, [R205+0x7800] ;  /* 0x00780000cd1c783b */ /* 0x000ee20000000200 */
[----:B------:R-:W-:Y:S01]  /*2910*/  IMAD.IADD R199, R205, 0x1, R2 ;  /* 0x00000001cdc77824 */ /* 0x000fe200078e0202 */
[C---:B------:R-:W-:Y:S01]  /*2920*/  IADD3 R191, R203.reuse, 0x2000, RZ ;  /* 0x00002000cbbf7810 */ /* 0x040fe20007ffe0ff */
[----:B------:R-:W-:Y:S01]  /*2930*/  IMAD.IADD R192, R2, 0x1, R203 ;  /* 0x0000000102c07824 */ /* 0x000fe200078e02cb */
[----:B------:R-:W-:Y:S01]  /*2940*/  LDSM.16.M88.4 R52, [R203+0x800] ;  /* 0x00080000cb34783b */ /* 0x000fe20000000200 */
[C---:B------:R-:W-:Y:S02]  /*2950*/  IADD3 R190, R203.reuse, 0x2800, RZ ;  /* 0x00002800cbbe7810 */ /* 0x040fe40007ffe0ff */
[C---:B------:R-:W-:Y:S01]  /*2960*/  IADD3 R189, R203.reuse, 0x3000, RZ ;  /* 0x00003000cbbd7810 */ /* 0x040fe20007ffe0ff */
[----:B------:R-:W4:Y:S01]  /*2970*/  LDSM.16.M88.4 R24, [R199+0x6000] ;  /* 0x00600000c718783b */ /* 0x000f220000000200 */
[----:B------:R-:W-:-:S02]  /*2980*/  IADD3 R188, R203, 0x3800, RZ ;  /* 0x00003800cbbc7810 */ /* 0x000fc40007ffe0ff */
[C---:B------:R-:W-:Y:S01]  /*2990*/  IADD3 R187, R203.reuse, 0x4000, RZ ;  /* 0x00004000cbbb7810 */ /* 0x040fe20007ffe0ff */
[----:B------:R-:W3:Y:S01]  /*29a0*/  LDSM.16.M88.4 R48, [R203+0x1000] ;  /* 0x00100000cb30783b */ /* 0x000ee20000000200 */
[C---:B------:R-:W-:Y:S02]  /*29b0*/  IADD3 R186, R203.reuse, 0x4800, RZ ;  /* 0x00004800cbba7810 */ /* 0x040fe40007ffe0ff */
[C---:B------:R-:W-:Y:S01]  /*29c0*/  IADD3 R185, R203.reuse, 0x5000, RZ ;  /* 0x00005000cbb97810 */ /* 0x040fe20007ffe0ff */
[----:B------:R-:W3:Y:S01]  /*29d0*/  LDSM.16.M88.4 R40, [R203+0x1800] ;  /* 0x00180000cb28783b */ /* 0x000ee20000000200 */
[----:B------:R-:W-:-:S03]  /*29e0*/  IADD3 R184, R203, 0x5800, RZ ;  /* 0x00005800cbb87810 */ /* 0x000fc60007ffe0ff */
[----:B------:R-:W-:Y:S01]  /*29f0*/  LDSM.16.M88.4 R80, [R199+0x6800] ;  /* 0x00680000c750783b */ /* 0x000fe20000000200 */
[C---:B--2---:R-:W-:Y:S03]  /*2a00*/  HMMA.16816.F32 R8, R12.reuse, R20, RZ ;  /* 0x000000140c08723c */ /* 0x044fe600000018ff */
[----:B------:R-:W-:Y:S04]  /*2a10*/  LDSM.16.M88.4 R68, [R199+0x7000] ;  /* 0x00700000c744783b */ /* 0x000fe80000000200 */
[----:B------:R-:W-:Y:S01]  /*2a20*/  LDSM.16.M88.4 R64, [R199+0x7800] ;  /* 0x00780000c740783b */ /* 0x000fe20000000200 */
[C---:B------:R-:W-:Y:S03]  /*2a30*/  HMMA.16816.F32 R20, R12.reuse, R22, RZ ;  /* 0x000000160c14723c */ /* 0x040fe600000018ff */
[----:B------:R-:W-:Y:S04]  /*2a40*/  LDSM.16.M88.4 R92, [R205+0xa800] ;  /* 0x00a80000cd5c783b */ /* 0x000fe80000000200 */
[----:B------:R-:W-:Y:S01]  /*2a50*/  LDSM.16.M88.4 R88, [R199+0xa000] ;  /* 0x00a00000c758783b */ /* 0x000fe20000000200 */
[----:B-----5:R-:W-:Y:S08]  /*2a60*/  HMMA.16816.F32 R32, R12, R44, RZ ;  /* 0x0000002c0c20723c */ /* 0x020ff000000018ff */
[----:B-1----:R-:W-:Y:S08]  /*2a70*/  HMMA.16816.F32 R8, R36, R16, R8 ;  /* 0x000000102408723c */ /* 0x002ff00000001808 */
[C---:B------:R-:W-:Y:S08]  /*2a80*/  HMMA.16816.F32 R60, R12.reuse, R56, RZ ;  /* 0x000000380c3c723c */ /* 0x040ff000000018ff */
[C---:B------:R-:W-:Y:S08]  /*2a90*/  HMMA.16816.F32 R44, R12.reuse, R46, RZ ;  /* 0x0000002e0c2c723c */ /* 0x040ff000000018ff */
[C---:B------:R-:W-:Y:S08]  /*2aa0*/  HMMA.16816.F32 R56, R12.reuse, R58, RZ ;  /* 0x0000003a0c38723c */ /* 0x040ff000000018ff */
[----:B---3--:R-:W-:Y:S08]  /*2ab0*/  HMMA.16816.F32 R76, R12, R28, RZ ;  /* 0x0000001c0c4c723c */ /* 0x008ff000000018ff */
[----:B------:R-:W-:Y:S01]  /*2ac0*/  HMMA.16816.F32 R20, R36, R18, R20 ;  /* 0x000000122414723c */ /* 0x000fe20000001814 */
[----:B------:R-:W-:Y:S07]  /*2ad0*/  LDSM.16.M88.4 R16, [R192] ;  /* 0x00000000c010783b */ /* 0x000fee0000000200 */
[----:B------:R-:W-:Y:S01]  /*2ae0*/  HMMA.16816.F32 R12, R12, R30, RZ ;  /* 0x0000001e0c0c723c */ /* 0x000fe200000018ff */
[----:B------:R-:W1:Y:S07]  /*2af0*/  LDSM.16.M88.4 R28, [R201] ;  /* 0x00000000c91c783b */ /* 0x000e6e0000000200 */
[----:B----4-:R-:W-:Y:S08]  /*2b00*/  HMMA.16816.F32 R8, R72, R24, R8 ;  /* 0x000000184808723c */ /* 0x010ff00000001808 */
        /* <DEDUP_REMOVED lines=102> */
[----:B------:R-:W1:Y:S02]  /*3170*/  MUFU.TANH R2, R2 ;  /* 0x0000000200027308 */ /* 0x000e640000002400 */
[----:B------:R-:W4:Y:S03]  /*3180*/  LDSM.16.M88.4 R8, [R205+0xb800] ;  /* 0x00b80000cd08783b */ /* 0x000f260000000200 */
[----:B------:R-:W-:Y:S03]  /*3190*/  HMMA.16816.F32 R56, R68, R66, R56 ;  /* 0x000000424438723c */ /* 0x000fe60000001838 */
[----:B------:R-:W-:Y:S05]  /*31a0*/  MUFU.TANH R48, R48 ;  /* 0x0000003000307308 */ /* 0x000fea0000002400 */
[----:B--2---:R-:W-:Y:S01]  /*31b0*/  HMMA.16816.F32 R60, R40, R88, R60 ;  /* 0x00000058283c723c */ /* 0x004fe2000000183c */
[----:B------:R-:W-:-:S02]  /*31c0*/  FMUL.FTZ R65, R20, c[0x0][0x2ec] ;  /* 0x0000bb0014417a20 */ /* 0x000fc40000410000 */
[----:B------:R-:W2:Y:S05]  /*31d0*/  MUFU.TANH R64, R64 ;  /* 0x0000004000407308 */ /* 0x000eaa0000002400 */
[----:B---3--:R-:W-:Y:S03]  /*31e0*/  HMMA.16816.F32 R32, R28, R24, R32 ;  /* 0x000000181c20723c */ /* 0x008fe60000001820 */
[----:B------:R-:W3:Y:S05]  /*31f0*/  MUFU.TANH R49, R49 ;  /* 0x0000003100317308 */ /* 0x000eea0000002400 */
[C---:B-1----:R-:W-:Y:S03]  /*3200*/  HMMA.16816.F32 R76, R68.reuse, R36, R76 ;  /* 0x00000024444c723c */ /* 0x042fe6000000184c */
[----:B------:R-:W-:Y:S04]  /*3210*/  MUFU.TANH R65, R65 ;  /* 0x0000004100417308 */ /* 0x000fe80000002400 */
[----:B------:R-:W-:Y:S01]  /*3220*/  FMUL.FTZ R36, R22, c[0x0][0x2ec] ;  /* 0x0000bb0016247a20 */ /* 0x000fe20000410000 */
[----:B------:R-:W-:Y:S05]  /*3230*/  HMMA.16816.F32 R80, R68, R38, R80 ;  /* 0x000000264450723c */ /* 0x000fea0000001850 */
[----:B------:R-:W1:Y:S03]  /*3240*/  MUFU.TANH R36, R36 ;  /* 0x0000002400247308 */ /* 0x000e660000002400 */
[----:B------:R-:W-:Y:S07]  /*3250*/  HMMA.16816.F32 R56, R52, R50, R56 ;  /* 0x000000323438723c */ /* 0x000fee0000001838 */
[----:B------:R-:W-:Y:S01]  /*3260*/  FMUL.FTZ R50, R21, c[0x0][0x2ec] ;  /* 0x0000bb0015327a20 */ /* 0x000fe20000410000 */
[----:B----4-:R-:W-:Y:S05]  /*3270*/  HMMA.16816.F32 R60, R28, R12, R60 ;  /* 0x0000000c1c3c723c */ /* 0x010fea000000183c */
[----:B------:R-:W-:Y:S02]  /*3280*/  MUFU.TANH R50, R50 ;  /* 0x0000003200327308 */ /* 0x000fe40000002400 */
[----:B------:R-:W-:Y:S01]  /*3290*/  FMUL.FTZ R12, R23, c[0x0][0x2ec] ;  /* 0x0000bb00170c7a20 */ /* 0x000fe20000410000 */
[----:B-----5:R-:W-:Y:S01]  /*32a0*/  HMMA.16816.F32 R32, R16, R72, R32 ;  /* 0x000000481020723c */ /* 0x020fe20000001820 */
[----:B------:R-:W4:Y:S04]  /*32b0*/  LDSM.16.M88.4 R20, [R203+0x5800] ;  /* 0x00580000cb14783b */ /* 0x000f280000000200 */
[----:B------:R-:W5:Y:S03]  /*32c0*/  MUFU.TANH R12, R12 ;  /* 0x0000000c000c7308 */ /* 0x000f660000002400 */
[C---:B------:R-:W-:Y:S08]  /*32d0*/  HMMA.16816.F32 R76, R52.reuse, R8, R76 ;  /* 0x00000008344c723c */ /* 0x040ff0000000184c */
[----:B------:R-:W-:Y:S01]  /*32e0*/  HMMA.16816.F32 R80, R52, R10, R80 ;  /* 0x0000000a3450723c */ /* 0x000fe20000001850 */
[----:B------:R-:W-:Y:S07]  /*32f0*/  LDSM.16.M88.4 R8, [R192+0x5800] ;  /* 0x00580000c008783b */ /* 0x000fee0000000200 */
[----:B------:R-:W-:Y:S01]  /*3300*/  FMUL.FTZ R13, R32, c[0x0][0x2ec] ;  /* 0x0000bb00200d7a20 */ /* 0x000fe20000410000 */
[----:B------:R-:W-:Y:S01]  /*3310*/  HMMA.16816.F32 R44, R28, R26, R44 ;  /* 0x0000001a1c2c723c */ /* 0x000fe2000000182c */
[----:B------:R-:W-:Y:S01]  /*3320*/  FMUL.FTZ R37, R33, c[0x0][0x2ec] ;  /* 0x0000bb0021257a20 */ /* 0x000fe20000410000 */
[----:B------:R-:W-:Y:S01]  /*3330*/  LDSM.16.M88.4 R24, [R192+0x5000] ;  /* 0x00500000c018783b */ /* 0x000fe20000000200 */
[----:B------:R-:W-:-:S02]  /*3340*/  FMUL.FTZ R51, R34, c[0x0][0x2ec] ;  /* 0x0000bb0022337a20 */ /* 0x000fc40000410000 */
[----:B------:R-:W-:Y:S01]  /*3350*/  FMUL.FTZ R38, R35, c[0x0][0x2ec] ;  /* 0x0000bb0023267a20 */ /* 0x000fe20000410000 */
[----:B------:R-:W-:Y:S01]  /*3360*/  MUFU.TANH R13, R13 ;  /* 0x0000000d000d7308 */ /* 0x000fe20000002400 */
[----:B------:R-:W1:Y:S01]  /*3370*/  LDSM.16.M88.4 R32, [R199+0xb800] ;  /* 0x00b80000c720783b */ /* 0x000e620000000200 */
[----:B------:R-:W-:Y:S01]  /*3380*/  HMMA.16816.F32 R56, R40, R90, R56 ;  /* 0x0000005a2838723c */ /* 0x000fe20000001838 */
[----:B------:R-:W-:-:S05]  /*3390*/  DEPBAR.LE SB0, 0x0 ;  /* 0x000080000000791a */ /* 0x000fca0000000000 */
[----:B------:R-:W1:Y:S02]  /*33a0*/  MUFU.TANH R51, R51 ;  /* 0x0000003300337308 */ /* 0x000e640000002400 */
[C---:B----4-:R-:W-:Y:S06]  /*33b0*/  HMMA.16816.F32 R76, R40.reuse, R20, R76 ;  /* 0x00000014284c723c */ /* 0x050fec000000184c */
[----:B------:R-:W-:Y:S02]  /*33c0*/  MUFU.TANH R37, R37 ;  /* 0x0000002500257308 */ /* 0x000fe40000002400 */
[----:B------:R-:W-:Y:S06]  /*33d0*/  HMMA.16816.F32 R80, R40, R22, R80 ;  /* 0x000000162850723c */ /* 0x000fec0000001850 */
[----:B------:R-:W4:Y:S02]  /*33e0*/  MUFU.TANH R38, R38 ;  /* 0x0000002600267308 */ /* 0x000f240000002400 */
[----:B------:R-:W-:Y:S07]  /*33f0*/  HMMA.16816.F32 R56, R28, R14, R56 ;  /* 0x0000000e1c38723c */ /* 0x000fee0000001838 */
[----:B------:R-:W-:Y:S01]  /*3400*/  IMAD.SHL.U32 R15, R6, 0x2, RZ ;  /* 0x00000002060f7824 */ /* 0x000fe200078e00ff */
[----:B------:R-:W-:Y:S04]  /*3410*/  HMMA.16816.F32 R44, R16, R74, R44 ;  /* 0x0000004a102c723c */ /* 0x000fe8000000182c */
[----:B------:R-:W-:-:S04]  /*3420*/  LOP3.LUT R15, R15, 0x6, RZ, 0xc0, !PT ;  /* 0x000000060f0f7812 */ /* 0x000fc800078ec0ff */
[----:B-1----:R-:W-:Y:S01]  /*3430*/  HMMA.16816.F32 R76, R28, R32, R76 ;  /* 0x000000201c4c723c */ /* 0x002fe2000000184c */
[----:B------:R-:W-:-:S05]  /*3440*/  IMAD R4, R4, 0x40, R15 ;  /* 0x0000004004047824 */ /* 0x000fca00078e020f */
[C---:B------:R-:W-:Y:S02]  /*3450*/  IADD3 R6, R4.reuse, 0x1, RZ ;  /* 0x0000000104067810 */ /* 0x040fe40007ffe0ff */
[----:B------:R-:W-:Y:S01]  /*3460*/  HMMA.16816.F32 R80, R28, R34, R80 ;  /* 0x000000221c50723c */ /* 0x000fe20000001850 */
[-C--:B------:R-:W-:Y:S02]  /*3470*/  ISETP.GE.AND P1, PT, R4, R99.reuse, PT ;  /* 0x000000630400720c */ /* 0x080fe40003f26270 */
[-C--:B------:R-:W-:Y:S02]  /*3480*/  ISETP.GE.AND P4, PT, R6, R99.reuse, PT ;  /* 0x000000630600720c */ /* 0x080fe40003f86270 */
[----:B------:R-:W-:Y:S02]  /*3490*/  IADD3 R6, R4, 0x8, RZ ;  /* 0x0000000804067810 */ /* 0x000fe40007ffe0ff */
[----:B------:R-:W-:Y:S01]  /*34a0*/  FSEL R23, R2, -INF , !P1 ;  /* 0xff80000002177808 */ /* 0x000fe20004800000 */
[----:B------:R-:W-:Y:S01]  /*34b0*/  HMMA.16816.F32 R60, R16, R24, R60 ;  /* 0x00000018103c723c */ /* 0x000fe2000000183c */
[----:B------:R-:W-:Y:S01]  /*34c0*/  ISETP.GE.AND P0, PT, R6, R99, PT ;  /* 0x000000630600720c */ /* 0x000fe20003f06270 */
[----:B------:R-:W-:Y:S01]  /*34d0*/  FMUL.FTZ R20, R46, c[0x0][0x2ec] ;  /* 0x0000bb002e147a20 */ /* 0x000fe20000410000 */
[C---:B------:R-:W-:Y:S01]  /*34e0*/  IADD3 R6, R4.reuse, 0x10, RZ ;  /* 0x0000001004067810 */ /* 0x040fe20007ffe0ff */
[----:B------:R-:W-:Y:S01]  /*34f0*/  FMUL.FTZ R21, R47, c[0x0][0x2ec] ;  /* 0x0000bb002f157a20 */ /* 0x000fe20000410000 */
[----:B------:R-:W-:-:S02]  /*3500*/  IADD3 R2, R4, 0x20, RZ ;  /* 0x0000002004027810 */ /* 0x000fc40007ffe0ff */
[-C--:B------:R-:W-:Y:S01]  /*3510*/  ISETP.GE.AND P5, PT, R6, R99.reuse, PT ;  /* 0x000000630600720c */ /* 0x080fe20003fa6270 */
[C---:B------:R-:W-:Y:S01]  /*3520*/  HMMA.16816.F32 R56, R16.reuse, R26, R56 ;  /* 0x0000001a1038723c */ /* 0x040fe20000001838 */
[----:B------:R-:W-:Y:S01]  /*3530*/  IADD3 R6, R4, 0x18, RZ ;  /* 0x0000001804067810 */ /* 0x000fe20007ffe0ff */
[----:B------:R-:W-:Y:S01]  /*3540*/  FMUL.FTZ R24, R44, c[0x0][0x2ec] ;  /* 0x0000bb002c187a20 */ /* 0x000fe20000410000 */
[----:B--2---:R-:W-:Y:S01]  /*3550*/  FSEL R64, R64, -INF , !P4 ;  /* 0xff80000040407808 */ /* 0x004fe20006000000 */
[----:B------:R-:W-:Y:S01]  /*3560*/  FMUL.FTZ R25, R45, c[0x0][0x2ec] ;  /* 0x0000bb002d197a20 */ /* 0x000fe20000410000 */
[----:B------:R-:W-:Y:S01]  /*3570*/  ISETP.GE.AND P2, PT, R6, R99, PT ;  /* 0x000000630600720c */ /* 0x000fe20003f46270 */
[----:B------:R-:W-:Y:S01]  /*3580*/  MUFU.TANH R20, R20 ;  /* 0x0000001400147308 */ /* 0x000fe20000002400 */
[----:B------:R-:W-:Y:S01]  /*3590*/  IADD3 R6, R4, 0x19, RZ ;  /* 0x0000001904067810 */ /* 0x000fe20007ffe0ff */
[----:B------:R-:W-:Y:S01]  /*35a0*/  HMMA.16816.F32 R76, R16, R8, R76 ;  /* 0x00000008104c723c */ /* 0x000fe2000000184c */
[----:B------:R-:W-:-:S02]  /*35b0*/  FSEL R48, R48, -INF , !P4 ;  /* 0xff80000030307808 */ /* 0x000fc40006000000 */
[-C--:B------:R-:W-:Y:S02]  /*35c0*/  ISETP.GE.AND P4, PT, R2, R99.reuse, PT ;  /* 0x000000630200720c */ /* 0x080fe40003f86270 */
[----:B---3--:R-:W-:Y:S01]  /*35d0*/  FSEL R49, R49, -INF , !P1 ;  /* 0xff80000031317808 */ /* 0x008fe20004800000 */
[----:B------:R-:W-:Y:S01]  /*35e0*/  MUFU.TANH R24, R24 ;  /* 0x0000001800187308 */ /* 0x000fe20000002400 */
[----:B------:R-:W-:Y:S01]  /*35f0*/  IADD3 R8, R4, 0x9, RZ ;  /* 0x0000000904087810 */ /* 0x000fe20007ffe0ff */
[----:B------:R-:W-:Y:S01]  /*3600*/  HMMA.16816.F32 R80, R16, R10, R80 ;  /* 0x0000000a1050723c */ /* 0x000fe20000001850 */
[----:B------:R-:W-:Y:S01]  /*3610*/  FMUL.FTZ R60, R60, c[0x0][0x2ec] ;  /* 0x0000bb003c3c7a20 */ /* 0x000fe20000410000 */
[----:B------:R-:W-:Y:S01]  /*3620*/  IADD3 R2, R4, 0x21, RZ ;  /* 0x0000002104027810 */ /* 0x000fe20007ffe0ff */
[----:B------:R-:W-:Y:S01]  /*3630*/  FMUL.FTZ R62, R62, c[0x0][0x2ec] ;  /* 0x0000bb003e3e7a20 */ /* 0x000fe20000410000 */
[-C--:B------:R-:W-:Y:S01]  /*3640*/  ISETP.GE.AND P6, PT, R8, R99.reuse, PT ;  /* 0x000000630800720c */ /* 0x080fe20003fc6270 */
[----:B------:R-:W-:Y:S01]  /*3650*/  FMUL.FTZ R61, R61, c[0x0][0x2ec] ;  /* 0x0000bb003d3d7a20 */ /* 0x000fe20000410000 */
[----:B------:R-:W-:Y:S01]  /*3660*/  MUFU.TANH R167, R60 ;  /* 0x0000003c00a77308 */ /* 0x000fe20000002400 */
[-C--:B------:R-:W-:Y:S01]  /*3670*/  ISETP.GE.AND P1, PT, R6, R99.reuse, PT ;  /* 0x000000630600720c */ /* 0x080fe20003f26270 */
[----:B------:R-:W-:Y:S01]  /*3680*/  FMUL.FTZ R63, R63, c[0x0][0x2ec] ;  /* 0x0000bb003f3f7a20 */ /* 0x000fe20000410000 */
[----:B------:R-:W-:Y:S01]  /*3690*/  IADD3 R6, R4, 0x28, RZ ;  /* 0x0000002804067810 */ /* 0x000fe20007ffe0ff */
[----:B------:R-:W-:Y:S01]  /*36a0*/  FMUL.FTZ R56, R56, c[0x0][0x2ec] ;  /* 0x0000bb0038387a20 */ /* 0x000fe20000410000 */
[----:B------:R-:W-:Y:S01]  /*36b0*/  FSEL R36, R36, -INF , !P0 ;  /* 0xff80000024247808 */ /* 0x000fe20004000000 */
[----:B------:R-:W-:Y:S01]  /*36c0*/  FMUL.FTZ R57, R57, c[0x0][0x2ec] ;  /* 0x0000bb0039397a20 */ /* 0x000fe20000410000 */
[----:B------:R-:W-:Y:S01]  /*36d0*/  FSEL R65, R65, -INF , !P0 ;  /* 0xff80000041417808 */ /* 0x000fe20004000000 */
[----:B------:R-:W1:Y:S01]  /*36e0*/  MUFU.TANH R160, R62 ;  /* 0x0000003e00a07308 */ /* 0x000e620000002400 */
[-C--:B------:R-:W-:Y:S01]  /*36f0*/  ISETP.GE.AND P0, PT, R2, R99.reuse, PT ;  /* 0x000000630200720c */ /* 0x080fe20003f06270 */
[----:B------:R-:W-:Y:S01]  /*3700*/  FMUL.FTZ R58, R58, c[0x0][0x2ec] ;  /* 0x0000bb003a3a7a20 */ /* 0x000fe20000410000 */
[----:B-----5:R-:W-:Y:S01]  /*3710*/  FSEL R2, R12, -INF , !P6 ;  /* 0xff8000000c027808 */ /* 0x020fe20007000000 */
[----:B------:R-:W-:Y:S01]  /*3720*/  FMUL.FTZ R59, R59, c[0x0][0x2ec] ;  /* 0x0000bb003b3b7a20 */ /* 0x000fe20000410000 */
[----:B------:R-:W-:Y:S01]  /*3730*/  FSEL R17, R50, -INF , !P6 ;  /* 0xff80000032117808 */ /* 0x000fe20007000000 */
[----:B------:R-:W-:Y:S01]  /*3740*/  FMUL.FTZ R76, R76, c[0x0][0x2ec] ;  /* 0x0000bb004c4c7a20 */ /* 0x000fe20000410000 */
[-C--:B------:R-:W-:Y:S01]  /*3750*/  ISETP.GE.AND P6, PT, R6, R99.reuse, PT ;  /* 0x000000630600720c */ /* 0x080fe20003fc6270 */
[----:B------:R-:W-:Y:S01]  /*3760*/  MUFU.TANH R25, R25 ;  /* 0x0000001900197308 */ /* 0x000fe20000002400 */
[C---:B------:R-:W-:Y:S01]  /*3770*/  IADD3 R8, R4.reuse, 0x11, RZ ;  /* 0x0000001104087810 */ /* 0x040fe20007ffe0ff */
[----:B------:R-:W-:Y:S01]  /*3780*/  FMUL.FTZ R77, R77, c[0x0][0x2ec] ;  /* 0x0000bb004d4d7a20 */ /* 0x000fe20000410000 */
[----:B------:R-:W-:Y:S01]  /*3790*/  IADD3 R6, R4, 0x29, RZ ;  /* 0x0000002904067810 */ /* 0x000fe20007ffe0ff */
[----:B------:R-:W-:Y:S01]  /*37a0*/  FMUL.FTZ R78, R78, c[0x0][0x2ec] ;  /* 0x0000bb004e4e7a20 */ /* 0x000fe20000410000 */
[----:B------:R-:W-:Y:S01]  /*37b0*/  FSEL R14, R51, -INF , !P5 ;  /* 0xff800000330e7808 */ /* 0x000fe20006800000 */
[----:B------:R-:W-:Y:S01]  /*37c0*/  FMUL.FTZ R79, R79, c[0x0][0x2ec] ;  /* 0x0000bb004f4f7a20 */ /* 0x000fe20000410000 */
[----:B------:R-:W-:Y:S01]  /*37d0*/  FSEL R15, R13, -INF , !P5 ;  /* 0xff8000000d0f7808 */ /* 0x000fe20006800000 */
[----:B------:R-:W2:Y:S01]  /*37e0*/  MUFU.TANH R21, R21 ;  /* 0x0000001500157308 */ /* 0x000ea20000002400 */
[-C--:B------:R-:W-:Y:S01]  /*37f0*/  ISETP.GE.AND P3, PT, R8, R99.reuse, PT ;  /* 0x000000630800720c */ /* 0x080fe20003f66270 */
[----:B------:R-:W-:Y:S01]  /*3800*/  FMUL.FTZ R80, R80, c[0x0][0x2ec] ;  /* 0x0000bb0050507a20 */ /* 0x000fe20000410000 */
[----:B------:R-:W-:Y:S01]  /*3810*/  ISETP.GE.AND P5, PT, R6, R99, PT ;  /* 0x000000630600720c */ /* 0x000fe20003fa6270 */
[----:B------:R-:W-:Y:S01]  /*3820*/  FMUL.FTZ R82, R82, c[0x0][0x2ec] ;  /* 0x0000bb0052527a20 */ /* 0x000fe20000410000 */
[----:B------:R-:W-:Y:S01]  /*3830*/  IADD3 R6, R4, 0x30, RZ ;  /* 0x0000003004067810 */ /* 0x000fe20007ffe0ff */
[----:B------:R-:W-:Y:S01]  /*3840*/  FMUL.FTZ R81, R81, c[0x0][0x2ec] ;  /* 0x0000bb0051517a20 */ /* 0x000fe20000410000 */
[----:B----4-:R-:W-:Y:S01]  /*3850*/  FSEL R12, R38, -INF , !P3 ;  /* 0xff800000260c7808 */ /* 0x010fe20005800000 */
[----:B------:R-:W-:Y:S01]  /*3860*/  MUFU.TANH R159, R61 ;  /* 0x0000003d009f7308 */ /* 0x000fe20000002400 */
[----:B------:R-:W-:Y:S01]  /*3870*/  FMUL.FTZ R83, R83, c[0x0][0x2ec] ;  /* 0x0000bb0053537a20 */ /* 0x000fe20000410000 */
[----:B------:R-:W-:-:S02]  /*3880*/  FSEL R13, R37, -INF , !P3 ;  /* 0xff800000250d7808 */ /* 0x000fc40005800000 */
[----:B-1----:R-:W-:Y:S02]  /*3890*/  FSEL R160, R160, -INF , !P4 ;  /* 0xff800000a0a07808 */ /* 0x002fe40006000000 */
[----:B------:R-:W-:Y:S02]  /*38a0*/  FSEL R167, R167, -INF , !P4 ;  /* 0xff800000a7a77808 */ /* 0x000fe40006000000 */
[----:B------:R-:W1:Y:S01]  /*38b0*/  MUFU.TANH R170, R63 ;  /* 0x0000003f00aa7308 */ /* 0x000e620000002400 */
[----:B------:R-:W-:Y:S02]  /*38c0*/  ISETP.GE.AND P3, PT, R6, R99, PT ;  /* 0x000000630600720c */ /* 0x000fe40003f66270 */
[----:B------:R-:W-:Y:S02]  /*38d0*/  ISETP.GE.AND P4, PT, R99, 0x41, PT ;  /* 0x000000416300780c */ /* 0x000fe40003f86270 */
[----:B------:R-:W-:Y:S02]  /*38e0*/  IADD3 R6, R4, 0x31, RZ ;  /* 0x0000003104067810 */ /* 0x000fe40007ffe0ff */
[----:B------:R-:W-:Y:S01]  /*38f0*/  FSEL R10, R20, -INF , !P2 ;  /* 0xff800000140a7808 */ /* 0x000fe20005000000 */
[----:B------:R-:W3:Y:S01]  /*3900*/  MUFU.TANH R165, R56 ;  /* 0x0000003800a57308 */ /* 0x000ee20000002400 */
[----:B------:R-:W-:-:S02]  /*3910*/  FSEL R11, R24, -INF , !P2 ;  /* 0xff800000180b7808 */ /* 0x000fc40005000000 */
[----:B------:R-:W-:Y:S02]  /*3920*/  ISETP.GE.AND P2, PT, R6, R99, PT ;  /* 0x000000630600720c */ /* 0x000fe40003f46270 */
[C---:B------:R-:W-:Y:S02]  /*3930*/  IADD3 R6, R4.reuse, 0x38, RZ ;  /* 0x0000003804067810 */ /* 0x040fe40007ffe0ff */
[----:B------:R-:W-:Y:S01]  /*3940*/  IADD3 R4, R4, 0x39, RZ ;  /* 0x0000003904047810 */ /* 0x000fe20007ffe0ff */
[----:B------:R-:W4:Y:S01]  /*3950*/  MUFU.TANH R161, R57 ;  /* 0x0000003900a17308 */ /* 0x000f220000002400 */
[----:B--2---:R-:W-:Y:S02]  /*3960*/  FSEL R8, R21, -INF , !P1 ;  /* 0xff80000015087808 */ /* 0x004fe40004800000 */
[----:B------:R-:W-:Y:S02]  /*3970*/  FSEL R9, R25, -INF , !P1 ;  /* 0xff80000019097808 */ /* 0x000fe40004800000 */
[----:B-1----:R-:W-:-:S02]  /*3980*/  FSEL R170, R170, -INF , !P0 ;  /* 0xff800000aaaa7808 */ /* 0x002fc40004000000 */
[----:B------:R-:W-:Y:S01]  /*3990*/  FSEL R159, R159, -INF , !P0 ;  /* 0xff8000009f9f7808 */ /* 0x000fe20004000000 */
[----:B------:R-:W1:Y:S01]  /*39a0*/  MUFU.TANH R162, R58 ;  /* 0x0000003a00a27308 */ /* 0x000e620000002400 */
[-C--:B------:R-:W-:Y:S02]  /*39b0*/  ISETP.GE.AND P1, PT, R6, R99.reuse, PT ;  /* 0x000000630600720c */ /* 0x080fe40003f26270 */
[----:B------:R-:W-:Y:S02]  /*39c0*/  ISETP.GE.AND P0, PT, R4, R99, PT ;  /* 0x000000630400720c */ /* 0x000fe40003f06270 */
[----:B---3--:R-:W-:-:S03]  /*39d0*/  FSEL R165, R165, -INF , !P6 ;  /* 0xff800000a5a57808 */ /* 0x008fc60007000000 */
[----:B------:R-:W2:Y:S01]  /*39e0*/  MUFU.TANH R168, R59 ;  /* 0x0000003b00a87308 */ /* 0x000ea20000002400 */
[----:B----4-:R-:W-:-:S07]  /*39f0*/  FSEL R161, R161, -INF , !P5 ;  /* 0xff800000a1a17808 */ /* 0x010fce0006800000 */
        /* <DEDUP_REMOVED lines=34> */
[----:B------:R-:W-:Y:S02]  /*3c20*/  @!P1 LEA R26, P0, R18, c[0x0][0x168], 0x1 ;  /* 0x00005a00121a9a11 */ /* 0x000fe400078008ff */
        /* <DEDUP_REMOVED lines=16> */
[C---:B------:R-:W-:Y:S02]  /*3d30*/  @!P1 LEA R24, P0, R3.reuse, c[0x0][0x168], 0x1 ;  /* 0x00005a0003189a11 */ /* 0x040fe400078008ff */
[----:B------:R-:W-:Y:S01]  /*3d40*/  IADD3 R19, P5, R210, R3, RZ ;  /* 0x00000003d2137210 */ /* 0x000fe20007fbe0ff */
[----:B------:R1:W-:Y:S01]  /*3d50*/  @P1 STS.128 [R213+0xa000], RZ ;  /* 0x00a000ffd5001388 */ /* 0x0003e20000000c00 */
[----:B------:R-:W-:-:S02]  /*3d60*/  @!P2 LEA.HI.X R33, R3, c[0x0][0x16c], R4, 0x1, P6 ;  /* 0x00005b000321aa11 */ /* 0x000fc400030f0c04 */
[--C-:B------:R-:W-:Y:S01]  /*3d70*/  @!P1 LEA.HI.X R25, R3, c[0x0][0x16c], R4.reuse, 0x1, P0 ;  /* 0x00005b0003199a11 */ /* 0x100fe200000f0c04 */
[----:B------:R-:W-:Y:S01]  /*3d80*/  IMAD.X R4, R209, 0x1, R4, P5 ;  /* 0x00000001d1047824 */ /* 0x000fe200028e0604 */
[----:B------:R-:W-:Y:S01]  /*3d90*/  @!PT LDS RZ, [RZ] ;  /* 0x00000000fffff984 */ /* 0x000fe20000000800 */
[----:B------:R-:W-:Y:S01]  /*3da0*/  @!PT LDS RZ, [RZ] ;  /* 0x00000000fffff984 */ /* 0x000fe20000000800 */
[----:B------:R-:W-:Y:S01]  /*3db0*/  @!PT LDS RZ, [RZ] ;  /* 0x00000000fffff984 */ /* 0x000fe20000000800 */
[----:B------:R4:W-:Y:S01]  /*3dc0*/  @!P1 LDGSTS.E.BYPASS.LTC128B.128 [R213+0xa000], [R26.64+0x100] ;  /* 0x0a0001001ad59fae */ /* 0x0009e2000b901d46 */
[----:B------:R-:W-:-:S03]  /*3dd0*/  @!P1 LEA R18, P0, R19, c[0x0][0x168], 0x1 ;  /* 0x00005a0013129a11 */ /* 0x000fc600078008ff */
[----:B------:R1:W-:Y:S01]  /*3de0*/  @P3 STS.128 [R213+0x6800], RZ ;  /* 0x006800ffd5003388 */ /* 0x0003e20000000c00 */
[----:B--2---:R-:W-:-:S03]  /*3df0*/  @!P3 LEA R20, P6, R19, c[0x0][0x168], 0x1 ;  /* 0x00005a001314ba11 */ /* 0x004fc600078c08ff */
[----:B------:R-:W-:Y:S01]  /*3e00*/  @!PT LDS RZ, [RZ] ;  /* 0x00000000fffff984 */ /* 0x000fe20000000800 */
[----:B------:R-:W-:Y:S01]  /*3e10*/  @!PT LDS RZ, [RZ] ;  /* 0x00000000fffff984 */ /* 0x000fe20000000800 */
[----:B------:R-:W-:Y:S01]  /*3e20*/  @!PT LDS RZ, [RZ] ;  /* 0x00000000fffff984 */ /* 0x000fe20000000800 */
[----:B------:R2:W-:Y:S01]  /*3e30*/  @!P3 LDGSTS.E.BYPASS.LTC128B.128 [R213+0x6800], [R28.64] ;  /* 0x068000001cd5bfae */ /* 0x0005e2000b901d46 */
[----:B------:R-:W-:-:S03]  /*3e40*/  @!P3 LEA.HI.X R21, R19, c[0x0][0x16c], R4, 0x1, P6 ;  /* 0x00005b001315ba11 */ /* 0x000fc600030f0c04 */
[----:B------:R1:W-:Y:S01]  /*3e50*/  @P2 STS.128 [R213+0x8800], RZ ;  /* 0x008800ffd5002388 */ /* 0x0003e20000000c00 */
[----:B------:R-:W-:-:S03]  /*3e60*/  IADD3 R3, P6, R210, R19, RZ ;  /* 0x00000013d2037210 */ /* 0x000fc60007fde0ff */
        /* <DEDUP_REMOVED lines=9> */
[----:B----4-:R-:W-:-:S03]  /*3f00*/  @!P2 LEA R26, P5, R19, c[0x0][0x168], 0x1 ;  /* 0x00005a00131aaa11 */ /* 0x010fc600078a08ff */
[----:B------:R1:W-:Y:S01]  /*3f10*/  @P3 STS.128 [R213+0x7000], RZ ;  /* 0x007000ffd5003388 */ /* 0x0003e20000000c00 */
[C-C-:B------:R-:W-:Y:S02]  /*3f20*/  @!P2 LEA.HI.X R27, R19.reuse, c[0x0][0x16c], R4.reuse, 0x1, P5 ;  /* 0x00005b00131baa11 */ /* 0x140fe400028f0c04 */
[--C-:B------:R-:W-:Y:S01]  /*3f30*/  @!P1 LEA.HI.X R19, R19, c[0x0][0x16c], R4.reuse, 0x1, P0 ;  /* 0x00005b0013139a11 */ /* 0x100fe200000f0c04 */
[----:B------:R-:W-:Y:S01]  /*3f40*/  IMAD.X R4, R209, 0x1, R4, P6 ;  /* 0x00000001d1047824 */ /* 0x000fe200030e0604 */
[C---:B---3--:R-:W-:Y:S01]  /*3f50*/  @!P2 LEA R30, P0, R3.reuse, c[0x0][0x168], 0x1 ;  /* 0x00005a00031eaa11 */ /* 0x048fe200078008ff */
[----:B------:R-:W-:Y:S01]  /*3f60*/  @!PT LDS RZ, [RZ] ;  /* 0x00000000fffff984 */ /* 0x000fe20000000800 */
[----:B------:R-:W-:Y:S01]  /*3f70*/  @!PT LDS RZ, [RZ] ;  /* 0x00000000fffff984 */ /* 0x000fe20000000800 */
[----:B------:R-:W-:Y:S01]  /*3f80*/  @!PT LDS RZ, [RZ] ;  /* 0x00000000fffff984 */ /* 0x000fe20000000800 */
[----:B------:R1:W-:Y:S01]  /*3f90*/  @!P3 LDGSTS.E.BYPASS.LTC128B.128 [R213+0x7000], [R20.64] ;  /* 0x0700000014d5bfae */ /* 0x0003e2000b901d46 */
[C---:B--2---:R-:W-:Y:S02]  /*3fa0*/  @!P3 LEA R28, P5, R3.reuse, c[0x0][0x168], 0x1 ;  /* 0x00005a00031cba11 */ /* 0x044fe400078a08ff */
        /* <DEDUP_REMOVED lines=30> */
.L_x_803:
[----:B------:R-:W-:Y:S05]  /*4190*/  BSYNC B0 ;  /* 0x0000000000007941 */ /* 0x000fea0003800000 */
.L_x_802:
[----:B------:R-:W0:Y:S02]  /*41a0*/  LDGDEPBAR ;  /* 0x00000000000079af */ /* 0x000e240000000000 */
.L_x_801:
[----:B------:R-:W-:Y:S02]  /*41b0*/  FMNMX.FTZ R6, R23, R48, !PT ;  /* 0x0000003017067209 */ /* 0x000fe40007810000 */
[----:B-1----:R-:W-:Y:S02]  /*41c0*/  FMNMX.FTZ R21, R49, R64, !PT ;  /* 0x0000004031157209 */ /* 0x002fe40007810000 */
        /* <DEDUP_REMOVED lines=304> */
[----:B------:R-:W-:Y:S01]  /*54d0*/  ISETP.GE.AND P4, PT, R224, c[0x0][0x220], PT ;  /* 0x00008800e0007a0c */ /* 0x000fe20003f86270 */
[----:B------:R-:W-:Y:S01]  /*54e0*/  IMAD.MOV.U32 R135, RZ, RZ, R132 ;  /* 0x000000ffff877224 */ /* 0x000fe200078e0084 */
[----:B------:R-:W-:Y:S01]  /*54f0*/  ISETP.GE.AND P3, PT, R215, c[0x0][0x220], PT ;  /* 0x00008800d7007a0c */ /* 0x000fe20003f66270 */
[----:B------:R-:W-:Y:S01]  /*5500*/  USHF.L.U64.HI UR5, UR4, 0x4, UR5 ;  /* 0x0000000404057899 */ /* 0x000fe20008010205 */
[----:B------:R-:W-:Y:S01]  /*5510*/  ISETP.GE.AND P2, PT, R214, c[0x0][0x220], PT ;  /* 0x00008800d6007a0c */ /* 0x000fe20003f46270 */
[----:B------:R-:W-:-:S02]  /*5520*/  USHF.L.U32 UR4, UR4, 0x4, URZ ;  /* 0x0000000404047899 */ /* 0x000fc4000800063f */
[----:B------:R-:W-:Y:S01]  /*5530*/  ULDC.64 UR6, c[0x0][0x118] ;  /* 0x0000460000067ab9 */ /* 0x000fe20000000a00 */
[----:B------:R-:W-:Y:S05]  /*5540*/  BRA `(.L_x_805) ;  /* 0x0000064000007947 */ /* 0x000fea0003800000 */
.L_x_807:
[----:B------:R1:W-:Y:S01]  /*5550*/  @P4 STS.128 [R213+0x6000], RZ ;  /* 0x006000ffd5004388 */ /* 0x0003e20000000c00 */
[----:B------:R-:W-:Y:S04]  /*5560*/  IADD3 R2, R217, -0x1, RZ ;  /* 0xffffffffd9027810 */ /* 0x000fe80007ffe0ff */
[----:B------:R-:W-:Y:S01]  /*5570*/  SHF.R.S32.HI R3, RZ, 0x1f, R2 ;  /* 0x0000001fff037819 */ /* 0x000fe20000011402 */
[----:B------:R-:W-:Y:S04]  /*5580*/  IMAD.WIDE.U32 R4, R2, c[0x0][0x198], RZ ;  /* 0x0000660002047a25 */ /* 0x000fe800078e00ff */
[----:B------:R-:W-:Y:S01]  /*5590*/  IMAD R3, R3, c[0x0][0x198], RZ ;  /* 0x0000660003037a24 */ /* 0x000fe200078e02ff */
[----:B------:R-:W-:Y:S03]  /*55a0*/  LEA R7, P0, R4, R220, 0x6 ;  /* 0x000000dc04077211 */ /* 0x000fe600078030ff */
[----:B------:R-:W-:Y:S01]  /*55b0*/  IMAD R3, R2, c[0x0][0x19c], R3 ;  /* 0x0000670002037a24 */ /* 0x000fe200078e0203 */
[----:B------:R-:W-:Y:S03]  /*55c0*/  @!P3 LEA R8, P6, R7, c[0x0][0x168], 0x1 ;  /* 0x00005a000708ba11 */ /* 0x000fe600078c08ff */
[----:B------:R-:W-:Y:S01]  /*55d0*/  IMAD.IADD R3, R5, 0x1, R3 ;  /* 0x0000000105037824 */ /* 0x000fe200078e0203 */
[----:B------:R-:W-:Y:S04]  /*55e0*/  IADD3 R5, P1, R210, R7, RZ ;  /* 0x00000007d2057210 */ /* 0x000fe80007f3e0ff */
[----:B------:R-:W-:Y:S02]  /*55f0*/  LEA.HI.X R4, R4, R223, R3, 0x6, P0 ;  /* 0x000000df04047211 */ /* 0x000fe400000f3403 */
[C---:B------:R-:W-:Y:S02]  /*5600*/  @!P4 LEA R10, P0, R7.reuse, c[0x0][0x168], 0x1 ;  /* 0x00005a00070aca11 */ /* 0x040fe400078008ff */
[--C-:B------:R-:W-:Y:S01]  /*5610*/  @!P3 LEA.HI.X R9, R7, c[0x0][0x16c], R4.reuse, 0x1, P6 ;  /* 0x00005b000709ba11 */ /* 0x100fe200030f0c04 */
[--C-:B------:R-:W-:Y:S01]  /*5620*/  IMAD.X R2, R209, 0x1, R4.reuse, P1 ;  /* 0x00000001d1027824 */ /* 0x100fe200008e0604 */
[C-C-:B------:R-:W-:Y:S02]  /*5630*/  @!P4 LEA.HI.X R11, R7.reuse, c[0x0][0x16c], R4.reuse, 0x1, P0 ;  /* 0x00005b00070bca11 */ /* 0x140fe400000f0c04 */
[----:B------:R-:W-:Y:S02]  /*5640*/  @!P2 LEA R6, P1, R7, c[0x0][0x168], 0x1 ;  /* 0x00005a000706aa11 */ /* 0x000fe400078208ff */
[----:B------:R-:W-:Y:S01]  /*5650*/  @!P3 LEA R14, P6, R5, c[0x0][0x168], 0x1 ;  /* 0x00005a00050eba11 */ /* 0x000fe200078c08ff */
[----:B------:R-:W-:Y:S01]  /*5660*/  @!PT LDS RZ, [RZ] ;  /* 0x00000000fffff984 */ /* 0x000fe20000000800 */
[----:B------:R-:W-:Y:S01]  /*5670*/  @!PT LDS RZ, [RZ] ;  /* 0x00000000fffff984 */ /* 0x000fe20000000800 */
[----:B------:R-:W-:Y:S01]  /*5680*/  @!PT LDS RZ, [RZ] ;  /* 0x00000000fffff984 */ /* 0x000fe20000000800 */
[----:B------:R1:W-:Y:S01]  /*5690*/  @!P4 LDGSTS.E.BYPASS.LTC128B.128 [R213+0x6000], [R10.64] ;  /* 0x060000000ad5cfae */ /* 0x0003e2000b901d46 */
[----:B------:R-:W-:Y:S02]  /*56a0*/  @!P2 LEA.HI.X R7, R7, c[0x0][0x16c], R4, 0x1, P1 ;  /* 0x00005b000707aa11 */ /* 0x000fe400008f0c04 */
[C---:B------:R-:W-:Y:S01]  /*56b0*/  @!P4 LEA R18, P1, R5.reuse, c[0x0][0x168], 0x1 ;  /* 0x00005a000512ca11 */ /* 0x040fe200078208ff */
[----:B------:R1:W-:Y:S01]  /*56c0*/  @P3 STS.128 [R213+0x8000], RZ ;  /* 0x008000ffd5003388 */ /* 0x0003e20000000c00 */
[C-C-:B------:R-:W-:Y:S02]  /*56d0*/  @!P3 LEA.HI.X R15, R5.reuse, c[0x0][0x16c], R2.reuse, 0x1, P6 ;  /* 0x00005b00050fba11 */ /* 0x140fe400030f0c02 */
[--C-:B------:R-:W-:Y:S01]  /*56e0*/  @!P4 LEA.HI.X R19, R5, c[0x0][0x16c], R2.reuse, 0x1, P1 ;  /* 0x00005b000513ca11 */ /* 0x100fe200008f0c02 */
[----:B------:R-:W-:Y:S01]  /*56f0*/  @!PT LDS RZ, [RZ] ;  /* 0x00000000fffff984 */ /* 0x000fe20000000800 */
[----:B------:R-:W-:Y:S01]  /*5700*/  @!PT LDS RZ, [RZ] ;  /* 0x00000000fffff984 */ /* 0x000fe20000000800 */
[----:B------:R-:W-:Y:S01]  /*5710*/  @!PT LDS RZ, [RZ] ;  /* 0x00000000fffff984 */ /* 0x000fe20000000800 */
[----:B------:R1:W-:Y:S01]  /*5720*/  @!P3 LDGSTS.E.BYPASS.LTC128B.128 [R213+0x8000], [R8.64+0x80] ;  /* 0x0800008008d5bfae */ /* 0x0003e2000b901d46 */
[C---:B------:R-:W-:Y:S03]  /*5730*/  IADD3 R3, P0, R210.reuse, R5, RZ ;  /* 0x00000005d2037210 */ /* 0x040fe60007f1e0ff */
[----:B------:R1:W-:Y:S01]  /*5740*/  @P2 STS.128 [R213+0xa000], RZ ;  /* 0x00a000ffd5002388 */ /* 0x0003e20000000c00 */
[----:B------:R-:W-:Y:S01]  /*5750*/  @!P4 LEA R16, P1, R3, c[0x0][0x168], 0x1 ;  /* 0x00005a000310ca11 */ /* 0x000fe200078208ff */
[--C-:B------:R-:W-:Y:S01]  /*5760*/  IMAD.X R4, R209, 0x1, R2.reuse, P0 ;  /* 0x00000001d1047824 */ /* 0x100fe200000e0602 */
[----:B------:R-:W-:Y:S01]  /*5770*/  @!P2 LEA R12, P0, R5, c[0x0][0x168], 0x1 ;  /* 0x00005a00050caa11 */ /* 0x000fe200078008ff */
[----:B------:R-:W-:Y:S01]  /*5780*/  @!PT LDS RZ, [RZ] ;  /* 0x00000000fffff984 */ /* 0x000fe20000000800 */
[----:B------:R-:W-:Y:S01]  /*5790*/  @!PT LDS RZ, [RZ] ;  /* 0x00000000fffff984 */ /* 0x000fe20000000800 */
[----:B------:R-:W-:Y:S01]  /*57a0*/  @!PT LDS RZ, [RZ] ;  /* 0x00000000fffff984 */ /* 0x000fe20000000800 */
[----:B------:R1:W-:Y:S01]  /*57b0*/  @!P2 LDGSTS.E.BYPASS.LTC128B.128 [R213+0xa000], [R6.64+0x100] ;  /* 0x0a00010006d5afae */ /* 0x0003e2000b901d46 */
[----:B------:R-:W-:Y:S02]  /*57c0*/  @!P3 LEA R22, P6, R3, c[0x0][0x168], 0x1 ;  /* 0x00005a000316ba11 */ /* 0x000fe400078c08ff */
[----:B------:R-:W-:Y:S01]  /*57d0*/  @!P2 LEA.HI.X R13, R5, c[0x0][0x16c], R2, 0x1, P0 ;  /* 0x00005b00050daa11 */ /* 0x000fe200000f0c02 */
[----:B------:R1:W-:Y:S01]  /*57e0*/  @P4 STS.128 [R213+0x6800], RZ ;  /* 0x006800ffd5004388 */ /* 0x0003e20000000c00 */
[C-C-:B------:R-:W-:Y:S02]  /*57f0*/  @!P4 LEA.HI.X R17, R3.reuse, c[0x0][0x16c], R4.reuse, 0x1, P1 ;  /* 0x00005b000311ca11 */ /* 0x140fe400008f0c04 */
[C-C-:B------:R-:W-:Y:S01]  /*5800*/  @!P3 LEA.HI.X R23, R3.reuse, c[0x0][0x16c], R4.reuse, 0x1, P6 ;  /* 0x00005b000317ba11 */ /* 0x140fe200030f0c04 */
[----:B------:R-:W-:Y:S01]  /*5810*/  @!PT LDS RZ, [RZ] ;  /* 0x00000000fffff984 */ /* 0x000fe20000000800 */
[----:B------:R-:W-:Y:S01]  /*5820*/  @!PT LDS RZ, [RZ] ;  /* 0x00000000fffff984 */ /* 0x000fe20000000800 */
[----:B------:R-:W-:Y:S01]  /*5830*/  @!PT LDS RZ, [RZ] ;  /* 0x00000000fffff984 */ /* 0x000fe20000000800 */
[----:B------:R1:W-:Y:S01]  /*5840*/  @!P4 LDGSTS.E.BYPASS.LTC128B.128 [R213+0x6800], [R18.64] ;  /* 0x0680000012d5cfae */ /* 0x0003e2000b901d46 */
[C---:B------:R-:W-:Y:S02]  /*5850*/  @!P2 LEA R20, P1, R3.reuse, c[0x0][0x168], 0x1 ;  /* 0x00005a000314aa11 */ /* 0x040fe400078208ff */
[----:B------:R-:W-:Y:S01]  /*5860*/  IADD3 R2, P0, R210, R3, RZ ;  /* 0x00000003d2027210 */ /* 0x000fe20007f1e0ff */
[----:B------:R1:W-:Y:S01]  /*5870*/  @P3 STS.128 [R213+0x8800], RZ ;  /* 0x008800ffd5003388 */ /* 0x0003e20000000c00 */
[--C-:B------:R-:W-:Y:S02]  /*5880*/  @!P2 LEA.HI.X R21, R3, c[0x0][0x16c], R4.reuse, 0x1, P1 ;  /* 0x00005b000315aa11 */ /* 0x100fe400008f0c04 */
[C---:B------:R-:W-:Y:S01]  /*5890*/  @!P4 LEA R24, P6, R2.reuse, c[0x0][0x168], 0x1 ;  /* 0x00005a000218ca11 */ /* 0x040fe200078c08ff */
[----:B------:R-:W-:Y:S01]  /*58a0*/  @!PT LDS RZ, [RZ] ;  /* 0x00000000fffff984 */ /* 0x000fe20000000800 */
[----:B------:R-:W-:Y:S01]  /*58b0*/  @!PT LDS RZ, [RZ] ;  /* 0x00000000fffff984 */ /* 0x000fe20000000800 */
[----:B------:R-:W-:Y:S01]  /*58c0*/  @!PT LDS RZ, [RZ] ;  /* 0x00000000fffff984 */ /* 0x000fe20000000800 */
[----:B------:R1:W-:Y:S01]  /*58d0*/  @!P3 LDGSTS.E.BYPASS.LTC128B.128 [R213+0x8800], [R14.64+0x80] ;  /* 0x088000800ed5bfae */ /* 0x0003e2000b901d46 */
[C---:B------:R-:W-:Y:S01]  /*58e0*/  @!P3 LEA R26, P1, R2.reuse, c[0x0][0x168], 0x1 ;  /* 0x00005a00021aba11 */ /* 0x040fe200078208ff */
[----:B------:R-:W-:Y:S01]  /*58f0*/  IMAD.X R3, R209, 0x1, R4, P0 ;  /* 0x00000001d1037824 */ /* 0x000fe200000e0604 */
[C---:B------:R-:W-:Y:S01]  /*5900*/  @!P2 LEA R4, P0, R2.reuse, c[0x0][0x168], 0x1 ;  /* 0x00005a000204aa11 */ /* 0x040fe200078008ff */
[----:B------:R1:W-:Y:S03]  /*5910*/  @P2 STS.128 [R213+0xa800], RZ ;  /* 0x00a800ffd5002388 */ /* 0x0003e60000000c00 */
[C-C-:B------:R-:W-:Y:S01]  /*5920*/  @!P4 LEA.HI.X R25, R2.reuse, c[0x0][0x16c], R3.reuse, 0x1, P6 ;  /* 0x00005b000219ca11 */ /* 0x140fe200030f0c03 */
        /* <DEDUP_REMOVED lines=38> */
.L_x_805:
[----:B------:R-:W-:Y:S04]  /*5b90*/  DEPBAR.LE SB0, 0x0 ;  /* 0x000080000000791a */ /* 0x000fe80000000000 */
[----:B------:R-:W-:Y:S01]  /*5ba0*/  BAR.SYNC.DEFER_BLOCKING 0x0 ;  /* 0x0000000000007b1d */ /* 0x000fe20000010000 */
[----:B------:R-:W-:Y:S01]  /*5bb0*/  SHF.R.S32.HI R133, RZ, 0x1f, R217 ;  /* 0x0000001fff857819 */ /* 0x000fe200000114d9 */
[----:B------:R-:W-:Y:S04]  /*5bc0*/  IMAD.WIDE.U32 R230, R217, c[0x0][0x1a0], RZ ;  /* 0x00006800d9e67a25 */ /* 0x000fe800078e00ff */
[----:B------:R-:W-:Y:S01]  /*5bd0*/  IMAD R133, R133, c[0x0][0x1a0], RZ ;  /* 0x0000680085857a24 */ /* 0x000fe200078e02ff */
[C---:B------:R-:W-:Y:S03]  /*5be0*/  LEA R3, P1, R230.reuse, R218, 0x6 ;  /* 0x000000dae6037211 */ /* 0x040fe600078230ff */
[----:B------:R-:W-:Y:S01]  /*5bf0*/  IMAD R133, R217, c[0x0][0x1a4], R133 ;  /* 0x00006900d9857a24 */ /* 0x000fe200078e0285 */
[----:B------:R-:W-:Y:S04]  /*5c00*/  @!P4 LEA R240, P0, R3, c[0x0][0x170], 0x1 ;  /* 0x00005c0003f0ca11 */ /* 0x000fe800078008ff */
[----:B------:R-:W-:Y:S02]  /*5c10*/  IADD3 R133, R231, R133, RZ ;  /* 0x00000085e7857210 */ /* 0x000fe40007ffe0ff */
[C---:B------:R-:W-:Y:S02]  /*5c20*/  IADD3 R231, P5, R3.reuse, UR4, RZ ;  /* 0x0000000403e77c10 */ /* 0x040fe4000ffbe0ff */
[----:B------:R-:W-:Y:S02]  /*5c30*/  LEA.HI.X R132, R230, R208, R133, 0x6, P1 ;  /* 0x000000d0e6847211 */ /* 0x000fe400008f3485 */
[C---:B------:R-:W-:Y:S02]  /*5c40*/  @!P3 LEA R236, P1, R3.reuse, c[0x0][0x170], 0x1 ;  /* 0x00005c0003ecba11 */ /* 0x040fe400078208ff */
[C-C-:B------:R-:W-:Y:S01]  /*5c50*/  @!P4 LEA.HI.X R241, R3.reuse, c[0x0][0x174], R132.reuse, 0x1, P0 ;  /* 0x00005d0003f1ca11 */ /* 0x140fe200000f0c84 */
[----:B------:R-:W-:Y:S01]  /*5c60*/  @P4 STS.128 [R213+0xc000], RZ ;  /* 0x00c000ffd5004388 */ /* 0x000fe20000000c00 */
        /* <DEDUP_REMOVED lines=8> */
[----:B------:R-:W-:Y:S02]  /*5cf0*/  IADD3.X R132, R132, UR5, RZ, P5, !PT ;  /* 0x0000000584847c10 */ /* 0x000fe4000affe4ff */
        /* <DEDUP_REMOVED lines=8> */
[----:B------:R2:W-:Y:S01]  /*5d80*/  @!P3 LDGSTS.E.BYPASS.LTC128B.128 [R213+0xe000], [R236.64+0x80] ;  /* 0x0e000080ecd5bfae */ /* 0x0005e2000b901d46 */
[C---:B------:R-:W-:Y:S02]  /*5d90*/  IADD3 R133, P5, R231.reuse, UR4, RZ ;  /* 0x00000004e7857c10 */ /* 0x040fe4000ffbe0ff */
[----:B------:R-:W-:Y:S02]  /*5da0*/  @!P2 LEA.HI.X R231, R231, c[0x0][0x174], R132, 0x1, P0 ;  /* 0x00005d00e7e7aa11 */ /* 0x000fe400000f0c84 */
[C---:B------:R-:W-:Y:S01]  /*5db0*/  @!P4 LEA R250, P1, R133.reuse, c[0x0][0x170], 0x1 ;  /* 0x00005c0085faca11 */ /* 0x040fe200078208ff */
[----:B------:R-:W-:Y:S01]  /*5dc0*/  @P2 STS.128 [R213+0x10000], RZ ;  /* 0x010000ffd5002388 */ /* 0x000fe20000000c00 */
[----:B------:R-:W-:Y:S02]  /*5dd0*/  IADD3.X R132, R132, UR5, RZ, P5, !PT ;  /* 0x0000000584847c10 */ /* 0x000fe4000affe4ff */
[C---:B------:R-:W-:Y:S02]  /*5de0*/  @!P3 LEA R246, P0, R133.reuse, c[0x0][0x170], 0x1 ;  /* 0x00005c0085f6ba11 */ /* 0x040fe400078008ff */
[C-C-:B------:R-:W-:Y:S01]  /*5df0*/  @!P4 LEA.HI.X R251, R133.reuse, c[0x0][0x174], R132.reuse, 0x1, P1 ;  /* 0x00005d0085fbca11 */ /* 0x140fe200008f0c84 */
[----:B------:R-:W-:Y:S01]  /*5e00*/  @!PT LDS RZ, [RZ] ;  /* 0x00000000fffff984 */ /* 0x000fe20000000800 */
[----:B------:R-:W-:Y:S01]  /*5e10*/  @!PT LDS RZ, [RZ] ;  /* 0x00000000fffff984 */ /* 0x000fe20000000800 */
[----:B------:R-:W-:Y:S01]  /*5e20*/  @!PT LDS RZ, [RZ] ;  /* 0x00000000fffff984 */ /* 0x000fe20000000800 */
[----:B------:R3:W-:Y:S01]  /*5e30*/  @!P2 LDGSTS.E.BYPASS.LTC128B.128 [R213+0x10000], [R234.64+0x100] ;  /* 0x10000100ead5afae */ /* 0x0007e2000b901d46 */
[C-C-:B------:R-:W-:Y:S02]  /*5e40*/  @!P3 LEA.HI.X R247, R133.reuse, c[0x0][0x174], R132.reuse, 0x1, P0 ;  /* 0x00005d0085f7ba11 */ /* 0x140fe400000f0c84 */
[C---:B------:R-:W-:Y:S02]  /*5e50*/  @!P2 LEA R244, P5, R133.reuse, c[0x0][0x170], 0x1 ;  /* 0x00005c0085f4aa11 */ /* 0x040fe400078a08ff */
[C---:B------:R-:W-:Y:S01]  /*5e60*/  IADD3 R3, P6, R133.reuse, UR4, RZ ;  /* 0x0000000485037c10 */ /* 0x040fe2000ffde0ff */
[----:B------:R-:W-:Y:S01]  /*5e70*/  @P4 STS.128 [R213+0xc800], RZ ;  /* 0x00c800ffd5004388 */ /* 0x000fe20000000c00 */
[----:B------:R-:W-:Y:S02]  /*5e80*/  @!P2 LEA.HI.X R245, R133, c[0x0][0x174], R132, 0x1, P5 ;  /* 0x00005d0085f5aa11 */ /* 0x000fe400028f0c84 */
[----:B------:R-:W-:Y:S02]  /*5e90*/  IADD3.X R2, R132, UR5, RZ, P6, !PT ;  /* 0x0000000584027c10 */ /* 0x000fe4000b7fe4ff */
[C---:B------:R-:W-:Y:S01]  /*5ea0*/  @!P4 LEA R248, P6, R3.reuse, c[0x0][0x170], 0x1 ;  /* 0x00005c0003f8ca11 */ /* 0x040fe200078c08ff */
[----:B------:R-:W-:Y:S01]  /*5eb0*/  @!PT LDS RZ, [RZ] ;  /* 0x00000000fffff984 */ /* 0x000fe20000000800 */
[----:B------:R-:W-:Y:S01]  /*5ec0*/  @!PT LDS RZ, [RZ] ;  /* 0x00000000fffff984 */ /* 0x000fe20000000800 */
[----:B------:R-:W-:Y:S01]  /*5ed0*/  @!PT LDS RZ, [RZ] ;  /* 0x00000000fffff984 */ /* 0x000fe20000000800 */
[----:B------:R4:W-:Y:S01]  /*5ee0*/  @!P4 LDGSTS.E.BYPASS.LTC128B.128 [R213+0xc800], [R238.64] ;  /* 0x0c800000eed5cfae */ /* 0x0009e2000b901d46 */
[C---:B------:R-:W-:Y:S02]  /*5ef0*/  @!P3 LEA R242, P1, R3.reuse, c[0x0][0x170], 0x1 ;  /* 0x00005c0003f2ba11 */ /* 0x040fe400078208ff */
[C-C-:B------:R-:W-:Y:S02]  /*5f00*/  @!P4 LEA.HI.X R249, R3.reuse, c[0x0][0x174], R2.reuse, 0x1, P6 ;  /* 0x00005d0003f9ca11 */ /* 0x140fe400030f0c02 */
[C-C-:B------:R-:W-:Y:S01]  /*5f10*/  @!P3 LEA.HI.X R243, R3.reuse, c[0x0][0x174], R2.reuse, 0x1, P1 ;  /* 0x00005d0003f3ba11 */ /* 0x140fe200008f0c02 */
[----:B------:R-:W-:Y:S01]  /*5f20*/  @P3 STS.128 [R213+0xe800], RZ ;  /* 0x00e800ffd5003388 */ /* 0x000fe20000000c00 */
[----:B-1----:R-:W-:Y:S02]  /*5f30*/  @!P2 LEA R240, P0, R3, c[0x0][0x170], 0x1 ;  /* 0x00005c0003f0aa11 */ /* 0x002fe400078008ff */
[----:B------:R-:W-:Y:S02]  /*5f40*/  ISETP.GT.AND P5, PT, R217, RZ, PT ;  /* 0x000000ffd900720c */ /* 0x000fe40003fa4270 */
[----:B------:R-:W-:Y:S01]  /*5f50*/  @!P2 LEA.HI.X R241, R3, c[0x0][0x174], R2, 0x1, P0 ;  /* 0x00005d0003f1aa11 */ /* 0x000fe200000f0c02 */
        /* <DEDUP_REMOVED lines=225> */
[----:B-----5:R-:W-:Y:S02]  /*6d70*/  FMUL.FTZ R230, R28, c[0x0][0x2ec] ;  /* 0x0000bb001ce67a20 */ /* 0x020fe40000410000 */
        /* <DEDUP_REMOVED lines=37> */
.L_x_806:
        /* <DEDUP_REMOVED lines=67> */
[--C-:B------:R-:W-:Y:S01]  /*7400*/  FFMA.FTZ R172, R182, c[0x0][0x23c], -R145.reuse ;  /* 0x00008f00b6ac7a23 */ /* 0x100fe20000010891 */
[----:B------:R-:W-:Y:S01]  /*7410*/  LDSM.16.MT88.4 R164, [R200+0x11800] ;  /* 0x01180000c8a4783b */ /* 0x000fe20000004200 */
        /* <DEDUP_REMOVED lines=339> */
.L_x_804:
[----:B------:R-:W1:Y:S01]  /*8950*/  SHFL.BFLY PT, R2, R229, 0x2, 0x1f ;  /* 0x0c401f00e5027f89 */ /* 0x000e6200000e0000 */
[----:B------:R-:W-:Y:S01]  /*8960*/  ISETP.NE.AND P0, PT, R211, -0x1, PT ;  /* 0xffffffffd300780c */ /* 0x000fe20003f05270 */
[----:B------:R-:W-:Y:S01]  /*8970*/  ULDC.64 UR4, c[0x0][0x118] ;  /* 0x0000460000047ab9 */ /* 0x000fe20000000a00 */
[----:B------:R-:W-:Y:S01]  /*8980*/  MOV R7, 0x3f800000 ;  /* 0x3f80000000077802 */ /* 0x000fe20000000f00 */
[----:B------:R-:W2:Y:S01]  /*8990*/  SHFL.BFLY PT, R0, R227, 0x2, 0x1f ;  /* 0x0c401f00e3007f89 */ /* 0x000ea200000e0000 */
[----:B------:R-:W-:Y:S01]  /*89a0*/  MOV R8, 0x3f800000 ;  /* 0x3f80000000087802 */ /* 0x000fe20000000f00 */
[----:B------:R-:W-:Y:S01]  /*89b0*/  BSSY B0, `(.L_x_808) ;  /* 0x0000144000007945 */ /* 0x000fe20003800000 */
        /* <DEDUP_REMOVED lines=48> */
[----:B------:R-:W-:Y:S01]  /*8cc0*/  IADD3 R14, -R14, R9, RZ ;  /* 0x000000090e0e7210 */ /* 0x000fe20007ffe1ff */
[C---:B------:R-:W-:Y:S01]  /*8cd0*/  FMUL.FTZ R101, R7.reuse, R101 ;  /* 0x0000006507657220 */ /* 0x040fe20000410000 */
[----:B------:R-:W-:Y:S01]  /*8ce0*/  LOP3.LUT R12, R12, 0xfffffff8, RZ, 0xc0, !PT ;  /* 0xfffffff80c0c7812 */ /* 0x000fe200078ec0ff */
[----:B------:R-:W-:Y:S01]  /*8cf0*/  FMUL.FTZ R36, R7, R36 ;  /* 0x0000002407247220 */ /* 0x000fe20000410000 */
[----:B------:R-:W-:Y:S01]  /*8d00*/  F2FP.PACK_AB R112, R113, R112 ;  /* 0x000000707170723e */ /* 0x000fe200000000ff */
[----:B------:R-:W-:Y:S01]  /*8d10*/  FMUL.FTZ R37, R7, R37 ;  /* 0x0000002507257220 */ /* 0x000fe20000410000 */
[----:B------:R-:W-:Y:S01]  /*8d20*/  IADD3 R12, R13, -R12, RZ ;  /* 0x8000000c0d0c7210 */ /* 0x000fe20007ffe0ff */
[C---:B------:R-:W-:Y:S01]  /*8d30*/  FMUL.FTZ R40, R7.reuse, R40 ;  /* 0x0000002807287220 */ /* 0x040fe20000410000 */
[----:B------:R-:W-:Y:S01]  /*8d40*/  LEA.HI R13, R10, R9, RZ, 0x5 ;  /* 0x000000090a0d7211 */ /* 0x000fe200078f28ff */
[C---:B------:R-:W-:Y:S01]  /*8d50*/  FMUL.FTZ R41, R7.reuse, R41 ;  /* 0x0000002907297220 */ /* 0x040fe20000410000 */
[C---:B------:R-:W-:Y:S01]  /*8d60*/  SHF.L.U32 R15, R12.reuse, 0x6, RZ ;  /* 0x000000060c0f7819 */ /* 0x040fe200000006ff */
[C---:B------:R-:W-:Y:S01]  /*8d70*/  FMUL.FTZ R44, R7.reuse, R44 ;  /* 0x0000002c072c7220 */ /* 0x040fe20000410000 */
[----:B------:R-:W-:Y:S01]  /*8d80*/  SHF.R.S32.HI R11, RZ, 0x5, R13 ;  /* 0x00000005ff0b7819 */ /* 0x000fe2000001140d */
[----:B------:R-:W-:Y:S01]  /*8d90*/  FMUL.FTZ R45, R7, R45 ;  /* 0x0000002d072d7220 */ /* 0x000fe20000410000 */
[----:B------:R-:W-:Y:S01]  /*8da0*/  LOP3.LUT R15, R15, 0x1c0, RZ, 0xc0, !PT ;  /* 0x000001c00f0f7812 */ /* 0x000fe200078ec0ff */
[C---:B------:R-:W-:Y:S01]  /*8db0*/  FMUL.FTZ R48, R7.reuse, R48 ;  /* 0x0000003007307220 */ /* 0x040fe20000410000 */
[----:B------:R-:W-:Y:S01]  /*8dc0*/  LOP3.LUT R16, R12, 0x1, RZ, 0xc0, !PT ;  /* 0x000000010c107812 */ /* 0x000fe200078ec0ff */
[----:B------:R-:W-:Y:S01]  /*8dd0*/  FMUL.FTZ R49, R7, R49 ;  /* 0x0000003107317220 */ /* 0x000fe20000410000 */
[----:B------:R-:W-:Y:S01]  /*8de0*/  LEA R14, R11, R14, 0x9 ;  /* 0x0000000e0b0e7211 */ /* 0x000fe200078e48ff */
[----:B------:R-:W-:Y:S01]  /*8df0*/  FMUL.FTZ R52, R7, R52 ;  /* 0x0000003407347220 */ /* 0x000fe20000410000 */
[----:B------:R-:W-:Y:S01]  /*8e00*/  LEA.HI R15, R15, R15, RZ, 0x1d ;  /* 0x0000000f0f0f7211 */ /* 0x000fe200078fe8ff */
[C---:B------:R-:W-:Y:S01]  /*8e10*/  FMUL.FTZ R53, R7.reuse, R53 ;  /* 0x0000003507357220 */ /* 0x040fe20000410000 */
[----:B------:R-:W-:Y:S01]  /*8e20*/  ISETP.NE.U32.AND P3, PT, R16, 0x1, PT ;  /* 0x000000011000780c */ /* 0x000fe20003f65070 */
[C---:B------:R-:W-:Y:S01]  /*8e30*/  FMUL.FTZ R56, R7.reuse, R56 ;  /* 0x0000003807387220 */ /* 0x040fe20000410000 */
[----:B------:R-:W-:Y:S01]  /*8e40*/  LEA R14, R14, R15, 0x1 ;  /* 0x0000000f0e0e7211 */ /* 0x000fe200078e08ff */
[C---:B------:R-:W-:Y:S01]  /*8e50*/  FMUL.FTZ R57, R7.reuse, R57 ;  /* 0x0000003907397220 */ /* 0x040fe20000410000 */
[----:B------:R-:W-:Y:S01]  /*8e60*/  R2P PR, R12, 0x6 ;  /* 0x000000060c007804 */ /* 0x000fe20000000000 */
[C---:B------:R-:W-:Y:S01]  /*8e70*/  FMUL.FTZ R60, R7.reuse, R60 ;  /* 0x0000003c073c7220 */ /* 0x040fe20000410000 */
[----:B------:R-:W-:Y:S01]  /*8e80*/  SHF.L.U32 R15, R14, 0x1, RZ ;  /* 0x000000010e0f7819 */ /* 0x000fe200000006ff */
[C---:B------:R-:W-:Y:S01]  /*8e90*/  FMUL.FTZ R61, R7.reuse, R61 ;  /* 0x0000003d073d7220 */ /* 0x040fe20000410000 */
[----:B------:R-:W-:Y:S01]  /*8ea0*/  MOV R12, 0x20 ;  /* 0x00000020000c7802 */ /* 0x000fe20000000f00 */
[----:B------:R-:W-:Y:S01]  /*8eb0*/  FMUL.FTZ R64, R7, R64 ;  /* 0x0000004007407220 */ /* 0x000fe20000410000 */
[----:B------:R-:W-:Y:S01]  /*8ec0*/  IADD3 R17, R15, -0x10, RZ ;  /* 0xfffffff00f117810 */ /* 0x000fe20007ffe0ff */
[C---:B------:R-:W-:Y:S01]  /*8ed0*/  FMUL.FTZ R65, R7.reuse, R65 ;  /* 0x0000004107417220 */ /* 0x040fe20000410000 */
[----:B------:R-:W-:Y:S01]  /*8ee0*/  SEL R12, R12, 0xffffffe0, !P1 ;  /* 0xffffffe00c0c7807 */ /* 0x000fe20004800000 */
[----:B------:R-:W-:Y:S01]  /*8ef0*/  FMUL.FTZ R68, R7, R68 ;  /* 0x0000004407447220 */ /* 0x000fe20000410000 */
[----:B------:R-:W-:Y:S01]  /*8f00*/  @P3 IADD3 R17, R15, 0x10, RZ ;  /* 0x000000100f113810 */ /* 0x000fe20007ffe0ff */
        /* <DEDUP_REMOVED lines=39> */
[----:B------:R-:W-:Y:S01]  /*9180*/  F2FP.PACK_AB R80, R81, R80 ;  /* 0x000000505150723e */ /* 0x000fe200000000ff */
        /* <DEDUP_REMOVED lines=35> */
[----:B------:R-:W2:Y:S01]  /*93c0*/  S2R R65, SR_CTAID.X ;  /* 0x0000000000417919 */ /* 0x000ea20000002500 */
[C---:B------:R-:W-:Y:S01]  /*93d0*/  FMUL.FTZ R50, R8.reuse, R50 ;  /* 0x0000003208327220 */ /* 0x040fe20000410000 */
[----:B------:R-:W-:Y:S01]  /*93e0*/  F2FP.PACK_AB R46, R47, R46 ;  /* 0x0000002e2f2e723e */ /* 0x000fe200000000ff */
[C---:B------:R-:W-:Y:S01]  /*93f0*/  FMUL.FTZ R55, R8.reuse, R55 ;  /* 0x0000003708377220 */ /* 0x040fe20000410000 */
[----:B------:R-:W-:Y:S01]  /*9400*/  SHF.R.S32.HI R14, RZ, 0x1f, R11 ;  /* 0x0000001fff0e7819 */ /* 0x000fe2000001140b */
[C---:B------:R-:W-:Y:S01]  /*9410*/  FMUL.FTZ R54, R8.reuse, R54 ;  /* 0x0000003608367220 */ /* 0x040fe20000410000 */
[----:B------:R-:W-:Y:S01]  /*9420*/  F2FP.PACK_AB R50, R51, R50 ;  /* 0x000000323332723e */ /* 0x000fe200000000ff */
[----:B------:R-:W-:Y:S01]  /*9430*/  FMUL.FTZ R59, R8, R59 ;  /* 0x0000003b083b7220 */ /* 0x000fe20000410000 */
[----:B------:R-:W-:Y:S01]  /*9440*/  LEA.HI R14, R14, R11, RZ, 0x2 ;  /* 0x0000000b0e0e7211 */ /* 0x000fe200078f10ff */
[C---:B------:R-:W-:Y:S01]  /*9450*/  FMUL.FTZ R58, R8.reuse, R58 ;  /* 0x0000003a083a7220 */ /* 0x040fe20000410000 */
[----:B------:R-:W-:Y:S01]  /*9460*/  F2FP.PACK_AB R54, R55, R54 ;  /* 0x000000363736723e */ /* 0x000fe200000000ff */
[----:B------:R-:W-:Y:S01]  /*9470*/  FMUL.FTZ R63, R8, R63 ;  /* 0x0000003f083f7220 */ /* 0x000fe20000410000 */
[----:B------:R-:W-:Y:S01]  /*9480*/  LOP3.LUT R14, R14, 0xffffffc, RZ, 0xc0, !PT ;  /* 0x0ffffffc0e0e7812 */ /* 0x000fe200078ec0ff */
[C---:B------:R-:W-:Y:S01]  /*9490*/  FMUL.FTZ R62, R8.reuse, R62 ;  /* 0x0000003e083e7220 */ /* 0x040fe20000410000 */
[----:B------:R-:W-:Y:S01]  /*94a0*/  F2FP.PACK_AB R58, R59, R58 ;  /* 0x0000003a3b3a723e */ /* 0x000fe200000000ff */
[----:B------:R-:W-:Y:S01]  /*94b0*/  FMUL.FTZ R67, R8, R67 ;  /* 0x0000004308437220 */ /* 0x000fe20000410000 */
[----:B------:R-:W-:Y:S01]  /*94c0*/  IADD3 R14, -R14, R11, RZ ;  /* 0x0000000b0e0e7210 */ /* 0x000fe20007ffe1ff */
        /* <DEDUP_REMOVED lines=28> */
[----:B-1----:R-:W-:Y:S01]  /*9690*/  @P5 FMUL.FTZ R67, R4, 0.69314718246459960938 ;  /* 0x3f31721804435820 */ /* 0x002fe20000410000 */
[----:B------:R-:W-:Y:S01]  /*96a0*/  F2FP.PACK_AB R99, R99, R8 ;  /* 0x000000086363723e */ /* 0x000fe200000000ff */
[----:B----4-:R-:W-:Y:S01]  /*96b0*/  @P4 FMUL.FTZ R4, R2, 0.69314718246459960938 ;  /* 0x3f31721802044820 */ /* 0x010fe20000410000 */
[----:B------:R-:W-:Y:S01]  /*96c0*/  SEL R8, R7, 0xffffffc0, !P2 ;  /* 0xffffffc007087807 */ /* 0x000fe20005000000 */
[----:B------:R-:W-:Y:S01]  /*96d0*/  STS [R21], R116 ;  /* 0x0000007415007388 */ /* 0x000fe20000000800 */
[----:B------:R-:W1:Y:S01]  /*96e0*/  LDC.U8 R7, c[0x0][0x329] ;  /* 0x0000ca40ff077b82 */ /* 0x000e620000000000 */
[----:B------:R-:W-:Y:S01]  /*96f0*/  @P4 FFMA.FTZ R11, R3, c[0x0][0x238], R4 ;  /* 0x00008e00030b4a23 */ /* 0x000fe20000010004 */
[----:B------:R-:W-:Y:S01]  /*9700*/  IADD3 R23, R15, R8, RZ ;  /* 0x000000080f177210 */ /* 0x000fe20007ffe0ff */
[----:B------:R-:W-:Y:S01]  /*9710*/  STS [R21+0x400], R118 ;  /* 0x0004007615007388 */ /* 0x000fe20000000800 */
[----:B------:R-:W-:-:S02]  /*9720*/  IADD3 R25, R8, R17, RZ ;  /* 0x0000001108197210 */ /* 0x000fc40007ffe0ff */
[-C--:B------:R-:W-:Y:S01]  /*9730*/  IADD3 R27, R19, R8.reuse, RZ ;  /* 0x00000008131b7210 */ /* 0x080fe20007ffe0ff */
[----:B------:R-:W-:Y:S01]  /*9740*/  STS [R23], R112 ;  /* 0x0000007017007388 */ /* 0x000fe20000000800 */
[----:B------:R-:W-:Y:S02]  /*9750*/  IADD3 R29, R21, R8, RZ ;  /* 0x00000008151d7210 */ /* 0x000fe40007ffe0ff */
[----:B------:R-:W3:Y:S01]  /*9760*/  LDC.U8 R8, c[0x0][0x328] ;  /* 0x0000ca00ff087b82 */ /* 0x000ee20000000000 */
[----:B------:R-:W-:Y:S04]  /*9770*/  STS [R23+0x400], R114 ;  /* 0x0004007217007388 */ /* 0x000fe80000000800 */
[----:B------:R-:W-:Y:S04]  /*9780*/  STS [R25], R108 ;  /* 0x0000006c19007388 */ /* 0x000fe80000000800 */
[----:B------:R-:W-:Y:S04]  /*9790*/  STS [R25+0x400], R110 ;  /* 0x0004006e19007388 */ /* 0x000fe80000000800 */
[----:B------:R-:W-:Y:S01]  /*97a0*/  STS [R27], R104 ;  /* 0x000000681b007388 */ /* 0x000fe20000000800 */
[----:B-1----:R-:W-:-:S03]  /*97b0*/  ISETP.NE.AND P1, PT, R7, RZ, PT ;  /* 0x000000ff0700720c */ /* 0x002fc60003f25270 */
[----:B------:R-:W-:Y:S04]  /*97c0*/  STS [R27+0x400], R106 ;  /* 0x0004006a1b007388 */ /* 0x000fe80000000800 */
[----:B------:R-:W-:Y:S01]  /*97d0*/  STS [R29], R100 ;  /* 0x000000641d007388 */ /* 0x000fe20000000800 */
[----:B---3--:R-:W-:-:S03]  /*97e0*/  ISETP.NE.AND P2, PT, R8, RZ, PT ;  /* 0x000000ff0800720c */ /* 0x008fc60003f45270 */
[----:B------:R-:W-:Y:S02]  /*97f0*/  STS [R29+0x400], R102 ;  /* 0x000400661d007388 */ /* 0x000fe40000000800 */
[----:B------:R-:W-:Y:S02]  /*9800*/  @!P1 MOV R8, c[0x0][0x214] ;  /* 0x0000850000089a02 */ /* 0x000fe40000000f00 */
[----:B------:R-:W-:Y:S01]  /*9810*/  STS [R15+0x2000], R36 ;  /* 0x002000240f007388 */ /* 0x000fe20000000800 */
[----:B------:R-:W-:Y:S02]  /*9820*/  ISETP.NE.OR P3, PT, R7, RZ, !P2 ;  /* 0x000000ff0700720c */ /* 0x000fe40005765670 */
[----:B------:R-:W-:Y:S01]  /*9830*/  @P1 MOV R7, c[0x0][0x210] ;  /* 0x0000840000071a02 */ /* 0x000fe20000000f00 */
[----:B------:R-:W-:Y:S04]  /*9840*/  STS [R15+0x2400], R38 ;  /* 0x002400260f007388 */ /* 0x000fe80000000800 */
[----:B------:R-:W-:Y:S01]  /*9850*/  STS [R17+0x2000], R40 ;  /* 0x0020002811007388 */ /* 0x000fe20000000800 */
[----:B------:R-:W-:Y:S01]  /*9860*/  @P1 IMAD R7, R7, c[0x0][0x214], RZ ;  /* 0x0000850007071a24 */ /* 0x000fe200078e02ff */
[----:B------:R-:W-:-:S02]  /*9870*/  @!P1 SEL R7, R8, c[0x0][0x234], !P2 ;  /* 0x00008d0008079a07 */ /* 0x000fc40005000000 */
[----:B------:R-:W-:Y:S02]  /*9880*/  STS [R17+0x2400], R42 ;  /* 0x0024002a11007388 */ /* 0x000fe40000000800 */
[----:B------:R-:W-:Y:S02]  /*9890*/  @!P3 IMAD R12, R0, c[0x0][0x214], RZ ;  /* 0x00008500000cba24 */ /* 0x000fe400078e02ff */
[----:B------:R-:W-:Y:S03]  /*98a0*/  STS [R19+0x2000], R44 ;  /* 0x0020002c13007388 */ /* 0x000fe60000000800 */
[----:B------:R-:W-:Y:S01]  /*98b0*/  @!P3 SEL R211, R12, R211, !P0 ;  /* 0x000000d30cd3b207 */ /* 0x000fe20004000000 */
[----:B------:R-:W-:Y:S01]  /*98c0*/  STS [R19+0x2400], R46 ;  /* 0x0024002e13007388 */ /* 0x000fe20000000800 */
[----:B------:R-:W-:Y:S01]  /*98d0*/  @P1 IMAD.MOV.U32 R12, RZ, RZ, c[0x0][0x210] ;  /* 0x00008400ff0c1624 */ /* 0x000fe200078e00ff */
[----:B------:R-:W-:-:S02]  /*98e0*/  @!P1 MOV R12, 0x1 ;  /* 0x00000001000c9802 */ /* 0x000fc40000000f00 */
        /* <DEDUP_REMOVED lines=17> */
[----:B-1----:R-:W-:-:S02]  /*9a00*/  CS2R R68, SRZ ;  /* 0x0000000000447805 */ /* 0x002fc4000001ff00 */
[----:B------:R-:W-:Y:S01]  /*9a10*/  @!P3 MOV R68, R211 ;  /* 0x000000d30044b202 */ /* 0x000fe20000000f00 */
[----:B------:R4:W-:Y:S01]  /*9a20*/  STS [R21+0x4400], R82 ;  /* 0x0044005215007388 */ /* 0x0009e20000000800 */
[----:B---3--:R-:W-:Y:S01]  /*9a30*/  @P1 MOV R15, 0x1 ;  /* 0x00000001000f1802 */ /* 0x008fe20000000f00 */
[----:B------:R-:W-:Y:S01]  /*9a40*/  @!P1 IMAD R15, R7, c[0x0][0x1c0], RZ ;  /* 0x00007000070f9a24 */ /* 0x000fe200078e02ff */
[----:B------:R-:W-:Y:S01]  /*9a50*/  @!P3 SHF.R.S32.HI R69, RZ, 0x1f, R211 ;  /* 0x0000001fff45b819 */ /* 0x000fe200000114d3 */
[----:B------:R4:W-:Y:S02]  /*9a60*/  STS [R23+0x4000], R84 ;  /* 0x0040005417007388 */ /* 0x0009e40000000800 */
[----:B------:R-:W-:Y:S01]  /*9a70*/  IMAD R15, R0, R15, RZ ;  /* 0x0000000f000f7224 */ /* 0x000fe200078e02ff */
[----:B------:R-:W-:Y:S01]  /*9a80*/  LOP3.LUT R0, R13, 0xffffffe0, RZ, 0xc0, !PT ;  /* 0xffffffe00d007812 */ /* 0x000fe200078ec0ff */
[----:B------:R4:W-:Y:S03]  /*9a90*/  STS [R23+0x4400], R86 ;  /* 0x0044005617007388 */ /* 0x0009e60000000800 */
[----:B------:R-:W-:Y:S01]  /*9aa0*/  IADD3 R0, -R0, R9, RZ ;  /* 0x0000000900007210 */ /* 0x000fe20007ffe1ff */
[----:B------:R4:W-:Y:S01]  /*9ab0*/  STS [R25+0x4000], R88 ;  /* 0x0040005819007388 */ /* 0x0009e20000000800 */
[----:B------:R-:W-:-:S02]  /*9ac0*/  SEL R15, R15, RZ, P3 ;  /* 0x000000ff0f0f7207 */ /* 0x000fc40001800000 */
[----:B------:R-:W-:Y:S01]  /*9ad0*/  SHF.R.S32.HI R13, RZ, 0x1f, R0 ;  /* 0x0000001fff0d7819 */ /* 0x000fe20000011400 */
[----:B------:R4:W-:Y:S01]  /*9ae0*/  STS [R25+0x4400], R90 ;  /* 0x0044005a19007388 */ /* 0x0009e20000000800 */
[----:B------:R-:W-:Y:S02]  /*9af0*/  LOP3.LUT P0, RZ, R0, 0x3, RZ, 0xc0, !PT ;  /* 0x0000000300ff7812 */ /* 0x000fe4000780c0ff */
[----:B------:R-:W-:Y:S01]  /*9b00*/  LEA.HI R13, R13, R0, RZ, 0x2 ;  /* 0x000000000d0d7211 */ /* 0x000fe200078f10ff */
[----:B------:R4:W-:Y:S01]  /*9b10*/  STS [R27+0x4000], R92 ;  /* 0x0040005c1b007388 */ /* 0x0009e20000000800 */
[----:B--2---:R-:W-:Y:S02]  /*9b20*/  IMAD R0, R65, R12, RZ ;  /* 0x0000000c41007224 */ /* 0x004fe400078e02ff */
[----:B------:R-:W-:Y:S01]  /*9b30*/  SHF.R.S32.HI R13, RZ, 0x2, R13 ;  /* 0x00000002ff0d7819 */ /* 0x000fe2000001140d */
[----:B------:R4:W-:Y:S02]  /*9b40*/  STS [R27+0x4400], R94 ;  /* 0x0044005e1b007388 */ /* 0x0009e40000000800 */
[----:B------:R-:W-:-:S02]  /*9b50*/  SHF.L.U32 R0, R0, 0x6, RZ ;  /* 0x0000000600007819 */ /* 0x000fc400000006ff */
[----:B------:R4:W-:Y:S01]  /*9b60*/  STS [R29+0x4000], R96 ;  /* 0x004000601d007388 */ /* 0x0009e20000000800 */
[----:B------:R-:W-:Y:S02]  /*9b70*/  LEA R13, R14, R13, 0x4 ;  /* 0x0000000d0e0d7211 */ /* 0x000fe400078e20ff */
[----:B------:R-:W-:Y:S01]  /*9b80*/  SHF.R.S32.HI R2, RZ, 0x1f, R0 ;  /* 0x0000001fff027819 */ /* 0x000fe20000011400 */
[----:B------:R4:W-:Y:S04]  /*9b90*/  STS [R29+0x4400], R99 ;  /* 0x004400631d007388 */ /* 0x0009e80000000800 */
[----:B------:R-:W-:Y:S06]  /*9ba0*/  BAR.SYNC.DEFER_BLOCKING 0x0 ;  /* 0x0000000000007b1d */ /* 0x000fec0000010000 */
[----:B------:R-:W1:Y:S04]  /*9bb0*/  S2R R8, SR_CTAID.Z ;  /* 0x0000000000087919 */ /* 0x000e680000002700 */
[----:B------:R4:W2:Y:S04]  /*9bc0*/  LDS.128 R56, [R213] ;  /* 0x00000000d5387984 */ /* 0x0008a80000000c00 */
[----:B------:R4:W3:Y:S01]  /*9bd0*/  LDS.128 R52, [R213+0x800] ;  /* 0x00080000d5347984 */ /* 0x0008e20000000c00 */
[----:B-1----:R-:W-:Y:S01]  /*9be0*/  IMAD R15, R8, R7, R15 ;  /* 0x00000007080f7224 */ /* 0x002fe200078e020f */
[----:B------:R-:W-:-:S02]  /*9bf0*/  MOV R7, 0x7f800000 ;  /* 0x7f80000000077802 */ /* 0x000fc40000000f00 */
[----:B------:R4:W1:Y:S01]  /*9c00*/  LDS.128 R48, [R213+0x1000] ;  /* 0x00100000d5307984 */ /* 0x0008620000000c00 */
[----:B------:R-:W-:Y:S01]  /*9c10*/  @P5 FFMA.FTZ R7, R132, c[0x0][0x238], R67 ;  /* 0x00008e0084075a23 */ /* 0x000fe20000010043 */
[--C-:B------:R-:W-:Y:S02]  /*9c20*/  IADD3 R0, P2, P1, R0, R68, R15.reuse ;  /* 0x0000004400007210 */ /* 0x100fe4000795e00f */
[----:B------:R4:W1:Y:S01]  /*9c30*/  LDS.128 R44, [R213+0x1800] ;  /* 0x00180000d52c7984 */ /* 0x0008620000000c00 */
[----:B------:R-:W-:-:S03]  /*9c40*/  SHF.R.S32.HI R15, RZ, 0x1f, R15 ;  /* 0x0000001fff0f7819 */ /* 0x000fc6000001140f */
[----:B------:R4:W1:Y:S01]  /*9c50*/  LDS.128 R40, [R213+0x2000] ;  /* 0x00200000d5287984 */ /* 0x0008620000000c00 */
[----:B------:R-:W-:-:S03]  /*9c60*/  IADD3.X R2, R2, R69, R15, P2, P1 ;  /* 0x0000004502027210 */ /* 0x000fc600017e240f */
        /* <DEDUP_REMOVED lines=8> */
[----:B--23--:R-:W-:Y:S01]  /*9cf0*/  IMAD R4, R65, -0x40, R216 ;  /* 0xffffffc041047824 */ /* 0x00cfe200078e02d8 */
        /* <DEDUP_REMOVED lines=15> */
.L_x_809:
[----:B--23--:R-:W-:Y:S05]  /*9df0*/  BSYNC B0 ;  /* 0x0000000000007941 */ /* 0x00cfea0003800000 */
.L_x_808:
[----:B------:R-:W2:Y:S01]  /*9e00*/  S2R R0, SR_TID.X ;  /* 0x0000000000007919 */ /* 0x000ea20000002100 */
[----:B------:R-:W-:Y:S01]  /*9e10*/  LEA.HI R9, R10, R9, RZ, 0x3 ;  /* 0x000000090a097211 */ /* 0x000fe200078f18ff */
[----:B------:R-:W-:Y:S01]  /*9e20*/  IMAD R65, R65, -0x40, R216 ;  /* 0xffffffc041417824 */ /* 0x000fe200078e02d8 */
[----:B------:R-:W-:Y:S01]  /*9e30*/  IADD3 R10, P0, R224, R6, RZ ;  /* 0x00000006e00a7210 */ /* 0x000fe20007f1e0ff */
[----:B------:R-:W-:Y:S01]  /*9e40*/  BSSY B0, `(.L_x_810) ;  /* 0x000001d000007945 */ /* 0x000fe20003800000 */
[----:B------:R-:W-:Y:S02]  /*9e50*/  SHF.R.S32.HI R2, RZ, 0x1f, R224 ;  /* 0x0000001fff027819 */ /* 0x000fe400000114e0 */
[----:B------:R-:W-:-:S03]  /*9e60*/  SHF.R.S32.HI R4, RZ, 0x1f, R8 ;  /* 0x0000001fff047819 */ /* 0x000fc60000011408 */
[----:B------:R-:W-:Y:S01]  /*9e70*/  IMAD.X R11, R2, 0x1, R5, P0 ;  /* 0x00000001020b7824 */ /* 0x000fe200000e0605 */
[----:B------:R-:W-:Y:S01]  /*9e80*/  SHF.R.S32.HI R2, RZ, 0x3, R9 ;  /* 0x00000003ff027819 */ /* 0x000fe20000011409 */
[----:B------:R-:W-:Y:S02]  /*9e90*/  IMAD R5, R4, c[0x0][0x1f0], RZ ;  /* 0x00007c0004057a24 */ /* 0x000fe400078e02ff */
[----:B------:R-:W-:Y:S01]  /*9ea0*/  IMAD.WIDE.U32 R10, R8, c[0x0][0x1f0], R10 ;  /* 0x00007c00080a7a25 */ /* 0x000fe200078e000a */
[----:B------:R-:W-:-:S03]  /*9eb0*/  ISETP.GE.AND P0, PT, R2, R65, PT ;  /* 0x000000410200720c */ /* 0x000fc60003f06270 */
[----:B------:R-:W-:-:S04]  /*9ec0*/  IMAD R5, R8, c[0x0][0x1f4], R5 ;  /* 0x00007d0008057a24 */ /* 0x000fc800078e0205 */
[----:B------:R-:W-:Y:S01]  /*9ed0*/  IMAD.IADD R5, R11, 0x1, R5 ;  /* 0x000000010b057824 */ /* 0x000fe200078e0205 */
[----:B--2---:R-:W-:-:S04]  /*9ee0*/  SHF.R.S32.HI R3, RZ, 0x1f, R0 ;  /* 0x0000001fff037819 */ /* 0x004fc80000011400 */
[----:B------:R-:W-:-:S04]  /*9ef0*/  LEA.HI R3, R3, R0, RZ, 0x3 ;  /* 0x0000000003037211 */ /* 0x000fc800078f18ff */
[----:B------:R-:W-:-:S04]  /*9f00*/  SHF.R.S32.HI R6, RZ, 0x3, R3 ;  /* 0x00000003ff067819 */ /* 0x000fc80000011403 */
[----:B------:R-:W-:-:S05]  /*9f10*/  SHF.R.S32.HI R7, RZ, 0x1f, R6 ;  /* 0x0000001fff077819 */ /* 0x000fca0000011406 */
[----:B----4-:R-:W-:Y:S01]  /*9f20*/  IMAD.WIDE R212, R212, 0x40, R6 ;  /* 0x00000040d4d47825 */ /* 0x010fe200078e0206 */
        /* <DEDUP_REMOVED lines=14> */
.L_x_811:
[----:B------:R-:W-:Y:S05]  /*a010*/  BSYNC B0 ;  /* 0x0000000000007941 */ /* 0x000fea0003800000 */
.L_x_810:
[----:B------:R-:W-:Y:S01]  /*a020*/  LEA.HI.SX32 R0, R9, 0x10, 0x1d ;  /* 0x0000001009007811 */ /* 0x000fe200078feaff */
[----:B------:R-:W-:Y:S03]  /*a030*/  BSSY B0, `(.L_x_812) ;  /* 0x0000013000007945 */ /* 0x000fe60003800000 */
[----:B------:R-:W-:-:S13]  /*a040*/  ISETP.GE.AND P0, PT, R0, R65, PT ;  /* 0x000000410000720c */ /* 0x000fda0003f06270 */
[----:B------:R-:W-:Y:S05]  /*a050*/  @P0 BRA `(.L_x_813) ;  /* 0x0000010000000947 */ /* 0x000fea0003800000 */
[----:B------:R-:W-:Y:S01]  /*a060*/  IADD3 R2, P0, R212, 0x10, RZ ;  /* 0x00000010d4027810 */ /* 0x000fe20007f1e0ff */
[----:B--2---:R-:W-:Y:S01]  /*a070*/  IMAD.MOV.U32 R12, RZ, RZ, R10 ;  /* 0x000000ffff0c7224 */ /* 0x004fe200078e000a */
        /* <DEDUP_REMOVED lines=14> */
.L_x_813:
[----:B------:R-:W-:Y:S05]  /*a160*/  BSYNC B0 ;  /* 0x0000000000007941 */ /* 0x000fea0003800000 */
.L_x_812:
[----:B------:R-:W-:Y:S01]  /*a170*/  LEA.HI.SX32 R0, R9, 0x20, 0x1d ;  /* 0x0000002009007811 */ /* 0x000fe200078feaff */
[----:B------:R-:W-:Y:S03]  /*a180*/  BSSY B0, `(.L_x_814) ;  /* 0x0000013000007945 */ /* 0x000fe60003800000 */
[----:B------:R-:W-:-:S13]  /*a190*/  ISETP.GE.AND P0, PT, R0, R65, PT ;  /* 0x000000410000720c */ /* 0x000fda0003f06270 */
[----:B------:R-:W-:Y:S05]  /*a1a0*/  @P0 BRA `(.L_x_815) ;  /* 0x0000010000000947 */ /* 0x000fea0003800000 */
[----:B--2---:R-:W-:Y:S01]  /*a1b0*/  IADD3 R2, P0, R212, 0x20, RZ ;  /* 0x00000020d4027810 */ /* 0x004fe20007f1e0ff */
        /* <DEDUP_REMOVED lines=12> */
[----:B-1----:R1:W-:Y:S04]  /*a280*/  @!P2 STG.E.128 [R2.64], R48 ;  /* 0x000000300200a986 */ /* 0x0023e8000c101d04 */
[----:B------:R1:W-:Y:S04]  /*a290*/  @!P1 STG.E.128 [R2.64+0x80], R32 ;  /* 0x0000802002009986 */ /* 0x0003e8000c101d04 */
[----:B------:R1:W-:Y:S02]  /*a2a0*/  @!P0 STG.E.128 [R2.64+0x100], R16 ;  /* 0x0001001002008986 */ /* 0x0003e4000c101d04 */
.L_x_815:
[----:B------:R-:W-:Y:S05]  /*a2b0*/  BSYNC B0 ;  /* 0x0000000000007941 */ /* 0x000fea0003800000 */
.L_x_814:
        /* <DEDUP_REMOVED lines=9> */
[----:B-12---:R-:W-:Y:S01]  /*a350*/  IMAD R3, R212, c[0x0][0x1e8], RZ ;  /* 0x00007a00d4037a24 */ /* 0x006fe200078e02ff */
        /* <DEDUP_REMOVED lines=10> */
.L_x_774:
[----:B------:R-:W1:Y:S01]  /*a400*/  LDC.U8 R3, c[0x0][0x329] ;  /* 0x0000ca40ff037b82 */ /* 0x000e620000000000 */
[----:B------:R-:W-:Y:S01]  /*a410*/  ISETP.NE.AND P3, PT, R211, -0x1, PT ;  /* 0xffffffffd300780c */ /* 0x000fe20003f65270 */
[----:B------:R-:W-:Y:S01]  /*a420*/  CS2R R14, SRZ ;  /* 0x00000000000e7805 */ /* 0x000fe2000001ff00 */
[----:B------:R-:W-:Y:S01]  /*a430*/  SHF.R.S32.HI R7, RZ, 0x1f, R6 ;  /* 0x0000001fff077819 */ /* 0x000fe20000011406 */
[----:B------:R-:W-:Y:S01]  /*a440*/  ULDC.64 UR4, c[0x0][0x118] ;  /* 0x0000460000047ab9 */ /* 0x000fe20000000a00 */
[----:B------:R-:W-:Y:S01]  /*a450*/  IADD3 R216, -R207, R216, RZ ;  /* 0x000000d8cfd87210 */ /* 0x000fe20007ffe1ff */
[----:B------:R-:W-:Y:S01]  /*a460*/  BSSY B0, `(.L_x_816) ;  /* 0x0000040000007945 */ /* 0x000fe20003800000 */
[----:B------:R-:W-:Y:S01]  /*a470*/  LEA.HI R8, R7, R6, RZ, 0x3 ;  /* 0x0000000607087211 */ /* 0x000fe200078f18ff */
[----:B------:R-:W2:Y:S03]  /*a480*/  LDC.U8 R0, c[0x0][0x328] ;  /* 0x0000ca00ff007b82 */ /* 0x000ea60000000000 */
[----:B------:R-:W-:-:S02]  /*a490*/  LOP3.LUT R9, R8, 0xfffffff8, RZ, 0xc0, !PT ;  /* 0xfffffff808097812 */ /* 0x000fc400078ec0ff */
[----:B------:R-:W-:Y:S01]  /*a4a0*/  SHF.R.S32.HI R8, RZ, 0x3, R8 ;  /* 0x00000003ff087819 */ /* 0x000fe20000011408 */
[----:B------:R-:W-:-:S04]  /*a4b0*/  @P3 IMAD.WIDE.U32 R10, R211, c[0x0][0x1e8], RZ ;  /* 0x00007a00d30a3a25 */ /* 0x000fc800078e00ff */
[----:B------:R-:W-:-:S04]  /*a4c0*/  @!P3 IMAD.WIDE.U32 R12, R5, c[0x0][0x1e0], RZ ;  /* 0x00007800050cba25 */ /* 0x000fc800078e00ff */
[----:B------:R-:W-:Y:S01]  /*a4d0*/  IMAD.IADD R6, R6, 0x1, -R9 ;  /* 0x0000000106067824 */ /* 0x000fe200078e0a09 */
[----:B------:R-:W-:Y:S02]  /*a4e0*/  @!P3 MOV R10, R12 ;  /* 0x0000000c000ab202 */ /* 0x000fe40000000f00 */
[----:B-1----:R-:W-:Y:S02]  /*a4f0*/  ISETP.NE.AND P1, PT, R3, RZ, PT ;  /* 0x000000ff0300720c */ /* 0x002fe40003f25270 */
[----:B------:R-:W-:Y:S02]  /*a500*/  SHF.R.S32.HI R9, RZ, 0x1f, R8 ;  /* 0x0000001fff097819 */ /* 0x000fe40000011408 */
[----:B--2---:R-:W-:-:S03]  /*a510*/  ISETP.NE.AND P0, PT, R0, RZ, PT ;  /* 0x000000ff0000720c */ /* 0x004fc60003f05270 */
[----:B------:R-:W-:Y:S01]  /*a520*/  IMAD.WIDE R212, R212, 0x40, R8 ;  /* 0x00000040d4d47825 */ /* 0x000fe200078e0208 */
[----:B------:R-:W-:-:S03]  /*a530*/  ISETP.NE.OR P2, PT, R3, RZ, !P0 ;  /* 0x000000ff0300720c */ /* 0x000fc60004745670 */
[----:B------:R-:W-:Y:S02]  /*a540*/  @P3 IMAD R3, R211, c[0x0][0x1ec], R11 ;  /* 0x00007b00d3033a24 */ /* 0x000fe400078e020b */
[----:B------:R-:W-:Y:S02]  /*a550*/  @P1 IMAD.MOV.U32 R2, RZ, RZ, c[0x0][0x210] ;  /* 0x00008400ff021624 */ /* 0x000fe400078e00ff */
[----:B------:R-:W-:Y:S02]  /*a560*/  @!P1 IMAD.MOV.U32 R0, RZ, RZ, c[0x0][0x214] ;  /* 0x00008500ff009624 */ /* 0x000fe400078e00ff */
[----:B------:R-:W-:Y:S02]  /*a570*/  @P1 IMAD R2, R2, c[0x0][0x214], RZ ;  /* 0x0000850002021a24 */ /* 0x000fe400078e02ff */
[----:B------:R-:W-:Y:S01]  /*a580*/  @P1 IMAD.MOV.U32 R4, RZ, RZ, 0x1 ;  /* 0x00000001ff041424 */ /* 0x000fe200078e00ff */
[----:B------:R-:W-:Y:S02]  /*a590*/  @!P1 SEL R2, R0, c[0x0][0x234], !P0 ;  /* 0x00008d0000029a07 */ /* 0x000fe40004000000 */
[----:B------:R-:W-:-:S02]  /*a5a0*/  @!P3 SHF.R.S32.HI R0, RZ, 0x1f, R5 ;  /* 0x0000001fff00b819 */ /* 0x000fc40000011405 */
[----:B------:R-:W-:Y:S01]  /*a5b0*/  ISETP.NE.OR P0, PT, R211, -0x1, P2 ;  /* 0xffffffffd300780c */ /* 0x000fe20001705670 */
[----:B------:R-:W-:Y:S02]  /*a5c0*/  @!P1 IMAD R4, R2, c[0x0][0x1c0], RZ ;  /* 0x0000700002049a24 */ /* 0x000fe400078e02ff */
[----:B------:R-:W-:Y:S02]  /*a5d0*/  @!P3 IMAD R0, R0, c[0x0][0x1e0], RZ ;  /* 0x000078000000ba24 */ /* 0x000fe400078e02ff */
[C---:B------:R-:W-:Y:S02]  /*a5e0*/  IMAD R7, R5.reuse, R4, RZ ;  /* 0x0000000405077224 */ /* 0x040fe400078e02ff */
[----:B------:R-:W-:Y:S02]  /*a5f0*/  @!P3 IMAD R0, R5, c[0x0][0x1e4], R0 ;  /* 0x000079000500ba24 */ /* 0x000fe400078e0200 */
[----:B------:R-:W-:Y:S01]  /*a600*/  @P1 IMAD.MOV.U32 R4, RZ, RZ, c[0x0][0x210] ;  /* 0x00008400ff041624 */ /* 0x000fe200078e00ff */
[----:B------:R-:W-:Y:S01]  /*a610*/  SEL R7, R7, RZ, P2 ;  /* 0x000000ff07077207 */ /* 0x000fe20001000000 */
[----:B------:R-:W-:-:S02]  /*a620*/  @!P3 IMAD.IADD R3, R13, 0x1, R0 ;  /* 0x000000010d03b824 */ /* 0x000fc400078e0200 */
[----:B------:R-:W-:Y:S02]  /*a630*/  @!P0 IMAD R211, R5, c[0x0][0x214], RZ ;  /* 0x0000850005d38a24 */ /* 0x000fe400078e02ff */
[----:B------:R-:W-:Y:S02]  /*a640*/  IMAD.SHL.U32 R0, R6, 0x8, RZ ;  /* 0x0000000806007824 */ /* 0x000fe400078e00ff */
[----:B------:R-:W-:Y:S01]  /*a650*/  IMAD R5, R22, R2, R7 ;  /* 0x0000000216057224 */ /* 0x000fe200078e0207 */
[----:B------:R-:W-:Y:S01]  /*a660*/  SHF.R.S32.HI R7, RZ, 0x1f, R22 ;  /* 0x0000001fff077819 */ /* 0x000fe20000011416 */
[----:B------:R-:W-:Y:S01]  /*a670*/  @!P1 IMAD.MOV.U32 R4, RZ, RZ, 0x1 ;  /* 0x00000001ff049424 */ /* 0x000fe200078e00ff */
[----:B------:R-:W-:Y:S02]  /*a680*/  @!P2 SHF.R.S32.HI R15, RZ, 0x1f, R211 ;  /* 0x0000001fff0fa819 */ /* 0x000fe400000114d3 */
[----:B------:R-:W-:Y:S01]  /*a690*/  @!P2 MOV R14, R211 ;  /* 0x000000d3000ea202 */ /* 0x000fe20000000f00 */
[----:B------:R-:W-:Y:S01]  /*a6a0*/  IMAD R7, R7, c[0x0][0x1f0], RZ ;  /* 0x00007c0007077a24 */ /* 0x000fe200078e02ff */
[----:B------:R-:W-:Y:S01]  /*a6b0*/  IADD3 R10, P0, R0, R10, RZ ;  /* 0x0000000a000a7210 */ /* 0x000fe20007f1e0ff */
[----:B------:R-:W-:Y:S01]  /*a6c0*/  IMAD R12, R207, R4, RZ ;  /* 0x00000004cf0c7224 */ /* 0x000fe200078e02ff */
[----:B------:R-:W-:Y:S01]  /*a6d0*/  ISETP.GE.AND P2, PT, R8, R216, PT ;  /* 0x000000d80800720c */ /* 0x000fe20003f46270 */
[----:B------:R-:W-:Y:S01]  /*a6e0*/  IMAD R2, R22, c[0x0][0x1f4], R7 ;  /* 0x00007d0016027a24 */ /* 0x000fe200078e0207 */
[----:B------:R-:W-:-:S02]  /*a6f0*/  LEA.HI.X.SX32 R11, R0, R3, 0x1, P0 ;  /* 0x00000003000b7211 */ /* 0x000fc400000f0eff */
[--C-:B------:R-:W-:Y:S02]  /*a700*/  IADD3 R3, P1, P0, R12, R14, R5.reuse ;  /* 0x0000000e0c037210 */ /* 0x100fe4000783e005 */
[----:B------:R-:W-:Y:S01]  /*a710*/  SHF.R.S32.HI R5, RZ, 0x1f, R5 ;  /* 0x0000001fff057819 */ /* 0x000fe20000011405 */
[----:B------:R-:W-:Y:S01]  /*a720*/  IMAD.WIDE.U32 R22, R22, c[0x0][0x1f0], R10 ;  /* 0x00007c0016167a25 */ /* 0x000fe200078e000a */
[----:B------:R-:W-:Y:S02]  /*a730*/  SHF.R.S32.HI R10, RZ, 0x1f, R12 ;  /* 0x0000001fff0a7819 */ /* 0x000fe4000001140c */
        /* <DEDUP_REMOVED lines=18> */
.L_x_817:
[----:B------:R-:W-:Y:S05]  /*a860*/  BSYNC B0 ;  /* 0x0000000000007941 */ /* 0x000fea0003800000 */
.L_x_816:
        /* <DEDUP_REMOVED lines=20> */
.L_x_819:
[----:B------:R-:W-:Y:S05]  /*a9b0*/  BSYNC B0 ;  /* 0x0000000000007941 */ /* 0x000fea0003800000 */
.L_x_818:
        /* <DEDUP_REMOVED lines=20> */
.L_x_821:
[----:B------:R-:W-:Y:S05]  /*ab00*/  BSYNC B0 ;  /* 0x0000000000007941 */ /* 0x000fea0003800000 */
.L_x_820:
        /* <DEDUP_REMOVED lines=19> */
.L_x_823:
[----:B------:R-:W-:Y:S05]  /*ac40*/  BSYNC B0 ;  /* 0x0000000000007941 */ /* 0x000fea0003800000 */
.L_x_822:
        /* <DEDUP_REMOVED lines=35> */
.L_x_824:
        /* <DEDUP_REMOVED lines=16> */
.L_x_1292:


//--------------------- .text._ZN5flash16flash_fwd_kernelI23Flash_fwd_kernel_traitsILi192ELi64ELi64ELi4ELb0ELb0EN7cutlass6half_tE19Flash_kernel_traitsILi192ELi64ELi64ELi4ES3_EELb1ELb0ELb0ELb1ELb0ELb0ELb0ELb1EEEvNS_16Flash_fwd_paramsE --------------------------
	.section	.text._ZN5flash16flash_fwd_kernelI23Flash_fwd_kernel_traitsILi192ELi64ELi64ELi4ELb0ELb0EN7cutlass6half_tE19Flash_kernel_traitsILi192ELi64ELi64ELi4ES3_EELb1ELb0ELb0ELb1ELb0ELb0ELb0ELb1EEEvNS_16Flash_fwd_paramsE,"ax",@progbits
	.sectioninfo	@"SHI_REGISTERS=255"
	.align	128
        .global         _ZN5flash16flash_fwd_kernelI23Flash_fwd_kernel_traitsILi192ELi64ELi64ELi4ELb0ELb0EN7cutlass6half_tE19Flash_kernel_traitsILi192ELi64ELi64ELi4ES3_EELb1ELb0ELb0ELb1ELb0ELb0ELb0ELb1EEEvNS_16Flash_fwd_paramsE
        .type           _ZN5flash16flash_fwd_kernelI23Flash_fwd_kernel_traitsILi192ELi64ELi64ELi4ELb0ELb0EN7cutlass6half_tE19Flash_kernel_traitsILi192ELi64ELi64ELi4ES3_EELb1ELb0ELb0ELb1ELb0ELb0ELb0ELb1EEEvNS_16Flash_fwd_paramsE,@function
        .size           _ZN5flash16flash_fwd_kernelI23Flash_fwd_kernel_traitsILi192ELi64ELi64ELi4ELb0ELb0EN7cutlass6half_tE19Flash_kernel_traitsILi192ELi64ELi64ELi4ES3_EELb1ELb0ELb0ELb1ELb0ELb0ELb0ELb1EEEvNS_16Flash_fwd_paramsE,(.L_x_1293 - _ZN5flash16flash_fwd_kernelI23Flash_fwd_kernel_traitsILi192ELi64ELi64ELi4ELb0ELb0EN7cutlass6half_tE19Flash_kernel_traitsILi192ELi64ELi64ELi4ES3_EELb1ELb0ELb0ELb1ELb0ELb0ELb0ELb1EEEvNS_16Flash_fwd_paramsE)
        .other          _ZN5flash16flash_fwd_kernelI23Flash_fwd_kernel_traitsILi192ELi64ELi64ELi4ELb0ELb0EN7cutlass6half_tE19Flash_kernel_traitsILi192ELi64ELi64ELi4ES3_EELb1ELb0ELb0ELb1ELb0ELb0ELb0ELb1EEEvNS_16Flash_fwd_paramsE,@"STO_CUDA_ENTRY STV_DEFAULT"
_ZN5flash16flash_fwd_kernelI23Flash_fwd_kernel_traitsILi192ELi64ELi64ELi4ELb0ELb0EN7cutlass6half_tE19Flash_kernel_traitsILi192ELi64ELi64ELi4ES3_EELb1ELb0ELb0ELb1ELb0ELb0ELb0ELb1EEEvNS_16Flash_fwd_paramsE:
.text._ZN5flash16flash_fwd_kernelI23Flash_fwd_kernel_traitsILi192ELi64ELi64ELi4ELb0ELb0EN7cutlass6half_tE19Flash_kernel_traitsILi192ELi64ELi64ELi4ES3_EELb1ELb0ELb0ELb1ELb0ELb0ELb0ELb1EEEvNS_16Flash_fwd_paramsE:
[----:B------:R-:W-:-:S03]  /*0000*/  MOV R1, c[0x0][0x28] ;  /* 0x00000a0000017a02 */ /* 0x000fc60000000f00 */
[----:B------:R-:W-:Y:S01]  /*0010*/  ULDC.U8 UR4, c[0x0][0x304] ;  /* 0x0000c10000047ab9 */ /* 0x000fe20000000000 */
[----:B------:R-:W-:Y:S01]  /*0020*/  IADD3 R1, R1, -0xf0, RZ ;  /* 0xffffff1001017810 */ /* 0x000fe20007ffe0ff */
[----:B------:R-:W-:Y:S01]  /*0030*/  ULDC.64 UR18, c[0x0][0x2f0] ;  /* 0x0000bc0000127ab9 */ /* 0x000fe20000000a00 */
[----:B------:R-:W-:Y:S01]  /*0040*/  ISETP.NE.AND P2, PT, RZ, UR4, PT ;  /* 0x00000004ff007c0c */ /* 0x000fe2000bf45270 */
[----:B------:R-:W-:Y:S01]  /*0050*/  IMAD.U32 R2, RZ, RZ, UR18 ;  /* 0x00000012ff027e24 */ /* 0x000fe2000f8e00ff */
[----:B------:R-:W-:Y:S01]  /*0060*/  ULDC.64 UR16, c[0x0][0x118] ;  /* 0x0000460000107ab9 */ /* 0x000fe20000000a00 */
[----:B------:R-:W-:Y:S01]  /*0070*/  IMAD.U32 R3, RZ, RZ, UR19 ;  /* 0x00000013ff037e24 */ /* 0x000fe2000f8e00ff */
[----:B------:R-:W-:Y:S01]  /*0080*/  MOV R8, c[0x0][0x2fc] ;  /* 0x0000bf0000087a02 */ /* 0x000fe20000000f00 */
[----:B------:R-:W-:Y:S01]  /*0090*/  IMAD.MOV.U32 R7, RZ, RZ, c[0x0][0x2f8] ;  /* 0x0000be00ff077624 */ /* 0x000fe200078e00ff */
[----:B------:R-:W1:Y:S01]  /*00a0*/  S2UR UR10, SR_CTAID.X ;  /* 0x00000000000a79c3 */ /* 0x000e620000002500 */
[----:B------:R-:W2:Y:S01]  /*00b0*/  S2R R101, SR_TID.X ;  /* 0x0000000000657919 */ /* 0x000ea20000002100 */
[----:B------:R-:W-:-:S05]  /*00c0*/  ULDC.64 UR4, c[0x0][0x240] ;  /* 0x0000900000047ab9 */ /* 0x000fca0000000a00 */
[----:B------:R3:W4:Y:S02]  /*00d0*/  @P2 LDG.E.64 R4, [R2.64] ;  /* 0x0000001002042981 */ /* 0x000724000c1e1b00 */
[----:B---3--:R-:W-:Y:S02]  /*00e0*/  @P2 IMAD.MOV.U32 R2, RZ, RZ, R7 ;  /* 0x000000ffff022224 */ /* 0x008fe400078e0007 */
[----:B------:R-:W-:-:S06]  /*00f0*/  @P2 IMAD.MOV.U32 R3, RZ, RZ, R8 ;  /* 0x000000ffff032224 */ /* 0x000fcc00078e0008 */
[----:B------:R-:W3:Y:S01]  /*0100*/  @P2 LDG.E.64 R2, [R2.64] ;  /* 0x0000001002022981 */ /* 0x000ee2000c1e1b00 */
[----:B------:R-:W5:Y:S01]  /*0110*/  S2UR UR15, SR_CTAID.Y ;  /* 0x00000000000f79c3 */ /* 0x000f620000002600 */
[----:B------:R-:W-:Y:S02]  /*0120*/  UISETP.NE.U32.AND UP2, UPT, URZ, UR4, UPT ;  /* 0x000000043f00728c */ /* 0x000fe4000bf45070 */
[----:B------:R-:W-:Y:S02]  /*0130*/  UMOV UR20, 0x4 ;  /* 0x0000000400147882 */ /* 0x000fe40000000000 */
[----:B------:R-:W-:Y:S02]  /*0140*/  UISETP.NE.AND.EX UP2, UPT, URZ, UR5, UPT, UP2 ;  /* 0x000000053f00728c */ /* 0x000fe4000bf45320 */
[----:B------:R-:W-:Y:S01]  /*0150*/  ULDC.64 UR12, c[0x0][0x240] ;  /* 0x00009000000c7ab9 */ /* 0x000fe20000000a00 */
[----:B------:R-:W1:Y:S01]  /*0160*/  S2UR UR14, SR_CTAID.Z ;  /* 0x00000000000e79c3 */ /* 0x000e620000002700 */
[----:B------:R-:W-:-:S02]  /*0170*/  ULDC.64 UR4, c[0x0][0x250] ;  /* 0x0000940000047ab9 */ /* 0x000fc40000000a00 */
[----:B------:R-:W-:Y:S01]  /*0180*/  PLOP3.LUT P0, PT, PT, PT, UP2, 0x80, 0x0 ;  /* 0x000000000000781c */ /* 0x000fe20003f0f028 */
[----:B------:R-:W-:Y:S02]  /*0190*/  UISETP.NE.U32.AND UP0, UPT, URZ, UR4, UPT ;  /* 0x000000043f00728c */ /* 0x000fe4000bf05070 */
[----:B------:R-:W-:Y:S02]  /*01a0*/  ULDC.U8 UR8, c[0x0][0x312] ;  /* 0x0000c48000087ab9 */ /* 0x000fe40000000000 */
[----:B------:R-:W-:Y:S02]  /*01b0*/  UISETP.NE.AND UP3, UPT, UR8, URZ, UPT ;  /* 0x0000003f0800728c */ /* 0x000fe4000bf65270 */
[----:B------:R-:W-:-:S03]  /*01c0*/  UISETP.NE.AND.EX UP0, UPT, URZ, UR5, UPT, UP0 ;  /* 0x000000053f00728c */ /* 0x000fc6000bf05300 */
[----:B------:R-:W-:Y:S02]  /*01d0*/  ULDC.64 UR4, c[0x0][0x250] ;  /* 0x0000940000047ab9 */ /* 0x000fe40000000a00 */
[----:B-----5:R-:W-:Y:S02]  /*01e0*/  UIMAD.WIDE UR12, UR15, UR20, UR12 ;  /* 0x000000140f0c72a5 */ /* 0x020fe4000f8e020c */
[----:B-1----:R-:W-:-:S06]  /*01f0*/  ULOP3.LUT UR6, UR14, UR10, UR15, 0xfe, !UPT ;  /* 0x0000000a0e067292 */ /* 0x002fcc000f8efe0f */
[----:B--2---:R-:W-:Y:S01]  /*0200*/  LOP3.LUT P3, RZ, R101, UR6, RZ, 0xfc, !PT ;  /* 0x0000000665ff7c12 */ /* 0x004fe2000f86fcff */
[----:B------:R-:W-:Y:S02]  /*0210*/  ULDC.64 UR6, c[0x0][0x248] ;  /* 0x0000920000067ab9 */ /* 0x000fe40000000a00 */
[----:B------:R-:W-:-:S04]  /*0220*/  UISETP.EQ.U32.AND UP1, UPT, URZ, UR6, UPT ;  /* 0x000000063f00728c */ /* 0x000fc8000bf22070 */
[----:B------:R-:W-:Y:S02]  /*0230*/  UISETP.EQ.OR.EX UP1, UPT, URZ, UR7, !UP3, UP1 ;  /* 0x000000073f00728c */ /* 0x000fe4000df22710 */
[----:B------:R-:W-:Y:S02]  /*0240*/  @UP0 UIMAD.WIDE UR4, UR15, UR20, UR4 ;  /* 0x000000140f0402a5 */ /* 0x000fe4000f8e0204 */
[----:B------:R-:W-:Y:S02]  /*0250*/  ULDC.64 UR6, c[0x0][0x248] ;  /* 0x0000920000067ab9 */ /* 0x000fe40000000a00 */
[----:B------:R-:W-:Y:S01]  /*0260*/  @!P3 IMAD.MOV.U32 R10, RZ, RZ, c[0x0][0x308] ;  /* 0x0000c200ff0ab624 */ /* 0x000fe200078e00ff */
[----:B------:R-:W-:Y:S01]  /*0270*/  @!P3 MOV R11, c[0x0][0x30c] ;  /* 0x0000c300000bba02 */ /* 0x000fe20000000f00 */
[----:B------:R-:W-:Y:S01]  /*0280*/  UIMAD.WIDE UR6, UR15, UR20, UR6 ;  /* 0x000000140f0672a5 */ /* 0x000fe2000f8e0206 */
[----:B----4-:R-:W1:Y:S08]  /*0290*/  @P2 R2UR UR18, R4 ;  /* 0x00000000041223c2 */ /* 0x010e7000000e0000 */
[----:B------:R-:W2:Y:S01]  /*02a0*/  @P2 R2UR UR19, R5 ;  /* 0x00000000051323c2 */ /* 0x000ea200000e0000 */
[----:B-1----:R-:W-:-:S02]  /*02b0*/  IMAD.U32 R4, RZ, RZ, UR18 ;  /* 0x00000012ff047e24 */ /* 0x002fc4000f8e00ff */
[----:B--2---:R-:W-:Y:S01]  /*02c0*/  IMAD.U32 R5, RZ, RZ, UR19 ;  /* 0x00000013ff057e24 */ /* 0x004fe2000f8e00ff */
[----:B---3--:R-:W-:Y:S02]  /*02d0*/  @P2 IADD3 R7, P1, R2, c[0x0][0x300], RZ ;  /* 0x0000c00002072a10 */ /* 0x008fe40007f3e0ff */
[----:B------:R-:W-:Y:S02]  /*02e0*/  MOV R2, UR12 ;  /* 0x0000000c00027c02 */ /* 0x000fe40008000f00 */
[----:B------:R1:W-:Y:S01]  /*02f0*/  @!P3 STG.E.64 [R10.64], R4 ;  /* 0x000000040a00b986 */ /* 0x0003e2000c101b10 */
[----:B------:R-:W-:Y:S02]  /*0300*/  @P2 IMAD.X R8, RZ, RZ, R3, P1 ;  /* 0x000000ffff082224 */ /* 0x000fe400008e0603 */
[----:B------:R-:W-:Y:S01]  /*0310*/  IMAD.U32 R3, RZ, RZ, UR13 ;  /* 0x0000000dff037e24 */ /* 0x000fe2000f8e00ff */
[----:B------:R-:W-:Y:S01]  /*0320*/  PLOP3.LUT P1, PT, PT, PT, UP0, 0x80, 0x0 ;  /* 0x000000000000781c */ /* 0x000fe20003f2f008 */
[----:B-1----:R-:W-:Y:S01]  /*0330*/  @!P3 IMAD.MOV.U32 R4, RZ, RZ, R7 ;  /* 0x000000ffff04b224 */ /* 0x002fe200078e0007 */
[----:B------:R-:W-:-:S05]  /*0340*/  @!P3 MOV R5, R8 ;  /* 0x000000080005b202 */ /* 0x000fca0000000f00 */
[----:B------:R1:W-:Y:S04]  /*0350*/  @!P3 STG.E.64 [R10.64+0x8], R4 ;  /* 0x000008040a00b986 */ /* 0x0003e8000c101b10 */
[----:B------:R2:W3:Y:S04]  /*0360*/  @P0 LDG.E R9, [R2.64] ;  /* 0x0000001002090981 */ /* 0x0004e8000c1e1900 */
[----:B------:R2:W4:Y:S01]  /*0370*/  @P0 LDG.E R6, [R2.64+0x4] ;  /* 0x0000041002060981 */ /* 0x000522000c1e1900 */
[----:B------:R-:W-:Y:S01]  /*0380*/  PLOP3.LUT P2, PT, PT, PT, UP1, 0x80, 0x0 ;  /* 0x000000000000781c */ /* 0x000fe20003f4f018 */
[----:B-1----:R-:W-:-:S02]  /*0390*/  IMAD.U32 R4, RZ, RZ, UR4 ;  /* 0x00000004ff047e24 */ /* 0x002fc4000f8e00ff */
[----:B------:R-:W-:Y:S01]  /*03a0*/  IMAD.U32 R5, RZ, RZ, UR5 ;  /* 0x00000005ff057e24 */ /* 0x000fe2000f8e00ff */
[----:B--2---:R-:W-:Y:S01]  /*03b0*/  MOV R2, UR6 ;  /* 0x0000000600027c02 */ /* 0x004fe20008000f00 */
[----:B------:R-:W-:-:S03]  /*03c0*/  IMAD.U32 R3, RZ, RZ, UR7 ;  /* 0x00000007ff037e24 */ /* 0x000fc6000f8e00ff */
[----:B------:R-:W2:Y:S05]  /*03d0*/  @P1 LDG.E R4, [R4.64] ;  /* 0x0000001004041981 */ /* 0x000eaa000c1e1900 */
[----:B------:R-:W5:Y:S01]  /*03e0*/  @!P2 LDG.E R0, [R2.64] ;  /* 0x000000100200a981 */ /* 0x000f62000c1e1900 */
[----:B------:R-:W-:Y:S01]  /*03f0*/  UMOV UR9, 0xffffffff ;  /* 0xffffffff00097882 */ /* 0x000fe20000000000 */
[----:B------:R-:W1:Y:S01]  /*0400*/  LDC.U8 R106, c[0x0][0x2d8] ;  /* 0x0000b600ff6a7b82 */ /* 0x000e620000000000 */
[----:B------:R-:W-:Y:S02]  /*0410*/  UMOV UR23, URZ ;  /* 0x0000003f00177c82 */ /* 0x000fe40008000000 */
[----:B------:R-:W-:-:S05]  /*0420*/  UMOV UR25, 0xffffffff ;  /* 0xffffffff00197882 */ /* 0x000fca0000000000 */
[----:B---3--:R3:W1:Y:S08]  /*0430*/  @P0 R2UR UR9, R9 ;  /* 0x00000000090903c2 */ /* 0x00867000000e0000 */
[----:B----4-:R-:W1:Y:S01]  /*0440*/  @P0 R2UR UR13, R6 ;  /* 0x00000000060d03c2 */ /* 0x010e6200000e0000 */
[----:B------:R-:W-:-:S04]  /*0450*/  ISETP.NE.U32.AND P0, PT, RZ, c[0x0][0x248], PT ;  /* 0x00009200ff007a0c */ /* 0x000fc80003f05070 */
[----:B------:R-:W-:Y:S02]  /*0460*/  ISETP.NE.AND.EX P0, PT, RZ, c[0x0][0x24c], PT, P0 ;  /* 0x00009300ff007a0c */ /* 0x000fe40003f05300 */
[----:B---3--:R-:W-:-:S04]  /*0470*/  SHF.R.S32.HI R9, RZ, 0x1f, R101 ;  /* 0x0000001fff097819 */ /* 0x008fc80000011465 */
[----:B------:R-:W-:Y:S01]  /*0480*/  LEA.HI R12, R9, R101, RZ, 0x5 ;  /* 0x00000065090c7211 */ /* 0x000fe200078f28ff */
[----:B-1----:R-:W-:Y:S01]  /*0490*/  @UP2 UIADD3 UR13, UR13, -UR9, URZ ;  /* 0x800000090d0d2290 */ /* 0x002fe2000fffe03f */
[----:B--2---:R1:W2:Y:S06]  /*04a0*/  @P1 R2UR UR23, R4 ;  /* 0x00000000041713c2 */ /* 0x0042ac00000e0000 */
[----:B------:R-:W-:Y:S02]  /*04b0*/  @!UP2 ULDC UR13, c[0x0][0x214] ;  /* 0x00008500000daab9 */ /* 0x000fe40000000800 */
[----:B-----5:R1:W3:Y:S02]  /*04c0*/  @!P2 R2UR UR25, R0 ;  /* 0x000000000019a3c2 */ /* 0x0202e400000e0000 */
        /* <DEDUP_REMOVED lines=8> */
.L_x_825:
[----:B------:R-:W-:Y:S02]  /*0550*/  ULDC UR6, c[0x0][0x218] ;  /* 0x0000860000067ab9 */ /* 0x000fe40000000800 */
.L_x_826:
        /* <DEDUP_REMOVED lines=28> */
[----:B------:R-:W-:Y:S01]  /*0720*/  LOP3.LUT R0, R12, 0xffffffe0, RZ, 0xc0, !PT ;  /* 0xffffffe00c007812 */ /* 0x000fe200078ec0ff */
[----:B------:R-:W-:Y:S02]  /*0730*/  UISETP.NE.AND UP0, UPT, UR25, -0x1, UPT ;  /* 0xffffffff1900788c */ /* 0x000fe4000bf05270 */
[----:B------:R-:W-:Y:S02]  /*0740*/  ULDC.64 UR4, c[0x0][0x190] ;  /* 0x0000640000047ab9 */ /* 0x000fe40000000a00 */
[----:B------:R-:W-:Y:S01]  /*0750*/  ULDC.64 UR6, c[0x0][0x178] ;  /* 0x00005e0000067ab9 */ /* 0x000fe20000000a00 */
[----:B------:R-:W-:Y:S01]  /*0760*/  IMAD.IADD R20, R101, 0x1, -R0 ;  /* 0x0000000165147824 */ /* 0x000fe200078e0a00 */
[----:B------:R-:W-:-:S03]  /*0770*/  PLOP3.LUT P0, PT, PT, PT, UP0, 0x80, 0x0 ;  /* 0x000000000000781c */ /* 0x000fc60003f0f008 */
[----:B------:R-:W-:Y:S01]  /*0780*/  @!UP1 USHF.R.S32.HI UR24, URZ, 0x1f, UR15 ;  /* 0x0000001f3f189899 */ /* 0x000fe2000801140f */
[----:B------:R-:W-:Y:S01]  /*0790*/  SHF.R.S32.HI R0, RZ, 0x1f, R20 ;  /* 0x0000001fff007819 */ /* 0x000fe20000011414 */
[----:B------:R-:W-:Y:S02]  /*07a0*/  @UP1 UIMAD.WIDE.U32 UR26, UR9, UR4, URZ ;  /* 0x00000004091a12a5 */ /* 0x000fe4000f8e003f */
[----:B------:R-:W-:Y:S02]  /*07b0*/  @!UP1 UIMAD UR24, UR24, UR6, URZ ;  /* 0x00000006181892a4 */ /* 0x000fe4000f8e023f */
[----:B------:R-:W-:Y:S02]  /*07c0*/  @UP0 UIADD3 UR21, UR23, UR25, URZ ;  /* 0x0000001917150290 */ /* 0x000fe4000fffe03f */
[----:B------:R-:W-:Y:S02]  /*07d0*/  @UP1 UIMAD UR22, UR9, UR5, UR27 ;  /* 0x00000005091612a4 */ /* 0x000fe4000f8e021b */
[----:B------:R-:W-:-:S02]  /*07e0*/  @!UP1 UIMAD.WIDE.U32 UR30, UR15, UR6, URZ ;  /* 0x000000060f1e92a5 */ /* 0x000fc4000f8e003f */
[----:B------:R-:W-:Y:S02]  /*07f0*/  ULDC.64 UR4, c[0x0][0x198] ;  /* 0x0000660000047ab9 */ /* 0x000fe40000000a00 */
[----:B------:R-:W-:Y:S02]  /*0800*/  @UP0 UIMAD.WIDE.U32 UR28, UR21, UR4, URZ ;  /* 0x00000004151c02a5 */ /* 0x000fe4000f8e003f */
[----:B------:R-:W-:Y:S02]  /*0810*/  @!UP1 UIMAD UR4, UR15, UR7, UR24 ;  /* 0x000000070f0492a4 */ /* 0x000fe4000f8e0218 */
[----:B------:R-:W-:Y:S02]  /*0820*/  @UP0 UIMAD UR7, UR21, UR5, UR29 ;  /* 0x00000005150702a4 */ /* 0x000fe4000f8e021d */
[----:B------:R-:W-:Y:S02]  /*0830*/  ULDC UR24, c[0x0][0x1c0] ;  /* 0x0000700000187ab9 */ /* 0x000fe40000000800 */
[----:B------:R-:W-:-:S02]  /*0840*/  UIMAD UR24, UR15, UR24, UR14 ;  /* 0x000000180f1872a4 */ /* 0x000fc4000f8e020e */
[----:B------:R-:W-:Y:S02]  /*0850*/  ULDC UR5, c[0x0][0x224] ;  /* 0x0000890000057ab9 */ /* 0x000fe40000000800 */
[----:B------:R-:W-:Y:S02]  /*0860*/  UIMAD UR5, UR24, UR5, UR11 ;  /* 0x00000005180572a4 */ /* 0x000fe4000f8e020b */
[----:B------:R-:W-:Y:S02]  /*0870*/  USHF.L.U32 UR24, UR24, 0x5, URZ ;  /* 0x0000000518187899 */ /* 0x000fe4000800063f */
[----:B------:R-:W-:Y:S02]  /*0880*/  ULDC UR6, c[0x0][0x228] ;  /* 0x00008a0000067ab9 */ /* 0x000fe40000000800 */
[----:B------:R-:W-:Y:S02]  /*0890*/  UIMAD UR6, UR5, UR6, URZ ;  /* 0x00000006050672a4 */ /* 0x000fe4000f8e023f */
[----:B------:R-:W-:Y:S01]  /*08a0*/  IADD3 R107, P2, P1, R7, UR24, R20 ;  /* 0x00000018076b7c10 */ /* 0x000fe2000f95e014 */
[----:B------:R-:W-:-:S02]  /*08b0*/  USHF.R.S32.HI UR5, URZ, 0x1f, UR24 ;  /* 0x0000001f3f057899 */ /* 0x000fc40008011418 */
[----:B------:R-:W-:Y:S02]  /*08c0*/  USHF.R.S32.HI UR21, URZ, 0x1f, UR14 ;  /* 0x0000001f3f157899 */ /* 0x000fe4000801140e */
[----:B------:R1:W-:Y:S01]  /*08d0*/  STL [R1+0xcc], R107 ;  /* 0x0000cc6b01007387 */ /* 0x0003e20000100800 */
[----:B------:R-:W-:Y:S01]  /*08e0*/  @UP1 UMOV UR24, UR26 ;  /* 0x0000001a00181c82 */ /* 0x000fe20008000000 */
[----:B------:R-:W-:Y:S01]  /*08f0*/  IADD3.X R104, R8, UR5, R0, P2, P1 ;  /* 0x0000000508687c10 */ /* 0x000fe200097e2400 */
[----:B------:R-:W-:Y:S02]  /*0900*/  @!UP1 UIADD3 UR22, UR31, UR4, URZ ;  /* 0x000000041f169290 */ /* 0x000fe4000fffe03f */
[----:B------:R-:W-:Y:S01]  /*0910*/  @!UP1 UMOV UR24, UR30 ;  /* 0x0000001e00189c82 */ /* 0x000fe20008000000 */
[----:B------:R-:W-:Y:S05]  /*0920*/  @P0 BRA `(.L_x_828) ;  /* 0x000000d000000947 */ /* 0x000fea0003800000 */
[----:B------:R-:W-:Y:S02]  /*0930*/  USHF.R.S32.HI UR26, URZ, 0x1f, UR23 ;  /* 0x0000001f3f1a7899 */ /* 0x000fe40008011417 */
[----:B------:R-:W-:-:S02]  /*0940*/  ULDC.64 UR4, c[0x0][0x198] ;  /* 0x0000660000047ab9 */ /* 0x000fc40000000a00 */
[----:B------:R-:W-:Y:S02]  /*0950*/  UIMAD UR26, UR26, UR4, URZ ;  /* 0x000000041a1a72a4 */ /* 0x000fe4000f8e023f */
[----:B------:R-:W-:Y:S02]  /*0960*/  UIMAD.WIDE.U32 UR28, UR23, UR4, URZ ;  /* 0x00000004171c72a5 */ /* 0x000fe4000f8e003f */
[----:B------:R-:W-:Y:S02]  /*0970*/  UIMAD UR26, UR23, UR5, UR26 ;  /* 0x00000005171a72a4 */ /* 0x000fe4000f8e021a */
[----:B------:R-:W-:Y:S02]  /*0980*/  USHF.R.S32.HI UR7, URZ, 0x1f, UR15 ;  /* 0x0000001f3f077899 */ /* 0x000fe4000801140f */
[----:B------:R-:W-:Y:S02]  /*0990*/  ULDC.64 UR4, c[0x0][0x180] ;  /* 0x0000600000047ab9 */ /* 0x000fe40000000a00 */
[----:B------:R-:W-:-:S02]  /*09a0*/  UIADD3 UR27, UR29, UR26, URZ ;  /* 0x0000001a1d1b7290 */ /* 0x000fc4000fffe03f */
[----:B------:R-:W-:Y:S02]  /*09b0*/  UIMAD UR7, UR7, UR4, URZ ;  /* 0x00000004070772a4 */ /* 0x000fe4000f8e023f */
[----:B------:R-:W-:Y:S02]  /*09c0*/  UMOV UR26, UR28 ;  /* 0x0000001c001a7c82 */ /* 0x000fe40008000000 */
[----:B------:R-:W-:Y:S02]  /*09d0*/  UIMAD UR7, UR15, UR5, UR7 ;  /* 0x000000050f0772a4 */ /* 0x000fe4000f8e0207 */
[----:B------:R-:W-:-:S04]  /*09e0*/  UIMAD.WIDE.U32 UR28, UR15, UR4, UR26 ;  /* 0x000000040f1c72a5 */ /* 0x000fc8000f8e001a */
[----:B------:R-:W-:Y:S02]  /*09f0*/  UIADD3 UR7, UR29, UR7, URZ ;  /* 0x000000071d077290 */ /* 0x000fe4000fffe03f */
.L_x_828:
[----:B------:R-:W-:Y:S01]  /*0a00*/  IABS R4, c[0x0][0x1c8] ;  /* 0x0000720000047a13 */ /* 0x000fe20000000000 */
[----:B------:R-:W2:Y:S01]  /*0a10*/  S2R R5, SR_CTAID.Z ;  /* 0x0000000000057919 */ /* 0x000ea20000002700 */
[----:B------:R-:W-:Y:S02]  /*0a20*/  ULDC UR4, c[0x0][0x1c8] ;  /* 0x0000720000047ab9 */ /* 0x000fe40000000800 */
[----:B------:R-:W3:Y:S01]  /*0a30*/  I2F.RP R2, R4 ;  /* 0x0000000400027306 */ /* 0x000ee20000209400 */
[----:B------:R-:W-:Y:S02]  /*0a40*/  ULOP3.LUT UR4, UR14, UR4, URZ, 0x3c, !UPT ;  /* 0x000000040e047292 */ /* 0x000fe4000f8e3c3f */
[----:B------:R-:W-:-:S04]  /*0a50*/  @UP0 UIADD3 UR25, UR23, UR25, URZ ;  /* 0x0000001917190290 */ /* 0x000fc8000fffe03f */
[----:B------:R-:W-:Y:S01]  /*0a60*/  ISETP.LE.AND P1, PT, RZ, UR4, PT ;  /* 0x00000004ff007c0c */ /* 0x000fe2000bf23270 */
[----:B------:R-:W-:Y:S02]  /*0a70*/  ULDC.64 UR4, c[0x0][0x1a0] ;  /* 0x0000680000047ab9 */ /* 0x000fe40000000a00 */
[----:B------:R-:W-:-:S04]  /*0a80*/  @UP0 UIMAD.WIDE.U32 UR26, UR25, UR4, URZ ;  /* 0x00000004191a02a5 */ /* 0x000fc8000f8e003f */
[----:B------:R-:W-:Y:S01]  /*0a90*/  @UP0 UIMAD UR5, UR25, UR5, UR27 ;  /* 0x00000005190502a4 */ /* 0x000fe2000f8e021b */
[----:B---3--:R-:W3:Y:S01]  /*0aa0*/  MUFU.RCP R2, R2 ;  /* 0x0000000200027308 */ /* 0x008ee20000001000 */
[----:B--2---:R-:W-:Y:S02]  /*0ab0*/  IABS R5, R5 ;  /* 0x0000000500057213 */ /* 0x004fe40000000000 */
[----:B---3--:R-:W-:-:S05]  /*0ac0*/  IADD3 R2, R2, 0xffffffe, RZ ;  /* 0x0ffffffe02027810 */ /* 0x008fca0007ffe0ff */
[----:B------:R-:W2:Y:S02]  /*0ad0*/  F2I.FTZ.U32.TRUNC.NTZ R3, R2 ;  /* 0x0000000200037305 */ /* 0x000ea4000021f000 */
[----:B--2---:R-:W-:Y:S02]  /*0ae0*/  IMAD.MOV R0, RZ, RZ, -R3 ;  /* 0x000000ffff007224 */ /* 0x004fe400078e0a03 */
        /* <DEDUP_REMOVED lines=11> */
[----:B------:R-:W-:-:S13]  /*0ba0*/  ISETP.GE.U32.AND P3, PT, R2, R4, PT ;  /* 0x000000040200720c */ /* 0x000fda0003f66070 */
[----:B------:R-:W-:-:S05]  /*0bb0*/  @P3 IADD3 R0, R0, 0x1, RZ ;  /* 0x0000000100003810 */ /* 0x000fca0007ffe0ff */
[----:B------:R-:W-:-:S05]  /*0bc0*/  IMAD.MOV.U32 R6, RZ, RZ, R0 ;  /* 0x000000ffff067224 */ /* 0x000fca00078e0000 */
[----:B------:R-:W-:Y:S02]  /*0bd0*/  @!P1 IADD3 R6, -R6, RZ, RZ ;  /* 0x000000ff06069210 */ /* 0x000fe40007ffe1ff */
        /* <DEDUP_REMOVED lines=14> */
.L_x_829:
[CC--:B------:R-:W-:Y:S01]  /*0cc0*/  LEA.HI R0, R9.reuse, R101.reuse, RZ, 0x3 ;  /* 0x0000006509007211 */ /* 0x0c0fe200078f18ff */
[----:B------:R-:W2:Y:S01]  /*0cd0*/  S2R R18, SR_CTAID.Z ;  /* 0x0000000000127919 */ /* 0x000ea20000002700 */
[----:B------:R-:W-:Y:S01]  /*0ce0*/  LEA.HI R3, R9, R101, RZ, 0x4 ;  /* 0x0000006509037211 */ /* 0x000fe200078f20ff */
[----:B------:R-:W-:Y:S01]  /*0cf0*/  IMAD.MOV.U32 R25, RZ, RZ, 0x10 ;  /* 0x00000010ff197424 */ /* 0x000fe200078e00ff */
[----:B------:R-:W-:Y:S01]  /*0d00*/  SHF.R.S32.HI R16, RZ, 0x3, R0 ;  /* 0x00000003ff107819 */ /* 0x000fe20000011400 */
[----:B------:R-:W-:Y:S01]  /*0d10*/  IMAD.U32 R14, RZ, RZ, UR10 ;  /* 0x0000000aff0e7e24 */ /* 0x000fe2000f8e00ff */
[----:B------:R-:W-:Y:S01]  /*0d20*/  LOP3.LUT R0, R0, 0xfffffff8, RZ, 0xc0, !PT ;  /* 0xfffffff800007812 */ /* 0x000fe200078ec0ff */
[----:B------:R-:W-:Y:S01]  /*0d30*/  BSSY B0, `(.L_x_830) ;  /* 0x0000075000007945 */ /* 0x000fe20003800000 */
        /* <DEDUP_REMOVED lines=8> */
[----:B------:R-:W-:Y:S01]  /*0dc0*/  IMAD.WIDE R14, R14, 0x40, R16 ;  /* 0x000000400e0e7825 */ /* 0x000fe200078e0210 */
[----:B------:R-:W-:Y:S02]  /*0dd0*/  LOP3.LUT R2, R0, 0xfffffffe, RZ, 0xc0, !PT ;  /* 0xfffffffe00027812 */ /* 0x000fe400078ec0ff */
[----:B------:R-:W-:Y:S01]  /*0de0*/  LOP3.LUT R4, R7, 0x38, R114, 0xf8, !PT ;  /* 0x0000003807047812 */ /* 0x000fe200078ef872 */
[----:B------:R-:W-:Y:S01]  /*0df0*/  IMAD.IADD R0, R101, 0x1, -R3 ;  /* 0x0000000165007824 */ /* 0x000fe200078e0a03 */
[----:B------:R-:W-:Y:S01]  /*0e00*/  SHF.R.U32.HI R7, RZ, 0x3, R7 ;  /* 0x00000003ff077819 */ /* 0x000fe20000011607 */
[----:B------:R-:W-:Y:S01]  /*0e10*/  IMAD.IADD R23, R5, 0x1, -R2 ;  /* 0x0000000105177824 */ /* 0x000fe200078e0a02 */
[----:B------:R-:W-:-:S02]  /*0e20*/  LEA.HI R5, R9, R101, RZ, 0x6 ;  /* 0x0000006509057211 */ /* 0x000fc400078f30ff */
[----:B------:R-:W-:Y:S01]  /*0e30*/  SHF.R.S32.HI R2, RZ, 0x1f, R0 ;  /* 0x0000001fff027819 */ /* 0x000fe20000011400 */
[----:B------:R-:W-:Y:S01]  /*0e40*/  IMAD.SHL.U32 R8, R23, 0x8, RZ ;  /* 0x0000000817087824 */ /* 0x000fe200078e00ff */
[----:B------:R-:W-:Y:S01]  /*0e50*/  LOP3.LUT R7, R4, R7, RZ, 0x3c, !PT ;  /* 0x0000000704077212 */ /* 0x000fe200078e3cff */
[----:B------:R-:W-:Y:S01]  /*0e60*/  IMAD.SHL.U32 R5, R5, 0x8, RZ ;  /* 0x0000000805057824 */ /* 0x000fe200078e00ff */
[----:B------:R-:W-:Y:S02]  /*0e70*/  LEA.HI R11, R2, R0, RZ, 0x3 ;  /* 0x00000000020b7211 */ /* 0x000fe400078f18ff */
[----:B------:R-:W-:Y:S02]  /*0e80*/  SHF.R.S32.HI R115, RZ, 0x1f, R114 ;  /* 0x0000001fff737819 */ /* 0x000fe40000011472 */
[----:B------:R-:W-:Y:S02]  /*0e90*/  LOP3.LUT R4, R11, 0xfffffff8, RZ, 0xc0, !PT ;  /* 0xfffffff80b047812 */ /* 0x000fe400078ec0ff */
[----:B------:R-:W-:Y:S01]  /*0ea0*/  IADD3 R2, P0, R114, UR24, RZ ;  /* 0x0000001872027c10 */ /* 0x000fe2000ff1e0ff */
[----:B------:R3:W-:Y:S01]  /*0eb0*/  STL.64 [R1+0x58], R114 ;  /* 0x0000587201007387 */ /* 0x0007e20000100a00 */
[----:B------:R-:W-:Y:S01]  /*0ec0*/  LOP3.LUT R199, R7, 0xfffffe00, R5, 0xf8, !PT ;  /* 0xfffffe0007c77812 */ /* 0x000fe200078ef805 */
[----:B------:R-:W-:Y:S01]  /*0ed0*/  IMAD.IADD R0, R0, 0x1, -R4 ;  /* 0x0000000100007824 */ /* 0x000fe200078e0a04 */
[----:B------:R-:W-:Y:S01]  /*0ee0*/  IADD3.X R3, R115, UR22, RZ, P0, !PT ;  /* 0x0000001673037c10 */ /* 0x000fe200087fe4ff */
[C---:B------:R-:W-:Y:S01]  /*0ef0*/  IMAD R4, R17.reuse, c[0x0][0x198], RZ ;  /* 0x0000660011047a24 */ /* 0x040fe200078e02ff */
[----:B------:R-:W-:Y:S01]  /*0f00*/  SHF.R.S32.HI R103, RZ, 0x5, R12 ;  /* 0x00000005ff677819 */ /* 0x000fe2000001140c */
[----:B------:R-:W-:Y:S01]  /*0f10*/  IMAD R7, R17, c[0x0][0x1a0], RZ ;  /* 0x0000680011077a24 */ /* 0x000fe200078e02ff */
[----:B------:R-:W-:Y:S01]  /*0f20*/  LOP3.LUT P3, RZ, R0, 0x4, RZ, 0xc0, !PT ;  /* 0x0000000400ff7812 */ /* 0x000fe2000786c0ff */
[----:B--2---:R-:W-:Y:S01]  /*0f30*/  IMAD.WIDE.U32 R18, R18, c[0x0][0x1a8], R2 ;  /* 0x00006a0012127a25 */ /* 0x004fe200078e0002 */
[----:B------:R-:W-:Y:S01]  /*0f40*/  LOP3.LUT P2, RZ, R0, 0x2, RZ, 0xc0, !PT ;  /* 0x0000000200ff7812 */ /* 0x000fe2000784c0ff */
[----:B------:R-:W-:Y:S01]  /*0f50*/  USHF.R.S32.HI UR22, URZ, 0x6, UR8 ;  /* 0x000000063f167899 */ /* 0x000fe20008011408 */
[----:B------:R-:W-:Y:S01]  /*0f60*/  IADD3 R111, R114, 0x40, RZ ;  /* 0x00000040726f7810 */ /* 0x000fe20007ffe0ff */
[----:B------:R-:W-:Y:S01]  /*0f70*/  IMAD.SHL.U32 R0, R0, 0x40, RZ ;  /* 0x0000004000007824 */ /* 0x000fe200078e00ff */
[----:B------:R-:W-:Y:S01]  /*0f80*/  IADD3 R110, R114, 0x80, RZ ;  /* 0x00000080726e7810 */ /* 0x000fe20007ffe0ff */
[----:B------:R-:W-:-:S02]  /*0f90*/  IMAD R10, R16, c[0x0][0x19c], R4 ;  /* 0x00006700100a7a24 */ /* 0x000fc400078e0204 */
[----:B------:R-:W-:Y:S01]  /*0fa0*/  IMAD.WIDE.U32 R2, R16, c[0x0][0x1a0], R114 ;  /* 0x0000680010027a25 */ /* 0x000fe200078e0072 */
[----:B------:R-:W-:-:S03]  /*0fb0*/  LOP3.LUT R0, R0, 0x1c0, RZ, 0xc0, !PT ;  /* 0x000001c000007812 */ /* 0x000fc600078ec0ff */
[----:B------:R-:W-:Y:S01]  /*0fc0*/  IMAD.WIDE.U32 R4, R16, c[0x0][0x198], R114 ;  /* 0x0000660010047a25 */ /* 0x000fe200078e0072 */
[----:B------:R-:W-:Y:S02]  /*0fd0*/  LOP3.LUT R8, R0, 0x8, R8, 0xf8, !PT ;  /* 0x0000000800087812 */ /* 0x000fe400078ef808 */
[----:B------:R-:W-:Y:S01]  /*0fe0*/  IADD3 R2, P0, R2, UR26, RZ ;  /* 0x0000001a02027c10 */ /* 0x000fe2000ff1e0ff */
[----:B------:R-:W-:Y:S01]  /*0ff0*/  IMAD R9, R16, c[0x0][0x1a4], R7 ;  /* 0x0000690010097a24 */ /* 0x000fe200078e0207 */
[----:B------:R-:W-:Y:S01]  /*1000*/  SHF.R.U32.HI R7, RZ, 0x3, R0 ;  /* 0x00000003ff077819 */ /* 0x000fe20000011600 */
[----:B------:R-:W-:Y:S01]  /*1010*/  IMAD.SHL.U32 R199, R199, 0x2, RZ ;  /* 0x00000002c7c77824 */ /* 0x000fe200078e00ff */
[----:B------:R-:W-:Y:S02]  /*1020*/  SHF.R.S32.HI R0, RZ, 0x1f, R6 ;  /* 0x0000001fff007819 */ /* 0x000fe40000011406 */
[----:B------:R-:W-:Y:S02]  /*1030*/  IADD3 R4, P1, R4, UR28, RZ ;  /* 0x0000001c04047c10 */ /* 0x000fe4000ff3e0ff */
[----:B------:R-:W-:Y:S01]  /*1040*/  LOP3.LUT R8, R8, R7, RZ, 0x3c, !PT ;  /* 0x0000000708087212 */ /* 0x000fe200078e3cff */
[C---:B------:R-:W-:Y:S01]  /*1050*/  IMAD R7, R0.reuse, c[0x0][0x1b0], RZ ;  /* 0x00006c0000077a24 */ /* 0x040fe200078e02ff */
[----:B------:R-:W-:Y:S01]  /*1060*/  IADD3.X R3, R3, UR5, R9, P0, !PT ;  /* 0x0000000503037c10 */ /* 0x000fe200087fe409 */
[----:B------:R-:W-:Y:S01]  /*1070*/  IMAD R0, R0, c[0x0][0x1b8], RZ ;  /* 0x00006e0000007a24 */ /* 0x000fe200078e02ff */
[----:B------:R-:W-:Y:S01]  /*1080*/  IADD3.X R5, R5, UR7, R10, P1, !PT ;  /* 0x0000000705057c10 */ /* 0x000fe20008ffe40a */
[C---:B------:R-:W-:Y:S01]  /*1090*/  IMAD R9, R6.reuse, c[0x0][0x1b4], R7 ;  /* 0x00006d0006097a24 */ /* 0x040fe200078e0207 */
[----:B------:R-:W-:Y:S01]  /*10a0*/  SHF.R.S32.HI R10, RZ, 0x1f, R12 ;  /* 0x0000001fff0a7819 */ /* 0x000fe2000001140c */
[C---:B------:R-:W-:Y:S01]  /*10b0*/  IMAD R7, R6.reuse, c[0x0][0x1bc], R0 ;  /* 0x00006f0006077a24 */ /* 0x040fe200078e0200 */
[----:B------:R-:W-:Y:S01]  /*10c0*/  UIADD3 UR7, -UR11, UR13, URZ ;  /* 0x0000000d0b077290 */ /* 0x000fe2000fffe13f */
[----:B------:R-:W-:Y:S01]  /*10d0*/  IMAD.WIDE.U32 R28, R6, c[0x0][0x1b8], R2 ;  /* 0x00006e00061c7a25 */ /* 0x000fe200078e0002 */
[----:B------:R-:W-:Y:S01]  /*10e0*/  SHF.R.S32.HI R2, RZ, 0x1f, R20 ;  /* 0x0000001fff027819 */ /* 0x000fe20000011414 */
[----:B------:R-:W-:Y:S01]  /*10f0*/  ULDC.64 UR4, c[0x0][0x1a8] ;  /* 0x00006a0000047ab9 */ /* 0x000fe20000000a00 */
[----:B------:R-:W-:Y:S01]  /*1100*/  LEA.HI R0, R10, R103, RZ, 0x2 ;  /* 0x000000670a007211 */ /* 0x000fe200078f10ff */
[----:B------:R-:W-:Y:S01]  /*1110*/  IMAD.WIDE.U32 R30, R6, c[0x0][0x1b0], R4 ;  /* 0x00006c00061e7a25 */ /* 0x000fe200078e0004 */
[----:B------:R-:W-:Y:S01]  /*1120*/  LEA.HI R3, R2, R20, RZ, 0x2 ;  /* 0x0000001402037211 */ /* 0x000fe200078f10ff */
[----:B------:R-:W-:Y:S01]  /*1130*/  UIMAD UR4, UR21, UR4, URZ ;  /* 0x00000004150472a4 */ /* 0x000fe2000f8e023f */
[----:B------:R-:W-:Y:S01]  /*1140*/  LOP3.LUT R0, R0, 0xffffffc, RZ, 0xc0, !PT ;  /* 0x0ffffffc00007812 */ /* 0x000fe200078ec0ff */
[----:B------:R-:W-:Y:S01]  /*1150*/  IMAD.IADD R26, R29, 0x1, R7 ;  /* 0x000000011d1a7824 */ /* 0x000fe200078e0207 */
[----:B------:R-:W-:Y:S01]  /*1160*/  SHF.R.S32.HI R100, RZ, 0x2, R3 ;  /* 0x00000002ff647819 */ /* 0x000fe20000011403 */
[----:B------:R3:W-:Y:S01]  /*1170*/  STL.64 [R1+0x70], R30 ;  /* 0x0000701e01007387 */ /* 0x0007e20000100a00 */
[----:B------:R-:W-:Y:S01]  /*1180*/  IMAD.IADD R33, R31, 0x1, R9 ;  /* 0x000000011f217824 */ /* 0x000fe200078e0209 */
[----:B------:R-:W-:Y:S01]  /*1190*/  ISETP.GE.AND P0, PT, R16, UR7, PT ;  /* 0x0000000710007c0c */ /* 0x000fe2000bf06270 */
[----:B------:R-:W-:Y:S01]  /*11a0*/  IMAD.IADD R0, R103, 0x1, -R0 ;  /* 0x0000000167007824 */ /* 0x000fe200078e0a00 */
[----:B------:R3:W-:Y:S01]  /*11b0*/  STL.64 [R1+0x68], R28 ;  /* 0x0000681c01007387 */ /* 0x0007e20000100a00 */
[----:B------:R-:W-:Y:S01]  /*11c0*/  UIMAD UR5, UR14, UR5, UR4 ;  /* 0x000000050e0572a4 */ /* 0x000fe2000f8e0204 */
[----:B------:R-:W-:Y:S01]  /*11d0*/  IMAD.SHL.U32 R5, R11, 0x40, RZ ;  /* 0x000000400b057824 */ /* 0x000fe200078e00ff */
[----:B------:R-:W-:Y:S01]  /*11e0*/  SEL R4, R25, 0xfffffff0, !P2 ;  /* 0xfffffff019047807 */ /* 0x000fe20005000000 */
[----:B------:R-:W-:-:S02]  /*11f0*/  IMAD R21, R0, 0x10, R100 ;  /* 0x0000001000157824 */ /* 0x000fc400078e0264 */
[----:B------:R-:W-:Y:S01]  /*1200*/  IMAD.MOV.U32 R2, RZ, RZ, 0x20 ;  /* 0x00000020ff027424 */ /* 0x000fe200078e00ff */
[----:B------:R-:W-:Y:S02]  /*1210*/  IADD3 R13, R19, UR5, RZ ;  /* 0x00000005130d7c10 */ /* 0x000fe4000fffe0ff */
[----:B------:R3:W-:Y:S01]  /*1220*/  STL [R1+0xd0], R21 ;  /* 0x0000d01501007387 */ /* 0x0007e20000100800 */
[----:B------:R-:W-:Y:S02]  /*1230*/  LOP3.LUT R5, R8, 0xfffffe00, R5, 0xf8, !PT ;  /* 0xfffffe0008057812 */ /* 0x000fe400078ef805 */
[----:B------:R-:W-:Y:S01]  /*1240*/  SEL R2, R2, 0xffffffe0, !P3 ;  /* 0xffffffe002027807 */ /* 0x000fe20005800000 */
[----:B------:R3:W-:Y:S04]  /*1250*/  STL [R1+0x54], R111 ;  /* 0x0000546f01007387 */ /* 0x0007e80000100800 */
[----:B------:R3:W-:Y:S04]  /*1260*/  STL [R1+0x78], R110 ;  /* 0x0000786e01007387 */ /* 0x0007e80000100800 */
[----:B------:R3:W-:Y:S04]  /*1270*/  STL [R1+0x80], R26 ;  /* 0x0000801a01007387 */ /* 0x0007e80000100800 */
[----:B------:R3:W-:Y:S01]  /*1280*/  STL [R1+0x64], R33 ;  /* 0x0000642101007387 */ /* 0x0007e20000100800 */
        /* <DEDUP_REMOVED lines=31> */
.L_x_831:
[----:B------:R-:W-:Y:S05]  /*1480*/  BSYNC B0 ;  /* 0x0000000000007941 */ /* 0x000fea0003800000 */
.L_x_830:
[----:B------:R-:W-:Y:S01]  /*1490*/  LOP3.LUT R0, R3, 0x7ffffffc, RZ, 0xc0, !PT ;  /* 0x7ffffffc03007812 */ /* 0x000fe200078ec0ff */
[----:B------:R-:W-:Y:S01]  /*14a0*/  ULEA UR4, UR22, UR6, 0x6 ;  /* 0x0000000616047291 */ /* 0x000fe2000f8e303f */
[----:B------:R-:W-:Y:S01]  /*14b0*/  IADD3 R22, R16, 0x10, RZ ;  /* 0x0000001010167810 */ /* 0x000fe20007ffe0ff */
[----:B------:R-:W-:Y:S02]  /*14c0*/  BSSY B0, `(.L_x_832) ;  /* 0x000002c000007945 */ /* 0x000fe40003800000 */
[----:B------:R-:W-:Y:S01]  /*14d0*/  IMAD.IADD R0, R20, 0x1, -R0 ;  /* 0x0000000114007824 */ /* 0x000fe200078e0a00 */
[----:B------:R-:W-:Y:S01]  /*14e0*/  ISETP.GE.AND P1, PT, R22, UR7, PT ;  /* 0x0000000716007c0c */ /* 0x000fe2000bf26270 */
[----:B------:R-:W-:Y:S02]  /*14f0*/  UIADD3 UR4, UR4, -0x40, URZ ;  /* 0xffffffc004047890 */ /* 0x000fe4000fffe03f */
[----:B------:R-:W-:-:S04]  /*1500*/  IMAD.SHL.U32 R0, R0, 0x2, RZ ;  /* 0x0000000200007824 */ /* 0x000fc800078e00ff */
[----:B------:R-:W-:Y:S02]  /*1510*/  IMAD R0, R21, c[0x0][0x228], R0 ;  /* 0x00008a0015007a24 */ /* 0x000fe400078e0200 */
[----:B------:R-:W-:-:S03]  /*1520*/  IMAD.U32 R3, RZ, RZ, UR4 ;  /* 0x00000004ff037e24 */ /* 0x000fc6000f8e00ff */
[----:B------:R-:W-:Y:S02]  /*1530*/  IADD3 R200, P0, R0, UR4, RZ ;  /* 0x0000000400c87c10 */ /* 0x000fe4000ff1e0ff */
        /* <DEDUP_REMOVED lines=36> */
.L_x_833:
[----:B------:R-:W-:Y:S05]  /*1780*/  BSYNC B0 ;  /* 0x0000000000007941 */ /* 0x000fea0003800000 */
.L_x_832:
[----:B---3--:R-:W-:Y:S01]  /*1790*/  IADD3 R21, R16, 0x20, RZ ;  /* 0x0000002010157810 */ /* 0x008fe20007ffe0ff */
[----:B------:R-:W-:Y:S03]  /*17a0*/  BSSY B0, `(.L_x_834) ;  /* 0x0000024000007945 */ /* 0x000fe60003800000 */
[----:B------:R-:W-:-:S13]  /*17b0*/  ISETP.GE.AND P0, PT, R21, UR7, PT ;  /* 0x0000000715007c0c */ /* 0x000fda000bf06270 */
        /* <DEDUP_REMOVED lines=34> */
.L_x_835:
[----:B------:R-:W-:Y:S05]  /*19e0*/  BSYNC B0 ;  /* 0x0000000000007941 */ /* 0x000fea0003800000 */
.L_x_834:
        /* <DEDUP_REMOVED lines=41> */
.L_x_837:
[----:B------:R-:W-:Y:S05]  /*1c80*/  BSYNC B0 ;  /* 0x0000000000007941 */ /* 0x000fea0003800000 */
.L_x_836:
[----:B------:R-:W-:Y:S01]  /*1c90*/  IMAD.MOV.U32 R108, RZ, RZ, R32 ;  /* 0x000000ffff6c7224 */ /* 0x000fe200078e0020 */
[----:B------:R-:W-:Y:S01]  /*1ca0*/  UIADD3 UR24, UR22, -0x1, URZ ;  /* 0xffffffff16187890 */ /* 0x000fe2000fffe03f */
[----:B------:R-:W-:Y:S01]  /*1cb0*/  IMAD.MOV.U32 R109, RZ, RZ, R33 ;  /* 0x000000ffff6d7224 */ /* 0x000fe200078e0021 */
[----:B------:R-:W-:Y:S01]  /*1cc0*/  MOV R108, R30 ;  /* 0x0000001e006c7202 */ /* 0x000fe20000000f00 */
[----:B------:R-:W-:Y:S01]  /*1cd0*/  BSSY B0, `(.L_x_838) ;  /* 0x0000024000007945 */ /* 0x000fe20003800000 */
[----:B------:R-:W-:Y:S01]  /*1ce0*/  UIMAD UR23, UR24, -0x40, UR12 ;  /* 0xffffffc0181778a4 */ /* 0x000fe2000f8e020c */
[----:B------:R-:W-:Y:S01]  /*1cf0*/  MOV R105, UR26 ;  /* 0x0000001a00697c02 */ /* 0x000fe20008000f00 */
[----:B------:R-:W-:Y:S01]  /*1d00*/  USHF.R.S32.HI UR28, URZ, 0x1f, UR24 ;  /* 0x0000001f3f1c7899 */ /* 0x000fe20008011418 */
[----:B------:R3:W-:Y:S01]  /*1d10*/  STL.64 [R1+0x60], R108 ;  /* 0x0000606c01007387 */ /* 0x0007e20000100a00 */
[----:B------:R-:W-:Y:S02]  /*1d20*/  UIMAD UR5, UR25, UR24, URZ ;  /* 0x00000018190572a4 */ /* 0x000fe4000f8e023f */
[----:B------:R-:W-:Y:S01]  /*1d30*/  ISETP.GE.AND P0, PT, R16, UR23, PT ;  /* 0x0000001710007c0c */ /* 0x000fe2000bf06270 */
[----:B--2---:R-:W-:Y:S01]  /*1d40*/  IMAD.WIDE.U32 R6, R105, UR24, R108 ;  /* 0x0000001869067c25 */ /* 0x004fe2000f8e006c */
        /* <DEDUP_REMOVED lines=28> */
.L_x_839:
[----:B------:R-:W-:Y:S05]  /*1f10*/  BSYNC B0 ;  /* 0x0000000000007941 */ /* 0x000fea0003800000 */
.L_x_838:
        /* <DEDUP_REMOVED lines=33> */
.L_x_841:
[----:B------:R-:W-:Y:S05]  /*2130*/  BSYNC B0 ;  /* 0x0000000000007941 */ /* 0x000fea0003800000 */
.L_x_840:
[----:B------:R-:W-:Y:S01]  /*2140*/  ISETP.GE.AND P0, PT, R21, UR23, PT ;  /* 0x0000001715007c0c */ /* 0x000fe2000bf06270 */
[----:B------:R-:W-:-:S12]  /*2150*/  BSSY B0, `(.L_x_842) ;  /* 0x000001f000007945 */ /* 0x000fd80003800000 */
        /* <DEDUP_REMOVED lines=30> */
.L_x_843:
[----:B------:R-:W-:Y:S05]  /*2340*/  BSYNC B0 ;  /* 0x0000000000007941 */ /* 0x000fea0003800000 */
.L_x_842:
[----:B------:R-:W-:Y:S01]  /*2350*/  ISETP.GE.AND P0, PT, R20, UR23, PT ;  /* 0x0000001714007c0c */ /* 0x000fe2000bf06270 */
[----:B------:R-:W-:-:S12]  /*2360*/  BSSY B0, `(.L_x_844) ;  /* 0x0000021000007945 */ /* 0x000fd80003800000 */
        /* <DEDUP_REMOVED lines=32> */
.L_x_845:
[----:B------:R-:W-:Y:S05]  /*2570*/  BSYNC B0 ;  /* 0x0000000000007941 */ /* 0x000fea0003800000 */
.L_x_844:
        /* <DEDUP_REMOVED lines=16> */
[----:B--2---:R-:W-:Y:S01]  /*2680*/  IMAD.U32 R6, RZ, RZ, UR6 ;  /* 0x00000006ff067e24 */ /* 0x004fe2000f8e00ff */
[----:B------:R-:W2:Y:S01]  /*2690*/  @P0 MUFU.RCP R3, c[0x0][0x238] ;  /* 0x00008e0000030b08 */ /* 0x000ea20000001000 */
[----:B------:R-:W-:Y:S01]  /*26a0*/  ISETP.GE.AND P1, PT, R16, UR23, PT ;  /* 0x0000001710007c0c */ /* 0x000fe2000bf26270 */
[----:B------:R-:W-:Y:S02]  /*26b0*/  ULDC.64 UR4, c[0x0][0x1a0] ;  /* 0x0000680000047ab9 */ /* 0x000fe40000000a00 */
[----:B------:R-:W-:-:S05]  /*26c0*/  IMAD.U32 R7, RZ, RZ, UR7 ;  /* 0x00000007ff077e24 */ /* 0x000fca000f8e00ff */
[----:B------:R-:W2:Y:S01]  /*26d0*/  @P0 LDG.E R0, [R6.64] ;  /* 0x0000001006000981 */ /* 0x000ea2000c1e1900 */
        /* <DEDUP_REMOVED lines=11> */
[----:B--2---:R-:W-:-:S04]  /*2790*/  @P0 FMUL.FTZ R0, R0, R3 ;  /* 0x0000000300000220 */ /* 0x004fc80000410000 */
[----:B------:R2:W5:Y:S01]  /*27a0*/  @P0 R2UR UR6, R0 ;  /* 0x00000000000603c2 */ /* 0x00056200000e0000 */
[C---:B------:R-:W-:Y:S02]  /*27b0*/  LEA R6, P0, R8.reuse, R28, 0x6 ;  /* 0x0000001c08067211 */ /* 0x040fe400078030ff */
[----:B--2---:R-:W-:Y:S01]  /*27c0*/  MOV R0, UR4 ;  /* 0x0000000400007c02 */ /* 0x004fe20008000f00 */
[----:B------:R-:W-:Y:S02]  /*27d0*/  UMOV UR4, URZ ;  /* 0x0000003f00047c82 */ /* 0x000fe40008000000 */
[----:B-----5:R-:W-:Y:S01]  /*27e0*/  @UP1 UMOV UR4, UR6 ;  /* 0x0000000600041c82 */ /* 0x020fe20008000000 */
[----:B------:R-:W-:Y:S01]  /*27f0*/  LEA.HI.X R7, R8, R26, R0, 0x6, P0 ;  /* 0x0000001a08077211 */ /* 0x000fe200000f3400 */
[----:B------:R-:W-:Y:S05]  /*2800*/  @P1 BRA `(.L_x_847) ;  /* 0x0000019000001947 */ /* 0x000fea0003800000 */
[----:B----4-:R-:W-:Y:S02]  /*2810*/  ISETP.GE.AND P3, PT, R114, c[0x0][0x220], PT ;  /* 0x0000880072007a0c */ /* 0x010fe40003f66270 */
        /* <DEDUP_REMOVED lines=24> */
.L_x_847:
[----:B----4-:R-:W-:Y:S05]  /*29a0*/  BSYNC B0 ;  /* 0x0000000000007941 */ /* 0x010fea0003800000 */
.L_x_846:
        /* <DEDUP_REMOVED lines=35> */
.L_x_849:
[----:B------:R-:W-:Y:S05]  /*2be0*/  BSYNC B0 ;  /* 0x0000000000007941 */ /* 0x000fea0003800000 */
.L_x_848:
        /* <DEDUP_REMOVED lines=35> */
.L_x_851:
[----:B------:R-:W-:Y:S05]  /*2e20*/  BSYNC B0 ;  /* 0x0000000000007941 */ /* 0x000fea0003800000 */
.L_x_850:
[----:B------:R-:W-:Y:S01]  /*2e30*/  ISETP.GE.AND P0, PT, R20, UR23, PT ;  /* 0x0000001714007c0c */ /* 0x000fe2000bf06270 */
[----:B------:R-:W-:-:S12]  /*2e40*/  BSSY B0, `(.L_x_852) ;  /* 0x0000023000007945 */ /* 0x000fd80003800000 */
        /* <DEDUP_REMOVED lines=34> */
.L_x_853:
[----:B------:R-:W-:Y:S05]  /*3070*/  BSYNC B0 ;  /* 0x0000000000007941 */ /* 0x000fea0003800000 */
.L_x_852:
[C---:B------:R-:W-:Y:S01]  /*3080*/  IMAD.SHL.U32 R0, R24.reuse, 0x40, RZ ;  /* 0x0000004018007824 */ /* 0x040fe200078e00ff */
[----:B------:R-:W-:Y:S01]  /*3090*/  R2P PR, R24, 0x6 ;  /* 0x0000000618007804 */ /* 0x000fe20000000000 */
[----:B------:R-:W-:Y:S01]  /*30a0*/  IMAD.SHL.U32 R3, R16, 0x8, RZ ;  /* 0x0000000810037824 */ /* 0x000fe200078e00ff */
[----:B------:R-:W0:Y:S01]  /*30b0*/  LDGDEPBAR ;  /* 0x00000000000079af */ /* 0x000e220000000000 */
[----:B--2---:R-:W-:Y:S01]  /*30c0*/  IMAD.SHL.U32 R7, R101, 0x2, RZ ;  /* 0x0000000265077824 */ /* 0x004fe200078e00ff */
[----:B------:R-:W-:Y:S01]  /*30d0*/  LOP3.LUT R0, R0, 0x1c0, RZ, 0xc0, !PT ;  /* 0x000001c000007812 */ /* 0x000fe200078ec0ff */
[----:B------:R-:W-:Y:S01]  /*30e0*/  IMAD.U32 R6, RZ, RZ, UR12 ;  /* 0x0000000cff067e24 */ /* 0x000fe2000f8e00ff */
[----:B------:R-:W-:Y:S02]  /*30f0*/  UISETP.GE.AND UP0, UPT, UR12, 0x41, UPT ;  /* 0x000000410c00788c */ /* 0x000fe4000bf06270 */
[----:B------:R-:W-:Y:S02]  /*3100*/  LOP3.LUT R3, R0, 0x8, R3, 0xf8, !PT ;  /* 0x0000000800037812 */ /* 0x000fe400078ef803 */
[----:B------:R-:W-:-:S02]  /*3110*/  SHF.R.U32.HI R0, RZ, 0x3, R0 ;  /* 0x00000003ff007819 */ /* 0x000fc40000011600 */
[----:B------:R-:W-:Y:S02]  /*3120*/  LOP3.LUT R7, R7, 0x6, RZ, 0xc0, !PT ;  /* 0x0000000607077812 */ /* 0x000fe400078ec0ff */
[----:B------:R-:W-:Y:S01]  /*3130*/  LOP3.LUT R0, R3, R0, RZ, 0x3c, !PT ;  /* 0x0000000003007212 */ /* 0x000fe200078e3cff */
[----:B------:R-:W-:-:S04]  /*3140*/  IMAD R3, R103, 0x400, R5 ;  /* 0x0000040067037824 */ /* 0x000fc800078e0205 */
[----:B------:R-:W-:Y:S02]  /*3150*/  IMAD R0, R23, 0x200, R0 ;  /* 0x0000020017007824 */ /* 0x000fe400078e0200 */
[----:B------:R-:W-:Y:S02]  /*3160*/  IMAD.SHL.U32 R183, R3, 0x2, RZ ;  /* 0x0000000203b77824 */ /* 0x000fe400078e00ff */
[----:B------:R-:W-:Y:S02]  /*3170*/  IMAD.SHL.U32 R176, R0, 0x2, RZ ;  /* 0x0000000200b07824 */ /* 0x000fe400078e00ff */
[--C-:B------:R-:W-:Y:S01]  /*3180*/  IMAD R184, R4, 0x2, R183.reuse ;  /* 0x0000000204b87824 */ /* 0x100fe200078e02b7 */
[----:B------:R-:W-:Y:S01]  /*3190*/  LDSM.16.M88.4 R8, [R183] ;  /* 0x00000000b708783b */ /* 0x000fe20000000200 */
[----:B------:R-:W-:Y:S01]  /*31a0*/  IMAD R186, R2, 0x2, R183 ;  /* 0x0000000202ba7824 */ /* 0x000fe200078e02b7 */
[----:B------:R-:W-:Y:S01]  /*31b0*/  IADD3 R0, R176, 0x6000, RZ ;  /* 0x00006000b0007810 */ /* 0x000fe20007ffe0ff */
[----:B------:R-:W-:Y:S01]  /*31c0*/  IMAD R185, R2, 0x2, R184 ;  /* 0x0000000202b97824 */ /* 0x000fe200078e02b8 */
[----:B------:R-:W2:Y:S01]  /*31d0*/  LDSM.16.M88.4 R20, [R176+0x6000] ;  /* 0x00600000b014783b */ /* 0x000ea20000000200 */
[----:B------:R-:W-:Y:S01]  /*31e0*/  IADD3 R187, R176, 0x6020, RZ ;  /* 0x00006020b0bb7810 */ /* 0x000fe20007ffe0ff */
[----:B------:R-:W-:Y:S01]  /*31f0*/  IMAD.U32 R3, RZ, RZ, UR24 ;  /* 0x00000018ff037e24 */ /* 0x000fe2000f8e00ff */
[----:B------:R-:W-:Y:S01]  /*3200*/  @P1 IADD3 R187, R0, -0x20, RZ ;  /* 0xffffffe000bb1810 */ /* 0x000fe20007ffe0ff */
[----:B------:R-:W5:Y:S01]  /*3210*/  LDSM.16.M88.4 R32, [R176+0x6800] ;  /* 0x00680000b020783b */ /* 0x000f620000000200 */
[----:B------:R-:W-:-:S02]  /*3220*/  IMAD.MOV.U32 R0, RZ, RZ, 0x40 ;  /* 0x00000040ff007424 */ /* 0x000fc400078e00ff */
[----:B------:R-:W-:Y:S01]  /*3230*/  IMAD R3, R3, 0x40, R7 ;  /* 0x0000004003037824 */ /* 0x000fe200078e0207 */
[----:B------:R-:W1:Y:S01]  /*3240*/  LDSM.16.M88.4 R28, [R176+0x7000] ;  /* 0x00700000b01c783b */ /* 0x000e620000000200 */
[----:B------:R-:W-:Y:S02]  /*3250*/  IADD3 R198, R187, 0x800, RZ ;  /* 0x00000800bbc67810 */ /* 0x000fe40007ffe0ff */
[----:B------:R-:W-:Y:S01]  /*3260*/  SEL R0, R0, 0xffffffc0, !P2 ;  /* 0xffffffc000007807 */ /* 0x000fe20005000000 */
[----:B------:R-:W3:Y:S01]  /*3270*/  LDSM.16.M88.4 R24, [R176+0x7800] ;  /* 0x00780000b018783b */ /* 0x000ee20000000200 */
[----:B------:R-:W-:Y:S02]  /*3280*/  ISETP.GE.AND P2, PT, R3, UR12, PT ;  /* 0x0000000c03007c0c */ /* 0x000fe4000bf46270 */
[C---:B------:R-:W-:Y:S01]  /*3290*/  IADD3 R197, R187.reuse, 0x1000, RZ ;  /* 0x00001000bbc57810 */ /* 0x040fe20007ffe0ff */
[----:B------:R-:W-:Y:S01]  /*32a0*/  LDSM.16.M88.4 R12, [R184] ;  /* 0x00000000b80c783b */ /* 0x000fe20000000200 */
[----:B------:R-:W-:Y:S01]  /*32b0*/  IMAD.IADD R182, R176, 0x1, R0 ;  /* 0x00000001b0b67824 */ /* 0x000fe200078e0200 */
[----:B------:R-:W-:Y:S01]  /*32c0*/  IADD3 R196, R187, 0x1800, RZ ;  /* 0x00001800bbc47810 */ /* 0x000fe20007ffe0ff */
[----:B------:R-:W-:Y:S01]  /*32d0*/  IMAD.IADD R181, R0, 0x1, R187 ;  /* 0x0000000100b57824 */ /* 0x000fe200078e02bb */
[----:B------:R-:W4:Y:S01]  /*32e0*/  LDSM.16.M88.4 R36, [R187] ;  /* 0x00000000bb24783b */ /* 0x000f220000000200 */
[----:B------:R-:W-:Y:S01]  /*32f0*/  IMAD R0, R103, 0x10, R100 ;  /* 0x0000001067007824 */ /* 0x000fe200078e0264 */
[----:B------:R-:W-:-:S02]  /*3300*/  IADD3 R195, R187, 0x2000, RZ ;  /* 0x00002000bbc37810 */ /* 0x000fc40007ffe0ff */
[----:B------:R-:W1:Y:S01]  /*3310*/  LDSM.16.M88.4 R52, [R187+0x800] ;  /* 0x00080000bb34783b */ /* 0x000e620000000200 */
[C---:B------:R-:W-:Y:S02]  /*3320*/  IADD3 R194, R187.reuse, 0x2800, RZ ;  /* 0x00002800bbc27810 */ /* 0x040fe40007ffe0ff */
[----:B------:R-:W-:Y:S01]  /*3330*/  IADD3 R102, R0, UR11, RZ ;  /* 0x0000000b00667c10 */ /* 0x000fe2000fffe0ff */
[----:B------:R-:W1:Y:S01]  /*3340*/  LDSM.16.M88.4 R64, [R187+0x1000] ;  /* 0x00100000bb40783b */ /* 0x000e620000000200 */
[C---:B------:R-:W-:Y:S02]  /*3350*/  IADD3 R193, R187.reuse, 0x3000, RZ ;  /* 0x00003000bbc17810 */ /* 0x040fe40007ffe0ff */
[----:B------:R-:W-:Y:S01]  /*3360*/  IADD3 R0, R6, -UR13, R102 ;  /* 0x8000000d06007c10 */ /* 0x000fe2000fffe066 */
[----:B------:R-:W1:Y:S01]  /*3370*/  LDSM.16.M88.4 R56, [R187+0x1800] ;  /* 0x00180000bb38783b */ /* 0x000e620000000200 */
[C---:B------:R-:W-:Y:S02]  /*3380*/  IADD3 R192, R187.reuse, 0x3800, RZ ;  /* 0x00003800bbc07810 */ /* 0x040fe40007ffe0ff */
[C---:B------:R-:W-:Y:S01]  /*3390*/  IADD3 R191, R187.reuse, 0x4000, RZ ;  /* 0x00004000bbbf7810 */ /* 0x040fe20007ffe0ff */
[----:B------:R-:W-:Y:S01]  /*33a0*/  LDSM.16.M88.4 R80, [R182+0x6800] ;  /* 0x00680000b650783b */ /* 0x000fe20000000200 */
[----:B------:R-:W-:Y:S01]  /*33b0*/  IMAD.IADD R6, R0, 0x1, -R3 ;  /* 0x0000000100067824 */ /* 0x000fe200078e0a03 */
[----:B------:R-:W-:Y:S01]  /*33c0*/  IADD3 R190, R187, 0x4800, RZ ;  /* 0x00004800bbbe7810 */ /* 0x000fe20007ffe0ff */
[----:B--2---:R-:W-:Y:S01]  /*33d0*/  HMMA.16816.F32 R16, R8, R20, RZ ;  /* 0x000000140810723c */ /* 0x004fe200000018ff */
[----:B------:R-:W-:Y:S02]  /*33e0*/  LDSM.16.M88.4 R84, [R182+0x7800] ;  /* 0x00780000b654783b */ /* 0x000fe40000000200 */
[----:B------:R-:W-:-:S02]  /*33f0*/  IABS R6, R6 ;  /* 0x0000000600067213 */ /* 0x000fc40000000000 */
[C---:B------:R-:W-:Y:S01]  /*3400*/  IADD3 R189, R187.reuse, 0x5000, RZ ;  /* 0x00005000bbbd7810 */ /* 0x040fe20007ffe0ff */
[----:B------:R-:W-:Y:S01]  /*3410*/  LDSM.16.M88.4 R92, [R181] ;  /* 0x00000000b55c783b */ /* 0x000fe20000000200 */
[----:B------:R-:W-:Y:S01]  /*3420*/  IADD3 R188, R187, 0x5800, RZ ;  /* 0x00005800bbbc7810 */ /* 0x000fe20007ffe0ff */
[C---:B------:R-:W-:Y:S02]  /*3430*/  HMMA.16816.F32 R20, R8.reuse, R22, RZ ;  /* 0x000000160814723c */ /* 0x040fe400000018ff */
[----:B------:R-:W-:Y:S04]  /*3440*/  LDSM.16.M88.4 R88, [R181+0x1800] ;  /* 0x00180000b558783b */ /* 0x000fe80000000200 */
[----:B------:R-:W-:Y:S02]  /*3450*/  LDSM.16.M88.4 R96, [R176+0x9000] ;  /* 0x00900000b060783b */ /* 0x000fe40000000200 */
[C---:B-----5:R-:W-:Y:S02]  /*3460*/  HMMA.16816.F32 R40, R8.reuse, R32, RZ ;  /* 0x000000200828723c */ /* 0x060fe400000018ff */
[----:B------:R-:W-:Y:S06]  /*3470*/  STL [R1+0xc8], R102 ;  /* 0x0000c86601007387 */ /* 0x000fec0000100800 */
[C---:B------:R-:W-:Y:S08]  /*3480*/  HMMA.16816.F32 R44, R8.reuse, R34, RZ ;  /* 0x00000022082c723c */ /* 0x040ff000000018ff */
[C---:B-1----:R-:W-:Y:S08]  /*3490*/  HMMA.16816.F32 R48, R8.reuse, R28, RZ ;  /* 0x0000001c0830723c */ /* 0x042ff000000018ff */
[C---:B------:R-:W-:Y:S08]  /*34a0*/  HMMA.16816.F32 R60, R8.reuse, R30, RZ ;  /* 0x0000001e083c723c */ /* 0x040ff000000018ff */
[C---:B---3--:R-:W-:Y:S08]  /*34b0*/  HMMA.16816.F32 R76, R8.reuse, R24, RZ ;  /* 0x00000018084c723c */ /* 0x048ff000000018ff */
[----:B------:R-:W-:Y:S01]  /*34c0*/  HMMA.16816.F32 R72, R8, R26, RZ ;  /* 0x0000001a0848723c */ /* 0x000fe200000018ff */
[----:B------:R-:W-:Y:S07]  /*34d0*/  LDSM.16.M88.4 R8, [R186] ;  /* 0x00000000ba08783b */ /* 0x000fee0000000200 */
[C---:B----4-:R-:W-:Y:S01]  /*34e0*/  HMMA.16816.F32 R68, R12.reuse, R36, R16 ;  /* 0x000000240c44723c */ /* 0x050fe20000001810 */
[----:B------:R-:W-:Y:S07]  /*34f0*/  LDSM.16.M88.4 R16, [R185] ;  /* 0x00000000b910783b */ /* 0x000fee0000000200 */
[C---:B------:R-:W-:Y:S01]  /*3500*/  HMMA.16816.F32 R32, R12.reuse, R38, R20 ;  /* 0x000000260c20723c */ /* 0x040fe20000001814 */
[----:B------:R-:W1:Y:S07]  /*3510*/  LDSM.16.M88.4 R36, [R182+0x6000] ;  /* 0x00600000b624783b */ /* 0x000e6e0000000200 */
[C---:B------:R-:W-:Y:S01]  /*3520*/  HMMA.16816.F32 R28, R12.reuse, R52, R40 ;  /* 0x000000340c1c723c */ /* 0x040fe20000001828 */
[----:B------:R-:W2:Y:S07]  /*3530*/  LDSM.16.M88.4 R40, [R182+0x7000] ;  /* 0x00700000b628783b */ /* 0x000eae0000000200 */
[C---:B------:R-:W-:Y:S08]  /*3540*/  HMMA.16816.F32 R24, R12.reuse, R54, R44 ;  /* 0x000000360c18723c */ /* 0x040ff0000000182c */
[C---:B------:R-:W-:Y:S08]  /*3550*/  HMMA.16816.F32 R20, R12.reuse, R64, R48 ;  /* 0x000000400c14723c */ /* 0x040ff00000001830 */
[C---:B------:R-:W-:Y:S08]  /*3560*/  HMMA.16816.F32 R44, R12.reuse, R66, R60 ;  /* 0x000000420c2c723c */ /* 0x040ff0000000183c */
[C---:B------:R-:W-:Y:S01]  /*3570*/  HMMA.16816.F32 R52, R12.reuse, R56, R76 ;  /* 0x000000380c34723c */ /* 0x040fe2000000184c */
[----:B------:R-:W-:Y:S07]  /*3580*/  LDSM.16.M88.4 R76, [R181+0x1000] ;  /* 0x00100000b54c783b */ /* 0x000fee0000000200 */
[----:B------:R-:W-:Y:S01]  /*3590*/  HMMA.16816.F32 R64, R12, R58, R72 ;  /* 0x0000003a0c40723c */ /* 0x000fe20000001848 */
[----:B------:R-:W3:Y:S04]  /*35a0*/  LDSM.16.M88.4 R72, [R181+0x800] ;  /* 0x00080000b548783b */ /* 0x000ee80000000200 */
[----:B------:R-:W-:Y:S03]  /*35b0*/  LDSM.16.M88.4 R12, [R183+0x2000] ;  /* 0x00200000b70c783b */ /* 0x000fe60000000200 */
[C---:B-1----:R-:W-:Y:S08]  /*35c0*/  HMMA.16816.F32 R68, R8.reuse, R36, R68 ;  /* 0x000000240844723c */ /* 0x042ff00000001844 */
[C---:B------:R-:W-:Y:S08]  /*35d0*/  HMMA.16816.F32 R60, R8.reuse, R38, R32 ;  /* 0x00000026083c723c */ /* 0x040ff00000001820 */
[C---:B------:R-:W-:Y:S08]  /*35e0*/  HMMA.16816.F32 R56, R8.reuse, R80, R28 ;  /* 0x000000500838723c */ /* 0x040ff0000000181c */
[C---:B------:R-:W-:Y:S01]  /*35f0*/  HMMA.16816.F32 R48, R8.reuse, R82, R24 ;  /* 0x000000520830723c */ /* 0x040fe20000001818 */
[----:B------:R-:W1:Y:S07]  /*3600*/  LDSM.16.M88.4 R80, [R176+0x8000] ;  /* 0x00800000b050783b */ /* 0x000e6e0000000200 */
[C---:B--2---:R-:W-:Y:S08]  /*3610*/  HMMA.16816.F32 R32, R8.reuse, R40, R20 ;  /* 0x000000280820723c */ /* 0x044ff00000001814 */
[C---:B------:R-:W-:Y:S08]  /*3620*/  HMMA.16816.F32 R24, R8.reuse, R84, R52 ;  /* 0x000000540818723c */ /* 0x040ff00000001834 */
[C---:B------:R-:W-:Y:S01]  /*3630*/  HMMA.16816.F32 R20, R8.reuse, R86, R64 ;  /* 0x000000560814723c */ /* 0x040fe20000001840 */
[----:B------:R-:W2:Y:S04]  /*3640*/  LDSM.16.M88.4 R84, [R176+0x8800] ;  /* 0x00880000b054783b */ /* 0x000ea80000000200 */
[----:B------:R-:W4:Y:S03]  /*3650*/  LDSM.16.M88.4 R64, [R176+0x9800] ;  /* 0x00980000b040783b */ /* 0x000f260000000200 */
[----:B------:R-:W-:Y:S01]  /*3660*/  HMMA.16816.F32 R28, R8, R42, R44 ;  /* 0x0000002a081c723c */ /* 0x000fe2000000182c */
[----:B------:R-:W-:Y:S07]  /*3670*/  LDSM.16.M88.4 R8, [R184+0x2000] ;  /* 0x00200000b808783b */ /* 0x000fee0000000200 */
[C---:B------:R-:W-:Y:S01]  /*3680*/  HMMA.16816.F32 R36, R16.reuse, R92, R68 ;  /* 0x0000005c1024723c */ /* 0x040fe20000001844 */
[----:B------:R-:W5:Y:S07]  /*3690*/  LDSM.16.M88.4 R68, [R187+0x2000] ;  /* 0x00200000bb44783b */ /* 0x000f6e0000000200 */
[C---:B------:R-:W-:Y:S01]  /*36a0*/  HMMA.16816.F32 R40, R16.reuse, R94, R60 ;  /* 0x0000005e1028723c */ /* 0x040fe2000000183c */
[----:B------:R-:W-:Y:S07]  /*36b0*/  LDSM.16.M88.4 R92, [R181+0x3800] ;  /* 0x00380000b55c783b */ /* 0x000fee0000000200 */
[C---:B---3--:R-:W-:Y:S08]  /*36c0*/  HMMA.16816.F32 R52, R16.reuse, R72, R56 ;  /* 0x000000481034723c */ /* 0x048ff00000001838 */
[C---:B------:R-:W-:Y:S01]  /*36d0*/  HMMA.16816.F32 R44, R16.reuse, R74, R48 ;  /* 0x0000004a102c723c */ /* 0x040fe20000001830 */
[----:B------:R-:W-:Y:S07]  /*36e0*/  LDSM.16.M88.4 R72, [R182+0x8800] ;  /* 0x00880000b648783b */ /* 0x000fee0000000200 */
[C---:B------:R-:W-:Y:S08]  /*36f0*/  HMMA.16816.F32 R48, R16.reuse, R76, R32 ;  /* 0x0000004c1030723c */ /* 0x040ff00000001820 */
[C---:B------:R-:W-:Y:S01]  /*3700*/  HMMA.16816.F32 R28, R16.reuse, R78, R28 ;  /* 0x0000004e101c723c */ /* 0x040fe2000000181c */
[----:B------:R-:W3:Y:S07]  /*3710*/  LDSM.16.M88.4 R76, [R187+0x2800] ;  /* 0x00280000bb4c783b */ /* 0x000eee0000000200 */
[C---:B------:R-:W-:Y:S08]  /*3720*/  HMMA.16816.F32 R60, R16.reuse, R88, R24 ;  /* 0x00000058103c723c */ /* 0x040ff00000001818 */
[----:B------:R-:W-:Y:S01]  /*3730*/  HMMA.16816.F32 R24, R16, R90, R20 ;  /* 0x0000005a1018723c */ /* 0x000fe20000001814 */
[----:B------:R-:W-:Y:S04]  /*3740*/  LDSM.16.M88.4 R16, [R186+0x2000] ;  /* 0x00200000ba10783b */ /* 0x000fe80000000200 */
[----:B------:R-:W-:Y:S03]  /*3750*/  LDSM.16.M88.4 R88, [R181+0x3000] ;  /* 0x00300000b558783b */ /* 0x000fe60000000200 */
[C---:B-1----:R-:W-:Y:S08]  /*3760*/  HMMA.16816.F32 R20, R12.reuse, R80, R36 ;  /* 0x000000500c14723c */ /* 0x042ff00000001824 */
[C---:B------:R-:W-:Y:S01]  /*3770*/  HMMA.16816.F32 R32, R12.reuse, R82, R40 ;  /* 0x000000520c20723c */ /* 0x040fe20000001828 */
[----:B------:R-:W-:Y:S07]  /*3780*/  LDSM.16.M88.4 R80, [R187+0x3000] ;  /* 0x00300000bb50783b */ /* 0x000fee0000000200 */
[C---:B--2---:R-:W-:Y:S01]  /*3790*/  HMMA.16816.F32 R36, R12.reuse, R84, R52 ;  /* 0x000000540c24723c */ /* 0x044fe20000001834 */
[----:B------:R-:W-:Y:S07]  /*37a0*/  LDSM.16.M88.4 R52, [R187+0x3800] ;  /* 0x00380000bb34783b */ /* 0x000fee0000000200 */
[C---:B------:R-:W-:Y:S01]  /*37b0*/  HMMA.16816.F32 R40, R12.reuse, R86, R44 ;  /* 0x000000560c28723c */ /* 0x040fe2000000182c */
[----:B------:R-:W1:Y:S07]  /*37c0*/  LDSM.16.M88.4 R84, [R182+0x8000] ;  /* 0x00800000b654783b */ /* 0x000e6e0000000200 */
[C---:B------:R-:W-:Y:S08]  /*37d0*/  HMMA.16816.F32 R56, R12.reuse, R98, R28 ;  /* 0x000000620c38723c */ /* 0x040ff0000000181c */
[C---:B------:R-:W-:Y:S08]  /*37e0*/  HMMA.16816.F32 R48, R12.reuse, R96, R48 ;  /* 0x000000600c30723c */ /* 0x040ff00000001830 */
[C---:B----4-:R-:W-:Y:S08]  /*37f0*/  HMMA.16816.F32 R60, R12.reuse, R64, R60 ;  /* 0x000000400c3c723c */ /* 0x050ff0000000183c */
[----:B------:R-:W-:Y:S01]  /*3800*/  HMMA.16816.F32 R28, R12, R66, R24 ;  /* 0x000000420c1c723c */ /* 0x000fe20000001818 */
[----:B------:R-:W-:Y:S07]  /*3810*/  LDSM.16.M88.4 R64, [R181+0x2000] ;  /* 0x00200000b540783b */ /* 0x000fee0000000200 */
[C---:B-----5:R-:W-:Y:S08]  /*3820*/  HMMA.16816.F32 R12, R8.reuse, R68, R20 ;  /* 0x00000044080c723c */ /* 0x060ff00000001814 */
[C---:B------:R-:W-:Y:S01]  /*3830*/  HMMA.16816.F32 R24, R8.reuse, R70, R32 ;  /* 0x000000460818723c */ /* 0x040fe20000001820 */
[----:B------:R-:W2:Y:S07]  /*3840*/  LDSM.16.M88.4 R68, [R182+0x9000] ;  /* 0x00900000b644783b */ /* 0x000eae0000000200 */
[C---:B---3--:R-:W-:Y:S08]  /*3850*/  HMMA.16816.F32 R20, R8.reuse, R76, R36 ;  /* 0x0000004c0814723c */ /* 0x048ff00000001824 */
[----:B------:R-:W-:Y:S01]  /*3860*/  HMMA.16816.F32 R40, R8, R78, R40 ;  /* 0x0000004e0828723c */ /* 0x000fe20000001828 */
[----:B------:R-:W3:Y:S07]  /*3870*/  LDSM.16.M88.4 R76, [R182+0x9800] ;  /* 0x00980000b64c783b */ /* 0x000eee0000000200 */
[----:B-1----:R-:W-:Y:S01]  /*3880*/  HMMA.16816.F32 R44, R16, R84, R12 ;  /* 0x00000054102c723c */ /* 0x002fe2000000180c */
[----:B------:R-:W1:Y:S07]  /*3890*/  LDSM.16.M88.4 R12, [R185+0x2000] ;  /* 0x00200000b90c783b */ /* 0x000e6e0000000200 */
[C---:B------:R-:W-:Y:S08]  /*38a0*/  HMMA.16816.F32 R48, R8.reuse, R80, R48 ;  /* 0x000000500830723c */ /* 0x040ff00000001830 */
[C---:B------:R-:W-:Y:S01]  /*38b0*/  HMMA.16816.F32 R56, R8.reuse, R82, R56 ;  /* 0x000000520838723c */ /* 0x040fe20000001838 */
[----:B------:R-:W4:Y:S07]  /*38c0*/  LDSM.16.M88.4 R80, [R181+0x2800] ;  /* 0x00280000b550783b */ /* 0x000f2e0000000200 */
[C---:B------:R-:W-:Y:S08]  /*38d0*/  HMMA.16816.F32 R60, R8.reuse, R52, R60 ;  /* 0x00000034083c723c */ /* 0x040ff0000000183c */
[----:B------:R-:W-:Y:S01]  /*38e0*/  HMMA.16816.F32 R52, R8, R54, R28 ;  /* 0x000000360834723c */ /* 0x000fe2000000181c */
[----:B------:R-:W-:Y:S07]  /*38f0*/  LDSM.16.M88.4 R8, [R183+0x4000] ;  /* 0x00400000b708783b */ /* 0x000fee0000000200 */
[C---:B------:R-:W-:Y:S01]  /*3900*/  HMMA.16816.F32 R36, R16.reuse, R86, R24 ;  /* 0x000000561024723c */ /* 0x040fe20000001818 */
[----:B------:R-:W-:Y:S07]  /*3910*/  LDSM.16.M88.4 R84, [R176+0xb800] ;  /* 0x00b80000b054783b */ /* 0x000fee0000000200 */
[C---:B------:R-:W-:Y:S08]  /*3920*/  HMMA.16816.F32 R32, R16.reuse, R72, R20 ;  /* 0x000000481020723c */ /* 0x040ff00000001814 */
[C---:B------:R-:W-:Y:S01]  /*3930*/  HMMA.16816.F32 R28, R16.reuse, R74, R40 ;  /* 0x0000004a101c723c */ /* 0x040fe20000001828 */
[----:B------:R-:W5:Y:S07]  /*3940*/  LDSM.16.M88.4 R72, [R176+0xa000] ;  /* 0x00a00000b048783b */ /* 0x000f6e0000000200 */
[C---:B--2---:R-:W-:Y:S08]  /*3950*/  HMMA.16816.F32 R24, R16.reuse, R68, R48 ;  /* 0x000000441018723c */ /* 0x044ff00000001830 */
[C---:B------:R-:W-:Y:S01]  /*3960*/  HMMA.16816.F32 R20, R16.reuse, R70, R56 ;  /* 0x000000461014723c */ /* 0x040fe20000001838 */
[----:B------:R-:W-:Y:S07]  /*3970*/  LDSM.16.M88.4 R68, [R176+0xa800] ;  /* 0x00a80000b044783b */ /* 0x000fee0000000200 */
[C---:B---3--:R-:W-:Y:S01]  /*3980*/  HMMA.16816.F32 R56, R16.reuse, R76, R60 ;  /* 0x0000004c1038723c */ /* 0x048fe2000000183c */
[----:B------:R-:W2:Y:S07]  /*3990*/  LDSM.16.M88.4 R60, [R176+0xb000] ;  /* 0x00b00000b03c783b */ /* 0x000eae0000000200 */
[----:B------:R-:W-:Y:S01]  /*39a0*/  HMMA.16816.F32 R52, R16, R78, R52 ;  /* 0x0000004e1034723c */ /* 0x000fe20000001834 */
[----:B------:R-:W-:Y:S04]  /*39b0*/  LDSM.16.M88.4 R16, [R184+0x4000] ;  /* 0x00400000b810783b */ /* 0x000fe80000000200 */
[----:B------:R-:W3:Y:S03]  /*39c0*/  LDSM.16.M88.4 R76, [R187+0x4000] ;  /* 0x00400000bb4c783b */ /* 0x000ee60000000200 */
[C---:B-1----:R-:W-:Y:S08]  /*39d0*/  HMMA.16816.F32 R48, R12.reuse, R64, R44 ;  /* 0x000000400c30723c */ /* 0x042ff0000000182c */
[C---:B------:R-:W-:Y:S08]  /*39e0*/  HMMA.16816.F32 R44, R12.reuse, R66, R36 ;  /* 0x000000420c2c723c */ /* 0x040ff00000001824 */
[C---:B----4-:R-:W-:Y:S07]  /*39f0*/  HMMA.16816.F32 R40, R12.reuse, R80, R32 ;  /* 0x000000500c28723c */ /* 0x050fee0000001820 */
[C---:B------:R-:W-:Y:S01]  /*3a00*/  IADD3 R81, R3.reuse, 0x29, RZ ;  /* 0x0000002903517810 */ /* 0x040fe20007ffe0ff */
[----:B------:R-:W-:Y:S01]  /*3a10*/  HMMA.16816.F32 R32, R12, R88, R24 ;  /* 0x000000580c20723c */ /* 0x000fe20000001818 */
[----:B------:R-:W-:-:S07]  /*3a20*/  IADD3 R80, R3, 0x39, RZ ;  /* 0x0000003903507810 */ /* 0x000fce0007ffe0ff */
[C---:B------:R-:W-:Y:S08]  /*3a30*/  HMMA.16816.F32 R24, R12.reuse, R90, R20 ;  /* 0x0000005a0c18723c */ /* 0x040ff00000001814 */
[C---:B------:R-:W-:Y:S07]  /*3a40*/  HMMA.16816.F32 R36, R12.reuse, R82, R28 ;  /* 0x000000520c24723c */ /* 0x040fee000000181c */
[C---:B------:R-:W-:Y:S01]  /*3a50*/  IADD3 R82, R3.reuse, 0x9, RZ ;  /* 0x0000000903527810 */ /* 0x040fe20007ffe0ff */
[----:B------:R-:W-:Y:S01]  /*3a60*/  HMMA.16816.F32 R20, R12, R92, R56 ;  /* 0x0000005c0c14723c */ /* 0x000fe20000001838 */
[----:B------:R-:W-:-:S02]  /*3a70*/  IADD3 R83, R3, 0x31, RZ ;  /* 0x0000003103537810 */ /* 0x000fc40007ffe0ff */
[----:B------:R-:W-:-:S05]  /*3a80*/  ISETP.GE.AND P6, PT, R82, UR12, PT ;  /* 0x0000000c52007c0c */ /* 0x000fca000bfc6270 */
[----:B------:R-:W-:Y:S01]  /*3a90*/  HMMA.16816.F32 R12, R12, R94, R52 ;  /* 0x0000005e0c0c723c */ /* 0x000fe20000001834 */
[----:B------:R1:W4:Y:S01]  /*3aa0*/  I2F R94, R6 ;  /* 0x00000006005e7306 */ /* 0x0003220000201400 */
[----:B------:R-:W-:Y:S06]  /*3ab0*/  LDSM.16.M88.4 R52, [R187+0x4800] ;  /* 0x00480000bb34783b */ /* 0x000fec0000000200 */
[C---:B-----5:R-:W-:Y:S07]  /*3ac0*/  HMMA.16816.F32 R44, R8.reuse, R74, R44 ;  /* 0x0000004a082c723c */ /* 0x060fee000000182c */
[C---:B------:R-:W-:Y:S01]  /*3ad0*/  IADD3 R74, R3.reuse, 0x20, RZ ;  /* 0x00000020034a7810 */ /* 0x040fe20007ffe0ff */
[----:B------:R-:W-:Y:S01]  /*3ae0*/  HMMA.16816.F32 R28, R8, R72, R48 ;  /* 0x00000048081c723c */ /* 0x000fe20000001830 */
[----:B------:R-:W-:-:S06]  /*3af0*/  IADD3 R75, R3, 0x21, RZ ;  /* 0x00000021034b7810 */ /* 0x000fcc0007ffe0ff */
[C---:B------:R-:W-:Y:S01]  /*3b00*/  IADD3 R73, R3.reuse, 0x18, RZ ;  /* 0x0000001803497810 */ /* 0x040fe20007ffe0ff */
[----:B--2---:R-:W-:Y:S01]  /*3b10*/  HMMA.16816.F32 R56, R8, R60, R32 ;  /* 0x0000003c0838723c */ /* 0x004fe20000001820 */
[----:B------:R-:W2:Y:S01]  /*3b20*/  LDSM.16.M88.4 R32, [R187+0x5000] ;  /* 0x00500000bb20783b */ /* 0x000ea20000000200 */
[----:B------:R-:W-:Y:S02]  /*3b30*/  IADD3 R72, R3, 0x19, RZ ;  /* 0x0000001903487810 */ /* 0x000fe40007ffe0ff */
[----:B------:R-:W-:-:S04]  /*3b40*/  ISETP.GE.AND P3, PT, R73, UR12, PT ;  /* 0x0000000c49007c0c */ /* 0x000fc8000bf66270 */
[C---:B------:R-:W-:Y:S01]  /*3b50*/  HMMA.16816.F32 R64, R8.reuse, R62, R24 ;  /* 0x0000003e0840723c */ /* 0x040fe20000001818 */
[----:B------:R-:W-:Y:S07]  /*3b60*/  LDSM.16.M88.4 R24, [R182+0xa000] ;  /* 0x00a00000b618783b */ /* 0x000fee0000000200 */
[C---:B------:R-:W-:Y:S01]  /*3b70*/  HMMA.16816.F32 R60, R8.reuse, R84, R20 ;  /* 0x00000054083c723c */ /* 0x040fe20000001814 */
[----:B------:R-:W5:Y:S06]  /*3b80*/  LDSM.16.M88.4 R20, [R187+0x5800] ;  /* 0x00580000bb14783b */ /* 0x000f6c0000000200 */
[C---:B------:R-:W-:Y:S01]  /*3b90*/  IADD3 R85, R3.reuse, 0x8, RZ ;  /* 0x0000000803557810 */ /* 0x040fe20007ffe0ff */
[----:B------:R-:W-:Y:S01]  /*3ba0*/  HMMA.16816.F32 R48, R8, R86, R12 ;  /* 0x000000560830723c */ /* 0x000fe2000000180c */
[----:B------:R-:W2:Y:S01]  /*3bb0*/  LDSM.16.M88.4 R12, [R186+0x4000] ;  /* 0x00400000ba0c783b */ /* 0x000ea20000000200 */
[----:B------:R-:W-:-:S02]  /*3bc0*/  IADD3 R84, R3, 0x38, RZ ;  /* 0x0000003803547810 */ /* 0x000fc40007ffe0ff */
[C---:B-1----:R-:W-:Y:S01]  /*3bd0*/  IMAD.IADD R6, R0.reuse, 0x1, -R85 ;  /* 0x0000000100067824 */ /* 0x042fe200078e0a55 */
[----:B------:R-:W-:Y:S02]  /*3be0*/  ISETP.GE.AND P0, PT, R85, UR12, PT ;  /* 0x0000000c55007c0c */ /* 0x000fe4000bf06270 */
[----:B------:R-:W-:Y:S01]  /*3bf0*/  IADD3 R87, R3, 0x1, RZ ;  /* 0x0000000103577810 */ /* 0x000fe20007ffe0ff */
[----:B------:R-:W-:Y:S01]  /*3c00*/  HMMA.16816.F32 R40, R8, R68, R40 ;  /* 0x000000440828723c */ /* 0x000fe20000001828 */
[----:B------:R-:W-:Y:S02]  /*3c10*/  IABS R6, R6 ;  /* 0x0000000600067213 */ /* 0x000fe40000000000 */
[----:B------:R-:W-:Y:S01]  /*3c20*/  ISETP.GE.AND P1, PT, R87, UR12, PT ;  /* 0x0000000c57007c0c */ /* 0x000fe2000bf26270 */
[----:B------:R-:W-:-:S04]  /*3c30*/  IMAD.IADD R7, R0, 0x1, -R87 ;  /* 0x0000000100077824 */ /* 0x000fc800078e0a57 */
[----:B------:R-:W-:Y:S01]  /*3c40*/  HMMA.16816.F32 R68, R8, R70, R36 ;  /* 0x000000460844723c */ /* 0x000fe20000001824 */
[----:B------:R-:W-:-:S04]  /*3c50*/  IABS R7, R7 ;  /* 0x0000000700077213 */ /* 0x000fc80000000000 */
[----:B------:R1:W-:Y:S02]  /*3c60*/  I2F R92, R7 ;  /* 0x00000007005c7306 */ /* 0x0003e40000201400 */
[C---:B------:R-:W-:Y:S01]  /*3c70*/  IMAD.IADD R8, R0.reuse, 0x1, -R82 ;  /* 0x0000000100087824 */ /* 0x040fe200078e0a52 */
[C---:B---3--:R-:W-:Y:S07]  /*3c80*/  HMMA.16816.F32 R44, R16.reuse, R78, R44 ;  /* 0x0000004e102c723c */ /* 0x048fee000000182c */
[C---:B------:R-:W-:Y:S01]  /*3c90*/  IADD3 R79, R3.reuse, 0x10, RZ ;  /* 0x00000010034f7810 */ /* 0x040fe20007ffe0ff */
[C---:B------:R-:W-:Y:S01]  /*3ca0*/  HMMA.16816.F32 R36, R16.reuse, R76, R28 ;  /* 0x0000004c1024723c */ /* 0x040fe2000000181c */
[----:B------:R-:W-:Y:S01]  /*3cb0*/  IADD3 R78, R3, 0x11, RZ ;  /* 0x00000011034e7810 */ /* 0x000fe20007ffe0ff */
[----:B------:R-:W-:Y:S01]  /*3cc0*/  LDSM.16.M88.4 R28, [R182+0xa800] ;  /* 0x00a80000b61c783b */ /* 0x000fe20000000200 */
[----:B------:R-:W-:Y:S01]  /*3cd0*/  ISETP.GE.AND P5, PT, R79, UR12, PT ;  /* 0x0000000c4f007c0c */ /* 0x000fe2000bfa6270 */
[----:B-1----:R-:W-:Y:S01]  /*3ce0*/  IMAD.MOV.U32 R7, RZ, RZ, R6 ;  /* 0x000000ffff077224 */ /* 0x002fe200078e0006 */
[----:B------:R-:W-:Y:S01]  /*3cf0*/  IABS R6, R8 ;  /* 0x0000000800067213 */ /* 0x000fe20000000000 */
[----:B------:R-:W-:Y:S01]  /*3d00*/  IMAD.IADD R8, R0, 0x1, -R79 ;  /* 0x0000000100087824 */ /* 0x000fe200078e0a4f */
[C---:B------:R-:W-:Y:S01]  /*3d10*/  IADD3 R77, R3.reuse, 0x28, RZ ;  /* 0x00000028034d7810 */ /* 0x040fe20007ffe0ff */
[----:B------:R1:W-:Y:S01]  /*3d20*/  I2F R91, R7 ;  /* 0x00000007005b7306 */ /* 0x0003e20000201400 */
[----:B--2---:R-:W-:Y:S01]  /*3d30*/  HMMA.16816.F32 R56, R16, R32, R56 ;  /* 0x000000201038723c */ /* 0x004fe20000001838 */
[----:B------:R-:W-:-:S02]  /*3d40*/  IADD3 R76, R3, 0x30, RZ ;  /* 0x00000030034c7810 */ /* 0x000fc40007ffe0ff */
[----:B------:R-:W-:-:S05]  /*3d50*/  ISETP.GE.AND P4, PT, R78, UR12, PT ;  /* 0x0000000c4e007c0c */ /* 0x000fca000bf86270 */
[----:B------:R-:W-:Y:S01]  /*3d60*/  HMMA.16816.F32 R64, R16, R34, R64 ;  /* 0x000000221040723c */ /* 0x000fe20000001840 */
[----:B------:R-:W2:Y:S01]  /*3d70*/  LDSM.16.M88.4 R32, [R182+0xb000] ;  /* 0x00b00000b620783b */ /* 0x000ea20000000200 */
[----:B-1----:R-:W-:Y:S01]  /*3d80*/  IMAD.MOV.U32 R7, RZ, RZ, R6 ;  /* 0x000000ffff077224 */ /* 0x002fe200078e0006 */
[----:B------:R-:W-:Y:S01]  /*3d90*/  IABS R6, R8 ;  /* 0x0000000800067213 */ /* 0x000fe20000000000 */
[----:B------:R-:W-:-:S04]  /*3da0*/  IMAD.IADD R8, R0, 0x1, -R78 ;  /* 0x0000000100087824 */ /* 0x000fc800078e0a4e */
[C---:B-----5:R-:W-:Y:S01]  /*3db0*/  HMMA.16816.F32 R60, R16.reuse, R20, R60 ;  /* 0x00000014103c723c */ /* 0x060fe2000000183c */
[----:B------:R1:W-:Y:S07]  /*3dc0*/  I2F R96, R7 ;  /* 0x0000000700607306 */ /* 0x0003ee0000201400 */
[C---:B------:R-:W-:Y:S01]  /*3dd0*/  HMMA.16816.F32 R48, R16.reuse, R22, R48 ;  /* 0x000000161030723c */ /* 0x040fe20000001830 */
[----:B------:R-:W3:Y:S07]  /*3de0*/  LDSM.16.M88.4 R20, [R182+0xb800] ;  /* 0x00b80000b614783b */ /* 0x000eee0000000200 */
[----:B------:R-:W-:Y:S01]  /*3df0*/  HMMA.16816.F32 R40, R16, R52, R40 ;  /* 0x000000341028723c */ /* 0x000fe20000001828 */
[----:B-1----:R-:W-:Y:S01]  /*3e00*/  IMAD.MOV.U32 R7, RZ, RZ, R6 ;  /* 0x000000ffff077224 */ /* 0x002fe200078e0006 */
[----:B------:R-:W-:Y:S01]  /*3e10*/  IABS R6, R8 ;  /* 0x0000000800067213 */ /* 0x000fe20000000000 */
[----:B------:R-:W-:-:S02]  /*3e20*/  IMAD.IADD R8, R0, 0x1, -R74 ;  /* 0x0000000100087824 */ /* 0x000fc400078e0a4a */
[----:B------:R1:W-:Y:S03]  /*3e30*/  I2F R101, R7 ;  /* 0x0000000700657306 */ /* 0x0003e60000201400 */
[C---:B------:R-:W-:Y:S05]  /*3e40*/  HMMA.16816.F32 R36, R12.reuse, R24, R36 ;  /* 0x000000180c24723c */ /* 0x040fea0000001824 */
[----:B------:R5:W-:Y:S03]  /*3e50*/  I2F R97, R6 ;  /* 0x0000000600617306 */ /* 0x000be60000201400 */
[----:B------:R-:W-:Y:S01]  /*3e60*/  HMMA.16816.F32 R44, R12, R26, R44 ;  /* 0x0000001a0c2c723c */ /* 0x000fe2000000182c */
[----:B------:R-:W-:Y:S01]  /*3e70*/  LDSM.16.M88.4 R24, [R181+0x4000] ;  /* 0x00400000b518783b */ /* 0x000fe20000000200 */
[----:B-1----:R-:W-:-:S06]  /*3e80*/  IMAD.IADD R7, R0, 0x1, -R73 ;  /* 0x0000000100077824 */ /* 0x002fcc00078e0a49 */
[----:B------:R-:W-:Y:S01]  /*3e90*/  HMMA.16816.F32 R52, R16, R54, R68 ;  /* 0x000000361034723c */ /* 0x000fe20000001844 */
[----:B------:R-:W-:Y:S01]  /*3ea0*/  IABS R7, R7 ;  /* 0x0000000700077213 */ /* 0x000fe20000000000 */
[----:B-----5:R-:W-:-:S03]  /*3eb0*/  IMAD.IADD R6, R0, 0x1, -R72 ;  /* 0x0000000100067824 */ /* 0x020fc600078e0a48 */
[----:B------:R1:W-:Y:S02]  /*3ec0*/  I2F R100, R7 ;  /* 0x0000000700647306 */ /* 0x0003e40000201400 */
[----:B------:R-:W-:Y:S01]  /*3ed0*/  IMAD.IADD R16, R0, 0x1, -R83 ;  /* 0x0000000100107824 */ /* 0x000fe200078e0a53 */
[----:B--2---:R-:W-:Y:S01]  /*3ee0*/  HMMA.16816.F32 R56, R12, R32, R56 ;  /* 0x000000200c38723c */ /* 0x004fe20000001838 */
[----:B------:R-:W-:-:S07]  /*3ef0*/  IABS R6, R6 ;  /* 0x0000000600067213 */ /* 0x000fce0000000000 */
[----:B------:R-:W-:Y:S01]  /*3f00*/  HMMA.16816.F32 R64, R12, R34, R64 ;  /* 0x000000220c40723c */ /* 0x000fe20000001840 */
[----:B------:R-:W-:Y:S01]  /*3f10*/  LDSM.16.M88.4 R32, [R181+0x4800] ;  /* 0x00480000b520783b */ /* 0x000fe20000000200 */
[----:B-1----:R-:W-:Y:S01]  /*3f20*/  IMAD.MOV.U32 R7, RZ, RZ, R6 ;  /* 0x000000ffff077224 */ /* 0x002fe200078e0006 */
[----:B------:R-:W-:Y:S01]  /*3f30*/  IABS R6, R8 ;  /* 0x0000000800067213 */ /* 0x000fe20000000000 */
[----:B------:R-:W-:-:S04]  /*3f40*/  IMAD.IADD R8, R0, 0x1, -R75 ;  /* 0x0000000100087824 */ /* 0x000fc800078e0a4b */
[C---:B---3--:R-:W-:Y:S01]  /*3f50*/  HMMA.16816.F32 R68, R12.reuse, R20, R60 ;  /* 0x000000140c44723c */ /* 0x048fe2000000183c */
[----:B------:R1:W-:Y:S07]  /*3f60*/  I2F R102, R7 ;  /* 0x0000000700667306 */ /* 0x0003ee0000201400 */
[C---:B------:R-:W-:Y:S08]  /*3f70*/  HMMA.16816.F32 R40, R12.reuse, R28, R40 ;  /* 0x0000001c0c28723c */ /* 0x040ff00000001828 */
[C---:B------:R-:W-:Y:S01]  /*3f80*/  HMMA.16816.F32 R52, R12.reuse, R30, R52 ;  /* 0x0000001e0c34723c */ /* 0x040fe20000001834 */
[----:B-1----:R-:W-:Y:S01]  /*3f90*/  IMAD.MOV.U32 R7, RZ, RZ, R6 ;  /* 0x000000ffff077224 */ /* 0x002fe200078e0006 */
[----:B------:R-:W-:Y:S01]  /*3fa0*/  IABS R6, R8 ;  /* 0x0000000800067213 */ /* 0x000fe20000000000 */
[----:B------:R-:W-:Y:S01]  /*3fb0*/  IMAD.IADD R8, R0, 0x1, -R77 ;  /* 0x0000000100087824 */ /* 0x000fe200078e0a4d */
[----:B------:R-:W-:Y:S01]  /*3fc0*/  LDSM.16.M88.4 R28, [R181+0x5000] ;  /* 0x00500000b51c783b */ /* 0x000fe20000000200 */
[----:B------:R1:W-:Y:S03]  /*3fd0*/  I2F R98, R7 ;  /* 0x0000000700627306 */ /* 0x0003e60000201400 */
[----:B------:R-:W-:Y:S01]  /*3fe0*/  HMMA.16816.F32 R60, R12, R22, R48 ;  /* 0x000000160c3c723c */ /* 0x000fe20000001830 */
[----:B-1----:R-:W-:Y:S01]  /*3ff0*/  IMAD.MOV.U32 R7, RZ, RZ, R6 ;  /* 0x000000ffff077224 */ /* 0x002fe200078e0006 */
[----:B------:R-:W-:-:S02]  /*4000*/  IABS R6, R8 ;  /* 0x0000000800067213 */ /* 0x000fc40000000000 */
[----:B------:R-:W1:Y:S01]  /*4010*/  LDSM.16.M88.4 R8, [R185+0x4000] ;  /* 0x00400000b908783b */ /* 0x000e620000000200 */
[----:B------:R2:W-:Y:S08]  /*4020*/  I2F R99, R7 ;  /* 0x0000000700637306 */ /* 0x0005f00000201400 */
[----:B------:R3:W-:Y:S01]  /*4030*/  I2F R95, R6 ;  /* 0x00000006005f7306 */ /* 0x0007e20000201400 */
[----:B--2---:R-:W-:-:S05]  /*4040*/  IMAD.IADD R7, R0, 0x1, -R81 ;  /* 0x0000000100077824 */ /* 0x004fca00078e0a51 */
[----:B------:R-:W-:Y:S01]  /*4050*/  IABS R7, R7 ;  /* 0x0000000700077213 */ /* 0x000fe20000000000 */
[----:B---3--:R-:W-:-:S03]  /*4060*/  IMAD.IADD R6, R0, 0x1, -R76 ;  /* 0x0000000100067824 */ /* 0x008fc600078e0a4c */
[----:B------:R2:W-:Y:S02]  /*4070*/  I2F R93, R7 ;  /* 0x00000007005d7306 */ /* 0x0005e40000201400 */
[----:B------:R-:W-:Y:S01]  /*4080*/  IABS R6, R6 ;  /* 0x0000000600067213 */ /* 0x000fe20000000000 */
[----:B-1----:R-:W-:Y:S04]  /*4090*/  HMMA.16816.F32 R40, R8, R32, R40 ;  /* 0x000000200828723c */ /* 0x002fe80000001828 */
[----:B--2---:R-:W-:Y:S01]  /*40a0*/  IMAD.MOV.U32 R7, RZ, RZ, R6 ;  /* 0x000000ffff077224 */ /* 0x004fe200078e0006 */
[----:B------:R-:W-:Y:S01]  /*40b0*/  IABS R6, R16 ;  /* 0x0000001000067213 */ /* 0x000fe20000000000 */
[C---:B------:R-:W-:Y:S02]  /*40c0*/  IMAD.IADD R16, R0.reuse, 0x1, -R84 ;  /* 0x0000000100107824 */ /* 0x040fe400078e0a54 */
[----:B------:R1:W-:Y:S02]  /*40d0*/  I2F R90, R7 ;  /* 0x00000007005a7306 */ /* 0x0003e40000201400 */
[----:B-1----:R-:W-:Y:S01]  /*40e0*/  IMAD.MOV.U32 R7, RZ, RZ, R6 ;  /* 0x000000ffff077224 */ /* 0x002fe200078e0006 */
[----:B------:R-:W-:Y:S01]  /*40f0*/  IABS R6, R16 ;  /* 0x0000001000067213 */ /* 0x000fe20000000000 */
[C---:B------:R-:W-:Y:S01]  /*4100*/  IMAD.IADD R16, R0.reuse, 0x1, -R80 ;  /* 0x0000000100107824 */ /* 0x040fe200078e0a50 */
[----:B------:R-:W-:-:S03]  /*4110*/  IADD3 R0, R0, 0x8, RZ ;  /* 0x0000000800007810 */ /* 0x000fc60007ffe0ff */
[----:B------:R1:W-:Y:S02]  /*4120*/  I2F R89, R7 ;  /* 0x0000000700597306 */ /* 0x0003e40000201400 */
[C---:B------:R-:W-:Y:S02]  /*4130*/  IMAD.IADD R12, R0.reuse, 0x1, -R85 ;  /* 0x00000001000c7824 */ /* 0x040fe400078e0a55 */
[----:B-1----:R-:W-:Y:S01]  /*4140*/  IMAD.MOV.U32 R7, RZ, RZ, R6 ;  /* 0x000000ffff077224 */ /* 0x002fe200078e0006 */
[----:B------:R-:W-:Y:S02]  /*4150*/  IABS R6, R16 ;  /* 0x0000001000067213 */ /* 0x000fe40000000000 */
[C---:B------:R-:W-:Y:S01]  /*4160*/  HMMA.16816.F32 R16, R8.reuse, R24, R36 ;  /* 0x000000180810723c */ /* 0x040fe20000001824 */
[----:B------:R1:W-:Y:S07]  /*4170*/  I2F R88, R7 ;  /* 0x0000000700587306 */ /* 0x0003ee0000201400 */
[C---:B------:R-:W-:Y:S01]  /*4180*/  HMMA.16816.F32 R24, R8.reuse, R26, R44 ;  /* 0x0000001a0818723c */ /* 0x040fe2000000182c */
[----:B------:R2:W-:Y:S07]  /*4190*/  I2F R86, R6 ;  /* 0x0000000600567306 */ /* 0x0005ee0000201400 */
[----:B------:R-:W-:Y:S01]  /*41a0*/  HMMA.16816.F32 R44, R8, R34, R52 ;  /* 0x00000022082c723c */ /* 0x000fe20000001834 */
[----:B-1----:R-:W-:-:S05]  /*41b0*/  IMAD.IADD R7, R0, 0x1, -R3 ;  /* 0x0000000100077824 */ /* 0x002fca00078e0a03 */
[----:B------:R-:W-:Y:S02]  /*41c0*/  IABS R7, R7 ;  /* 0x0000000700077213 */ /* 0x000fe40000000000 */
[----:B----4-:R-:W-:Y:S01]  /*41d0*/  FFMA.FTZ R13, R94, -UR4, R16 ;  /* 0x800000045e0d7c23 */ /* 0x010fe20008010010 */
[C---:B------:R-:W-:Y:S01]  /*41e0*/  HMMA.16816.F32 R36, R8.reuse, R28, R56 ;  /* 0x0000001c0824723c */ /* 0x040fe20000001838 */
[----:B--2---:R-:W-:Y:S01]  /*41f0*/  IMAD.IADD R6, R0, 0x1, -R87 ;  /* 0x0000000100067824 */ /* 0x004fe200078e0a57 */
[----:B------:R1:W2:Y:S04]  /*4200*/  I2F R14, R7 ;  /* 0x00000007000e7306 */ /* 0x0002a80000201400 */
[----:B------:R-:W-:Y:S02]  /*4210*/  IABS R6, R6 ;  /* 0x0000000600067213 */ /* 0x000fe40000000000 */
[----:B------:R-:W-:Y:S03]  /*4220*/  HMMA.16816.F32 R28, R8, R30, R64 ;  /* 0x0000001e081c723c */ /* 0x000fe60000001840 */
[----:B-1----:R-:W-:Y:S01]  /*4230*/  IMAD.MOV.U32 R7, RZ, RZ, R6 ;  /* 0x000000ffff077224 */ /* 0x002fe200078e0006 */
[----:B------:R-:W-:Y:S01]  /*4240*/  IABS R6, R12 ;  /* 0x0000000c00067213 */ /* 0x000fe20000000000 */
[----:B--2---:R-:W-:-:S02]  /*4250*/  FFMA.FTZ R12, R14, -UR4, R18 ;  /* 0x800000040e0c7c23 */ /* 0x004fc40008010012 */
[----:B------:R1:W2:Y:S01]  /*4260*/  I2F R15, R7 ;  /* 0x00000007000f7306 */ /* 0x0002a20000201400 */
[----:B------:R-:W-:Y:S02]  /*4270*/  FFMA.FTZ R14, R92, -UR4, R17 ;  /* 0x800000045c0e7c23 */ /* 0x000fe40008010011 */
[----:B------:R-:W-:-:S05]  /*4280*/  FSEL R49, R12, -INF , !P2 ;  /* 0xff8000000c317808 */ /* 0x000fca0005000000 */
[----:B------:R-:W3:Y:S01]  /*4290*/  I2F R20, R6 ;  /* 0x0000000600147306 */ /* 0x000ee20000201400 */
[C---:B-1----:R-:W-:Y:S02]  /*42a0*/  IMAD.IADD R7, R0.reuse, 0x1, -R82 ;  /* 0x0000000100077824 */ /* 0x042fe400078e0a52 */
[----:B--2---:R-:W-:Y:S02]  /*42b0*/  FFMA.FTZ R12, R15, -UR4, R19 ;  /* 0x800000040f0c7c23 */ /* 0x004fe40008010013 */
[----:B------:R-:W1:Y:S01]  /*42c0*/  LDSM.16.M88.4 R16, [R181+0x5800] ;  /* 0x00580000b510783b */ /* 0x000e620000000200 */
[----:B------:R-:W-:Y:S01]  /*42d0*/  IABS R3, R7 ;  /* 0x0000000700037213 */ /* 0x000fe20000000000 */
[----:B------:R-:W-:Y:S01]  /*42e0*/  IMAD.IADD R7, R0, 0x1, -R79 ;  /* 0x0000000100077824 */ /* 0x000fe200078e0a4f */
[----:B------:R-:W-:Y:S01]  /*42f0*/  FSEL R48, R12, -INF , !P1 ;  /* 0xff8000000c307808 */ /* 0x000fe20004800000 */
[----:B---3--:R-:W-:Y:S01]  /*4300*/  FFMA.FTZ R12, R20, -UR4, R26 ;  /* 0x80000004140c7c23 */ /* 0x008fe2000801001a */
[----:B------:R-:W-:-:S04]  /*4310*/  DEPBAR.LE SB0, 0x0 ;  /* 0x000080000000791a */ /* 0x000fc80000000000 */
[----:B------:R-:W-:Y:S01]  /*4320*/  IMAD.MOV.U32 R6, RZ, RZ, R3 ;  /* 0x000000ffff067224 */ /* 0x000fe200078e0003 */
[----:B------:R-:W-:Y:S01]  /*4330*/  IABS R3, R7 ;  /* 0x0000000700037213 */ /* 0x000fe20000000000 */
[----:B------:R-:W-:Y:S01]  /*4340*/  IMAD.IADD R7, R0, 0x1, -R78 ;  /* 0x0000000100077824 */ /* 0x000fe200078e0a4e */
[----:B------:R-:W-:Y:S01]  /*4350*/  FSEL R50, R12, -INF , !P0 ;  /* 0xff8000000c327808 */ /* 0x000fe20004000000 */
[----:B------:R2:W3:Y:S01]  /*4360*/  I2F R21, R6 ;  /* 0x0000000600157306 */ /* 0x0004e20000201400 */
[----:B------:R-:W-:Y:S02]  /*4370*/  FFMA.FTZ R15, R101, -UR4, R40 ;  /* 0x80000004650f7c23 */ /* 0x000fe40008010028 */
[----:B--2---:R-:W-:Y:S01]  /*4380*/  IMAD.MOV.U32 R6, RZ, RZ, R3 ;  /* 0x000000ffff067224 */ /* 0x004fe200078e0003 */
[----:B------:R-:W-:Y:S01]  /*4390*/  IABS R3, R7 ;  /* 0x0000000700037213 */ /* 0x000fe20000000000 */
[----:B------:R-:W-:Y:S01]  /*43a0*/  IMAD.IADD R7, R0, 0x1, -R73 ;  /* 0x0000000100077824 */ /* 0x000fe200078e0a49 */
[----:B------:R-:W-:-:S02]  /*43b0*/  FSEL R73, R13, -INF , !P2 ;  /* 0xff8000000d497808 */ /* 0x000fc40005000000 */
[----:B------:R2:W-:Y:S01]  /*43c0*/  I2F R23, R6 ;  /* 0x0000000600177306 */ /* 0x0005e20000201400 */
[----:B------:R-:W-:Y:S01]  /*43d0*/  FFMA.FTZ R13, R91, -UR4, R24 ;  /* 0x800000045b0d7c23 */ /* 0x000fe20008010018 */
[----:B------:R-:W-:Y:S01]  /*43e0*/  BAR.SYNC.DEFER_BLOCKING 0x0 ;  /* 0x0000000000007b1d */ /* 0x000fe20000010000 */
[----:B------:R-:W-:Y:S01]  /*43f0*/  ISETP.GE.AND P2, PT, R72, UR12, PT ;  /* 0x0000000c48007c0c */ /* 0x000fe2000bf46270 */
[----:B---3--:R-:W-:-:S05]  /*4400*/  FFMA.FTZ R12, R21, -UR4, R27 ;  /* 0x80000004150c7c23 */ /* 0x008fca000801001b */
[----:B------:R-:W-:Y:S01]  /*4410*/  FSEL R56, R12, -INF , !P6 ;  /* 0xff8000000c387808 */ /* 0x000fe20007000000 */
[----:B--2---:R-:W-:Y:S01]  /*4420*/  IMAD.MOV.U32 R6, RZ, RZ, R3 ;  /* 0x000000ffff067224 */ /* 0x004fe200078e0003 */
[----:B------:R-:W-:Y:S01]  /*4430*/  IABS R3, R7 ;  /* 0x0000000700037213 */ /* 0x000fe20000000000 */
[----:B------:R-:W-:Y:S01]  /*4440*/  IMAD.IADD R7, R0, 0x1, -R72 ;  /* 0x0000000100077824 */ /* 0x000fe200078e0a48 */
[----:B------:R-:W-:Y:S01]  /*4450*/  FSEL R72, R14, -INF , !P1 ;  /* 0xff8000000e487808 */ /* 0x000fe20004800000 */
[----:B------:R2:W3:Y:S01]  /*4460*/  I2F R22, R6 ;  /* 0x0000000600167306 */ /* 0x0004e20000201400 */
[----:B------:R-:W-:Y:S01]  /*4470*/  ISETP.GE.AND P1, PT, R74, UR12, PT ;  /* 0x0000000c4a007c0c */ /* 0x000fe2000bf26270 */
[----:B------:R-:W-:-:S05]  /*4480*/  FFMA.FTZ R14, R97, -UR4, R41 ;  /* 0x80000004610e7c23 */ /* 0x000fca0008010029 */
[----:B------:R-:W-:Y:S01]  /*4490*/  FSEL R78, R14, -INF , !P4 ;  /* 0xff8000000e4e7808 */ /* 0x000fe20006000000 */
[----:B--2---:R-:W-:Y:S01]  /*44a0*/  IMAD.MOV.U32 R6, RZ, RZ, R3 ;  /* 0x000000ffff067224 */ /* 0x004fe200078e0003 */
[----:B------:R-:W-:Y:S01]  /*44b0*/  IABS R3, R7 ;  /* 0x0000000700037213 */ /* 0x000fe20000000000 */
[----:B------:R-:W-:Y:S01]  /*44c0*/  IMAD.IADD R7, R0, 0x1, -R74 ;  /* 0x0000000100077824 */ /* 0x000fe200078e0a4a */
[----:B------:R-:W-:Y:S01]  /*44d0*/  FSEL R74, R13, -INF , !P0 ;  /* 0xff8000000d4a7808 */ /* 0x000fe20004000000 */
[----:B------:R2:W4:Y:S01]  /*44e0*/  I2F R33, R6 ;  /* 0x0000000600217306 */ /* 0x0005220000201400 */
[----:B------:R-:W-:Y:S01]  /*44f0*/  FFMA.FTZ R13, R96, -UR4, R25 ;  /* 0x80000004600d7c23 */ /* 0x000fe20008010019 */
[----:B------:R-:W-:Y:S01]  /*4500*/  ISETP.GE.AND P0, PT, R75, UR12, PT ;  /* 0x0000000c4b007c0c */ /* 0x000fe2000bf06270 */
[----:B---3--:R-:W-:Y:S01]  /*4510*/  FFMA.FTZ R12, R22, -UR4, R43 ;  /* 0x80000004160c7c23 */ /* 0x008fe2000801002b */
[----:B-1----:R-:W-:Y:S02]  /*4520*/  HMMA.16816.F32 R24, R8, R16, R68 ;  /* 0x000000100818723c */ /* 0x002fe40000001844 */
[----:B------:R-:W-:Y:S01]  /*4530*/  FSEL R51, R13, -INF , !P6 ;  /* 0xff8000000d337808 */ /* 0x000fe20007000000 */
[----:B------:R-:W-:Y:S01]  /*4540*/  FFMA.FTZ R13, R23, -UR4, R42 ;  /* 0x80000004170d7c23 */ /* 0x000fe2000801002a */
[----:B------:R-:W-:-:S02]  /*4550*/  FSEL R58, R12, -INF , !P4 ;  /* 0xff8000000c3a7808 */ /* 0x000fc40006000000 */
[----:B------:R-:W-:Y:S02]  /*4560*/  ISETP.GE.AND P6, PT, R77, UR12, PT ;  /* 0x0000000c4d007c0c */ /* 0x000fe4000bfc6270 */
[----:B------:R-:W-:Y:S01]  /*4570*/  FSEL R59, R13, -INF , !P5 ;  /* 0xff8000000d3b7808 */ /* 0x000fe20006800000 */
[----:B------:R-:W-:Y:S01]  /*4580*/  FFMA.FTZ R13, R100, -UR4, R44 ;  /* 0x80000004640d7c23 */ /* 0x000fe2000801002c */
[----:B------:R-:W-:Y:S01]  /*4590*/  ISETP.GE.AND P4, PT, R76, UR12, PT ;  /* 0x0000000c4c007c0c */ /* 0x000fe2000bf86270 */
[----:B--2---:R-:W-:Y:S01]  /*45a0*/  IMAD.MOV.U32 R6, RZ, RZ, R3 ;  /* 0x000000ffff067224 */ /* 0x004fe200078e0003 */
[----:B------:R-:W-:Y:S01]  /*45b0*/  IABS R3, R7 ;  /* 0x0000000700037213 */ /* 0x000fe20000000000 */
[----:B------:R-:W-:Y:S02]  /*45c0*/  IMAD.IADD R7, R0, 0x1, -R75 ;  /* 0x0000000100077824 */ /* 0x000fe400078e0a4b */
[----:B------:R1:W-:Y:S01]  /*45d0*/  I2F R35, R6 ;  /* 0x0000000600237306 */ /* 0x0003e20000201400 */
[----:B----4-:R-:W-:-:S05]  /*45e0*/  FFMA.FTZ R12, R33, -UR4, R46 ;  /* 0x80000004210c7c23 */ /* 0x010fca000801002e */
[----:B------:R-:W-:-:S03]  /*45f0*/  FSEL R57, R12, -INF , !P3 ;  /* 0xff8000000c397808 */ /* 0x000fc60005800000 */
[----:B------:R-:W-:Y:S02]  /*4600*/  FFMA.FTZ R17, R90, -UR4, R24 ;  /* 0x800000045a117c23 */ /* 0x000fe40008010018 */
[----:B------:R-:W-:-:S03]  /*4610*/  FFMA.FTZ R16, R89, -UR4, R25 ;  /* 0x8000000459107c23 */ /* 0x000fc60008010019 */
[----:B------:R-:W-:Y:S01]  /*4620*/  FSEL R169, R17, -INF , !P4 ;  /* 0xff80000011a97808 */ /* 0x000fe20006000000 */
[----:B-1----:R-:W-:Y:S01]  /*4630*/  IMAD.MOV.U32 R6, RZ, RZ, R3 ;  /* 0x000000ffff067224 */ /* 0x002fe200078e0003 */
[----:B------:R-:W-:Y:S01]  /*4640*/  IABS R3, R7 ;  /* 0x0000000700037213 */ /* 0x000fe20000000000 */
[C---:B------:R-:W-:Y:S01]  /*4650*/  IMAD.IADD R7, R0.reuse, 0x1, -R77 ;  /* 0x0000000100077824 */ /* 0x040fe200078e0a4d */
[----:B------:R-:W-:Y:S01]  /*4660*/  FSEL R77, R15, -INF , !P5 ;  /* 0xff8000000f4d7808 */ /* 0x000fe20006800000 */
[----:B------:R1:W-:Y:S01]  /*4670*/  I2F R32, R6 ;  /* 0x0000000600207306 */ /* 0x0003e20000201400 */
[----:B------:R-:W-:Y:S01]  /*4680*/  ISETP.GE.AND P5, PT, R81, UR12, PT ;  /* 0x0000000c51007c0c */ /* 0x000fe2000bfa6270 */
[----:B-1----:R-:W-:Y:S01]  /*4690*/  IMAD.MOV.U32 R6, RZ, RZ, R3 ;  /* 0x000000ffff067224 */ /* 0x002fe200078e0003 */
[----:B------:R-:W-:Y:S01]  /*46a0*/  IABS R3, R7 ;  /* 0x0000000700037213 */ /* 0x000fe20000000000 */
[----:B------:R-:W-:-:S04]  /*46b0*/  IMAD.IADD R7, R0, 0x1, -R81 ;  /* 0x0000000100077824 */ /* 0x000fc800078e0a51 */
[----:B------:R1:W-:Y:S02]  /*46c0*/  I2F R34, R6 ;  /* 0x0000000600227306 */ /* 0x0003e40000201400 */
[----:B-1----:R-:W-:Y:S01]  /*46d0*/  IMAD.MOV.U32 R6, RZ, RZ, R3 ;  /* 0x000000ffff067224 */ /* 0x002fe200078e0003 */
[----:B------:R-:W-:Y:S01]  /*46e0*/  IABS R3, R7 ;  /* 0x0000000700037213 */ /* 0x000fe20000000000 */
[----:B------:R-:W-:Y:S01]  /*46f0*/  IMAD.IADD R7, R0, 0x1, -R76 ;  /* 0x0000000100077824 */ /* 0x000fe200078e0a4c */
[----:B------:R-:W-:-:S03]  /*4700*/  FSEL R76, R13, -INF , !P3 ;  /* 0xff8000000d4c7808 */ /* 0x000fc60005800000 */
[----:B------:R1:W2:Y:S01]  /*4710*/  I2F R23, R6 ;  /* 0x0000000600177306 */ /* 0x0002a20000201400 */
[----:B------:R-:W-:Y:S01]  /*4720*/  HMMA.16816.F32 R12, R8, R18, R60 ;  /* 0x00000012080c723c */ /* 0x000fe2000000183c */
[----:B------:R-:W-:-:S04]  /*4730*/  ISETP.GE.AND P3, PT, R83, UR12, PT ;  /* 0x0000000c53007c0c */ /* 0x000fc8000bf66270 */
[----:B------:R-:W-:Y:S02]  /*4740*/  FSEL R171, R16, -INF , !P3 ;  /* 0xff80000010ab7808 */ /* 0x000fe40005800000 */
[----:B------:R-:W-:Y:S02]  /*4750*/  FFMA.FTZ R9, R102, -UR4, R45 ;  /* 0x8000000466097c23 */ /* 0x000fe4000801002d */
[----:B------:R-:W-:Y:S02]  /*4760*/  FFMA.FTZ R10, R98, -UR4, R36 ;  /* 0x80000004620a7c23 */ /* 0x000fe40008010024 */
[----:B------:R-:W-:Y:S01]  /*4770*/  FFMA.FTZ R19, R95, -UR4, R28 ;  /* 0x800000045f137c23 */ /* 0x000fe2000801001c */
[----:B------:R-:W-:Y:S01]  /*4780*/  FSEL R66, R9, -INF , !P2 ;  /* 0xff80000009427808 */ /* 0x000fe20005000000 */
[----:B------:R-:W-:Y:S01]  /*4790*/  FFMA.FTZ R18, R93, -UR4, R29 ;  /* 0x800000045d127c23 */ /* 0x000fe2000801001d */
[----:B------:R-:W-:Y:S01]  /*47a0*/  FSEL R172, R10, -INF , !P1 ;  /* 0xff8000000aac7808 */ /* 0x000fe20004800000 */
[----:B-1----:R-:W-:Y:S01]  /*47b0*/  IMAD.MOV.U32 R6, RZ, RZ, R3 ;  /* 0x000000ffff067224 */ /* 0x002fe200078e0003 */
[----:B------:R-:W-:Y:S01]  /*47c0*/  IABS R3, R7 ;  /* 0x0000000700037213 */ /* 0x000fe20000000000 */
[----:B------:R-:W-:Y:S01]  /*47d0*/  IMAD.IADD R7, R0, 0x1, -R83 ;  /* 0x0000000100077824 */ /* 0x000fe200078e0a53 */
[----:B------:R-:W-:Y:S01]  /*47e0*/  FSEL R166, R19, -INF , !P6 ;  /* 0xff80000013a67808 */ /* 0x000fe20007000000 */
[----:B------:R1:W3:Y:S01]  /*47f0*/  I2F R21, R6 ;  /* 0x0000000600157306 */ /* 0x0002e20000201400 */
[----:B--2---:R-:W-:Y:S01]  /*4800*/  FFMA.FTZ R10, R23, -UR4, R30 ;  /* 0x80000004170a7c23 */ /* 0x004fe2000801001e */
[----:B------:R-:W-:-:S03]  /*4810*/  FSEL R168, R18, -INF , !P5 ;  /* 0xff80000012a87808 */ /* 0x000fc60006800000 */
[----:B------:R-:W-:Y:S01]  /*4820*/  FFMA.FTZ R12, R88, -UR4, R12 ;  /* 0x80000004580c7c23 */ /* 0x000fe2000801000c */
[----:B------:R-:W-:Y:S01]  /*4830*/  FSEL R152, R10, -INF , !P6 ;  /* 0xff8000000a987808 */ /* 0x000fe20007000000 */
[----:B------:R-:W-:Y:S02]  /*4840*/  FFMA.FTZ R13, R86, -UR4, R13 ;  /* 0x80000004560d7c23 */ /* 0x000fe4000801000d */
[----:B-1----:R-:W-:Y:S01]  /*4850*/  IMAD.MOV.U32 R6, RZ, RZ, R3 ;  /* 0x000000ffff067224 */ /* 0x002fe200078e0003 */
[----:B------:R-:W-:Y:S01]  /*4860*/  IABS R3, R7 ;  /* 0x0000000700037213 */ /* 0x000fe20000000000 */
[C---:B------:R-:W-:Y:S02]  /*4870*/  IMAD.IADD R7, R0.reuse, 0x1, -R84 ;  /* 0x0000000100077824 */ /* 0x040fe400078e0a54 */
[----:B------:R1:W2:Y:S01]  /*4880*/  I2F R20, R6 ;  /* 0x0000000600147306 */ /* 0x0002a20000201400 */
[----:B------:R-:W-:Y:S02]  /*4890*/  IMAD.IADD R0, R0, 0x1, -R80 ;  /* 0x0000000100007824 */ /* 0x000fe400078e0a50 */
[----:B---3--:R-:W-:-:S03]  /*48a0*/  FFMA.FTZ R9, R21, -UR4, R31 ;  /* 0x8000000415097c23 */ /* 0x008fc6000801001f */
[----:B------:R-:W-:Y:S02]  /*48b0*/  IABS R0, R0 ;  /* 0x0000000000007213 */ /* 0x000fe40000000000 */
[----:B------:R-:W-:-:S04]  /*48c0*/  FSEL R153, R9, -INF , !P5 ;  /* 0xff80000009997808 */ /* 0x000fc80006800000 */
[----:B------:R-:W3:Y:S01]  /*48d0*/  I2F R0, R0 ;  /* 0x0000000000007306 */ /* 0x000ee20000201400 */
[----:B-1----:R-:W-:Y:S01]  /*48e0*/  IMAD.MOV.U32 R6, RZ, RZ, R3 ;  /* 0x000000ffff067224 */ /* 0x002fe200078e0003 */
[----:B------:R-:W-:Y:S01]  /*48f0*/  IABS R3, R7 ;  /* 0x0000000700037213 */ /* 0x000fe20000000000 */
[----:B------:R-:W-:-:S05]  /*4900*/  FFMA.FTZ R7, R32, -UR4, R38 ;  /* 0x8000000420077c23 */ /* 0x000fca0008010026 */
[----:B------:R1:W4:Y:S01]  /*4910*/  I2F R11, R6 ;  /* 0x00000006000b7306 */ /* 0x0003220000201400 */
[----:B------:R-:W-:Y:S01]  /*4920*/  FSEL R167, R7, -INF , !P1 ;  /* 0xff80000007a77808 */ /* 0x000fe20004800000 */
[----:B--2---:R-:W-:Y:S01]  /*4930*/  FFMA.FTZ R7, R20, -UR4, R26 ;  /* 0x8000000414077c23 */ /* 0x004fe2000801001a */
[----:B------:R-:W-:-:S05]  /*4940*/  ISETP.GE.AND P1, PT, R80, UR12, PT ;  /* 0x0000000c50007c0c */ /* 0x000fca000bf26270 */
[----:B------:R2:W5:Y:S01]  /*4950*/  I2F R8, R3 ;  /* 0x0000000300087306 */ /* 0x0005620000201400 */
[----:B---3--:R-:W-:Y:S01]  /*4960*/  FFMA.FTZ R0, R0, -UR4, R15 ;  /* 0x8000000400007c23 */ /* 0x008fe2000801000f */
[----:B------:R-:W-:Y:S02]  /*4970*/  FSEL R154, R7, -INF , !P4 ;  /* 0xff800000079a7808 */ /* 0x000fe40006000000 */
[----:B------:R-:W-:Y:S02]  /*4980*/  FSEL R174, R13, -INF , !P1 ;  /* 0xff8000000dae7808 */ /* 0x000fe40004800000 */
[----:B------:R-:W-:Y:S01]  /*4990*/  FSEL R170, R0, -INF , !P1 ;  /* 0xff80000000aa7808 */ /* 0x000fe20004800000 */
[----:B-1----:R-:W-:Y:S02]  /*49a0*/  FFMA.FTZ R6, R35, -UR4, R47 ;  /* 0x8000000423067c23 */ /* 0x002fe4000801002f */
[----:B----4-:R-:W-:-:S03]  /*49b0*/  FFMA.FTZ R11, R11, -UR4, R27 ;  /* 0x800000040b0b7c23 */ /* 0x010fc6000801001b */
[----:B------:R-:W-:Y:S01]  /*49c0*/  FSEL R67, R6, -INF , !P2 ;  /* 0xff80000006437808 */ /* 0x000fe20005000000 */
[----:B------:R-:W-:Y:S01]  /*49d0*/  FFMA.FTZ R6, R99, -UR4, R37 ;  /* 0x8000000463067c23 */ /* 0x000fe20008010025 */
[----:B------:R-:W-:Y:S01]  /*49e0*/  ISETP.GE.AND P2, PT, R84, UR12, PT ;  /* 0x0000000c54007c0c */ /* 0x000fe2000bf46270 */
[----:B--2---:R-:W-:Y:S01]  /*49f0*/  FFMA.FTZ R3, R34, -UR4, R39 ;  /* 0x8000000422037c23 */ /* 0x004fe20008010027 */
[----:B------:R-:W-:Y:S01]  /*4a00*/  FSEL R164, R11, -INF , !P3 ;  /* 0xff8000000ba47808 */ /* 0x000fe20005800000 */
[----:B-----5:R-:W-:Y:S01]  /*4a10*/  FFMA.FTZ R8, R8, -UR4, R14 ;  /* 0x8000000408087c23 */ /* 0x020fe2000801000e */
[----:B------:R-:W-:Y:S02]  /*4a20*/  FSEL R155, R6, -INF , !P0 ;  /* 0xff800000069b7808 */ /* 0x000fe40004000000 */
[----:B------:R-:W-:Y:S02]  /*4a30*/  FSEL R113, R3, -INF , !P0 ;  /* 0xff80000003717808 */ /* 0x000fe40004000000 */
[----:B------:R-:W-:-:S02]  /*4a40*/  PLOP3.LUT P0, PT, PT, PT, UP0, 0x80, 0x0 ;  /* 0x000000000000781c */ /* 0x000fc40003f0f008 */
[----:B------:R-:W-:Y:S02]  /*4a50*/  FSEL R173, R12, -INF , !P2 ;  /* 0xff8000000cad7808 */ /* 0x000fe40005000000 */
[----:B------:R-:W-:-:S09]  /*4a60*/  FSEL R165, R8, -INF , !P2 ;  /* 0xff80000008a57808 */ /* 0x000fd20005000000 */
        /* <DEDUP_REMOVED lines=26> */
[C---:B------:R-:W-:Y:S01]  /*4c10*/  IADD3 R0, P5, R3.reuse, UR27, RZ ;  /* 0x0000001b03007c10 */ /* 0x040fe2000ffbe0ff */
        /* <DEDUP_REMOVED lines=25> */
[----:B------:R-:W-:Y:S02]  /*4db0*/  @!P2 LEA.HI.X R15, R3, c[0x0][0x16c], R6, 0x1, P1 ;  /* 0x00005b00030faa11 */ /* 0x000fe400008f0c06 */
[----:B------:R-:W-:Y:S02]  /*4dc0*/  IADD3.X R6, R6, UR20, RZ, P5, !PT ;  /* 0x0000001406067c10 */ /* 0x000fe4000affe4ff */
[C---:B-----5:R-:W-:Y:S01]  /*4dd0*/  @!P3 LEA R12, P5, R0.reuse, c[0x0][0x168], 0x1 ;  /* 0x00005a00000cba11 */ /* 0x060fe200078a08ff */
[----:B------:R-:W-:Y:S01]  /*4de0*/  @!PT LDS RZ, [RZ] ;  /* 0x00000000fffff984 */ /* 0x000fe20000000800 */
[----:B------:R-:W-:Y:S01]  /*4df0*/  @!PT LDS RZ, [RZ] ;  /* 0x00000000fffff984 */ /* 0x000fe20000000800 */
[----:B------:R-:W-:Y:S01]  /*4e00*/  @!PT LDS RZ, [RZ] ;  /* 0x00000000fffff984 */ /* 0x000fe20000000800 */
[----:B------:R4:W-:Y:S01]  /*4e10*/  @!P2 LDGSTS.E.BYPASS.LTC128B.128 [R199+0xa800], [R14.64+0x100] ;  /* 0x0a8001000ec7afae */ /* 0x0009e2000b901d50 */
[C---:B---3--:R-:W-:Y:S02]  /*4e20*/  @!P2 LEA R10, P1, R0.reuse, c[0x0][0x168], 0x1 ;  /* 0x00005a00000aaa11 */ /* 0x048fe400078208ff */
[C---:B------:R-:W-:Y:S01]  /*4e30*/  @!P4 LEA.HI.X R17, R0.reuse, c[0x0][0x16c], R6, 0x1, P6 ;  /* 0x00005b000011ca11 */ /* 0x040fe200030f0c06 */
[----:B------:R1:W-:Y:S01]  /*4e40*/  @P4 STS.128 [R199+0x7000], RZ ;  /* 0x007000ffc7004388 */ /* 0x0003e20000000c00 */
[----:B------:R-:W-:-:S02]  /*4e50*/  IADD3 R3, P6, R0, UR27, RZ ;  /* 0x0000001b00037c10 */ /* 0x000fc4000ffde0ff */
[C-C-:B------:R-:W-:Y:S01]  /*4e60*/  @!P3 LEA.HI.X R13, R0.reuse, c[0x0][0x16c], R6.reuse, 0x1, P5 ;  /* 0x00005b00000dba11 */ /* 0x140fe200028f0c06 */
[----:B------:R-:W-:Y:S01]  /*4e70*/  @!PT LDS RZ, [RZ] ;  /* 0x00000000fffff984 */ /* 0x000fe20000000800 */
[----:B------:R-:W-:Y:S01]  /*4e80*/  @!PT LDS RZ, [RZ] ;  /* 0x00000000fffff984 */ /* 0x000fe20000000800 */
[----:B------:R-:W-:Y:S01]  /*4e90*/  @!PT LDS RZ, [RZ] ;  /* 0x00000000fffff984 */ /* 0x000fe20000000800 */
[----:B------:R1:W-:Y:S01]  /*4ea0*/  @!P4 LDGSTS.E.BYPASS.LTC128B.128 [R199+0x7000], [R16.64] ;  /* 0x0700000010c7cfae */ /* 0x0003e2000b901d50 */
[----:B------:R-:W-:Y:S02]  /*4eb0*/  @!P2 LEA.HI.X R11, R0, c[0x0][0x16c], R6, 0x1, P1 ;  /* 0x00005b00000baa11 */ /* 0x000fe400008f0c06 */
[----:B------:R-:W-:Y:S01]  /*4ec0*/  IADD3.X R6, R6, UR20, RZ, P6, !PT ;  /* 0x0000001406067c10 */ /* 0x000fe2000b7fe4ff */
[----:B------:R1:W-:Y:S01]  /*4ed0*/  @P3 STS.128 [R199+0x9000], RZ ;  /* 0x009000ffc7003388 */ /* 0x0003e20000000c00 */
[----:B--2---:R-:W-:-:S03]  /*4ee0*/  @!P3 LEA R8, P1, R3, c[0x0][0x168], 0x1 ;  /* 0x00005a000308ba11 */ /* 0x004fc600078208ff */
        /* <DEDUP_REMOVED lines=9> */
[----:B------:R1:W-:Y:S01]  /*4f80*/  @!P2 LDGSTS.E.BYPASS.LTC128B.128 [R199+0xb000], [R10.64+0x100] ;  /* 0x0b0001000ac7afae */ /* 0x0003e2000b901d50 */
[----:B----4-:R-:W-:-:S03]  /*4f90*/  @!P4 LEA R14, P5, R3, c[0x0][0x168], 0x1 ;  /* 0x00005a00030eca11 */ /* 0x010fc600078a08ff */
        /* <DEDUP_REMOVED lines=19> */
.L_x_856:
[----:B------:R-:W-:Y:S05]  /*50d0*/  BSYNC B0 ;  /* 0x0000000000007941 */ /* 0x000fea0003800000 */
.L_x_855:
[----:B------:R-:W0:Y:S02]  /*50e0*/  LDGDEPBAR ;  /* 0x00000000000079af */ /* 0x000e240000000000 */
.L_x_854:
[----:B------:R-:W-:Y:S01]  /*50f0*/  FMNMX.FTZ R0, R49, R48, !PT ;  /* 0x0000003031007209 */ /* 0x000fe20007810000 */
[----:B------:R-:W-:Y:S01]  /*5100*/  IMAD.U32 R7, RZ, RZ, UR10 ;  /* 0x0000000aff077e24 */ /* 0x000fe2000f8e00ff */
[----:B------:R-:W-:Y:S01]  /*5110*/  FMNMX.FTZ R3, R73, R72, !PT ;  /* 0x0000004849037209 */ /* 0x000fe20007810000 */
[----:B------:R-:W-:Y:S01]  /*5120*/  STL [R1+0xe8], R185 ;  /* 0x0000e8b901007387 */ /* 0x000fe20000100800 */
[----:B------:R-:W-:Y:S01]  /*5130*/  FMNMX.FTZ R0, R50, R0, !PT ;  /* 0x0000000032007209 */ /* 0x000fe20007810000 */
[----:B-1----:R-:W-:Y:S01]  /*5140*/  IMAD R9, R7, 0x4, R103 ;  /* 0x0000000407097824 */ /* 0x002fe200078e0267 */
[----:B------:R-:W-:Y:S01]  /*5150*/  FMNMX.FTZ R3, R74, R3, !PT ;  /* 0x000000034a037209 */ /* 0x000fe20007810000 */
[----:B------:R-:W-:Y:S01]  /*5160*/  STL [R1+0xe4], R184 ;  /* 0x0000e4b801007387 */ /* 0x000fe20000100800 */
[----:B------:R-:W-:Y:S01]  /*5170*/  FMNMX.FTZ R0, R56, R0, !PT ;  /* 0x0000000038007209 */ /* 0x000fe20007810000 */
[----:B------:R-:W-:Y:S01]  /*5180*/  ULEA.HI.SX32 UR6, UR8, 0xffffffff, 0x1a ;  /* 0xffffffff08067891 */ /* 0x000fe2000f8fd23f */
[----:B------:R-:W-:Y:S01]  /*5190*/  FMNMX.FTZ R3, R51, R3, !PT ;  /* 0x0000000333037209 */ /* 0x000fe20007810000 */
[----:B------:R-:W-:Y:S01]  /*51a0*/  STL [R1+0xe0], R183 ;  /* 0x0000e0b701007387 */ /* 0x000fe20000100800 */
[----:B------:R-:W-:Y:S01]  /*51b0*/  FMNMX.FTZ R0, R59, R0, !PT ;  /* 0x000000003b007209 */ /* 0x000fe20007810000 */
[----:B------:R-:W-:Y:S01]  /*51c0*/  IMAD.WIDE.U32 R52, R9, -0x326172a9, RZ ;  /* 0xcd9e8d5709347825 */ /* 0x000fe200078e00ff */
[----:B------:R-:W-:Y:S01]  /*51d0*/  FMNMX.FTZ R3, R77, R3, !PT ;  /* 0x000000034d037209 */ /* 0x000fe20007810000 */
[----:B------:R-:W-:Y:S01]  /*51e0*/  STL [R1+0xdc], R182 ;  /* 0x0000dcb601007387 */ /* 0x000fe20000100800 */
[----:B------:R-:W-:Y:S01]  /*51f0*/  FMNMX.FTZ R0, R58, R0, !PT ;  /* 0x000000003a007209 */ /* 0x000fe20007810000 */
[----:B------:R-:W-:Y:S01]  /*5200*/  USHF.L.U32 UR6, UR6, 0x1, URZ ;  /* 0x0000000106067899 */ /* 0x000fe2000800063f */
[----:B------:R-:W-:Y:S01]  /*5210*/  FMNMX.FTZ R3, R78, R3, !PT ;  /* 0x000000034e037209 */ /* 0x000fe20007810000 */
[----:B------:R-:W-:Y:S01]  /*5220*/  STL [R1+0xd8], R181 ;  /* 0x0000d8b501007387 */ /* 0x000fe20000100800 */
[----:B------:R-:W-:Y:S01]  /*5230*/  FMNMX.FTZ R0, R57, R0, !PT ;  /* 0x0000000039007209 */ /* 0x000fe20007810000 */
[----:B------:R-:W-:Y:S01]  /*5240*/  ULOP3.LUT UR7, UR6, UR19, URZ, 0x3c, !UPT ;  /* 0x0000001306077292 */ /* 0x000fe2000f8e3c3f */
[----:B------:R-:W-:Y:S01]  /*5250*/  FMNMX.FTZ R3, R76, R3, !PT ;  /* 0x000000034c037209 */ /* 0x000fe20007810000 */
[----:B------:R-:W-:Y:S01]  /*5260*/  STL [R1+0xd4], R176 ;  /* 0x0000d4b001007387 */ /* 0x000fe20000100800 */
[----:B------:R-:W-:Y:S01]  /*5270*/  FMNMX.FTZ R0, R67, R0, !PT ;  /* 0x0000000043007209 */ /* 0x000fe20007810000 */
[----:B------:R-:W-:Y:S01]  /*5280*/  IMAD.WIDE.U32 R114, R107, -0x2daee0ad, RZ ;  /* 0xd2511f536b727825 */ /* 0x000fe200078e00ff */
[----:B------:R-:W-:Y:S01]  /*5290*/  FMNMX.FTZ R3, R66, R3, !PT ;  /* 0x0000000342037209 */ /* 0x000fe20007810000 */
[----:B------:R-:W-:Y:S01]  /*52a0*/  STL [R1+0x18], R9 ;  /* 0x0000180901007387 */ /* 0x000fe20000100800 */
        /* <DEDUP_REMOVED lines=25> */
[C---:B------:R-:W-:Y:S01]  /*5440*/  IMAD R180, R2.reuse, 0x2, R177 ;  /* 0x0000000202b47824 */ /* 0x040fe200078e02b1 */
[----:B------:R-:W-:Y:S01]  /*5450*/  FMNMX.FTZ R3, R173, R3, !PT ;  /* 0x00000003ad037209 */ /* 0x000fe20007810000 */
[----:B------:R-:W-:Y:S01]  /*5460*/  IMAD R179, R2, 0x2, R178 ;  /* 0x0000000202b37824 */ /* 0x000fe200078e02b2 */
[----:B------:R-:W-:Y:S01]  /*5470*/  FMNMX.FTZ R0, R170, R0, !PT ;  /* 0x00000000aa007209 */ /* 0x000fe20007810000 */
[----:B------:R-:W-:Y:S01]  /*5480*/  LDSM.16.MT88.4 R28, [R177+0xe000] ;  /* 0x00e00000b11c783b */ /* 0x000fe20000004200 */
[----:B------:R-:W-:Y:S01]  /*5490*/  FMNMX.FTZ R3, R174, R3, !PT ;  /* 0x00000003ae037209 */ /* 0x000fe20007810000 */
[----:B------:R-:W-:-:S02]  /*54a0*/  UIADD3 UR6, UR6, 0x1, URZ ;  /* 0x0000000106067890 */ /* 0x000fc4000fffe03f */
[----:B------:R-:W1:Y:S02]  /*54b0*/  SHFL.BFLY PT, R6, R0, 0x2, 0x1f ;  /* 0x0c401f0000067f89 */ /* 0x000e6400000e0000 */
[----:B------:R-:W-:Y:S02]  /*54c0*/  ULOP3.LUT UR6, UR6, UR19, URZ, 0x3c, !UPT ;  /* 0x0000001306067292 */ /* 0x000fe4000f8e3c3f */
[----:B------:R-:W2:Y:S04]  /*54d0*/  SHFL.BFLY PT, R112, R3, 0x2, 0x1f ;  /* 0x0c401f0003707f89 */ /* 0x000ea800000e0000 */
[----:B------:R-:W-:Y:S04]  /*54e0*/  LDSM.16.MT88.4 R32, [R179+0xc000] ;  /* 0x00c00000b320783b */ /* 0x000fe80000004200 */
[----:B------:R-:W-:Y:S04]  /*54f0*/  LDSM.16.MT88.4 R36, [R180+0xc000] ;  /* 0x00c00000b424783b */ /* 0x000fe80000004200 */
[----:B------:R-:W-:Y:S04]  /*5500*/  LDSM.16.MT88.4 R24, [R178+0xe000] ;  /* 0x00e00000b218783b */ /* 0x000fe80000004200 */
[----:B------:R-:W-:Y:S01]  /*5510*/  LDSM.16.MT88.4 R20, [R180+0xe000] ;  /* 0x00e00000b414783b */ /* 0x000fe20000004200 */
[----:B-1----:R-:W-:-:S03]  /*5520*/  FMNMX.FTZ R0, R0, R6, !PT ;  /* 0x0000000600007209 */ /* 0x002fc60007810000 */
[----:B------:R-:W-:Y:S01]  /*5530*/  LDSM.16.MT88.4 R44, [R178+0xc000] ;  /* 0x00c00000b22c783b */ /* 0x000fe20000004200 */
[----:B------:R-:W-:Y:S02]  /*5540*/  LOP3.LUT R6, R104, UR18, RZ, 0x3c, !PT ;  /* 0x0000001268067c12 */ /* 0x000fe4000f8e3cff */
[----:B--2---:R-:W-:Y:S01]  /*5550*/  FMNMX.FTZ R112, R3, R112, !PT ;  /* 0x0000007003707209 */ /* 0x004fe20007810000 */
[----:B------:R-:W-:Y:S04]  /*5560*/  SHFL.BFLY PT, R8, R0, 0x1, 0x1f ;  /* 0x0c201f0000087f89 */ /* 0x000fe800000e0000 */
[----:B------:R1:W-:Y:S04]  /*5570*/  STL [R1+0x1c], R6 ;  /* 0x00001c0601007387 */ /* 0x0003e80000100800 */
[----:B------:R-:W2:Y:S01]  /*5580*/  SHFL.BFLY PT, R11, R112, 0x1, 0x1f ;  /* 0x0c201f00700b7f89 */ /* 0x000ea200000e0000 */
[----:B-1----:R-:W-:Y:S01]  /*5590*/  LOP3.LUT R6, R53, R6, RZ, 0x3c, !PT ;  /* 0x0000000635067212 */ /* 0x002fe200078e3cff */
[----:B------:R-:W-:Y:S01]  /*55a0*/  IMAD R53, R106, 0x10000, R106 ;  /* 0x000100006a357824 */ /* 0x000fe200078e026a */
[----:B--2---:R-:W-:-:S03]  /*55b0*/  FMNMX.FTZ R112, R112, R11, !PT ;  /* 0x0000000b70707209 */ /* 0x004fc60007810000 */
[----:B------:R-:W-:Y:S01]  /*55c0*/  IMAD.WIDE.U32 R64, R6, -0x2daee0ad, RZ ;  /* 0xd2511f5306407825 */ /* 0x000fe200078e00ff */
[----:B------:R-:W-:Y:S01]  /*55d0*/  LOP3.LUT R6, R115, UR7, RZ, 0x3c, !PT ;  /* 0x0000000773067c12 */ /* 0x000fe2000f8e3cff */
[----:B------:R-:W-:Y:S02]  /*55e0*/  UIADD3 UR7, UR18, 0x1715609d, URZ ;  /* 0x1715609d12077890 */ /* 0x000fe4000fffe03f */
[----:B------:R-:W-:Y:S01]  /*55f0*/  FMUL.FTZ R12, R112, c[0x0][0x23c] ;  /* 0x00008f00700c7a20 */ /* 0x000fe20000410000 */
[----:B------:R-:W-:Y:S01]  /*5600*/  LOP3.LUT R3, R65, UR5, R114, 0x96, !PT ;  /* 0x0000000541037c12 */ /* 0x000fe2000f8e9672 */
[----:B------:R-:W-:Y:S01]  /*5610*/  IMAD.WIDE.U32 R6, R6, -0x326172a9, RZ ;  /* 0xcd9e8d5706067825 */ /* 0x000fe200078e00ff */
[----:B------:R-:W-:-:S03]  /*5620*/  UIADD3 UR5, UR19, -0x56f99767, URZ ;  /* 0xa906689913057890 */ /* 0x000fc6000fffe03f */
[----:B------:R-:W-:Y:S01]  /*5630*/  IMAD.WIDE.U32 R40, R3, -0x326172a9, RZ ;  /* 0xcd9e8d5703287825 */ /* 0x000fe200078e00ff */
[----:B------:R-:W-:Y:S02]  /*5640*/  FMNMX.FTZ R3, R0, R8, !PT ;  /* 0x0000000800037209 */ /* 0x000fe40007810000 */
[----:B------:R-:W-:Y:S02]  /*5650*/  LOP3.LUT R7, R7, UR23, R52, 0x96, !PT ;  /* 0x0000001707077c12 */ /* 0x000fe4000f8e9634 */
[----:B------:R-:W-:Y:S01]  /*5660*/  LOP3.LUT R8, R41, UR22, R6, 0x96, !PT ;  /* 0x0000001629087c12 */ /* 0x000fe2000f8e9606 */
[C---:B------:R-:W-:Y:S01]  /*5670*/  FMUL.FTZ R0, R3.reuse, c[0x0][0x23c] ;  /* 0x00008f0003007a20 */ /* 0x040fe20000410000 */
[----:B------:R-:W-:Y:S01]  /*5680*/  FSETP.NEU.FTZ.AND P1, PT, R3, -INF , PT ;  /* 0xff8000000300780b */ /* 0x000fe20003f3d000 */
[----:B------:R-:W-:-:S03]  /*5690*/  IMAD.WIDE.U32 R6, R7, -0x2daee0ad, RZ ;  /* 0xd2511f5307067825 */ /* 0x000fc600078e00ff */
[----:B------:R-:W-:Y:S01]  /*56a0*/  FSEL R0, R0, RZ, P1 ;  /* 0x000000ff00007208 */ /* 0x000fe20000800000 */
[----:B------:R-:W-:Y:S01]  /*56b0*/  IMAD.WIDE.U32 R8, R8, -0x2daee0ad, RZ ;  /* 0xd2511f5308087825 */ /* 0x000fe200078e00ff */
[----:B------:R-:W-:Y:S02]  /*56c0*/  LOP3.LUT R7, R7, UR21, R64, 0x96, !PT ;  /* 0x0000001507077c12 */ /* 0x000fe4000f8e9640 */
[----:B------:R-:W-:Y:S01]  /*56d0*/  FSETP.NEU.FTZ.AND P1, PT, R112, -INF , PT ;  /* 0xff8000007000780b */ /* 0x000fe20003f3d000 */
[----:B------:R-:W-:Y:S01]  /*56e0*/  FFMA.FTZ R10, R49, c[0x0][0x23c], -R0 ;  /* 0x00008f00310a7a23 */ /* 0x000fe20000010800 */
[----:B------:R-:W-:Y:S01]  /*56f0*/  LOP3.LUT R9, R9, UR14, R6, 0x96, !PT ;  /* 0x0000000e09097c12 */ /* 0x000fe2000f8e9606 */
[----:B------:R-:W-:Y:S01]  /*5700*/  IMAD.WIDE.U32 R6, R7, -0x326172a9, RZ ;  /* 0xcd9e8d5707067825 */ /* 0x000fe200078e00ff */
[----:B------:R-:W-:Y:S01]  /*5710*/  FSEL R12, R12, RZ, P1 ;  /* 0x000000ff0c0c7208 */ /* 0x000fe20000800000 */
[----:B------:R1:W-:Y:S02]  /*5720*/  MUFU.EX2 R181, R10 ;  /* 0x0000000a00b57308 */ /* 0x0003e40000000800 */
[----:B------:R-:W-:Y:S01]  /*5730*/  IMAD.WIDE.U32 R18, R9, -0x326172a9, RZ ;  /* 0xcd9e8d5709127825 */ /* 0x000fe200078e00ff */
[----:B------:R-:W-:-:S03]  /*5740*/  LOP3.LUT R7, R7, UR15, R40, 0x96, !PT ;  /* 0x0000000f07077c12 */ /* 0x000fc6000f8e9628 */
[--C-:B------:R-:W-:Y:S02]  /*5750*/  FFMA.FTZ R9, R48, c[0x0][0x23c], -R0.reuse ;  /* 0x00008f0030097a23 */ /* 0x100fe40000010800 */
[----:B------:R-:W-:Y:S02]  /*5760*/  FFMA.FTZ R5, R56, c[0x0][0x23c], -R0 ;  /* 0x00008f0038057a23 */ /* 0x000fe40000010800 */
[----:B------:R-:W2:Y:S01]  /*5770*/  MUFU.EX2 R201, R9 ;  /* 0x0000000900c97308 */ /* 0x000ea20000000800 */
[----:B-1----:R-:W-:Y:S01]  /*5780*/  LOP3.LUT R10, R19, UR11, R6, 0x96, !PT ;  /* 0x0000000b130a7c12 */ /* 0x002fe2000f8e9606 */
[----:B------:R-:W-:-:S06]  /*5790*/  IMAD.WIDE.U32 R6, R7, -0x2daee0ad, RZ ;  /* 0xd2511f5307067825 */ /* 0x000fcc00078e00ff */
[----:B------:R2:W-:Y:S01]  /*57a0*/  MUFU.EX2 R79, R5 ;  /* 0x00000005004f7308 */ /* 0x0005e20000000800 */
[----:B------:R-:W-:Y:S01]  /*57b0*/  IMAD.WIDE.U32 R54, R10, -0x2daee0ad, RZ ;  /* 0xd2511f530a367825 */ /* 0x000fe200078e00ff */
[----:B------:R-:W-:-:S04]  /*57c0*/  LOP3.LUT R8, R7, UR8, R8, 0x96, !PT ;  /* 0x0000000807087c12 */ /* 0x000fc8000f8e9608 */
[----:B------:R-:W-:Y:S01]  /*57d0*/  LOP3.LUT R16, R55, UR5, R6, 0x96, !PT ;  /* 0x0000000537107c12 */ /* 0x000fe2000f8e9606 */
[----:B------:R-:W-:-:S04]  /*57e0*/  IMAD.WIDE.U32 R42, R8, -0x326172a9, RZ ;  /* 0xcd9e8d57082a7825 */ /* 0x000fc800078e00ff */
[----:B------:R-:W-:Y:S01]  /*57f0*/  IMAD.WIDE.U32 R16, R16, -0x326172a9, RZ ;  /* 0xcd9e8d5710107825 */ /* 0x000fe200078e00ff */
[----:B--2---:R-:W-:-:S03]  /*5800*/  F2FP.PACK_AB R5, R201, R181 ;  /* 0x000000b5c905723e */ /* 0x004fc600000000ff */
[----:B------:R-:W-:Y:S01]  /*5810*/  FFMA.FTZ R8, R72, c[0x0][0x23c], -R12 ;  /* 0x00008f0048087a23 */ /* 0x000fe2000001080c */
[----:B------:R-:W-:Y:S01]  /*5820*/  LOP3.LUT R7, R16, 0xffff, RZ, 0xc0, !PT ;  /* 0x0000ffff10077812 */ /* 0x000fe200078ec0ff */
[----:B------:R-:W-:Y:S01]  /*5830*/  FFMA.FTZ R9, R50, c[0x0][0x23c], -R0 ;  /* 0x00008f0032097a23 */ /* 0x000fe20000010800 */
[----:B------:R-:W-:Y:S01]  /*5840*/  LOP3.LUT R14, R16, 0xff, RZ, 0xc0, !PT ;  /* 0x000000ff100e7812 */ /* 0x000fe200078ec0ff */
[----:B------:R1:W-:Y:S01]  /*5850*/  MUFU.EX2 R252, R8 ;  /* 0x0000000800fc7308 */ /* 0x0003e20000000800 */
[----:B------:R-:W-:Y:S01]  /*5860*/  FFMA.FTZ R6, R73, c[0x0][0x23c], -R12 ;  /* 0x00008f0049067a23 */ /* 0x000fe2000001080c */
[----:B------:R-:W-:Y:S02]  /*5870*/  SHF.R.U32.HI R11, RZ, 0x8, R7 ;  /* 0x00000008ff0b7819 */ /* 0x000fe40000011607 */
[----:B------:R-:W-:Y:S02]  /*5880*/  SHF.R.U32.HI R13, RZ, 0x18, R16 ;  /* 0x00000018ff0d7819 */ /* 0x000fe40000011610 */
[----:B------:R-:W-:-:S02]  /*5890*/  PRMT R161, R5, 0x7610, R161 ;  /* 0x0000761005a17816 */ /* 0x000fc400000000a1 */
[----:B------:R2:W-:Y:S01]  /*58a0*/  MUFU.EX2 R80, R9 ;  /* 0x0000000900507308 */ /* 0x0005e20000000800 */
[----:B------:R-:W-:Y:S02]  /*58b0*/  PRMT R159, R5, 0x7632, R159 ;  /* 0x00007632059f7816 */ /* 0x000fe4000000009f */
[----:B------:R-:W-:Y:S02]  /*58c0*/  PRMT R11, R14, 0x5410, R11 ;  /* 0x000054100e0b7816 */ /* 0x000fe4000000000b */
[----:B-1----:R-:W-:-:S03]  /*58d0*/  SHF.R.U32.HI R8, RZ, 0x10, R16 ;  /* 0x00000010ff087819 */ /* 0x002fc60000011610 */
[----:B------:R1:W3:Y:S01]  /*58e0*/  MUFU.EX2 R227, R6 ;  /* 0x0000000600e37308 */ /* 0x0002e20000000800 */
[----:B------:R-:W-:Y:S01]  /*58f0*/  LOP3.LUT R10, R8, 0xff, RZ, 0xc0, !PT ;  /* 0x000000ff080a7812 */ /* 0x000fe200078ec0ff */
[--C-:B------:R-:W-:Y:S02]  /*5900*/  FFMA.FTZ R8, R51, c[0x0][0x23c], -R12.reuse ;  /* 0x00008f0033087a23 */ /* 0x100fe4000001080c */
[----:B------:R-:W-:Y:S01]  /*5910*/  LDSM.16.MT88.4 R48, [R177+0xc000] ;  /* 0x00c00000b130783b */ /* 0x000fe20000004200 */
[----:B--2---:R-:W-:-:S03]  /*5920*/  FFMA.FTZ R9, R74, c[0x0][0x23c], -R12 ;  /* 0x00008f004a097a23 */ /* 0x004fc6000001080c */
[----:B------:R-:W-:Y:S01]  /*5930*/  MUFU.EX2 R224, R8 ;  /* 0x0000000800e07308 */ /* 0x000fe20000000800 */
[----:B------:R-:W-:Y:S02]  /*5940*/  PRMT R10, R10, 0x5410, R13 ;  /* 0x000054100a0a7816 */ /* 0x000fe4000000000d */
[----:B-1----:R-:W-:-:S05]  /*5950*/  LOP3.LUT R6, R17, UR25, R42, 0x96, !PT ;  /* 0x0000001911067c12 */ /* 0x002fca000f8e962a */
[----:B------:R1:W2:Y:S01]  /*5960*/  MUFU.EX2 R182, R9 ;  /* 0x0000000900b67308 */ /* 0x0002a20000000800 */
[----:B---3--:R-:W-:Y:S02]  /*5970*/  F2FP.PACK_AB R4, R252, R227 ;  /* 0x000000e3fc04723e */ /* 0x008fe400000000ff */
[----:B------:R-:W-:Y:S02]  /*5980*/  LOP3.LUT R7, R6, 0xffff, RZ, 0xc0, !PT ;  /* 0x0000ffff06077812 */ /* 0x000fe400078ec0ff */
[C---:B------:R-:W-:Y:S02]  /*5990*/  PRMT R157, R4.reuse, 0x7610, R157 ;  /* 0x00007610049d7816 */ /* 0x040fe4000000009d */
[----:B------:R-:W-:Y:S02]  /*59a0*/  SHF.R.U32.HI R7, RZ, 0x8, R7 ;  /* 0x00000008ff077819 */ /* 0x000fe40000011607 */
[----:B------:R-:W-:Y:S02]  /*59b0*/  PRMT R156, R4, 0x7632, R156 ;  /* 0x00007632049c7816 */ /* 0x000fe4000000009c */
[----:B------:R-:W-:-:S04]  /*59c0*/  F2FP.PACK_AB R4, R79, R80 ;  /* 0x000000504f04723e */ /* 0x000fc800000000ff */
[----:B------:R-:W-:Y:S02]  /*59d0*/  PRMT R163, R4, 0x7610, R163 ;  /* 0x0000761004a37816 */ /* 0x000fe400000000a3 */
[----:B-1----:R-:W-:Y:S02]  /*59e0*/  LOP3.LUT R9, R6, 0xff, RZ, 0xc0, !PT ;  /* 0x000000ff06097812 */ /* 0x002fe400078ec0ff */
[----:B--2---:R-:W-:Y:S02]  /*59f0*/  F2FP.PACK_AB R2, R224, R182 ;  /* 0x000000b6e002723e */ /* 0x004fe400000000ff */
[----:B------:R-:W-:Y:S02]  /*5a00*/  PRMT R9, R9, 0x5410, R7 ;  /* 0x0000541009097816 */ /* 0x000fe40000000007 */
[--C-:B------:R-:W-:Y:S02]  /*5a10*/  SHF.R.U32.HI R7, RZ, 0x10, R6.reuse ;  /* 0x00000010ff077819 */ /* 0x100fe40000011606 */
[----:B------:R-:W-:-:S02]  /*5a20*/  SHF.R.U32.HI R6, RZ, 0x18, R6 ;  /* 0x00000018ff067819 */ /* 0x000fc40000011606 */
[----:B------:R-:W-:Y:S02]  /*5a30*/  LOP3.LUT R7, R7, 0xff, RZ, 0xc0, !PT ;  /* 0x000000ff07077812 */ /* 0x000fe400078ec0ff */
[C---:B------:R-:W-:Y:S02]  /*5a40*/  PRMT R160, R2.reuse, 0x7610, R160 ;  /* 0x0000761002a07816 */ /* 0x040fe400000000a0 */
[----:B------:R-:W-:Y:S01]  /*5a50*/  PRMT R158, R2, 0x7632, R158 ;  /* 0x00007632029e7816 */ /* 0x000fe2000000009e */
[--C-:B------:R-:W-:Y:S01]  /*5a60*/  HSET2.LE.AND R2, R9, R53.reuse, PT ;  /* 0x0000003509027233 */ /* 0x100fe20003803000 */
[----:B------:R-:W-:Y:S02]  /*5a70*/  PRMT R6, R7, 0x5410, R6 ;  /* 0x0000541007067816 */ /* 0x000fe40000000006 */
[----:B------:R-:W-:Y:S02]  /*5a80*/  PRMT R162, R4, 0x7632, R162 ;  /* 0x0000763204a27816 */ /* 0x000fe400000000a2 */
[----:B------:R-:W-:Y:S01]  /*5a90*/  PRMT R4, R157, 0x5410, R156 ;  /* 0x000054109d047816 */ /* 0x000fe2000000009c */
[--C-:B------:R-:W-:Y:S01]  /*5aa0*/  HSET2.LE.AND R5, R6, R53.reuse, PT ;  /* 0x0000003506057233 */ /* 0x100fe20003803000 */
[----:B------:R-:W-:Y:S01]  /*5ab0*/  PRMT R7, R160, 0x5410, R158 ;  /* 0x00005410a0077816 */ /* 0x000fe2000000009e */
[----:B------:R-:W-:Y:S01]  /*5ac0*/  HSET2.LE.AND R6, R11, R53, PT ;  /* 0x000000350b067233 */ /* 0x000fe20003803000 */
[----:B------:R-:W-:-:S02]  /*5ad0*/  LOP3.LUT R4, R2, R4, RZ, 0xc0, !PT ;  /* 0x0000000402047212 */ /* 0x000fc400078ec0ff */
[----:B------:R-:W-:Y:S02]  /*5ae0*/  PRMT R2, R161, 0x5410, R159 ;  /* 0x00005410a1027816 */ /* 0x000fe4000000009f */
[----:B------:R-:W-:Y:S02]  /*5af0*/  LOP3.LUT R6, R6, R7, RZ, 0xc0, !PT ;  /* 0x0000000706067212 */ /* 0x000fe400078ec0ff */
[----:B------:R-:W-:Y:S01]  /*5b00*/  LOP3.LUT R5, R5, R2, RZ, 0xc0, !PT ;  /* 0x0000000205057212 */ /* 0x000fe200078ec0ff */
[----:B------:R-:W-:Y:S01]  /*5b10*/  HSET2.LE.AND R2, R10, R53, PT ;  /* 0x000000350a027233 */ /* 0x000fe20003803000 */
[----:B------:R-:W-:Y:S01]  /*5b20*/  PRMT R7, R163, 0x5410, R162 ;  /* 0x00005410a3077816 */ /* 0x000fe200000000a2 */
[----:B------:R-:W1:Y:S03]  /*5b30*/  LDSM.16.MT88.4 R8, [R179+0xe000] ;  /* 0x00e00000b308783b */ /* 0x000e660000004200 */
[----:B------:R-:W-:Y:S01]  /*5b40*/  LOP3.LUT R7, R2, R7, RZ, 0xc0, !PT ;  /* 0x0000000702077212 */ /* 0x000fe200078ec0ff */
[----:B------:R-:W-:-:S04]  /*5b50*/  FFMA.FTZ R2, R59, c[0x0][0x23c], -R0 ;  /* 0x00008f003b027a23 */ /* 0x000fc80000010800 */
[----:B------:R2:W-:Y:S02]  /*5b60*/  MUFU.EX2 R226, R2 ;  /* 0x0000000200e27308 */ /* 0x0005e40000000800 */
[C---:B------:R-:W-:Y:S08]  /*5b70*/  HMMA.16816.F32 R96, R4.reuse, R32, RZ ;  /* 0x000000200460723c */ /* 0x040ff000000018ff */
[----:B------:R-:W-:Y:S01]  /*5b80*/  HMMA.16816.F32 R108, R4, R34, RZ ;  /* 0x00000022046c723c */ /* 0x000fe200000018ff */
[----:B------:R-:W3:Y:S01]  /*5b90*/  LDSM.16.MT88.4 R32, [R180+0x10000] ;  /* 0x01000000b420783b */ /* 0x000ee20000004200 */
[----:B--2---:R-:W-:-:S06]  /*5ba0*/  FFMA.FTZ R2, R58, c[0x0][0x23c], -R0 ;  /* 0x00008f003a027a23 */ /* 0x004fcc0000010800 */
[C---:B------:R-:W-:Y:S01]  /*5bb0*/  HMMA.16816.F32 R128, R4.reuse, R36, RZ ;  /* 0x000000240480723c */ /* 0x040fe200000018ff */
[----:B------:R2:W-:Y:S07]  /*5bc0*/  MUFU.EX2 R184, R2 ;  /* 0x0000000200b87308 */ /* 0x0005ee0000000800 */
[C---:B------:R-:W-:Y:S01]  /*5bd0*/  HMMA.16816.F32 R116, R4.reuse, R38, RZ ;  /* 0x000000260474723c */ /* 0x040fe200000018ff */
[----:B------:R-:W-:Y:S07]  /*5be0*/  LDSM.16.MT88.4 R36, [R179+0x10000] ;  /* 0x01000000b324783b */ /* 0x000fee0000004200 */
[----:B-1----:R-:W-:Y:S01]  /*5bf0*/  HMMA.16816.F32 R68, R4, R8, RZ ;  /* 0x000000080444723c */ /* 0x002fe200000018ff */
[----:B--2---:R-:W-:-:S04]  /*5c00*/  FFMA.FTZ R2, R57, c[0x0][0x23c], -R0 ;  /* 0x00008f0039027a23 */ /* 0x004fc80000010800 */
[----:B------:R1:W-:Y:S02]  /*5c10*/  MUFU.EX2 R225, R2 ;  /* 0x0000000200e17308 */ /* 0x0003e40000000800 */
[--C-:B------:R-:W-:Y:S01]  /*5c20*/  FFMA.FTZ R8, R78, c[0x0][0x23c], -R12.reuse ;  /* 0x00008f004e087a23 */ /* 0x100fe2000001080c */
[C---:B------:R-:W-:Y:S05]  /*5c30*/  HMMA.16816.F32 R92, R4.reuse, R28, RZ ;  /* 0x0000001c045c723c */ /* 0x040fea00000018ff */
[----:B------:R2:W-:Y:S03]  /*5c40*/  MUFU.EX2 R183, R8 ;  /* 0x0000000800b77308 */ /* 0x0005e60000000800 */
[----:B------:R-:W-:Y:S01]  /*5c50*/  HMMA.16816.F32 R72, R4, R30, RZ ;  /* 0x0000001e0448723c */ /* 0x000fe200000018ff */
[----:B------:R-:W4:Y:S01]  /*5c60*/  LDSM.16.MT88.4 R28, [R177+0x10000] ;  /* 0x01000000b11c783b */ /* 0x000f220000004200 */
[----:B-1----:R-:W-:-:S06]  /*5c70*/  FFMA.FTZ R2, R77, c[0x0][0x23c], -R12 ;  /* 0x00008f004d027a23 */ /* 0x002fcc000001080c */
[----:B------:R-:W-:Y:S01]  /*5c80*/  HMMA.16816.F32 R124, R4, R24, RZ ;  /* 0x00000018047c723c */ /* 0x000fe200000018ff */
[----:B------:R1:W1:Y:S01]  /*5c90*/  MUFU.EX2 R176, R2 ;  /* 0x0000000200b07308 */ /* 0x0002620000000800 */
[----:B--2---:R-:W-:-:S06]  /*5ca0*/  FFMA.FTZ R8, R76, c[0x0][0x23c], -R12 ;  /* 0x00008f004c087a23 */ /* 0x004fcc000001080c */
[C---:B------:R-:W-:Y:S01]  /*5cb0*/  HMMA.16816.F32 R104, R4.reuse, R26, RZ ;  /* 0x0000001a0468723c */ /* 0x040fe200000018ff */
[----:B------:R-:W2:Y:S01]  /*5cc0*/  LDSM.16.MT88.4 R24, [R178+0x10000] ;  /* 0x01000000b218783b */ /* 0x000ea20000004200 */
[----:B------:R3:W-:Y:S06]  /*5cd0*/  MUFU.EX2 R203, R8 ;  /* 0x0000000800cb7308 */ /* 0x0007ec0000000800 */
[----:B------:R-:W-:Y:S01]  /*5ce0*/  HMMA.16816.F32 R60, R4, R10, RZ ;  /* 0x0000000a043c723c */ /* 0x000fe200000018ff */
[----:B-1----:R-:W-:-:S05]  /*5cf0*/  LOP3.LUT R2, R43, UR7, R18, 0x96, !PT ;  /* 0x000000072b027c12 */ /* 0x002fca000f8e9612 */
[----:B------:R-:W-:Y:S02]  /*5d00*/  IMAD.WIDE.U32 R14, R2, -0x2daee0ad, RZ ;  /* 0xd2511f53020e7825 */ /* 0x000fe400078e00ff */
[C---:B------:R-:W-:Y:S02]  /*5d10*/  HMMA.16816.F32 R120, R4.reuse, R20, RZ ;  /* 0x000000140478723c */ /* 0x040fe400000018ff */
[----:B------:R-:W-:Y:S01]  /*5d20*/  FFMA.FTZ R10, R66, c[0x0][0x23c], -R12 ;  /* 0x00008f00420a7a23 */ /* 0x000fe2000001080c */
[----:B------:R-:W-:Y:S02]  /*5d30*/  SHF.R.U32.HI R9, RZ, 0x10, R14 ;  /* 0x00000010ff097819 */ /* 0x000fe4000001160e */
[----:B---3--:R-:W-:Y:S01]  /*5d40*/  LOP3.LUT R8, R14, 0xffff, RZ, 0xc0, !PT ;  /* 0x0000ffff0e087812 */ /* 0x008fe200078ec0ff */
[----:B------:R1:W-:Y:S01]  /*5d50*/  MUFU.EX2 R175, R10 ;  /* 0x0000000a00af7308 */ /* 0x0003e20000000800 */
[----:B------:R-:W-:Y:S01]  /*5d60*/  LOP3.LUT R13, R9, 0xff, RZ, 0xc0, !PT ;  /* 0x000000ff090d7812 */ /* 0x000fe200078ec0ff */
[----:B------:R-:W-:Y:S01]  /*5d70*/  FFMA.FTZ R9, R67, c[0x0][0x23c], -R0 ;  /* 0x00008f0043097a23 */ /* 0x000fe20000010800 */
[----:B------:R-:W-:Y:S01]  /*5d80*/  LOP3.LUT R2, R15, UR24, R54, 0x96, !PT ;  /* 0x000000180f027c12 */ /* 0x000fe2000f8e9636 */
[----:B------:R-:W-:Y:S01]  /*5d90*/  HMMA.16816.F32 R100, R4, R48, RZ ;  /* 0x000000300464723c */ /* 0x000fe200000018ff */
[----:B------:R-:W-:Y:S01]  /*5da0*/  SHF.R.U32.HI R19, RZ, 0x8, R8 ;  /* 0x00000008ff137819 */ /* 0x000fe20000011608 */
[----:B------:R-:W-:Y:S01]  /*5db0*/  IMAD.MOV.U32 R67, RZ, RZ, R80 ;  /* 0x000000ffff437224 */ /* 0x000fe200078e0050 */
[C---:B------:R-:W-:Y:S01]  /*5dc0*/  LOP3.LUT R8, R2.reuse, 0xffff, RZ, 0xc0, !PT ;  /* 0x0000ffff02087812 */ /* 0x040fe200078ec0ff */
[----:B------:R3:W2:Y:S01]  /*5dd0*/  MUFU.EX2 R185, R9 ;  /* 0x0000000900b97308 */ /* 0x0006a20000000800 */
[----:B------:R-:W-:-:S02]  /*5de0*/  LOP3.LUT R18, R2, 0xff, RZ, 0xc0, !PT ;  /* 0x000000ff02127812 */ /* 0x000fc400078ec0ff */
[----:B------:R-:W-:Y:S01]  /*5df0*/  SHF.R.U32.HI R11, RZ, 0x8, R8 ;  /* 0x00000008ff0b7819 */ /* 0x000fe20000011608 */
[C---:B------:R-:W-:Y:S01]  /*5e00*/  HMMA.16816.F32 R136, R4.reuse, R50, RZ ;  /* 0x000000320488723c */ /* 0x040fe200000018ff */
[--C-:B------:R-:W-:Y:S02]  /*5e10*/  SHF.R.U32.HI R8, RZ, 0x18, R2.reuse ;  /* 0x00000018ff087819 */ /* 0x100fe40000011602 */
[----:B------:R-:W-:Y:S01]  /*5e20*/  PRMT R11, R18, 0x5410, R11 ;  /* 0x00005410120b7816 */ /* 0x000fe2000000000b */
[----:B------:R-:W-:Y:S01]  /*5e30*/  IMAD.MOV.U32 R18, RZ, RZ, R79 ;  /* 0x000000ffff127224 */ /* 0x000fe200078e004f */
[----:B-1----:R-:W-:Y:S02]  /*5e40*/  SHF.R.U32.HI R10, RZ, 0x10, R2 ;  /* 0x00000010ff0a7819 */ /* 0x002fe40000011602 */
[----:B------:R-:W-:Y:S01]  /*5e50*/  LOP3.LUT R21, R14, 0xff, RZ, 0xc0, !PT ;  /* 0x000000ff0e157812 */ /* 0x000fe200078ec0ff */
[----:B------:R-:W-:Y:S01]  /*5e60*/  HMMA.16816.F32 R88, R4, R22, RZ ;  /* 0x000000160458723c */ /* 0x000fe200000018ff */
[----:B------:R-:W-:-:S02]  /*5e70*/  LOP3.LUT R2, R10, 0xff, RZ, 0xc0, !PT ;  /* 0x000000ff0a027812 */ /* 0x000fc400078ec0ff */
[----:B------:R-:W-:Y:S02]  /*5e80*/  SHF.R.U32.HI R20, RZ, 0x18, R14 ;  /* 0x00000018ff147819 */ /* 0x000fe4000001160e */
[----:B---3--:R-:W-:Y:S02]  /*5e90*/  F2FP.PACK_AB R9, R183, R176 ;  /* 0x000000b0b709723e */ /* 0x008fe400000000ff */
[----:B------:R-:W-:Y:S01]  /*5ea0*/  PRMT R10, R2, 0x5410, R8 ;  /* 0x00005410020a7816 */ /* 0x000fe20000000008 */
[----:B------:R-:W-:Y:S01]  /*5eb0*/  HMMA.16816.F32 R76, R4, R32, RZ ;  /* 0x00000020044c723c */ /* 0x000fe200000018ff */
[----:B------:R-:W-:Y:S02]  /*5ec0*/  F2FP.PACK_AB R2, R184, R226 ;  /* 0x000000e2b802723e */ /* 0x000fe400000000ff */
[----:B--2---:R-:W-:Y:S02]  /*5ed0*/  F2FP.PACK_AB R8, R185, R225 ;  /* 0x000000e1b908723e */ /* 0x004fe400000000ff */
[----:B------:R-:W-:-:S02]  /*5ee0*/  PRMT R150, R9, 0x7610, R150 ;  /* 0x0000761009967816 */ /* 0x000fc40000000096 */
[----:B------:R-:W-:Y:S01]  /*5ef0*/  PRMT R148, R9, 0x7632, R148 ;  /* 0x0000763209947816 */ /* 0x000fe20000000094 */
[C---:B------:R-:W-:Y:S01]  /*5f00*/  HMMA.16816.F32 R140, R4.reuse, R44, RZ ;  /* 0x0000002c048c723c */ /* 0x040fe200000018ff */
[C---:B------:R-:W-:Y:S02]  /*5f10*/  PRMT R151, R2.reuse, 0x7610, R151 ;  /* 0x0000761002977816 */ /* 0x040fe40000000097 */
[----:B------:R-:W-:Y:S01]  /*5f20*/  PRMT R149, R2, 0x7632, R149 ;  /* 0x0000763202957816 */ /* 0x000fe20000000095 */
[----:B------:R-:W-:Y:S01]  /*5f30*/  HSET2.LE.AND R2, R11, R53, PT ;  /* 0x000000350b027233 */ /* 0x000fe20003803000 */
[----:B------:R-:W-:Y:S02]  /*5f40*/  F2FP.PACK_AB R9, R175, R203 ;  /* 0x000000cbaf09723e */ /* 0x000fe400000000ff */
[C---:B------:R-:W-:Y:S01]  /*5f50*/  PRMT R145, R8.reuse, 0x7610, R145 ;  /* 0x0000761008917816 */ /* 0x040fe20000000091 */
[----:B------:R-:W-:Y:S01]  /*5f60*/  HMMA.16816.F32 R132, R4, R46, RZ ;  /* 0x0000002e0484723c */ /* 0x000fe200000018ff */
[----:B------:R-:W-:Y:S01]  /*5f70*/  PRMT R144, R8, 0x7632, R144 ;  /* 0x0000763208907816 */ /* 0x000fe20000000090 */
[----:B------:R-:W-:Y:S01]  /*5f80*/  LDSM.16.MT88.4 R44, [R177+0xc800] ;  /* 0x00c80000b12c783b */ /* 0x000fe20000004200 */
[----:B------:R-:W-:-:S02]  /*5f90*/  PRMT R8, R150, 0x5410, R148 ;  /* 0x0000541096087816 */ /* 0x000fc40000000094 */
[C---:B------:R-:W-:Y:S02]  /*5fa0*/  PRMT R147, R9.reuse, 0x7610, R147 ;  /* 0x0000761009937816 */ /* 0x040fe40000000093 */
[----:B------:R-:W-:Y:S01]  /*5fb0*/  PRMT R146, R9, 0x7632, R146 ;  /* 0x0000763209927816 */ /* 0x000fe20000000092 */
[--C-:B------:R-:W-:Y:S01]  /*5fc0*/  HSET2.LE.AND R9, R10, R53.reuse, PT ;  /* 0x000000350a097233 */ /* 0x100fe20003803000 */
[----:B------:R-:W-:Y:S01]  /*5fd0*/  PRMT R19, R21, 0x5410, R19 ;  /* 0x0000541015137816 */ /* 0x000fe20000000013 */
[----:B----4-:R-:W-:Y:S01]  /*5fe0*/  HMMA.16816.F32 R56, R4, R28, RZ ;  /* 0x0000001c0438723c */ /* 0x010fe200000018ff */
[----:B------:R-:W-:Y:S02]  /*5ff0*/  LOP3.LUT R8, R2, R8, RZ, 0xc0, !PT ;  /* 0x0000000802087212 */ /* 0x000fe400078ec0ff */
[----:B------:R-:W-:Y:S01]  /*6000*/  PRMT R13, R13, 0x5410, R20 ;  /* 0x000054100d0d7816 */ /* 0x000fe20000000014 */
[----:B------:R-:W-:Y:S01]  /*6010*/  HSET2.LE.AND R10, R19, R53, PT ;  /* 0x00000035130a7233 */ /* 0x000fe20003803000 */
[----:B------:R-:W-:-:S02]  /*6020*/  PRMT R2, R151, 0x5410, R149 ;  /* 0x0000541097027816 */ /* 0x000fc40000000095 */
[----:B------:R-:W-:Y:S01]  /*6030*/  PRMT R11, R147, 0x5410, R146 ;  /* 0x00005410930b7816 */ /* 0x000fe20000000092 */
[C---:B------:R-:W-:Y:S01]  /*6040*/  HMMA.16816.F32 R48, R4.reuse, R30, RZ ;  /* 0x0000001e0430723c */ /* 0x040fe200000018ff */
[----:B------:R-:W-:Y:S01]  /*6050*/  LOP3.LUT R9, R9, R2, RZ, 0xc0, !PT ;  /* 0x0000000209097212 */ /* 0x000fe200078ec0ff */
[----:B------:R-:W-:Y:S01]  /*6060*/  HSET2.LE.AND R2, R13, R53, PT ;  /* 0x000000350d027233 */ /* 0x000fe20003803000 */
[----:B------:R-:W-:Y:S01]  /*6070*/  LOP3.LUT R10, R10, R11, RZ, 0xc0, !PT ;  /* 0x0000000b0a0a7212 */ /* 0x000fe200078ec0ff */
[----:B------:R-:W-:Y:S04]  /*6080*/  LDSM.16.MT88.4 R28, [R177+0xe800] ;  /* 0x00e80000b11c783b */ /* 0x000fe80000004200 */
[C---:B------:R-:W-:Y:S08]  /*6090*/  HMMA.16816.F32 R84, R4.reuse, R24, RZ ;  /* 0x000000180454723c */ /* 0x040ff000000018ff */
[C---:B------:R-:W-:Y:S01]  /*60a0*/  HMMA.16816.F32 R80, R4.reuse, R26, RZ ;  /* 0x0000001a0450723c */ /* 0x040fe200000018ff */
[----:B------:R-:W1:Y:S07]  /*60b0*/  LDSM.16.MT88.4 R24, [R179+0xc800] ;  /* 0x00c80000b318783b */ /* 0x000e6e0000004200 */
[C---:B------:R-:W-:Y:S08]  /*60c0*/  HMMA.16816.F32 R32, R4.reuse, R34, RZ ;  /* 0x000000220420723c */ /* 0x040ff000000018ff */
[C---:B------:R-:W-:Y:S08]  /*60d0*/  HMMA.16816.F32 R20, R4.reuse, R36, RZ ;  /* 0x000000240414723c */ /* 0x040ff000000018ff */
[----:B------:R-:W-:Y:S07]  /*60e0*/  HMMA.16816.F32 R220, R4, R38, RZ ;  /* 0x0000002604dc723c */ /* 0x000fee00000018ff */
[----:B------:R-:W-:-:S04]  /*60f0*/  PRMT R4, R145, 0x5410, R144 ;  /* 0x0000541091047816 */ /* 0x000fc80000000090 */
[----:B------:R-:W-:Y:S02]  /*6100*/  LOP3.LUT R11, R2, R4, RZ, 0xc0, !PT ;  /* 0x00000004020b7212 */ /* 0x000fe400078ec0ff */
[----:B------:R-:W2:Y:S01]  /*6110*/  LDSM.16.MT88.4 R4, [R180+0xc800] ;  /* 0x00c80000b404783b */ /* 0x000ea20000004200 */
[----:B------:R-:W-:Y:S02]  /*6120*/  LOP3.LUT R2, R115, UR6, RZ, 0x3c, !PT ;  /* 0x0000000673027c12 */ /* 0x000fe4000f8e3cff */
[----:B------:R-:W-:Y:S02]  /*6130*/  IMAD.MOV.U32 R207, RZ, RZ, R21 ;  /* 0x000000ffffcf7224 */ /* 0x000fe400078e0015 */
[----:B------:R-:W-:Y:S01]  /*6140*/  IMAD.MOV.U32 R206, RZ, RZ, R22 ;  /* 0x000000ffffce7224 */ /* 0x000fe200078e0016 */
[----:B-1----:R-:W-:Y:S01]  /*6150*/  HMMA.16816.F32 R212, R8, R24, R96 ;  /* 0x0000001808d4723c */ /* 0x002fe20000001860 */
[----:B------:R-:W-:Y:S02]  /*6160*/  IMAD.MOV.U32 R205, RZ, RZ, R23 ;  /* 0x000000ffffcd7224 */ /* 0x000fe400078e0017 */
[----:B------:R-:W-:-:S02]  /*6170*/  IMAD.MOV.U32 R204, RZ, RZ, R20 ;  /* 0x000000ffffcc7224 */ /* 0x000fc400078e0014 */
[----:B------:R-:W1:Y:S03]  /*6180*/  LDSM.16.MT88.4 R20, [R178+0xc800] ;  /* 0x00c80000b214783b */ /* 0x000e660000004200 */
[C---:B------:R-:W-:Y:S01]  /*6190*/  HMMA.16816.F32 R96, R8.reuse, R26, R108 ;  /* 0x0000001a0860723c */ /* 0x040fe2000000186c */
[----:B------:R-:W3:Y:S06]  /*61a0*/  LDSM.16.MT88.4 R24, [R180+0xe800] ;  /* 0x00e80000b418783b */ /* 0x000eec0000004200 */
[----:B------:R-:W-:Y:S01]  /*61b0*/  IMAD.MOV.U32 R109, RZ, RZ, R207 ;  /* 0x000000ffff6d7224 */ /* 0x000fe200078e00cf */
[----:B------:R-:W-:Y:S01]  /*61c0*/  HMMA.16816.F32 R248, R8, R44, R100 ;  /* 0x0000002c08f8723c */ /* 0x000fe20000001864 */
[----:B------:R-:W-:-:S02]  /*61d0*/  IMAD.MOV.U32 R110, RZ, RZ, R206 ;  /* 0x000000ffff6e7224 */ /* 0x000fc400078e00ce */
[----:B------:R-:W-:Y:S02]  /*61e0*/  IMAD.MOV.U32 R111, RZ, RZ, R205 ;  /* 0x000000ffff6f7224 */ /* 0x000fe400078e00cd */
[----:B------:R-:W-:-:S03]  /*61f0*/  IMAD.MOV.U32 R108, RZ, RZ, R204 ;  /* 0x000000ffff6c7224 */ /* 0x000fc600078e00cc */
[C---:B------:R-:W-:Y:S08]  /*6200*/  HMMA.16816.F32 R240, R8.reuse, R28, R92 ;  /* 0x0000001c08f0723c */ /* 0x040ff0000000185c */
[C---:B------:R-:W-:Y:S01]  /*6210*/  HMMA.16816.F32 R72, R8.reuse, R30, R72 ;  /* 0x0000001e0848723c */ /* 0x040fe20000001848 */
[----:B------:R-:W-:Y:S07]  /*6220*/  LDSM.16.MT88.4 R28, [R180+0x10800] ;  /* 0x01080000b41c783b */ /* 0x000fee0000004200 */
[C---:B--2---:R-:W-:Y:S08]  /*6230*/  HMMA.16816.F32 R244, R8.reuse, R4, R128 ;  /* 0x0000000408f4723c */ /* 0x044ff00000001880 */
[C---:B------:R-:W-:Y:S01]  /*6240*/  HMMA.16816.F32 R228, R8.reuse, R6, R116 ;  /* 0x0000000608e4723c */ /* 0x040fe20000001874 */
[----:B------:R-:W2:Y:S06]  /*6250*/  LDSM.16.MT88.4 R4, [R178+0xe800] ;  /* 0x00e80000b204783b */ /* 0x000eac0000004200 */
[----:B------:R-:W-:Y:S01]  /*6260*/  IMAD.MOV.U32 R117, RZ, RZ, R200 ;  /* 0x000000ffff757224 */ /* 0x000fe200078e00c8 */
[----:B-1----:R-:W-:Y:S01]  /*6270*/  HMMA.16816.F32 R216, R8, R20, R140 ;  /* 0x0000001408d8723c */ /* 0x002fe2000000188c */
[----:B------:R-:W-:Y:S01]  /*6280*/  IMAD.MOV.U32 R119, RZ, RZ, R185 ;  /* 0x000000ffff777224 */ /* 0x000fe200078e00b9 */
[----:B------:R-:W-:-:S05]  /*6290*/  LOP3.LUT R185, R14, 0xffff, RZ, 0xc0, !PT ;  /* 0x0000ffff0eb97812 */ /* 0x000fca00078ec0ff */
[----:B------:R-:W-:Y:S01]  /*62a0*/  SHF.R.U32.HI R142, RZ, 0x18, R16 ;  /* 0x00000018ff8e7819 */ /* 0x000fe20000011610 */
[----:B------:R-:W-:Y:S01]  /*62b0*/  HMMA.16816.F32 R36, R8, R22, R132 ;  /* 0x000000160824723c */ /* 0x000fe20000001884 */
[----:B------:R-:W1:Y:S01]  /*62c0*/  LDSM.16.MT88.4 R20, [R179+0xe800] ;  /* 0x00e80000b314783b */ /* 0x000e620000004200 */
[----:B------:R-:W-:Y:S02]  /*62d0*/  LOP3.LUT R141, R14, 0xff, RZ, 0xc0, !PT ;  /* 0x000000ff0e8d7812 */ /* 0x000fe400078ec0ff */
[----:B------:R-:W-:-:S03]  /*62e0*/  SHF.R.U32.HI R143, RZ, 0x18, R14 ;  /* 0x00000018ff8f7819 */ /* 0x000fc6000001160e */
[----:B------:R-:W-:Y:S01]  /*62f0*/  IMAD.MOV.U32 R132, RZ, RZ, R224 ;  /* 0x000000ffff847224 */ /* 0x000fe200078e00e0 */
[----:B---3--:R-:W-:Y:S01]  /*6300*/  HMMA.16816.F32 R236, R8, R24, R120 ;  /* 0x0000001808ec723c */ /* 0x008fe20000001878 */
[----:B------:R-:W-:Y:S02]  /*6310*/  IMAD.MOV.U32 R133, RZ, RZ, R203 ;  /* 0x000000ffff857224 */ /* 0x000fe400078e00cb */
[----:B------:R-:W-:Y:S02]  /*6320*/  IMAD.MOV.U32 R134, RZ, RZ, R202 ;  /* 0x000000ffff867224 */ /* 0x000fe400078e00ca */
[----:B------:R-:W-:-:S03]  /*6330*/  IMAD.MOV.U32 R135, RZ, RZ, R201 ;  /* 0x000000ffff877224 */ /* 0x000fc600078e00c9 */
[C---:B------:R-:W-:Y:S01]  /*6340*/  HMMA.16816.F32 R88, R8.reuse, R26, R88 ;  /* 0x0000001a0858723c */ /* 0x040fe20000001858 */
[----:B------:R-:W3:Y:S07]  /*6350*/  LDSM.16.MT88.4 R24, [R178+0x10800] ;  /* 0x01080000b218783b */ /* 0x000eee0000004200 */
[C---:B------:R-:W-:Y:S08]  /*6360*/  HMMA.16816.F32 R232, R8.reuse, R46, R136 ;  /* 0x0000002e08e8723c */ /* 0x040ff00000001888 */
[C---:B--2---:R-:W-:Y:S07]  /*6370*/  HMMA.16816.F32 R208, R8.reuse, R4, R124 ;  /* 0x0000000408d0723c */ /* 0x044fee000000187c */
[----:B------:R-:W-:Y:S01]  /*6380*/  IMAD.MOV.U32 R125, RZ, RZ, R227 ;  /* 0x000000ffff7d7224 */ /* 0x000fe200078e00e3 */
[----:B------:R-:W-:Y:S01]  /*6390*/  HMMA.16816.F32 R104, R8, R6, R104 ;  /* 0x000000060868723c */ /* 0x000fe20000001868 */
[----:B------:R-:W2:Y:S01]  /*63a0*/  LDSM.16.MT88.4 R4, [R177+0x10800] ;  /* 0x01080000b104783b */ /* 0x000ea20000004200 */
[----:B------:R-:W-:-:S02]  /*63b0*/  IMAD.MOV.U32 R126, RZ, RZ, R226 ;  /* 0x000000ffff7e7224 */ /* 0x000fc400078e00e2 */
[----:B------:R-:W-:Y:S02]  /*63c0*/  IMAD.MOV.U32 R127, RZ, RZ, R225 ;  /* 0x000000ffff7f7224 */ /* 0x000fe400078e00e1 */
[----:B------:R-:W-:Y:S01]  /*63d0*/  IMAD.MOV.U32 R124, RZ, RZ, R252 ;  /* 0x000000ffff7c7224 */ /* 0x000fe200078e00fc */
[----:B------:R-:W-:Y:S01]  /*63e0*/  SHF.R.U32.HI R252, RZ, 0x10, R16 ;  /* 0x00000010fffc7819 */ /* 0x000fe20000011610 */
[C---:B-1----:R-:W-:Y:S07]  /*63f0*/  HMMA.16816.F32 R204, R8.reuse, R20, R68 ;  /* 0x0000001408cc723c */ /* 0x042fee0000001844 */
[----:B------:R-:W-:Y:S01]  /*6400*/  IMAD.MOV.U32 R70, RZ, RZ, R18 ;  /* 0x000000ffff467224 */ /* 0x000fe200078e0012 */
[----:B------:R-:W-:Y:S01]  /*6410*/  HMMA.16816.F32 R100, R8, R22, R60 ;  /* 0x000000160864723c */ /* 0x000fe2000000183c */
[----:B------:R-:W-:Y:S01]  /*6420*/  IMAD.MOV.U32 R71, RZ, RZ, R67 ;  /* 0x000000ffff477224 */ /* 0x000fe200078e0043 */
[----:B------:R-:W-:Y:S01]  /*6430*/  LOP3.LUT R67, R16, 0xffff, RZ, 0xc0, !PT ;  /* 0x0000ffff10437812 */ /* 0x000fe200078ec0ff */
[----:B------:R-:W-:Y:S01]  /*6440*/  IMAD.MOV.U32 R69, RZ, RZ, R184 ;  /* 0x000000ffff457224 */ /* 0x000fe200078e00b8 */
[----:B------:R-:W-:Y:S01]  /*6450*/  SHF.R.U32.HI R184, RZ, 0x10, R14 ;  /* 0x00000010ffb87819 */ /* 0x000fe2000001160e */
[----:B------:R-:W-:-:S02]  /*6460*/  IMAD.MOV.U32 R68, RZ, RZ, R181 ;  /* 0x000000ffff447224 */ /* 0x000fc400078e00b5 */
[----:B------:R-:W-:Y:S01]  /*6470*/  LOP3.LUT R22, R16, 0xff, RZ, 0xc0, !PT ;  /* 0x000000ff10167812 */ /* 0x000fe200078ec0ff */
[----:B---3--:R-:W-:Y:S01]  /*6480*/  HMMA.16816.F32 R128, R8, R24, R84 ;  /* 0x000000180880723c */ /* 0x008fe20000001854 */
[----:B------:R-:W-:-:S06]  /*6490*/  IMAD.MOV.U32 R62, RZ, RZ, R175 ;  /* 0x000000ffff3e7224 */ /* 0x000fcc00078e00af */
[----:B------:R-:W-:Y:S01]  /*64a0*/  IMAD.MOV.U32 R87, RZ, RZ, R133 ;  /* 0x000000ffff577224 */ /* 0x000fe200078e0085 */
[----:B------:R-:W-:Y:S01]  /*64b0*/  HMMA.16816.F32 R92, R8, R28, R76 ;  /* 0x0000001c085c723c */ /* 0x000fe2000000184c */
[----:B------:R-:W-:Y:S02]  /*64c0*/  IMAD.MOV.U32 R84, RZ, RZ, R126 ;  /* 0x000000ffff547224 */ /* 0x000fe400078e007e */
[----:B------:R-:W-:-:S04]  /*64d0*/  IMAD.MOV.U32 R86, RZ, RZ, R127 ;  /* 0x000000ffff567224 */ /* 0x000fc800078e007f */
[----:B------:R-:W-:Y:S01]  /*64e0*/  IMAD.MOV.U32 R79, RZ, RZ, R62 ;  /* 0x000000ffff4f7224 */ /* 0x000fe200078e003e */
[----:B------:R-:W-:Y:S01]  /*64f0*/  HMMA.16816.F32 R44, R8, R30, R32 ;  /* 0x0000001e082c723c */ /* 0x000fe20000001820 */
[----:B------:R-:W-:-:S07]  /*6500*/  IMAD.MOV.U32 R62, RZ, RZ, R135 ;  /* 0x000000ffff3e7224 */ /* 0x000fce00078e0087 */
[C---:B--2---:R-:W-:Y:S07]  /*6510*/  HMMA.16816.F32 R224, R8.reuse, R4, R56 ;  /* 0x0000000408e0723c */ /* 0x044fee0000001838 */
[----:B------:R-:W-:Y:S01]  /*6520*/  IMAD.WIDE.U32 R4, R2, -0x326172a9, RZ ;  /* 0xcd9e8d5702047825 */ /* 0x000fe200078e00ff */
[----:B------:R-:W-:Y:S01]  /*6530*/  HMMA.16816.F32 R200, R8, R6, R48 ;  /* 0x0000000608c8723c */ /* 0x000fe20000001830 */
[----:B------:R-:W1:Y:S01]  /*6540*/  LDC.U8 R51, c[0x0][0x2d8] ;  /* 0x0000b600ff337b82 */ /* 0x000e620000000000 */
[----:B------:R-:W-:-:S02]  /*6550*/  LOP3.LUT R56, R15, UR24, R54, 0x96, !PT ;  /* 0x000000180f387c12 */ /* 0x000fc4000f8e9636 */
[----:B------:R-:W-:Y:S02]  /*6560*/  LOP3.LUT R5, R5, UR23, R52, 0x96, !PT ;  /* 0x0000001705057c12 */ /* 0x000fe4000f8e9634 */
[----:B------:R-:W-:Y:S02]  /*6570*/  LOP3.LUT R2, R41, UR22, R4, 0x96, !PT ;  /* 0x0000001629027c12 */ /* 0x000fe4000f8e9604 */
[----:B------:R-:W-:Y:S01]  /*6580*/  HMMA.16816.F32 R120, R8, R26, R80 ;  /* 0x0000001a0878723c */ /* 0x000fe20000001850 */
[----:B------:R-:W-:-:S04]  /*6590*/  IMAD.WIDE.U32 R4, R5, -0x2daee0ad, RZ ;  /* 0xd2511f5305047825 */ /* 0x000fc800078e00ff */
[----:B------:R-:W-:Y:S01]  /*65a0*/  IMAD.WIDE.U32 R20, R2, -0x2daee0ad, RZ ;  /* 0xd2511f5302147825 */ /* 0x000fe200078e00ff */
[----:B------:R-:W-:Y:S02]  /*65b0*/  LOP3.LUT R5, R5, UR21, R64, 0x96, !PT ;  /* 0x0000001505057c12 */ /* 0x000fe4000f8e9640 */
[----:B------:R-:W-:Y:S01]  /*65c0*/  LOP3.LUT R64, R17, UR25, R42, 0x96, !PT ;  /* 0x0000001911407c12 */ /* 0x000fe2000f8e962a */
[----:B------:R-:W-:Y:S01]  /*65d0*/  IMAD.MOV.U32 R80, RZ, RZ, R108 ;  /* 0x000000ffff507224 */ /* 0x000fe200078e006c */
[----:B------:R-:W-:Y:S01]  /*65e0*/  LOP3.LUT R2, R21, UR14, R4, 0x96, !PT ;  /* 0x0000000e15027c12 */ /* 0x000fe2000f8e9604 */
[----:B------:R-:W-:-:S04]  /*65f0*/  IMAD.WIDE.U32 R18, R5, -0x326172a9, RZ ;  /* 0xcd9e8d5705127825 */ /* 0x000fc800078e00ff */
[----:B------:R-:W-:Y:S01]  /*6600*/  IMAD.WIDE.U32 R6, R2, -0x326172a9, RZ ;  /* 0xcd9e8d5702067825 */ /* 0x000fe200078e00ff */
[C-C-:B------:R-:W-:Y:S02]  /*6610*/  LOP3.LUT R2, R19.reuse, UR15, R40.reuse, 0x96, !PT ;  /* 0x0000000f13027c12 */ /* 0x140fe4000f8e9628 */
[----:B------:R-:W-:Y:S01]  /*6620*/  LOP3.LUT R19, R19, UR15, R40, 0x96, !PT ;  /* 0x0000000f13137c12 */ /* 0x000fe2000f8e9628 */
[----:B------:R-:W-:Y:S01]  /*6630*/  IMAD.MOV.U32 R81, RZ, RZ, R109 ;  /* 0x000000ffff517224 */ /* 0x000fe200078e006d */
[----:B------:R-:W-:Y:S01]  /*6640*/  LOP3.LUT R13, R7, UR11, R18, 0x96, !PT ;  /* 0x0000000b070d7c12 */ /* 0x000fe2000f8e9612 */
[----:B------:R-:W-:Y:S01]  /*6650*/  IMAD.WIDE.U32 R4, R2, -0x2daee0ad, RZ ;  /* 0xd2511f5302047825 */ /* 0x000fe200078e00ff */
[----:B-1----:R-:W-:-:S03]  /*6660*/  ISETP.GE.U32.AND P4, PT, R51, R22, PT ;  /* 0x000000163300720c */ /* 0x002fc60003f86070 */
[----:B------:R-:W-:Y:S01]  /*6670*/  IMAD.WIDE.U32 R58, R13, -0x2daee0ad, RZ ;  /* 0xd2511f530d3a7825 */ /* 0x000fe200078e00ff */
[----:B------:R-:W-:-:S03]  /*6680*/  LOP3.LUT R5, R5, UR8, R20, 0x96, !PT ;  /* 0x0000000805057c12 */ /* 0x000fc6000f8e9614 */
[----:B------:R-:W-:Y:S01]  /*6690*/  IMAD.MOV.U32 R82, RZ, RZ, R110 ;  /* 0x000000ffff527224 */ /* 0x000fe200078e006e */
[----:B------:R-:W-:Y:S01]  /*66a0*/  LOP3.LUT R2, R59, UR5, R4, 0x96, !PT ;  /* 0x000000053b027c12 */ /* 0x000fe2000f8e9604 */
[----:B------:R-:W-:-:S04]  /*66b0*/  IMAD.WIDE.U32 R20, R5, -0x326172a9, RZ ;  /* 0xcd9e8d5705147825 */ /* 0x000fc800078e00ff */
[----:B------:R-:W-:Y:S01]  /*66c0*/  IMAD.WIDE.U32 R4, R2, -0x326172a9, RZ ;  /* 0xcd9e8d5702047825 */ /* 0x000fe200078e00ff */
[C-C-:B------:R-:W-:Y:S02]  /*66d0*/  LOP3.LUT R65, R21.reuse, UR7, R6.reuse, 0x96, !PT ;  /* 0x0000000715417c12 */ /* 0x140fe4000f8e9606 */
[----:B------:R-:W-:Y:S01]  /*66e0*/  LOP3.LUT R23, R21, UR7, R6, 0x96, !PT ;  /* 0x0000000715177c12 */ /* 0x000fe2000f8e9606 */
[----:B------:R-:W-:Y:S01]  /*66f0*/  IMAD R2, R19, -0x2daee0ad, RZ ;  /* 0xd2511f5313027824 */ /* 0x000fe200078e02ff */
[----:B------:R-:W-:Y:S01]  /*6700*/  LOP3.LUT R7, R5, UR25, R20, 0x96, !PT ;  /* 0x0000001905077c12 */ /* 0x000fe2000f8e9614 */
[----:B------:R-:W-:Y:S01]  /*6710*/  IMAD.WIDE.U32 R18, R13, -0x2daee0ad, RZ ;  /* 0xd2511f530d127825 */ /* 0x000fe200078e00ff */
[C---:B------:R-:W-:Y:S02]  /*6720*/  LOP3.LUT R24, R4.reuse, 0xff, RZ, 0xc0, !PT ;  /* 0x000000ff04187812 */ /* 0x040fe400078ec0ff */
[----:B------:R-:W-:Y:S01]  /*6730*/  LOP3.LUT R57, R4, 0xffff, RZ, 0xc0, !PT ;  /* 0x0000ffff04397812 */ /* 0x000fe200078ec0ff */
[----:B------:R-:W-:Y:S01]  /*6740*/  IMAD.MOV.U32 R83, RZ, RZ, R111 ;  /* 0x000000ffff537224 */ /* 0x000fe200078e006f */
[----:B------:R-:W-:-:S02]  /*6750*/  LOP3.LUT R2, R19, UR5, R2, 0x96, !PT ;  /* 0x0000000513027c12 */ /* 0x000fc4000f8e9602 */
[--C-:B------:R-:W-:Y:S02]  /*6760*/  SHF.R.U32.HI R59, RZ, 0x10, R4.reuse ;  /* 0x00000010ff3b7819 */ /* 0x100fe40000011604 */
[----:B------:R-:W-:Y:S01]  /*6770*/  SHF.R.U32.HI R21, RZ, 0x18, R4 ;  /* 0x00000018ff157819 */ /* 0x000fe20000011604 */
[----:B------:R-:W-:Y:S01]  /*6780*/  IMAD.WIDE.U32 R4, R2, -0x326172a9, RZ ;  /* 0xcd9e8d5702047825 */ /* 0x000fe200078e00ff */
[C---:B------:R-:W-:Y:S02]  /*6790*/  ISETP.GE.U32.AND P2, PT, R51.reuse, R24, PT ;  /* 0x000000183300720c */ /* 0x040fe40003f46070 */
[----:B------:R-:W-:Y:S02]  /*67a0*/  ISETP.GE.U32.AND P3, PT, R51, R21, PT ;  /* 0x000000153300720c */ /* 0x000fe40003f66070 */
[----:B------:R-:W-:Y:S02]  /*67b0*/  LOP3.LUT R6, R5, UR25, R20, 0x96, !PT ;  /* 0x0000001905067c12 */ /* 0x000fe4000f8e9614 */
[----:B------:R-:W-:-:S02]  /*67c0*/  LOP3.LUT R14, R4, 0xffff, RZ, 0xc0, !PT ;  /* 0x0000ffff040e7812 */ /* 0x000fc400078ec0ff */
[----:B------:R-:W-:Y:S02]  /*67d0*/  LOP3.LUT R16, R4, 0xff, RZ, 0xc0, !PT ;  /* 0x000000ff04107812 */ /* 0x000fe400078ec0ff */
[--C-:B------:R-:W-:Y:S02]  /*67e0*/  SHF.R.U32.HI R13, RZ, 0x10, R4.reuse ;  /* 0x00000010ff0d7819 */ /* 0x100fe40000011604 */
[----:B------:R-:W-:Y:S01]  /*67f0*/  SHF.R.U32.HI R15, RZ, 0x18, R4 ;  /* 0x00000018ff0f7819 */ /* 0x000fe20000011604 */
[----:B------:R-:W-:Y:S01]  /*6800*/  IMAD.WIDE.U32 R4, R23, -0x2daee0ad, RZ ;  /* 0xd2511f5317047825 */ /* 0x000fe200078e00ff */
[----:B------:R-:W-:Y:S02]  /*6810*/  SHF.R.U32.HI R14, RZ, 0x8, R14 ;  /* 0x00000008ff0e7819 */ /* 0x000fe4000001160e */
[----:B------:R-:W-:Y:S02]  /*6820*/  LOP3.LUT R13, R13, 0xff, RZ, 0xc0, !PT ;  /* 0x000000ff0d0d7812 */ /* 0x000fe400078ec0ff */
[----:B------:R-:W-:-:S02]  /*6830*/  LOP3.LUT R2, R5, UR24, R18, 0x96, !PT ;  /* 0x0000001805027c12 */ /* 0x000fc4000f8e9612 */
[C---:B------:R-:W-:Y:S01]  /*6840*/  LOP3.LUT R17, R4.reuse, 0xffff, RZ, 0xc0, !PT ;  /* 0x0000ffff04117812 */ /* 0x040fe200078ec0ff */
[----:B------:R-:W-:Y:S01]  /*6850*/  FFMA.FTZ R5, R167, c[0x0][0x23c], -R0 ;  /* 0x00008f00a7057a23 */ /* 0x000fe20000010800 */
[----:B------:R-:W-:Y:S01]  /*6860*/  LOP3.LUT R19, R4, 0xff, RZ, 0xc0, !PT ;  /* 0x000000ff04137812 */ /* 0x000fe200078ec0ff */
[----:B------:R-:W-:Y:S01]  /*6870*/  IMAD.MOV.U32 R167, RZ, RZ, R68 ;  /* 0x000000ffffa77224 */ /* 0x000fe200078e0044 */
[--C-:B------:R-:W-:Y:S01]  /*6880*/  SHF.R.U32.HI R18, RZ, 0x10, R4.reuse ;  /* 0x00000010ff127819 */ /* 0x100fe20000011604 */
[----:B------:R1:W-:Y:S01]  /*6890*/  MUFU.EX2 R116, R5 ;  /* 0x0000000500747308 */ /* 0x0003e20000000800 */
[----:B------:R-:W-:Y:S01]  /*68a0*/  SHF.R.U32.HI R20, RZ, 0x18, R4 ;  /* 0x00000018ff147819 */ /* 0x000fe20000011604 */
[----:B------:R-:W-:Y:S01]  /*68b0*/  IMAD.MOV.U32 R68, RZ, RZ, R134 ;  /* 0x000000ffff447224 */ /* 0x000fe200078e0086 */
[----:B------:R-:W-:Y:S02]  /*68c0*/  SHF.R.U32.HI R4, RZ, 0x10, R7 ;  /* 0x00000010ff047819 */ /* 0x000fe40000011607 */
[----:B------:R-:W-:-:S02]  /*68d0*/  PRMT R23, R16, 0x5410, R14 ;  /* 0x0000541010177816 */ /* 0x000fc4000000000e */
[----:B------:R-:W-:Y:S02]  /*68e0*/  LOP3.LUT R4, R4, 0xff, RZ, 0xc0, !PT ;  /* 0x000000ff04047812 */ /* 0x000fe400078ec0ff */
[----:B------:R-:W-:Y:S01]  /*68f0*/  PRMT R22, R13, 0x5410, R15 ;  /* 0x000054100d167816 */ /* 0x000fe2000000000f */
[--C-:B------:R-:W-:Y:S01]  /*6900*/  FFMA.FTZ R13, R152, c[0x0][0x23c], -R0.reuse ;  /* 0x00008f00980d7a23 */ /* 0x100fe20000010800 */
[----:B------:R-:W-:Y:S02]  /*6910*/  ISETP.GE.U32.AND P6, PT, R51, R4, PT ;  /* 0x000000043300720c */ /* 0x000fe40003fc6070 */
[----:B------:R-:W-:Y:S01]  /*6920*/  LOP3.LUT R4, R6, 0xffff, RZ, 0xc0, !PT ;  /* 0x0000ffff06047812 */ /* 0x000fe200078ec0ff */
[----:B------:R2:W-:Y:S01]  /*6930*/  MUFU.EX2 R60, R13 ;  /* 0x0000000d003c7308 */ /* 0x0005e20000000800 */
[----:B-1----:R-:W-:-:S07]  /*6940*/  FFMA.FTZ R5, R113, c[0x0][0x23c], -R0 ;  /* 0x00008f0071057a23 */ /* 0x002fce0000010800 */
[----:B------:R1:W-:Y:S01]  /*6950*/  MUFU.EX2 R175, R5 ;  /* 0x0000000500af7308 */ /* 0x0003e20000000800 */
[----:B--2---:R-:W-:Y:S02]  /*6960*/  LOP3.LUT R13, R2, 0xff, RZ, 0xc0, !PT ;  /* 0x000000ff020d7812 */ /* 0x004fe400078ec0ff */
[----:B-1----:R-:W-:Y:S02]  /*6970*/  SHF.R.U32.HI R5, RZ, 0x8, R4 ;  /* 0x00000008ff057819 */ /* 0x002fe40000011604 */
[----:B------:R-:W-:-:S04]  /*6980*/  LOP3.LUT R4, R6, 0xff, RZ, 0xc0, !PT ;  /* 0x000000ff06047812 */ /* 0x000fc800078ec0ff */
[----:B------:R-:W-:Y:S01]  /*6990*/  PRMT R21, R4, 0x5410, R5 ;  /* 0x0000541004157816 */ /* 0x000fe20000000005 */
[----:B------:R-:W-:Y:S01]  /*69a0*/  FFMA.FTZ R4, R172, c[0x0][0x23c], -R12 ;  /* 0x00008f00ac047a23 */ /* 0x000fe2000001080c */
[--C-:B------:R-:W-:Y:S02]  /*69b0*/  SHF.R.U32.HI R5, RZ, 0x10, R6.reuse ;  /* 0x00000010ff057819 */ /* 0x100fe40000011606 */
[----:B------:R-:W-:Y:S01]  /*69c0*/  SHF.R.U32.HI R6, RZ, 0x18, R6 ;  /* 0x00000018ff067819 */ /* 0x000fe20000011606 */
[----:B------:R1:W-:Y:S02]  /*69d0*/  MUFU.EX2 R118, R4 ;  /* 0x0000000400767308 */ /* 0x0003e40000000800 */
[----:B-1----:R-:W-:Y:S01]  /*69e0*/  LOP3.LUT R4, R5, 0xff, RZ, 0xc0, !PT ;  /* 0x000000ff05047812 */ /* 0x002fe200078ec0ff */
[----:B------:R-:W-:-:S03]  /*69f0*/  FFMA.FTZ R5, R155, c[0x0][0x23c], -R12 ;  /* 0x00008f009b057a23 */ /* 0x000fc6000001080c */
[----:B------:R-:W-:Y:S02]  /*6a00*/  PRMT R16, R4, 0x5410, R6 ;  /* 0x0000541004107816 */ /* 0x000fe40000000006 */
[----:B------:R1:W2:Y:S01]  /*6a10*/  MUFU.EX2 R61, R5 ;  /* 0x00000005003d7308 */ /* 0x0002a20000000800 */
[----:B------:R-:W-:Y:S01]  /*6a20*/  SHF.R.U32.HI R4, RZ, 0x8, R17 ;  /* 0x00000008ff047819 */ /* 0x000fe20000011611 */
[----:B------:R-:W-:-:S03]  /*6a30*/  FFMA.FTZ R6, R154, c[0x0][0x23c], -R0 ;  /* 0x00008f009a067a23 */ /* 0x000fc60000010800 */
[----:B------:R-:W-:Y:S02]  /*6a40*/  PRMT R15, R19, 0x5410, R4 ;  /* 0x00005410130f7816 */ /* 0x000fe40000000004 */
[----:B------:R-:W-:Y:S01]  /*6a50*/  LOP3.LUT R4, R18, 0xff, RZ, 0xc0, !PT ;  /* 0x000000ff12047812 */ /* 0x000fe200078ec0ff */
[----:B------:R2:W-:Y:S03]  /*6a60*/  MUFU.EX2 R85, R6 ;  /* 0x0000000600557308 */ /* 0x0005e60000000800 */
[----:B------:R-:W-:Y:S02]  /*6a70*/  PRMT R14, R4, 0x5410, R20 ;  /* 0x00005410040e7816 */ /* 0x000fe40000000014 */
[----:B------:R-:W-:Y:S01]  /*6a80*/  SHF.R.U32.HI R4, RZ, 0x18, R7 ;  /* 0x00000018ff047819 */ /* 0x000fe20000011607 */
[----:B-1----:R-:W-:-:S03]  /*6a90*/  FFMA.FTZ R5, R153, c[0x0][0x23c], -R0 ;  /* 0x00008f0099057a23 */ /* 0x002fc60000010800 */
[----:B------:R-:W-:Y:S01]  /*6aa0*/  ISETP.GE.U32.AND P5, PT, R51, R4, PT ;  /* 0x000000043300720c */ /* 0x000fe20003fa6070 */
[----:B------:R-:W-:Y:S01]  /*6ab0*/  HSET2.LE.AND R17, R14, R53, PT ;  /* 0x000000350e117233 */ /* 0x000fe20003803000 */
[----:B------:R1:W-:Y:S01]  /*6ac0*/  MUFU.EX2 R63, R5 ;  /* 0x00000005003f7308 */ /* 0x0003e20000000800 */
[----:B--2---:R-:W-:-:S04]  /*6ad0*/  F2FP.PACK_AB R6, R61, R118 ;  /* 0x000000763d06723e */ /* 0x004fc800000000ff */
[C---:B------:R-:W-:Y:S02]  /*6ae0*/  PRMT R140, R6.reuse, 0x7610, R140 ;  /* 0x00007610068c7816 */ /* 0x040fe4000000008c */
[----:B------:R-:W-:-:S04]  /*6af0*/  PRMT R139, R6, 0x7632, R139 ;  /* 0x00007632068b7816 */ /* 0x000fc8000000008b */
[----:B------:R-:W-:Y:S02]  /*6b00*/  PRMT R18, R140, 0x5410, R139 ;  /* 0x000054108c127816 */ /* 0x000fe4000000008b */
[C---:B-1----:R-:W-:Y:S02]  /*6b10*/  LOP3.LUT R5, R7.reuse, 0xff, RZ, 0xc0, !PT ;  /* 0x000000ff07057812 */ /* 0x042fe400078ec0ff */
[----:B------:R-:W-:Y:S02]  /*6b20*/  LOP3.LUT R7, R7, 0xffff, RZ, 0xc0, !PT ;  /* 0x0000ffff07077812 */ /* 0x000fe400078ec0ff */
[----:B------:R-:W-:Y:S01]  /*6b30*/  ISETP.GE.U32.AND P1, PT, R51, R5, PT ;  /* 0x000000053300720c */ /* 0x000fe20003f26070 */
[----:B------:R-:W-:Y:S01]  /*6b40*/  FFMA.FTZ R5, R164, c[0x0][0x23c], -R0 ;  /* 0x00008f00a4057a23 */ /* 0x000fe20000010800 */
[----:B------:R-:W-:Y:S02]  /*6b50*/  SHF.R.U32.HI R4, RZ, 0x8, R7 ;  /* 0x00000008ff047819 */ /* 0x000fe40000011607 */
[----:B------:R-:W-:Y:S01]  /*6b60*/  SHF.R.U32.HI R7, RZ, 0x18, R2 ;  /* 0x00000018ff077819 */ /* 0x000fe20000011602 */
[----:B------:R1:W-:Y:S01]  /*6b70*/  MUFU.EX2 R181, R5 ;  /* 0x0000000500b57308 */ /* 0x0003e20000000800 */
[----:B------:R-:W-:-:S07]  /*6b80*/  LOP3.LUT R4, R4, 0xffff, RZ, 0xc0, !PT ;  /* 0x0000ffff04047812 */ /* 0x000fce00078ec0ff */
[----:B------:R-:W-:-:S05]  /*6b90*/  @!P1 HADD2 R66, -R140.H0_H0, -RZ.H0_H0 ;  /* 0xa00000ff8c429230 */ /* 0x000fca0000000900 */
[----:B------:R-:W-:Y:S02]  /*6ba0*/  @!P1 PRMT R140, R66, 0x5410, RZ ;  /* 0x00005410428c9816 */ /* 0x000fe400000000ff */
[----:B------:R-:W-:Y:S01]  /*6bb0*/  ISETP.GE.U32.AND P1, PT, R51, R4, PT ;  /* 0x000000043300720c */ /* 0x000fe20003f26070 */
[----:B-1----:R-:W-:Y:S01]  /*6bc0*/  FFMA.FTZ R5, R165, c[0x0][0x23c], -R0 ;  /* 0x00008f00a5057a23 */ /* 0x002fe20000010800 */
[----:B------:R-:W-:Y:S01]  /*6bd0*/  LOP3.LUT R4, R2, 0xffff, RZ, 0xc0, !PT ;  /* 0x0000ffff02047812 */ /* 0x000fe200078ec0ff */
[----:B------:R-:W-:Y:S02]  /*6be0*/  IMAD.MOV.U32 R51, RZ, RZ, R69 ;  /* 0x000000ffff337224 */ /* 0x000fe400078e0045 */
[----:B------:R1:W2:Y:S01]  /*6bf0*/  MUFU.EX2 R52, R5 ;  /* 0x0000000500347308 */ /* 0x0002a20000000800 */
[----:B------:R-:W-:Y:S01]  /*6c00*/  SHF.R.U32.HI R6, RZ, 0x8, R4 ;  /* 0x00000008ff067819 */ /* 0x000fe20000011604 */
[----:B------:R-:W-:Y:S02]  /*6c10*/  FFMA.FTZ R4, R168, c[0x0][0x23c], -R12 ;  /* 0x00008f00a8047a23 */ /* 0x000fe4000001080c */
[----:B------:R-:W-:Y:S01]  /*6c20*/  IMAD.MOV.U32 R69, RZ, RZ, R132 ;  /* 0x000000ffff457224 */ /* 0x000fe200078e0084 */
[----:B------:R-:W-:Y:S01]  /*6c30*/  PRMT R13, R13, 0x5410, R6 ;  /* 0x000054100d0d7816 */ /* 0x000fe20000000006 */
[----:B------:R-:W-:-:S02]  /*6c40*/  HSET2.LE.AND R6, R23, R53, PT ;  /* 0x0000003517067233 */ /* 0x000fc40003803000 */
[----:B------:R-:W-:Y:S02]  /*6c50*/  MUFU.EX2 R76, R4 ;  /* 0x00000004004c7308 */ /* 0x000fe40000000800 */
[----:B------:R-:W-:Y:S01]  /*6c60*/  HSET2.LE.AND R13, R13, R53, PT ;  /* 0x000000350d0d7233 */ /* 0x000fe20003803000 */
[----:B-1----:R-:W-:Y:S02]  /*6c70*/  FFMA.FTZ R5, R166, c[0x0][0x23c], -R12 ;  /* 0x00008f00a6057a23 */ /* 0x002fe4000001080c */
[----:B--2---:R-:W-:-:S03]  /*6c80*/  IMAD.MOV.U32 R66, RZ, RZ, R52 ;  /* 0x000000ffff427224 */ /* 0x004fc600078e0034 */
[----:B------:R1:W2:Y:S02]  /*6c90*/  MUFU.EX2 R52, R5 ;  /* 0x0000000500347308 */ /* 0x0002a40000000800 */
[----:B-1----:R-:W-:-:S04]  /*6ca0*/  SHF.R.U32.HI R5, RZ, 0x10, R2 ;  /* 0x00000010ff057819 */ /* 0x002fc80000011602 */
[----:B------:R-:W-:Y:S01]  /*6cb0*/  LOP3.LUT R2, R5, 0xff, RZ, 0xc0, !PT ;  /* 0x000000ff05027812 */ /* 0x000fe200078ec0ff */
[--C-:B------:R-:W-:Y:S02]  /*6cc0*/  HSET2.LE.AND R5, R16, R53.reuse, PT ;  /* 0x0000003510057233 */ /* 0x100fe40003803000 */
[--C-:B------:R-:W-:Y:S01]  /*6cd0*/  HSET2.LE.AND R16, R15, R53.reuse, PT ;  /* 0x000000350f107233 */ /* 0x100fe20003803000 */
[--C-:B------:R-:W-:Y:S01]  /*6ce0*/  FFMA.FTZ R15, R171, c[0x0][0x23c], -R12.reuse ;  /* 0x00008f00ab0f7a23 */ /* 0x100fe2000001080c */
[----:B------:R-:W-:Y:S01]  /*6cf0*/  PRMT R4, R2, 0x5410, R7 ;  /* 0x0000541002047816 */ /* 0x000fe20000000007 */
[--C-:B------:R-:W-:Y:S01]  /*6d00*/  FFMA.FTZ R2, R169, c[0x0][0x23c], -R12.reuse ;  /* 0x00008f00a9027a23 */ /* 0x100fe2000001080c */
[--C-:B------:R-:W-:Y:S01]  /*6d10*/  HSET2.LE.AND R7, R22, R53.reuse, PT ;  /* 0x0000003516077233 */ /* 0x100fe20003803000 */
[----:B------:R1:W-:Y:S02]  /*6d20*/  MUFU.EX2 R77, R15 ;  /* 0x0000000f004d7308 */ /* 0x0003e40000000800 */
[----:B------:R-:W-:Y:S01]  /*6d30*/  HSET2.LE.AND R14, R4, R53, PT ;  /* 0x00000035040e7233 */ /* 0x000fe20003803000 */
[----:B------:R-:W-:-:S02]  /*6d40*/  FFMA.FTZ R4, R173, c[0x0][0x23c], -R12 ;  /* 0x00008f00ad047a23 */ /* 0x000fc4000001080c */
[----:B------:R-:W-:-:S03]  /*6d50*/  FFMA.FTZ R12, R174, c[0x0][0x23c], -R12 ;  /* 0x00008f00ae0c7a23 */ /* 0x000fc6000001080c */
[----:B------:R3:W4:Y:S01]  /*6d60*/  MUFU.EX2 R78, R2 ;  /* 0x00000002004e7308 */ /* 0x0007220000000800 */
[----:B-1----:R-:W-:Y:S01]  /*6d70*/  FFMA.FTZ R15, R170, c[0x0][0x23c], -R0 ;  /* 0x00008f00aa0f7a23 */ /* 0x002fe20000010800 */
[----:B------:R-:W-:-:S06]  /*6d80*/  F2FP.PACK_AB R0, R175, R116 ;  /* 0x00000074af00723e */ /* 0x000fcc00000000ff */
[----:B------:R1:W-:Y:S01]  /*6d90*/  MUFU.EX2 R54, R4 ;  /* 0x0000000400367308 */ /* 0x0003e20000000800 */
[C---:B------:R-:W-:Y:S02]  /*6da0*/  PRMT R138, R0.reuse, 0x7632, R138 ;  /* 0x00007632008a7816 */ /* 0x040fe4000000008a */
[----:B------:R-:W-:Y:S01]  /*6db0*/  PRMT R137, R0, 0x7610, R137 ;  /* 0x0000761000897816 */ /* 0x000fe20000000089 */
[----:B---3--:R-:W-:-:S04]  /*6dc0*/  HSET2.LE.AND R2, R21, R53, PT ;  /* 0x0000003515027233 */ /* 0x008fc80003803000 */
[----:B------:R-:W3:Y:S01]  /*6dd0*/  MUFU.EX2 R24, R12 ;  /* 0x0000000c00187308 */ /* 0x000ee20000000800 */
[----:B------:R-:W-:-:S04]  /*6de0*/  PRMT R0, R137, 0x5410, R138 ;  /* 0x0000541089007816 */ /* 0x000fc8000000008a */
[----:B------:R-:W-:Y:S02]  /*6df0*/  LOP3.LUT R5, R5, R0, RZ, 0xc0, !PT ;  /* 0x0000000005057212 */ /* 0x000fe400078ec0ff */
[----:B------:R-:W-:Y:S01]  /*6e00*/  F2FP.PACK_AB R0, R63, R60 ;  /* 0x0000003c3f00723e */ /* 0x000fe200000000ff */
[----:B------:R3:W3:Y:S01]  /*6e10*/  MUFU.EX2 R55, R15 ;  /* 0x0000000f00377308 */ /* 0x0006e20000000800 */
[----:B-1----:R-:W-:Y:S02]  /*6e20*/  LOP3.LUT R4, R2, R18, RZ, 0xc0, !PT ;  /* 0x0000001202047212 */ /* 0x002fe400078ec0ff */
[----:B--2---:R-:W-:Y:S02]  /*6e30*/  F2FP.PACK_AB R2, R76, R52 ;  /* 0x000000344c02723e */ /* 0x004fe400000000ff */
[----:B------:R-:W-:Y:S02]  /*6e40*/  PRMT R114, R0, 0x7632, R114 ;  /* 0x0000763200727816 */ /* 0x000fe40000000072 */
[----:B------:R-:W-:-:S02]  /*6e50*/  PRMT R136, R2, 0x7610, R136 ;  /* 0x0000761002887816 */ /* 0x000fc40000000088 */
[----:B------:R-:W-:Y:S02]  /*6e60*/  PRMT R115, R2, 0x7632, R115 ;  /* 0x0000763202737816 */ /* 0x000fe40000000073 */
[----:B------:R-:W-:Y:S02]  /*6e70*/  PRMT R113, R0, 0x7610, R113 ;  /* 0x0000761000717816 */ /* 0x000fe40000000071 */
[----:B------:R-:W-:Y:S02]  /*6e80*/  PRMT R0, R136, 0x5410, R115 ;  /* 0x0000541088007816 */ /* 0x000fe40000000073 */
[----:B----4-:R-:W-:Y:S02]  /*6e90*/  F2FP.PACK_AB R2, R77, R78 ;  /* 0x0000004e4d02723e */ /* 0x010fe400000000ff */
[----:B------:R-:W-:Y:S02]  /*6ea0*/  LOP3.LUT R6, R6, R0, RZ, 0xc0, !PT ;  /* 0x0000000006067212 */ /* 0x000fe400078ec0ff */
[----:B------:R-:W-:-:S02]  /*6eb0*/  PRMT R0, R113, 0x5410, R114 ;  /* 0x0000541071007816 */ /* 0x000fc40000000072 */
[C---:B------:R-:W-:Y:S02]  /*6ec0*/  PRMT R35, R2.reuse, 0x7610, R35 ;  /* 0x0000761002237816 */ /* 0x040fe40000000023 */
[----:B------:R-:W-:Y:S02]  /*6ed0*/  LOP3.LUT R7, R7, R0, RZ, 0xc0, !PT ;  /* 0x0000000007077212 */ /* 0x000fe400078ec0ff */
[----:B------:R-:W-:Y:S02]  /*6ee0*/  F2FP.PACK_AB R0, R181, R85 ;  /* 0x00000055b500723e */ /* 0x000fe400000000ff */
[----:B------:R-:W-:Y:S02]  /*6ef0*/  PRMT R34, R2, 0x7632, R34 ;  /* 0x0000763202227816 */ /* 0x000fe40000000022 */
[C---:B------:R-:W-:Y:S02]  /*6f00*/  PRMT R33, R0.reuse, 0x7632, R33 ;  /* 0x0000763200217816 */ /* 0x040fe40000000021 */
[----:B------:R-:W-:-:S02]  /*6f10*/  PRMT R32, R0, 0x7610, R32 ;  /* 0x0000761000207816 */ /* 0x000fc40000000020 */
[----:B------:R-:W-:Y:S02]  /*6f20*/  PRMT R0, R35, 0x5410, R34 ;  /* 0x0000541023007816 */ /* 0x000fe40000000022 */
[----:B---3--:R-:W-:Y:S02]  /*6f30*/  F2FP.PACK_AB R2, R24, R54 ;  /* 0x000000361802723e */ /* 0x008fe400000000ff */
[----:B------:R-:W-:Y:S02]  /*6f40*/  LOP3.LUT R108, R13, R0, RZ, 0xc0, !PT ;  /* 0x000000000d6c7212 */ /* 0x000fe400078ec0ff */
[----:B------:R-:W-:Y:S02]  /*6f50*/  PRMT R0, R32, 0x5410, R33 ;  /* 0x0000541020007816 */ /* 0x000fe40000000021 */
[----:B------:R-:W-:Y:S02]  /*6f60*/  PRMT R31, R2, 0x7610, R31 ;  /* 0x00007610021f7816 */ /* 0x000fe4000000001f */
[----:B------:R-:W-:-:S02]  /*6f70*/  LOP3.LUT R109, R14, R0, RZ, 0xc0, !PT ;  /* 0x000000000e6d7212 */ /* 0x000fc400078ec0ff */
[----:B------:R-:W1:Y:S01]  /*6f80*/  LDSM.16.MT88.4 R12, [R179+0x10800] ;  /* 0x01080000b30c783b */ /* 0x000e620000004200 */
[----:B------:R-:W-:Y:S02]  /*6f90*/  F2FP.PACK_AB R0, R55, R66 ;  /* 0x000000423700723e */ /* 0x000fe400000000ff */
[----:B------:R-:W-:Y:S02]  /*6fa0*/  PRMT R30, R2, 0x7632, R30 ;  /* 0x00007632021e7816 */ /* 0x000fe4000000001e */
[C---:B------:R-:W-:Y:S02]  /*6fb0*/  PRMT R29, R0.reuse, 0x7610, R29 ;  /* 0x00007610001d7816 */ /* 0x040fe4000000001d */
[----:B------:R-:W-:Y:S02]  /*6fc0*/  PRMT R28, R0, 0x7632, R28 ;  /* 0x00007632001c7816 */ /* 0x000fe4000000001c */
[----:B------:R-:W-:-:S04]  /*6fd0*/  PRMT R0, R31, 0x5410, R30 ;  /* 0x000054101f007816 */ /* 0x000fc8000000001e */
[----:B------:R-:W-:Y:S02]  /*6fe0*/  LOP3.LUT R110, R16, R0, RZ, 0xc0, !PT ;  /* 0x00000000106e7212 */ /* 0x000fe400078ec0ff */
[----:B------:R-:W-:-:S04]  /*6ff0*/  PRMT R0, R29, 0x5410, R28 ;  /* 0x000054101d007816 */ /* 0x000fc8000000001c */
[----:B------:R-:W-:Y:S01]  /*7000*/  LOP3.LUT R111, R17, R0, RZ, 0xc0, !PT ;  /* 0x00000000116f7212 */ /* 0x000fe200078ec0ff */
[C---:B-1----:R-:W-:Y:S07]  /*7010*/  HMMA.16816.F32 R20, R8.reuse, R12, R80 ;  /* 0x0000000c0814723c */ /* 0x042fee0000001850 */
[----:B------:R-:W-:Y:S01]  /*7020*/  IMAD.MOV.U32 R82, RZ, RZ, R124 ;  /* 0x000000ffff527224 */ /* 0x000fe200078e007c */
[----:B------:R-:W-:Y:S01]  /*7030*/  HMMA.16816.F32 R16, R8, R14, R220 ;  /* 0x0000000e0810723c */ /* 0x000fe200000018dc */
[----:B------:R-:W1:Y:S01]  /*7040*/  LDSM.16.MT88.4 R12, [R177+0xd000] ;  /* 0x00d00000b10c783b */ /* 0x000e620000004200 */
[----:B------:R-:W-:-:S02]  /*7050*/  IMAD.MOV.U32 R83, RZ, RZ, R125 ;  /* 0x000000ffff537224 */ /* 0x000fc400078e007d */
[----:B------:R-:W-:Y:S01]  /*7060*/  IMAD.MOV.U32 R80, RZ, RZ, R70 ;  /* 0x000000ffff507224 */ /* 0x000fe200078e0046 */
[----:B------:R-:W2:Y:S01]  /*7070*/  LDSM.16.MT88.4 R8, [R178+0xd000] ;  /* 0x00d00000b208783b */ /* 0x000ea20000004200 */
[----:B------:R-:W-:Y:S02]  /*7080*/  IMAD.MOV.U32 R81, RZ, RZ, R71 ;  /* 0x000000ffff517224 */ /* 0x000fe400078e0047 */
[----:B------:R-:W-:Y:S02]  /*7090*/  IMAD.MOV.U32 R223, RZ, RZ, R24 ;  /* 0x000000ffffdf7224 */ /* 0x000fe400078e0018 */
[----:B------:R-:W-:Y:S02]  /*70a0*/  IMAD.MOV.U32 R70, RZ, RZ, R117 ;  /* 0x000000ffff467224 */ /* 0x000fe400078e0075 */
[----:B------:R-:W-:Y:S02]  /*70b0*/  IMAD.MOV.U32 R71, RZ, RZ, R119 ;  /* 0x000000ffff477224 */ /* 0x000fe400078e0077 */
[----:B------:R-:W-:-:S02]  /*70c0*/  IMAD.MOV.U32 R220, RZ, RZ, R77 ;  /* 0x000000ffffdc7224 */ /* 0x000fc400078e004d */
[----:B------:R-:W-:Y:S02]  /*70d0*/  IMAD.MOV.U32 R2, RZ, RZ, R71 ;  /* 0x000000ffff027224 */ /* 0x000fe400078e0047 */
[----:B------:R-:W-:Y:S02]  /*70e0*/  IMAD.MOV.U32 R222, RZ, RZ, R55 ;  /* 0x000000ffffde7224 */ /* 0x000fe400078e0037 */
[----:B------:R-:W-:Y:S01]  /*70f0*/  IMAD.MOV.U32 R221, RZ, RZ, R54 ;  /* 0x000000ffffdd7224 */ /* 0x000fe200078e0036 */
[C---:B-1----:R-:W-:Y:S07]  /*7100*/  HMMA.16816.F32 R132, R4.reuse, R12, R248 ;  /* 0x0000000c0484723c */ /* 0x042fee00000018f8 */
[----:B------:R-:W-:Y:S01]  /*7110*/  IMAD.MOV.U32 R250, RZ, RZ, R68 ;  /* 0x000000fffffa7224 */ /* 0x000fe200078e0044 */
[----:B------:R-:W-:Y:S01]  /*7120*/  HMMA.16816.F32 R24, R4, R14, R232 ;  /* 0x0000000e0418723c */ /* 0x000fe200000018e8 */
[----:B------:R-:W1:Y:S01]  /*7130*/  LDSM.16.MT88.4 R12, [R180+0xd000] ;  /* 0x00d00000b40c783b */ /* 0x000e620000004200 */
[----:B------:R-:W-:-:S02]  /*7140*/  IMAD.MOV.U32 R251, RZ, RZ, R62 ;  /* 0x000000fffffb7224 */ /* 0x000fc400078e003e */
[----:B------:R-:W-:Y:S02]  /*7150*/  IMAD.MOV.U32 R249, RZ, RZ, R78 ;  /* 0x000000fffff97224 */ /* 0x000fe400078e004e */
[----:B------:R-:W-:Y:S02]  /*7160*/  IMAD.MOV.U32 R248, RZ, RZ, R85 ;  /* 0x000000fffff87224 */ /* 0x000fe400078e0055 */
[C---:B--2---:R-:W-:Y:S01]  /*7170*/  HMMA.16816.F32 R124, R4.reuse, R8, R216 ;  /* 0x00000008047c723c */ /* 0x044fe200000018d8 */
[----:B------:R-:W-:Y:S02]  /*7180*/  IMAD.MOV.U32 R232, RZ, RZ, R60 ;  /* 0x000000ffffe87224 */ /* 0x000fe400078e003c */
[----:B------:R-:W-:Y:S02]  /*7190*/  IMAD.MOV.U32 R234, RZ, RZ, R63 ;  /* 0x000000ffffea7224 */ /* 0x000fe400078e003f */
[----:B------:R-:W-:Y:S02]  /*71a0*/  IMAD.MOV.U32 R235, RZ, RZ, R76 ;  /* 0x000000ffffeb7224 */ /* 0x000fe400078e004c */
[----:B------:R-:W-:Y:S01]  /*71b0*/  IMAD.MOV.U32 R216, RZ, RZ, R116 ;  /* 0x000000ffffd87224 */ /* 0x000fe200078e0074 */
[----:B------:R-:W-:Y:S01]  /*71c0*/  HMMA.16816.F32 R36, R4, R10, R36 ;  /* 0x0000000a0424723c */ /* 0x000fe20000001824 */
[----:B------:R-:W-:Y:S01]  /*71d0*/  IMAD.MOV.U32 R217, RZ, RZ, R118 ;  /* 0x000000ffffd97224 */ /* 0x000fe200078e0076 */
[----:B------:R-:W2:Y:S01]  /*71e0*/  LDSM.16.MT88.4 R8, [R179+0xd000] ;  /* 0x00d00000b308783b */ /* 0x000ea20000004200 */
[----:B------:R-:W-:-:S02]  /*71f0*/  IMAD.MOV.U32 R219, RZ, RZ, R61 ;  /* 0x000000ffffdb7224 */ /* 0x000fc400078e003d */
[----:B------:R-:W-:Y:S02]  /*7200*/  IMAD.MOV.U32 R218, RZ, RZ, R175 ;  /* 0x000000ffffda7224 */ /* 0x000fe400078e00af */
[----:B------:R-:W-:Y:S02]  /*7210*/  IMAD.MOV.U32 R233, RZ, RZ, R52 ;  /* 0x000000ffffe97224 */ /* 0x000fe400078e0034 */
[----:B------:R-:W-:Y:S01]  /*7220*/  LDSM.16.MT88.4 R52, [R177+0xf800] ;  /* 0x00f80000b134783b */ /* 0x000fe20000004200 */
[C---:B-1----:R-:W-:Y:S07]  /*7230*/  HMMA.16816.F32 R116, R4.reuse, R12, R244 ;  /* 0x0000000c0474723c */ /* 0x042fee00000018f4 */
[----:B------:R-:W-:Y:S01]  /*7240*/  IMAD.MOV.U32 R246, RZ, RZ, R70 ;  /* 0x000000fffff67224 */ /* 0x000fe200078e0046 */
[----:B------:R-:W-:Y:S01]  /*7250*/  HMMA.16816.F32 R40, R4, R14, R228 ;  /* 0x0000000e0428723c */ /* 0x000fe200000018e4 */
[----:B------:R-:W1:Y:S01]  /*7260*/  LDSM.16.MT88.4 R12, [R177+0xf000] ;  /* 0x00f00000b10c783b */ /* 0x000e620000004200 */
[----:B------:R-:W-:-:S02]  /*7270*/  IMAD.MOV.U32 R247, RZ, RZ, R79 ;  /* 0x000000fffff77224 */ /* 0x000fc400078e004f */
[----:B------:R-:W-:Y:S02]  /*7280*/  IMAD.MOV.U32 R244, RZ, RZ, R86 ;  /* 0x000000fffff47224 */ /* 0x000fe400078e0056 */
[----:B------:R-:W-:Y:S02]  /*7290*/  IMAD.MOV.U32 R245, RZ, RZ, R87 ;  /* 0x000000fffff57224 */ /* 0x000fe400078e0057 */
[----:B------:R-:W-:Y:S01]  /*72a0*/  IMAD.MOV.U32 R228, RZ, RZ, R69 ;  /* 0x000000ffffe47224 */ /* 0x000fe200078e0045 */
[----:B--2---:R-:W-:Y:S01]  /*72b0*/  HMMA.16816.F32 R60, R4, R10, R96 ;  /* 0x0000000a043c723c */ /* 0x004fe20000001860 */
[----:B------:R-:W-:Y:S02]  /*72c0*/  IMAD.MOV.U32 R231, RZ, RZ, R51 ;  /* 0x000000ffffe77224 */ /* 0x000fe400078e0033 */
[----:B------:R-:W-:Y:S02]  /*72d0*/  IMAD.MOV.U32 R230, RZ, RZ, R80 ;  /* 0x000000ffffe67224 */ /* 0x000fe400078e0050 */
[----:B------:R-:W-:-:S03]  /*72e0*/  IMAD.MOV.U32 R229, RZ, RZ, R84 ;  /* 0x000000ffffe57224 */ /* 0x000fc600078e0054 */
[----:B------:R-:W-:Y:S01]  /*72f0*/  HMMA.16816.F32 R48, R4, R8, R212 ;  /* 0x000000080430723c */ /* 0x000fe200000018d4 */
[----:B------:R-:W2:Y:S06]  /*7300*/  LDSM.16.MT88.4 R8, [R178+0xf000] ;  /* 0x00f00000b208783b */ /* 0x000eac0000004200 */
[----:B------:R-:W-:Y:S02]  /*7310*/  IMAD.MOV.U32 R214, RZ, RZ, R81 ;  /* 0x000000ffffd67224 */ /* 0x000fe400078e0051 */
[----:B------:R-:W-:Y:S02]  /*7320*/  IMAD.MOV.U32 R213, RZ, RZ, R82 ;  /* 0x000000ffffd57224 */ /* 0x000fe400078e0052 */
[----:B------:R-:W-:-:S02]  /*7330*/  IMAD.MOV.U32 R212, RZ, RZ, R83 ;  /* 0x000000ffffd47224 */ /* 0x000fc400078e0053 */
[----:B------:R-:W-:Y:S01]  /*7340*/  IMAD.MOV.U32 R215, RZ, RZ, R167 ;  /* 0x000000ffffd77224 */ /* 0x000fe200078e00a7 */
[C---:B-1----:R-:W-:Y:S01]  /*7350*/  HMMA.16816.F32 R68, R4.reuse, R12, R240 ;  /* 0x0000000c0444723c */ /* 0x042fe200000018f0 */
[----:B------:R1:W3:Y:S04]  /*7360*/  LDL.LU.S16 R242, [R1+0x20] ;  /* 0x0000200001f27983 */ /* 0x0002e80000300600 */
[----:B------:R1:W4:Y:S01]  /*7370*/  LDL.LU.S16 R243, [R1+0x24] ;  /* 0x0000240001f37983 */ /* 0x0003220000300600 */
[----:B------:R-:W1:Y:S01]  /*7380*/  LDC.U8 R241, c[0x0][0x2d8] ;  /* 0x0000b600fff17b82 */ /* 0x000e620000000000 */
[----:B------:R-:W-:Y:S01]  /*7390*/  SHF.R.U32.HI R0, RZ, 0x8, R57 ;  /* 0x00000008ff007819 */ /* 0x000fe20000011639 */
[----:B------:R-:W-:Y:S01]  /*73a0*/  HMMA.16816.F32 R72, R4, R14, R72 ;  /* 0x0000000e0448723c */ /* 0x000fe20000001848 */
[----:B------:R-:W1:Y:S02]  /*73b0*/  LDSM.16.MT88.4 R12, [R180+0xf000] ;  /* 0x00f00000b40c783b */ /* 0x000e640000004200 */
[----:B------:R-:W-:-:S05]  /*73c0*/  LOP3.LUT R0, R0, 0xffff, RZ, 0xc0, !PT ;  /* 0x0000ffff00007812 */ /* 0x000fca00078ec0ff */
[C---:B--2---:R-:W-:Y:S08]  /*73d0*/  HMMA.16816.F32 R76, R4.reuse, R8, R208 ;  /* 0x00000008044c723c */ /* 0x044ff000000018d0 */
[C---:B------:R-:W-:Y:S01]  /*73e0*/  HMMA.16816.F32 R80, R4.reuse, R10, R104 ;  /* 0x0000000a0450723c */ /* 0x040fe20000001868 */
[----:B------:R-:W2:Y:S07]  /*73f0*/  LDSM.16.MT88.4 R8, [R179+0xf000] ;  /* 0x00f00000b308783b */ /* 0x000eae0000004200 */
[C---:B-1----:R-:W-:Y:S08]  /*7400*/  HMMA.16816.F32 R84, R4.reuse, R12, R236 ;  /* 0x0000000c0454723c */ /* 0x042ff000000018ec */
[C---:B------:R-:W-:Y:S01]  /*7410*/  HMMA.16816.F32 R88, R4.reuse, R14, R88 ;  /* 0x0000000e0458723c */ /* 0x040fe20000001858 */
[----:B------:R-:W1:Y:S07]  /*7420*/  LDSM.16.MT88.4 R12, [R177+0x11000] ;  /* 0x01100000b10c783b */ /* 0x000e6e0000004200 */
[C---:B--2---:R-:W-:Y:S08]  /*7430*/  HMMA.16816.F32 R96, R4.reuse, R8, R204 ;  /* 0x000000080460723c */ /* 0x044ff000000018cc */
[C---:B------:R-:W-:Y:S01]  /*7440*/  HMMA.16816.F32 R100, R4.reuse, R10, R100 ;  /* 0x0000000a0464723c */ /* 0x040fe20000001864 */
[----:B------:R-:W2:Y:S07]  /*7450*/  LDSM.16.MT88.4 R8, [R178+0x11000] ;  /* 0x01100000b208783b */ /* 0x000eae0000004200 */
[C---:B-1----:R-:W-:Y:S08]  /*7460*/  HMMA.16816.F32 R104, R4.reuse, R12, R224 ;  /* 0x0000000c0468723c */ /* 0x042ff000000018e0 */
[C---:B------:R-:W-:Y:S01]  /*7470*/  HMMA.16816.F32 R152, R4.reuse, R14, R200 ;  /* 0x0000000e0498723c */ /* 0x040fe200000018c8 */
[----:B------:R-:W1:Y:S07]  /*7480*/  LDSM.16.MT88.4 R12, [R180+0x11000] ;  /* 0x01100000b40c783b */ /* 0x000e6e0000004200 */
[C---:B--2---:R-:W-:Y:S01]  /*7490*/  HMMA.16816.F32 R164, R4.reuse, R8, R128 ;  /* 0x0000000804a4723c */ /* 0x044fe20000001880 */
[----:B------:R-:W2:Y:S07]  /*74a0*/  LDSM.16.MT88.4 R128, [R177+0xd800] ;  /* 0x00d80000b180783b */ /* 0x000eae0000004200 */
[C---:B------:R-:W-:Y:S01]  /*74b0*/  HMMA.16816.F32 R172, R4.reuse, R10, R120 ;  /* 0x0000000a04ac723c */ /* 0x040fe20000001878 */
[----:B------:R-:W2:Y:S04]  /*74c0*/  LDSM.16.MT88.4 R8, [R179+0x11000] ;  /* 0x01100000b308783b */ /* 0x000ea80000004200 */
[----:B------:R-:W2:Y:S03]  /*74d0*/  LDSM.16.MT88.4 R120, [R178+0xd800] ;  /* 0x00d80000b278783b */ /* 0x000ea60000004200 */
[C---:B-1----:R-:W-:Y:S01]  /*74e0*/  HMMA.16816.F32 R168, R4.reuse, R12, R92 ;  /* 0x0000000c04a8723c */ /* 0x042fe2000000185c */
[----:B------:R-:W-:Y:S01]  /*74f0*/  ULDC UR6, c[0x0][0x228] ;  /* 0x00008a0000067ab9 */ /* 0x000fe20000000800 */
[----:B------:R-:W-:Y:S06]  /*7500*/  LDSM.16.MT88.4 R92, [R178+0x11800] ;  /* 0x01180000b25c783b */ /* 0x000fec0000004200 */
[----:B------:R-:W-:Y:S01]  /*7510*/  HMMA.16816.F32 R12, R4, R14, R44 ;  /* 0x0000000e040c723c */ /* 0x000fe2000000182c */
[----:B------:R-:W-:Y:S07]  /*7520*/  LDSM.16.MT88.4 R44, [R179+0xd800] ;  /* 0x00d80000b32c783b */ /* 0x000fee0000004200 */
[----:B--2---:R-:W-:Y:S08]  /*7530*/  HMMA.16816.F32 R132, R108, R128, R132 ;  /* 0x000000806c84723c */ /* 0x004ff00000001884 */
[C---:B------:R-:W-:Y:S08]  /*7540*/  HMMA.16816.F32 R20, R4.reuse, R8, R20 ;  /* 0x000000080414723c */ /* 0x040ff00000001814 */
[----:B------:R-:W-:Y:S08]  /*7550*/  HMMA.16816.F32 R16, R4, R10, R16 ;  /* 0x0000000a0410723c */ /* 0x000ff00000001810 */
[C---:B------:R-:W-:Y:S08]  /*7560*/  HMMA.16816.F32 R124, R108.reuse, R120, R124 ;  /* 0x000000786c7c723c */ /* 0x040ff0000000187c */
[C---:B------:R-:W-:Y:S01]  /*7570*/  HMMA.16816.F32 R120, R108.reuse, R122, R36 ;  /* 0x0000007a6c78723c */ /* 0x040fe20000001824 */
[----:B------:R-:W1:Y:S07]  /*7580*/  LDSM.16.MT88.4 R36, [R180+0xd800] ;  /* 0x00d80000b424783b */ /* 0x000e6e0000004200 */
[C---:B------:R-:W-:Y:S08]  /*7590*/  HMMA.16816.F32 R128, R108.reuse, R130, R24 ;  /* 0x000000826c80723c */ /* 0x040ff00000001818 */
[C---:B-1----:R-:W-:Y:S08]  /*75a0*/  HMMA.16816.F32 R116, R108.reuse, R36, R116 ;  /* 0x000000246c74723c */ /* 0x042ff00000001874 */
[C---:B------:R-:W-:Y:S08]  /*75b0*/  HMMA.16816.F32 R36, R108.reuse, R38, R40 ;  /* 0x000000266c24723c */ /* 0x040ff00000001828 */
[C---:B------:R-:W-:Y:S08]  /*75c0*/  HMMA.16816.F32 R40, R108.reuse, R44, R48 ;  /* 0x0000002c6c28723c */ /* 0x040ff00000001830 */
[C---:B------:R-:W-:Y:S08]  /*75d0*/  HMMA.16816.F32 R44, R108.reuse, R46, R60 ;  /* 0x0000002e6c2c723c */ /* 0x040ff0000000183c */
[C---:B------:R-:W-:Y:S08]  /*75e0*/  HMMA.16816.F32 R48, R108.reuse, R52, R68 ;  /* 0x000000346c30723c */ /* 0x040ff00000001844 */
[----:B------:R-:W-:Y:S01]  /*75f0*/  HMMA.16816.F32 R52, R108, R54, R72 ;  /* 0x000000366c34723c */ /* 0x000fe20000001848 */
[----:B---3--:R-:W-:-:S02]  /*7600*/  @!P1 HADD2 R242, -R139.H0_H0, -RZ.H0_H0 ;  /* 0xa00000ff8bf29230 */ /* 0x008fc40000000900 */
[----:B----4-:R-:W-:-:S03]  /*7610*/  @!P5 HADD2 R243, -R138.H0_H0, -RZ.H0_H0 ;  /* 0xa00000ff8af3d230 */ /* 0x010fc60000000900 */
[----:B------:R-:W-:Y:S02]  /*7620*/  PRMT R5, R242, 0x7610, R5 ;  /* 0x00007610f2057816 */ /* 0x000fe40000000005 */
[----:B------:R-:W-:Y:S02]  /*7630*/  PRMT R4, R243, 0x7610, R4 ;  /* 0x00007610f3047816 */ /* 0x000fe40000000004 */
[----:B------:R-:W-:Y:S02]  /*7640*/  @!P1 PRMT R139, R5, 0x5410, RZ ;  /* 0x00005410058b9816 */ /* 0x000fe400000000ff */
[----:B------:R-:W-:Y:S02]  /*7650*/  @!P5 PRMT R138, R4, 0x5410, RZ ;  /* 0x00005410048ad816 */ /* 0x000fe400000000ff */
[----:B------:R1:W2:Y:S01]  /*7660*/  LDL.LU.S16 R4, [R1+0x28] ;  /* 0x0000280001047983 */ /* 0x0002a20000300600 */
[----:B------:R-:W-:Y:S01]  /*7670*/  IMAD.MOV.U32 R243, RZ, RZ, R215 ;  /* 0x000000fffff37224 */ /* 0x000fe200078e00d7 */
[----:B------:R-:W-:Y:S01]  /*7680*/  ISETP.GE.U32.AND P1, PT, R241, R0, PT ;  /* 0x00000000f100720c */ /* 0x000fe20003f26070 */
[----:B--2---:R-:W-:Y:S01]  /*7690*/  @!P6 HADD2 R4, -R137.H0_H0, -RZ.H0_H0 ;  /* 0xa00000ff8904e230 */ /* 0x004fe20000000900 */
[----:B------:R-:W-:Y:S01]  /*76a0*/  IMAD.MOV.U32 R215, RZ, RZ, R246 ;  /* 0x000000ffffd77224 */ /* 0x000fe200078e00f6 */
[----:B------:R-:W-:-:S03]  /*76b0*/  LOP3.LUT R0, R59, 0xff, RZ, 0xc0, !PT ;  /* 0x000000ff3b007812 */ /* 0x000fc600078ec0ff */
[----:B------:R-:W-:-:S04]  /*76c0*/  PRMT R60, R4, 0x7610, R60 ;  /* 0x00007610043c7816 */ /* 0x000fc8000000003c */
[----:B------:R-:W-:Y:S02]  /*76d0*/  @!P6 PRMT R137, R60, 0x5410, RZ ;  /* 0x000054103c89e816 */ /* 0x000fe400000000ff */
[----:B------:R1:W2:Y:S01]  /*76e0*/  LDL.LU.S16 R60, [R1+0x30] ;  /* 0x00003000013c7983 */ /* 0x0002a20000300600 */
[----:B------:R-:W-:-:S03]  /*76f0*/  IMAD.MOV.U32 R246, RZ, RZ, R2 ;  /* 0x000000fffff67224 */ /* 0x000fc600078e0002 */
[----:B------:R1:W3:Y:S01]  /*7700*/  LDL.LU.S16 R2, [R1+0x2c] ;  /* 0x00002c0001027983 */ /* 0x0002e20000300600 */
[----:B--2---:R-:W-:-:S05]  /*7710*/  @!P2 HADD2 R60, -R136.H0_H0, -RZ.H0_H0 ;  /* 0xa00000ff883ca230 */ /* 0x004fca0000000900 */
[----:B------:R-:W-:Y:S02]  /*7720*/  PRMT R7, R60, 0x7610, R7 ;  /* 0x000076103c077816 */ /* 0x000fe40000000007 */
[----:B------:R1:W2:Y:S01]  /*7730*/  LDL.LU.S16 R60, [R1+0x34] ;  /* 0x00003400013c7983 */ /* 0x0002a20000300600 */
[----:B------:R-:W-:Y:S01]  /*7740*/  IMAD.WIDE.U32 R4, R65, -0x2daee0ad, RZ ;  /* 0xd2511f5341047825 */ /* 0x000fe200078e00ff */
[----:B------:R-:W-:-:S04]  /*7750*/  ISETP.GE.U32.AND P5, PT, R241, R0, PT ;  /* 0x00000000f100720c */ /* 0x000fc80003fa6070 */
[----:B------:R-:W-:Y:S02]  /*7760*/  LOP3.LUT R0, R5, UR24, R58, 0x96, !PT ;  /* 0x0000001805007c12 */ /* 0x000fe4000f8e963a */
[----:B------:R-:W-:Y:S02]  /*7770*/  @!P2 PRMT R136, R7, 0x5410, RZ ;  /* 0x000054100788a816 */ /* 0x000fe400000000ff */
[----:B------:R-:W-:Y:S01]  /*7780*/  LOP3.LUT R7, R0, 0xff, RZ, 0xc0, !PT ;  /* 0x000000ff00077812 */ /* 0x000fe200078ec0ff */
[----:B--2---:R-:W-:-:S05]  /*7790*/  @!P3 HADD2 R60, -R114.H0_H0, -RZ.H0_H0 ;  /* 0xa00000ff723cb230 */ /* 0x004fca0000000900 */
[----:B------:R-:W-:Y:S02]  /*77a0*/  PRMT R68, R60, 0x7610, R68 ;  /* 0x000076103c447816 */ /* 0x000fe40000000044 */
[----:B------:R1:W2:Y:S04]  /*77b0*/  LDL.LU.S16 R60, [R1+0x38] ;  /* 0x00003800013c7983 */ /* 0x0002a80000300600 */
[----:B------:R1:W4:Y:S01]  /*77c0*/  LDL.LU.S16 R69, [R1+0x40] ;  /* 0x0000400001457983 */ /* 0x0003220000300600 */
[----:B------:R-:W-:Y:S01]  /*77d0*/  ISETP.GE.U32.AND P2, PT, R241, R7, PT ;  /* 0x00000007f100720c */ /* 0x000fe20003f46070 */
[----:B---3--:R-:W-:-:S05]  /*77e0*/  @!P1 HADD2 R2, -R115.H0_H0, -RZ.H0_H0 ;  /* 0xa00000ff73029230 */ /* 0x008fca0000000900 */
[----:B------:R-:W-:Y:S02]  /*77f0*/  PRMT R6, R2, 0x7610, R6 ;  /* 0x0000761002067816 */ /* 0x000fe40000000006 */
[----:B------:R-:W-:-:S04]  /*7800*/  LOP3.LUT R2, R0, 0xffff, RZ, 0xc0, !PT ;  /* 0x0000ffff00027812 */ /* 0x000fc800078ec0ff */
[----:B------:R-:W-:Y:S01]  /*7810*/  SHF.R.U32.HI R2, RZ, 0x8, R2 ;  /* 0x00000008ff027819 */ /* 0x000fe20000011602 */
[----:B----4-:R-:W-:-:S05]  /*7820*/  @!P2 HADD2 R69, -R35.H0_H0, -RZ.H0_H0 ;  /* 0xa00000ff2345a230 */ /* 0x010fca0000000900 */
[----:B------:R-:W-:Y:S02]  /*7830*/  PRMT R58, R69, 0x7610, R58 ;  /* 0x00007610453a7816 */ /* 0x000fe4000000003a */
[----:B------:R1:W3:Y:S01]  /*7840*/  LDL.LU.S16 R69, [R1+0x3c] ;  /* 0x00003c0001457983 */ /* 0x0002e20000300600 */
[----:B------:R-:W-:Y:S02]  /*7850*/  LOP3.LUT R2, R2, 0xffff, RZ, 0xc0, !PT ;  /* 0x0000ffff02027812 */ /* 0x000fe400078ec0ff */
[----:B------:R-:W-:Y:S02]  /*7860*/  @!P1 PRMT R115, R6, 0x5410, RZ ;  /* 0x0000541006739816 */ /* 0x000fe400000000ff */
[----:B------:R-:W-:Y:S02]  /*7870*/  ISETP.GE.U32.AND P1, PT, R241, R2, PT ;  /* 0x00000002f100720c */ /* 0x000fe40003f26070 */
[--C-:B------:R-:W-:Y:S02]  /*7880*/  SHF.R.U32.HI R6, RZ, 0x18, R0.reuse ;  /* 0x00000018ff067819 */ /* 0x100fe40000011600 */
[----:B------:R-:W-:-:S04]  /*7890*/  SHF.R.U32.HI R0, RZ, 0x10, R0 ;  /* 0x00000010ff007819 */ /* 0x000fc80000011600 */
[----:B------:R-:W-:Y:S02]  /*78a0*/  LOP3.LUT R0, R0, 0xff, RZ, 0xc0, !PT ;  /* 0x000000ff00007812 */ /* 0x000fe400078ec0ff */
[----:B------:R-:W-:Y:S02]  /*78b0*/  @!P3 PRMT R114, R68, 0x5410, RZ ;  /* 0x000054104472b816 */ /* 0x000fe400000000ff */
[----:B------:R-:W-:Y:S02]  /*78c0*/  ISETP.GE.U32.AND P3, PT, R241, R0, PT ;  /* 0x00000000f100720c */ /* 0x000fe40003f66070 */
[----:B------:R-:W-:Y:S02]  /*78d0*/  SHF.R.U32.HI R0, RZ, 0x18, R56 ;  /* 0x00000018ff007819 */ /* 0x000fe40000011638 */
[----:B------:R-:W-:Y:S02]  /*78e0*/  @!P2 PRMT R35, R58, 0x5410, RZ ;  /* 0x000054103a23a816 */ /* 0x000fe400000000ff */
[----:B------:R1:W4:Y:S01]  /*78f0*/  LDL.LU.S16 R58, [R1+0x44] ;  /* 0x00004400013a7983 */ /* 0x0003220000300600 */
[----:B---3--:R-:W-:-:S05]  /*7900*/  @!P1 HADD2 R69, -R34.H0_H0, -RZ.H0_H0 ;  /* 0xa00000ff22459230 */ /* 0x008fca0000000900 */
[----:B------:R-:W-:Y:S01]  /*7910*/  PRMT R2, R69, 0x7610, R2 ;  /* 0x0000761045027816 */ /* 0x000fe20000000002 */
[----:B--2---:R-:W-:Y:S01]  /*7920*/  @!P5 HADD2 R60, -R113.H0_H0, -RZ.H0_H0 ;  /* 0xa00000ff713cd230 */ /* 0x004fe20000000900 */
[C---:B------:R-:W-:Y:S01]  /*7930*/  ISETP.GE.U32.AND P6, PT, R241.reuse, R6, PT ;  /* 0x00000006f100720c */ /* 0x040fe20003fc6070 */
[----:B------:R-:W-:Y:S01]  /*7940*/  IMAD.MOV.U32 R242, RZ, RZ, R243 ;  /* 0x000000fffff27224 */ /* 0x000fe200078e00f3 */
[----:B------:R-:W-:Y:S01]  /*7950*/  @!P1 PRMT R34, R2, 0x5410, RZ ;  /* 0x0000541002229816 */ /* 0x000fe200000000ff */
[----:B------:R-:W-:Y:S01]  /*7960*/  LDSM.16.MT88.4 R68, [R180+0xf800] ;  /* 0x00f80000b444783b */ /* 0x000fe20000004200 */
[----:B------:R-:W-:Y:S02]  /*7970*/  LOP3.LUT R2, R56, 0xff, RZ, 0xc0, !PT ;  /* 0x000000ff38027812 */ /* 0x000fe400078ec0ff */
[C---:B------:R-:W-:Y:S02]  /*7980*/  ISETP.GE.U32.AND P1, PT, R241.reuse, R0, PT ;  /* 0x00000000f100720c */ /* 0x040fe40003f26070 */
[----:B------:R-:W-:-:S02]  /*7990*/  ISETP.GE.U32.AND P2, PT, R241, R2, PT ;  /* 0x00000002f100720c */ /* 0x000fc40003f46070 */
[----:B------:R-:W-:Y:S02]  /*79a0*/  LOP3.LUT R0, R56, 0xffff, RZ, 0xc0, !PT ;  /* 0x0000ffff38007812 */ /* 0x000fe400078ec0ff */
[----:B------:R-:W-:Y:S02]  /*79b0*/  SHF.R.U32.HI R2, RZ, 0x10, R56 ;  /* 0x00000010ff027819 */ /* 0x000fe40000011638 */
[----:B------:R1:W2:Y:S01]  /*79c0*/  LDL.LU.S16 R56, [R1+0x48] ;  /* 0x0000480001387983 */ /* 0x0002a20000300600 */
[----:B------:R-:W-:-:S03]  /*79d0*/  PRMT R59, R60, 0x7610, R59 ;  /* 0x000076103c3b7816 */ /* 0x000fc6000000003b */
[----:B------:R-:W3:Y:S01]  /*79e0*/  LDSM.16.MT88.4 R60, [R178+0xf800] ;  /* 0x00f80000b23c783b */ /* 0x000ee20000004200 */
[----:B--2---:R-:W-:-:S05]  /*79f0*/  @!P3 HADD2 R56, -R32.H0_H0, -RZ.H0_H0 ;  /* 0xa00000ff2038b230 */ /* 0x004fca0000000900 */
[----:B------:R-:W-:-:S04]  /*7a00*/  PRMT R74, R56, 0x7610, R74 ;  /* 0x00007610384a7816 */ /* 0x000fc8000000004a */
[----:B------:R-:W-:Y:S02]  /*7a10*/  @!P3 PRMT R32, R74, 0x5410, RZ ;  /* 0x000054104a20b816 */ /* 0x000fe400000000ff */
[----:B------:R1:W2:Y:S01]  /*7a20*/  LDL.LU.S16 R74, [R1+0x50] ;  /* 0x00005000014a7983 */ /* 0x0002a20000300600 */
[----:B----4-:R-:W-:Y:S01]  /*7a30*/  @!P6 HADD2 R58, -R33.H0_H0, -RZ.H0_H0 ;  /* 0xa00000ff213ae230 */ /* 0x010fe20000000900 */
[----:B------:R-:W-:-:S04]  /*7a40*/  @!P5 PRMT R113, R59, 0x5410, RZ ;  /* 0x000054103b71d816 */ /* 0x000fc800000000ff */
[----:B------:R-:W-:-:S04]  /*7a50*/  PRMT R57, R58, 0x7610, R57 ;  /* 0x000076103a397816 */ /* 0x000fc80000000039 */
[----:B------:R-:W-:Y:S02]  /*7a60*/  @!P6 PRMT R33, R57, 0x5410, RZ ;  /* 0x000054103921e816 */ /* 0x000fe400000000ff */
[----:B---3--:R-:W-:Y:S01]  /*7a70*/  HMMA.16816.F32 R56, R108, R60, R76 ;  /* 0x0000003c6c38723c */ /* 0x008fe2000000184c */
[----:B------:R-:W-:Y:S01]  /*7a80*/  SHF.R.U32.HI R0, RZ, 0x8, R0 ;  /* 0x00000008ff007819 */ /* 0x000fe20000011600 */
[----:B------:R-:W-:Y:S01]  /*7a90*/  IMAD.MOV.U32 R243, RZ, RZ, R251 ;  /* 0x000000fffff37224 */ /* 0x000fe200078e00fb */
[----:B------:R-:W-:Y:S01]  /*7aa0*/  LOP3.LUT R2, R2, 0xff, RZ, 0xc0, !PT ;  /* 0x000000ff02027812 */ /* 0x000fe200078ec0ff */
[----:B------:R-:W-:Y:S01]  /*7ab0*/  IMAD.MOV.U32 R240, RZ, RZ, R242 ;  /* 0x000000fffff07224 */ /* 0x000fe200078e00f2 */
[----:B--2---:R-:W-:Y:S01]  /*7ac0*/  @!P2 HADD2 R74, -R150.H0_H0, -RZ.H0_H0 ;  /* 0xa00000ff964aa230 */ /* 0x004fe20000000900 */
[----:B------:R-:W2:Y:S04]  /*7ad0*/  LDSM.16.MT88.4 R76, [R179+0xf800] ;  /* 0x00f80000b34c783b */ /* 0x000ea80000004200 */
[----:B------:R-:W-:-:S02]  /*7ae0*/  PRMT R61, R74, 0x7610, R61 ;  /* 0x000076104a3d7816 */ /* 0x000fc4000000003d */
[----:B------:R1:W3:Y:S01]  /*7af0*/  LDL.LU.S16 R74, [R1+0x4c] ;  /* 0x00004c00014a7983 */ /* 0x0002e20000300600 */
[----:B------:R-:W-:-:S04]  /*7b00*/  LOP3.LUT R0, R0, 0xffff, RZ, 0xc0, !PT ;  /* 0x0000ffff00007812 */ /* 0x000fc800078ec0ff */
[----:B------:R-:W-:Y:S02]  /*7b10*/  ISETP.GE.U32.AND P6, PT, R241, R0, PT ;  /* 0x00000000f100720c */ /* 0x000fe40003fc6070 */
[----:B------:R-:W-:-:S04]  /*7b20*/  LOP3.LUT R0, R64, 0xffff, RZ, 0xc0, !PT ;  /* 0x0000ffff40007812 */ /* 0x000fc800078ec0ff */
[----:B------:R-:W-:-:S07]  /*7b30*/  SHF.R.U32.HI R0, RZ, 0x8, R0 ;  /* 0x00000008ff007819 */ /* 0x000fce0000011600 */
[----:B---3--:R-:W-:-:S05]  /*7b40*/  @!P6 HADD2 R74, -R148.H0_H0, -RZ.H0_H0 ;  /* 0xa00000ff944ae230 */ /* 0x008fca0000000900 */
[----:B------:R-:W-:Y:S02]  /*7b50*/  PRMT R60, R74, 0x7610, R60 ;  /* 0x000076104a3c7816 */ /* 0x000fe4000000003c */
[----:B------:R1:W3:Y:S01]  /*7b60*/  LDL.LU.S16 R74, [R1+0x84] ;  /* 0x00008400014a7983 */ /* 0x0002e20000300600 */
[----:B------:R-:W-:Y:S02]  /*7b70*/  ISETP.GE.U32.AND P5, PT, R241, R2, PT ;  /* 0x00000002f100720c */ /* 0x000fe40003fa6070 */
[----:B------:R-:W-:-:S04]  /*7b80*/  LOP3.LUT R0, R0, 0xffff, RZ, 0xc0, !PT ;  /* 0x0000ffff00007812 */ /* 0x000fc800078ec0ff */
[----:B------:R-:W-:Y:S02]  /*7b90*/  ISETP.GE.U32.AND P3, PT, R241, R0, PT ;  /* 0x00000000f100720c */ /* 0x000fe40003f66070 */
[----:B------:R-:W-:Y:S02]  /*7ba0*/  LOP3.LUT R0, R64, 0xff, RZ, 0xc0, !PT ;  /* 0x000000ff40007812 */ /* 0x000fe400078ec0ff */
[----:B------:R-:W-:Y:S02]  /*7bb0*/  @!P2 PRMT R150, R61, 0x5410, RZ ;  /* 0x000054103d96a816 */ /* 0x000fe400000000ff */
[----:B------:R-:W-:Y:S02]  /*7bc0*/  ISETP.GE.U32.AND P2, PT, R241, R0, PT ;  /* 0x00000000f100720c */ /* 0x000fe40003f46070 */
[----:B------:R-:W-:-:S04]  /*7bd0*/  SHF.R.U32.HI R0, RZ, 0x10, R64 ;  /* 0x00000010ff007819 */ /* 0x000fc80000011640 */
[----:B------:R-:W-:Y:S02]  /*7be0*/  LOP3.LUT R0, R0, 0xff, RZ, 0xc0, !PT ;  /* 0x000000ff00007812 */ /* 0x000fe400078ec0ff */
[----:B------:R-:W-:Y:S02]  /*7bf0*/  @!P6 PRMT R148, R60, 0x5410, RZ ;  /* 0x000054103c94e816 */ /* 0x000fe400000000ff */
[----:B------:R-:W-:Y:S02]  /*7c00*/  ISETP.GE.U32.AND P6, PT, R241, R0, PT ;  /* 0x00000000f100720c */ /* 0x000fe40003fc6070 */
[----:B------:R-:W-:Y:S01]  /*7c10*/  SHF.R.U32.HI R0, RZ, 0x18, R64 ;  /* 0x00000018ff007819 */ /* 0x000fe20000011640 */
[----:B---3--:R-:W-:-:S05]  /*7c20*/  @!P5 HADD2 R74, -R151.H0_H0, -RZ.H0_H0 ;  /* 0xa00000ff974ad230 */ /* 0x008fca0000000900 */
[----:B------:R-:W-:Y:S02]  /*7c30*/  PRMT R73, R74, 0x7610, R73 ;  /* 0x000076104a497816 */ /* 0x000fe40000000049 */
[----:B------:R1:W3:Y:S04]  /*7c40*/  LDL.LU.S16 R74, [R1+0x7c] ;  /* 0x00007c00014a7983 */ /* 0x0002e80000300600 */
[----:B------:R1:W4:Y:S02]  /*7c50*/  LDL.LU.S16 R64, [R1+0x8c] ;  /* 0x00008c0001407983 */ /* 0x0003240000300600 */
[----:B----4-:R-:W-:-:S05]  /*7c60*/  @!P2 HADD2 R64, -R157.H0_H0, -RZ.H0_H0 ;  /* 0xa00000ff9d40a230 */ /* 0x010fca0000000900 */
[----:B------:R-:W-:Y:S02]  /*7c70*/  PRMT R72, R64, 0x7610, R72 ;  /* 0x0000761040487816 */ /* 0x000fe40000000048 */
[----:B------:R1:W4:Y:S01]  /*7c80*/  LDL.LU.S16 R64, [R1+0x88] ;  /* 0x0000880001407983 */ /* 0x0003220000300600 */
[----:B------:R-:W-:-:S03]  /*7c90*/  @!P5 PRMT R151, R73, 0x5410, RZ ;  /* 0x000054104997d816 */ /* 0x000fc600000000ff */
[----:B------:R1:W2:Y:S01]  /*7ca0*/  LDL.LU.S16 R73, [R1+0x90] ;  /* 0x0000900001497983 */ /* 0x0002a20000300600 */
[----:B----4-:R-:W-:-:S05]  /*7cb0*/  @!P3 HADD2 R64, -R156.H0_H0, -RZ.H0_H0 ;  /* 0xa00000ff9c40b230 */ /* 0x010fca0000000900 */
[----:B------:R-:W-:-:S04]  /*7cc0*/  PRMT R6, R64, 0x7610, R6 ;  /* 0x0000761040067816 */ /* 0x000fc80000000006 */
[----:B------:R-:W-:Y:S02]  /*7cd0*/  @!P3 PRMT R156, R6, 0x5410, RZ ;  /* 0x00005410069cb816 */ /* 0x000fe400000000ff */
[----:B------:R1:W4:Y:S01]  /*7ce0*/  LDL.LU.S16 R6, [R1+0x94] ;  /* 0x0000940001067983 */ /* 0x0003220000300600 */
[----:B------:R-:W-:Y:S01]  /*7cf0*/  ISETP.GE.U32.AND P5, PT, R241, R0, PT ;  /* 0x00000000f100720c */ /* 0x000fe20003fa6070 */
[----:B---3--:R-:W-:Y:S01]  /*7d00*/  @!P1 HADD2 R74, -R149.H0_H0, -RZ.H0_H0 ;  /* 0xa00000ff954a9230 */ /* 0x008fe20000000900 */
[----:B------:R-:W-:Y:S01]  /*7d10*/  SHF.R.U32.HI R0, RZ, 0x8, R67 ;  /* 0x00000008ff007819 */ /* 0x000fe20000011643 */
[----:B--2---:R-:W-:-:S03]  /*7d20*/  @!P6 HADD2 R73, -R161.H0_H0, -RZ.H0_H0 ;  /* 0xa00000ffa149e230 */ /* 0x004fc60000000900 */
[----:B------:R-:W-:Y:S02]  /*7d30*/  PRMT R65, R74, 0x7610, R65 ;  /* 0x000076104a417816 */ /* 0x000fe40000000041 */
[----:B------:R-:W-:Y:S02]  /*7d40*/  LOP3.LUT R0, R0, 0xffff, RZ, 0xc0, !PT ;  /* 0x0000ffff00007812 */ /* 0x000fe400078ec0ff */
[----:B------:R-:W-:Y:S02]  /*7d50*/  @!P1 PRMT R149, R65, 0x5410, RZ ;  /* 0x0000541041959816 */ /* 0x000fe400000000ff */
[----:B------:R-:W-:Y:S02]  /*7d60*/  ISETP.GE.U32.AND P1, PT, R241, R0, PT ;  /* 0x00000000f100720c */ /* 0x000fe40003f26070 */
[----:B------:R-:W-:-:S04]  /*7d70*/  PRMT R0, R73, 0x7610, R0 ;  /* 0x0000761049007816 */ /* 0x000fc80000000000 */
[----:B------:R-:W-:Y:S02]  /*7d80*/  @!P6 PRMT R161, R0, 0x5410, RZ ;  /* 0x0000541000a1e816 */ /* 0x000fe400000000ff */
[----:B------:R-:W-:Y:S01]  /*7d90*/  LOP3.LUT R0, R252, 0xff, RZ, 0xc0, !PT ;  /* 0x000000fffc007812 */ /* 0x000fe200078ec0ff */
[----:B----4-:R-:W-:-:S05]  /*7da0*/  @!P5 HADD2 R6, -R159.H0_H0, -RZ.H0_H0 ;  /* 0xa00000ff9f06d230 */ /* 0x010fca0000000900 */
[----:B------:R-:W-:-:S04]  /*7db0*/  PRMT R2, R6, 0x7610, R2 ;  /* 0x0000761006027816 */ /* 0x000fc80000000002 */
[----:B------:R-:W-:Y:S02]  /*7dc0*/  @!P5 PRMT R159, R2, 0x5410, RZ ;  /* 0x00005410029fd816 */ /* 0x000fe400000000ff */
[----:B------:R1:W2:Y:S01]  /*7dd0*/  LDL.LU.S16 R2, [R1+0x98] ;  /* 0x0000980001027983 */ /* 0x0002a20000300600 */
[----:B------:R-:W-:-:S03]  /*7de0*/  ISETP.GE.U32.AND P5, PT, R241, R0, PT ;  /* 0x00000000f100720c */ /* 0x000fc60003fa6070 */
[----:B------:R1:W3:Y:S01]  /*7df0*/  LDL.LU.S16 R0, [R1+0x9c] ;  /* 0x00009c0001007983 */ /* 0x0002e20000300600 */
[----:B------:R-:W-:Y:S01]  /*7e00*/  HMMA.16816.F32 R60, R108, R62, R80 ;  /* 0x0000003e6c3c723c */ /* 0x000fe20000001850 */
[----:B---3--:R-:W-:Y:S02]  /*7e10*/  @!P1 HADD2 R0, -R158.H0_H0, -RZ.H0_H0 ;  /* 0xa00000ff9e009230 */ /* 0x008fe40000000900 */
[----:B--2---:R-:W-:-:S03]  /*7e20*/  @!P4 HADD2 R2, -R160.H0_H0, -RZ.H0_H0 ;  /* 0xa00000ffa002c230 */ /* 0x004fc60000000900 */
[----:B------:R-:W-:Y:S02]  /*7e30*/  PRMT R11, R0, 0x7610, R11 ;  /* 0x00007610000b7816 */ /* 0x000fe4000000000b */
[----:B------:R-:W-:Y:S02]  /*7e40*/  SHF.R.U32.HI R0, RZ, 0x8, R185 ;  /* 0x00000008ff007819 */ /* 0x000fe400000116b9 */
[----:B------:R-:W-:Y:S01]  /*7e50*/  PRMT R80, R2, 0x7610, R80 ;  /* 0x0000761002507816 */ /* 0x000fe20000000050 */
[----:B------:R1:W5:Y:S01]  /*7e60*/  LDL.LU R185, [R1+0xe8] ;  /* 0x0000e80001b97983 */ /* 0x0003620000300800 */
[----:B------:R-:W-:Y:S02]  /*7e70*/  LOP3.LUT R0, R0, 0xffff, RZ, 0xc0, !PT ;  /* 0x0000ffff00007812 */ /* 0x000fe400078ec0ff */
[----:B------:R-:W-:Y:S02]  /*7e80*/  @!P4 PRMT R160, R80, 0x5410, RZ ;  /* 0x0000541050a0c816 */ /* 0x000fe400000000ff */
[----:B------:R-:W-:-:S02]  /*7e90*/  ISETP.GE.U32.AND P4, PT, R241, R0, PT ;  /* 0x00000000f100720c */ /* 0x000fc40003f86070 */
[----:B------:R1:W2:Y:S01]  /*7ea0*/  LDL.LU.S16 R0, [R1+0xa4] ;  /* 0x0000a40001007983 */ /* 0x0002a20000300600 */
[----:B------:R-:W-:Y:S02]  /*7eb0*/  IMAD.MOV.U32 R242, RZ, RZ, R243 ;  /* 0x000000fffff27224 */ /* 0x000fe400078e00f3 */
[----:B------:R-:W-:Y:S02]  /*7ec0*/  IMAD.MOV.U32 R243, RZ, RZ, R212 ;  /* 0x000000fffff37224 */ /* 0x000fe400078e00d4 */
[----:B------:R-:W-:Y:S02]  /*7ed0*/  IMAD.MOV.U32 R212, RZ, RZ, R213 ;  /* 0x000000ffffd47224 */ /* 0x000fe400078e00d5 */
[----:B------:R-:W-:Y:S02]  /*7ee0*/  IMAD.MOV.U32 R213, RZ, RZ, R214 ;  /* 0x000000ffffd57224 */ /* 0x000fe400078e00d6 */
[----:B------:R-:W-:Y:S02]  /*7ef0*/  IMAD.MOV.U32 R214, RZ, RZ, R230 ;  /* 0x000000ffffd67224 */ /* 0x000fe400078e00e6 */
[----:B------:R-:W-:Y:S01]  /*7f00*/  IMAD.MOV.U32 R230, RZ, RZ, R231 ;  /* 0x000000ffffe67224 */ /* 0x000fe200078e00e7 */
[----:B------:R-:W-:Y:S01]  /*7f10*/  @!P1 PRMT R158, R11, 0x5410, RZ ;  /* 0x000054100b9e9816 */ /* 0x000fe200000000ff */
[----:B------:R-:W-:Y:S01]  /*7f20*/  IMAD.MOV.U32 R231, RZ, RZ, R183 ;  /* 0x000000ffffe77224 */ /* 0x000fe200078e00b7 */
[----:B--2---:R-:W-:-:S05]  /*7f30*/  @!P5 HADD2 R0, -R163.H0_H0, -RZ.H0_H0 ;  /* 0xa00000ffa300d230 */ /* 0x004fca0000000900 */
[----:B------:R-:W-:Y:S02]  /*7f40*/  PRMT R10, R0, 0x7610, R10 ;  /* 0x00007610000a7816 */ /* 0x000fe4000000000a */
[----:B------:R-:W-:Y:S02]  /*7f50*/  LOP3.LUT R0, R184, 0xff, RZ, 0xc0, !PT ;  /* 0x000000ffb8007812 */ /* 0x000fe400078ec0ff */
[----:B------:R1:W5:Y:S02]  /*7f60*/  LDL.LU R184, [R1+0xe4] ;  /* 0x0000e40001b87983 */ /* 0x0003640000300800 */
[C---:B------:R-:W-:Y:S02]  /*7f70*/  ISETP.GE.U32.AND P1, PT, R241.reuse, R0, PT ;  /* 0x00000000f100720c */ /* 0x040fe40003f26070 */
[----:B------:R1:W5:Y:S04]  /*7f80*/  LDL.LU R183, [R1+0xe0] ;  /* 0x0000e00001b77983 */ /* 0x0003680000300800 */
[----:B------:R1:W2:Y:S04]  /*7f90*/  LDL.LU.S16 R11, [R1+0xa0] ;  /* 0x0000a000010b7983 */ /* 0x0002a80000300600 */
[----:B------:R1:W3:Y:S01]  /*7fa0*/  LDL.LU.S16 R0, [R1+0xa8] ;  /* 0x0000a80001007983 */ /* 0x0002e20000300600 */
[----:B------:R-:W-:Y:S01]  /*7fb0*/  ISETP.GE.U32.AND P3, PT, R241, R141, PT ;  /* 0x0000008df100720c */ /* 0x000fe20003f66070 */
[----:B------:R-:W-:Y:S01]  /*7fc0*/  IMAD.MOV.U32 R211, RZ, RZ, R240 ;  /* 0x000000ffffd37224 */ /* 0x000fe200078e00f0 */
[----:B------:R-:W-:Y:S01]  /*7fd0*/  SHF.R.U32.HI R2, RZ, 0x10, R4 ;  /* 0x00000010ff027819 */ /* 0x000fe20000011604 */
[----:B------:R-:W-:-:S02]  /*7fe0*/  IMAD.MOV.U32 R210, RZ, RZ, R242 ;  /* 0x000000ffffd27224 */ /* 0x000fc400078e00f2 */
[----:B------:R-:W-:Y:S02]  /*7ff0*/  IMAD.MOV.U32 R240, RZ, RZ, R243 ;  /* 0x000000fffff07224 */ /* 0x000fe400078e00f3 */
[----:B------:R-:W-:Y:S02]  /*8000*/  IMAD.MOV.U32 R242, RZ, RZ, R212 ;  /* 0x000000fffff27224 */ /* 0x000fe400078e00d4 */
[----:B------:R-:W-:Y:S02]  /*8010*/  IMAD.MOV.U32 R243, RZ, RZ, R213 ;  /* 0x000000fffff37224 */ /* 0x000fe400078e00d5 */
[----:B------:R-:W-:Y:S02]  /*8020*/  IMAD.MOV.U32 R212, RZ, RZ, R214 ;  /* 0x000000ffffd47224 */ /* 0x000fe400078e00d6 */
[----:B------:R-:W-:Y:S02]  /*8030*/  IMAD.MOV.U32 R213, RZ, RZ, R228 ;  /* 0x000000ffffd57224 */ /* 0x000fe400078e00e4 */
[----:B------:R-:W-:-:S02]  /*8040*/  IMAD.MOV.U32 R214, RZ, RZ, R250 ;  /* 0x000000ffffd67224 */ /* 0x000fc400078e00fa */
[----:B------:R-:W-:Y:S02]  /*8050*/  IMAD.MOV.U32 R228, RZ, RZ, R182 ;  /* 0x000000ffffe47224 */ /* 0x000fe400078e00b6 */
[----:B------:R1:W5:Y:S01]  /*8060*/  LDL.LU R182, [R1+0xdc] ;  /* 0x0000dc0001b67983 */ /* 0x0003620000300800 */
[----:B------:R-:W-:-:S03]  /*8070*/  IMAD.MOV.U32 R250, RZ, RZ, R181 ;  /* 0x000000fffffa7224 */ /* 0x000fc600078e00b5 */
[----:B------:R1:W5:Y:S01]  /*8080*/  LDL.LU R181, [R1+0xd8] ;  /* 0x0000d80001b57983 */ /* 0x0003620000300800 */
[----:B---3--:R-:W-:-:S05]  /*8090*/  @!P3 HADD2 R0, -R147.H0_H0, -RZ.H0_H0 ;  /* 0xa00000ff9300b230 */ /* 0x008fca0000000900 */
[----:B------:R-:W-:Y:S02]  /*80a0*/  PRMT R8, R0, 0x7610, R8 ;  /* 0x0000761000087816 */ /* 0x000fe40000000008 */
[----:B------:R-:W-:Y:S02]  /*80b0*/  LOP3.LUT R0, R2, 0xff, RZ, 0xc0, !PT ;  /* 0x000000ff02007812 */ /* 0x000fe400078ec0ff */
[----:B------:R1:W3:Y:S01]  /*80c0*/  LDL.LU.S16 R2, [R1+0xac] ;  /* 0x0000ac0001027983 */ /* 0x0002e20000300600 */
[----:B------:R-:W-:Y:S02]  /*80d0*/  @!P2 PRMT R157, R72, 0x5410, RZ ;  /* 0x00005410489da816 */ /* 0x000fe400000000ff */
[----:B------:R-:W-:Y:S02]  /*80e0*/  ISETP.GE.U32.AND P2, PT, R241, R142, PT ;  /* 0x0000008ef100720c */ /* 0x000fe40003f46070 */
[C---:B------:R-:W-:Y:S02]  /*80f0*/  LOP3.LUT R6, R4.reuse, 0xff, RZ, 0xc0, !PT ;  /* 0x000000ff04067812 */ /* 0x040fe400078ec0ff */
[----:B------:R-:W-:-:S02]  /*8100*/  LOP3.LUT R5, R4, 0xffff, RZ, 0xc0, !PT ;  /* 0x0000ffff04057812 */ /* 0x000fc400078ec0ff */
[----:B------:R-:W-:-:S07]  /*8110*/  SHF.R.U32.HI R4, RZ, 0x18, R4 ;  /* 0x00000018ff047819 */ /* 0x000fce0000011604 */
[----:B--2---:R-:W-:-:S05]  /*8120*/  @!P2 HADD2 R11, -R162.H0_H0, -RZ.H0_H0 ;  /* 0xa00000ffa20ba230 */ /* 0x004fca0000000900 */
[----:B------:R-:W-:-:S04]  /*8130*/  PRMT R9, R11, 0x7610, R9 ;  /* 0x000076100b097816 */ /* 0x000fc80000000009 */
[----:B------:R-:W-:Y:S02]  /*8140*/  @!P2 PRMT R162, R9, 0x5410, RZ ;  /* 0x0000541009a2a816 */ /* 0x000fe400000000ff */
[----:B------:R-:W-:Y:S01]  /*8150*/  ISETP.GE.U32.AND P2, PT, R241, R4, PT ;  /* 0x00000004f100720c */ /* 0x000fe20003f46070 */
[----:B------:R-:W-:Y:S02]  /*8160*/  FADD.FTZ R4, R211, R210 ;  /* 0x000000d2d3047221 */ /* 0x000fe40000010000 */
[----:B------:R-:W-:Y:S02]  /*8170*/  IMAD.MOV.U32 R211, RZ, RZ, R242 ;  /* 0x000000ffffd37224 */ /* 0x000fe400078e00f2 */
[----:B------:R-:W-:Y:S02]  /*8180*/  IMAD.MOV.U32 R242, RZ, RZ, R243 ;  /* 0x000000fffff27224 */ /* 0x000fe400078e00f3 */
[----:B------:R-:W-:Y:S02]  /*8190*/  IMAD.MOV.U32 R243, RZ, RZ, R228 ;  /* 0x000000fffff37224 */ /* 0x000fe400078e00e4 */
[----:B------:R-:W-:Y:S01]  /*81a0*/  IMAD.MOV.U32 R228, RZ, RZ, R229 ;  /* 0x000000ffffe47224 */ /* 0x000fe200078e00e5 */
[----:B------:R-:W-:Y:S01]  /*81b0*/  HMMA.16816.F32 R72, R108, R76, R96 ;  /* 0x0000004c6c48723c */ /* 0x000fe20000001860 */
[----:B------:R-:W-:Y:S01]  /*81c0*/  IMAD.MOV.U32 R229, RZ, RZ, R176 ;  /* 0x000000ffffe57224 */ /* 0x000fe200078e00b0 */
[----:B---3--:R-:W-:-:S05]  /*81d0*/  @!P4 HADD2 R2, -R146.H0_H0, -RZ.H0_H0 ;  /* 0xa00000ff9202c230 */ /* 0x008fca0000000900 */
[----:B------:R-:W-:Y:S02]  /*81e0*/  PRMT R27, R2, 0x7610, R27 ;  /* 0x00007610021b7816 */ /* 0x000fe4000000001b */
[----:B------:R1:W2:Y:S04]  /*81f0*/  LDL.LU.S16 R2, [R1+0xb0] ;  /* 0x0000b00001027983 */ /* 0x0002a80000300600 */
[----:B------:R1:W5:Y:S01]  /*8200*/  LDL.LU R176, [R1+0xd4] ;  /* 0x0000d40001b07983 */ /* 0x0003620000300800 */
[----:B------:R-:W-:-:S03]  /*8210*/  @!P4 PRMT R146, R27, 0x5410, RZ ;  /* 0x000054101b92c816 */ /* 0x000fc600000000ff */
[----:B------:R1:W3:Y:S04]  /*8220*/  LDL.LU.S16 R99, [R1+0xc4] ;  /* 0x0000c40001637983 */ /* 0x0002e80000300600 */
[----:B------:R1:W4:Y:S04]  /*8230*/  LDL.LU.S16 R98, [R1+0xc0] ;  /* 0x0000c00001627983 */ /* 0x0003280000300600 */
[----:B------:R1:W3:Y:S04]  /*8240*/  LDL.LU.S16 R97, [R1+0xbc] ;  /* 0x0000bc0001617983 */ /* 0x0002e80000300600 */
[----:B------:R1:W3:Y:S04]  /*8250*/  LDL.LU.S16 R96, [R1+0xb8] ;  /* 0x0000b80001607983 */ /* 0x0002e80000300600 */
[----:B------:R1:W4:Y:S01]  /*8260*/  LDL.LU.S16 R27, [R1+0xb4] ;  /* 0x0000b400011b7983 */ /* 0x0003220000300600 */
[----:B------:R-:W-:-:S02]  /*8270*/  @!P3 PRMT R147, R8, 0x5410, RZ ;  /* 0x000054100893b816 */ /* 0x000fc400000000ff */
[----:B------:R-:W-:Y:S02]  /*8280*/  ISETP.GE.U32.AND P3, PT, R241, R0, PT ;  /* 0x00000000f100720c */ /* 0x000fe40003f66070 */
[----:B------:R-:W-:-:S04]  /*8290*/  SHF.R.U32.HI R0, RZ, 0x8, R5 ;  /* 0x00000008ff007819 */ /* 0x000fc80000011605 */
[----:B------:R-:W-:Y:S02]  /*82a0*/  LOP3.LUT R0, R0, 0xffff, RZ, 0xc0, !PT ;  /* 0x0000ffff00007812 */ /* 0x000fe400078ec0ff */
[C---:B------:R-:W-:Y:S01]  /*82b0*/  ISETP.GE.U32.AND P6, PT, R241.reuse, R143, PT ;  /* 0x0000008ff100720c */ /* 0x040fe20003fc6070 */
[----:B------:R-:W-:Y:S01]  /*82c0*/  USHF.L.U32 UR6, UR6, 0x3, URZ ;  /* 0x0000000306067899 */ /* 0x000fe2000800063f */
[C---:B------:R-:W-:Y:S01]  /*82d0*/  ISETP.GE.U32.AND P4, PT, R241.reuse, R0, PT ;  /* 0x00000000f100720c */ /* 0x040fe20003f86070 */
[----:B------:R-:W-:Y:S01]  /*82e0*/  FADD.FTZ R0, R242, R4 ;  /* 0x00000004f2007221 */ /* 0x000fe20000010000 */
[----:B------:R-:W-:Y:S01]  /*82f0*/  @!P5 PRMT R163, R10, 0x5410, RZ ;  /* 0x000054100aa3d816 */ /* 0x000fe200000000ff */
[----:B------:R-:W-:Y:S01]  /*8300*/  UIMAD.WIDE UR24, UR6, 0x2, URZ ;  /* 0x00000002061878a5 */ /* 0x000fe2000f8e023f */
[----:B------:R-:W-:Y:S01]  /*8310*/  ISETP.GE.U32.AND P5, PT, R241, R6, PT ;  /* 0x00000006f100720c */ /* 0x000fe20003fa6070 */
[----:B------:R-:W-:Y:S02]  /*8320*/  FADD.FTZ R0, R212, R0 ;  /* 0x00000000d4007221 */ /* 0x000fe40000010000 */
[----:B------:R-:W-:Y:S01]  /*8330*/  IMAD.MOV.U32 R251, RZ, RZ, R220 ;  /* 0x000000fffffb7224 */ /* 0x000fe200078e00dc */
[----:B------:R-:W-:Y:S01]  /*8340*/  HMMA.16816.F32 R76, R108, R78, R100 ;  /* 0x0000004e6c4c723c */ /* 0x000fe20000001864 */
[----:B------:R-:W-:Y:S01]  /*8350*/  IMAD.MOV.U32 R220, RZ, RZ, R66 ;  /* 0x000000ffffdc7224 */ /* 0x000fe200078e0042 */
[----:B------:R-:W-:Y:S01]  /*8360*/  LDSM.16.MT88.4 R100, [R180+0x11800] ;  /* 0x01180000b464783b */ /* 0x000fe20000004200 */
[----:B------:R-:W-:-:S03]  /*8370*/  FADD.FTZ R0, R228, R0 ;  /* 0x00000000e4007221 */ /* 0x000fc60000010000 */
[----:B------:R-:W-:Y:S02]  /*8380*/  LDSM.16.MT88.4 R8, [R179+0x11800] ;  /* 0x01180000b308783b */ /* 0x000fe40000004200 */
[----:B------:R-:W-:Y:S02]  /*8390*/  HMMA.16816.F32 R64, R108, R68, R84 ;  /* 0x000000446c40723c */ /* 0x000fe40000001854 */
[----:B------:R-:W1:Y:S01]  /*83a0*/  LDSM.16.MT88.4 R84, [R177+0x11800] ;  /* 0x01180000b154783b */ /* 0x000e620000004200 */
[----:B------:R-:W-:-:S04]  /*83b0*/  FADD.FTZ R0, R230, R0 ;  /* 0x00000000e6007221 */ /* 0x000fc80000010000 */
[----:B------:R-:W-:-:S04]  /*83c0*/  FADD.FTZ R0, R244, R0 ;  /* 0x00000000f4007221 */ /* 0x000fc80000010000 */
[----:B------:R-:W-:-:S04]  /*83d0*/  FADD.FTZ R0, R246, R0 ;  /* 0x00000000f6007221 */ /* 0x000fc80000010000 */
[----:B------:R-:W-:-:S04]  /*83e0*/  FADD.FTZ R0, R216, R0 ;  /* 0x00000000d8007221 */ /* 0x000fc80000010000 */
[----:B------:R-:W-:-:S04]  /*83f0*/  FADD.FTZ R0, R218, R0 ;  /* 0x00000000da007221 */ /* 0x000fc80000010000 */
[----:B------:R-:W-:Y:S01]  /*8400*/  FADD.FTZ R0, R232, R0 ;  /* 0x00000000e8007221 */ /* 0x000fe20000010000 */
[C---:B------:R-:W-:Y:S08]  /*8410*/  HMMA.16816.F32 R68, R108.reuse, R70, R88 ;  /* 0x000000466c44723c */ /* 0x040ff00000001858 */
[C---:B------:R-:W-:Y:S08]  /*8420*/  HMMA.16816.F32 R88, R108.reuse, R92, R164 ;  /* 0x0000005c6c58723c */ /* 0x040ff000000018a4 */
[C---:B------:R-:W-:Y:S08]  /*8430*/  HMMA.16816.F32 R92, R108.reuse, R94, R172 ;  /* 0x0000005e6c5c723c */ /* 0x040ff000000018ac */
[C---:B-1----:R-:W-:Y:S08]  /*8440*/  HMMA.16816.F32 R80, R108.reuse, R84, R104 ;  /* 0x000000546c50723c */ /* 0x042ff00000001868 */
[C---:B------:R-:W-:Y:S08]  /*8450*/  HMMA.16816.F32 R84, R108.reuse, R86, R152 ;  /* 0x000000566c54723c */ /* 0x040ff00000001898 */
[----:B------:R-:W-:Y:S01]  /*8460*/  HMMA.16816.F32 R104, R108, R8, R20 ;  /* 0x000000086c68723c */ /* 0x000fe20000001814 */
[----:B--2---:R-:W-:-:S05]  /*8470*/  @!P1 HADD2 R2, -R145.H0_H0, -RZ.H0_H0 ;  /* 0xa00000ff91029230 */ /* 0x004fca0000000900 */
[----:B------:R-:W-:Y:S01]  /*8480*/  PRMT R5, R2, 0x7610, R5 ;  /* 0x0000761002057816 */ /* 0x000fe20000000005 */
[----:B------:R-:W-:-:S04]  /*8490*/  FADD.FTZ R2, R240, R211 ;  /* 0x000000d3f0027221 */ /* 0x000fc80000010000 */
[----:B------:R-:W-:Y:S01]  /*84a0*/  FADD.FTZ R2, R243, R2 ;  /* 0x00000002f3027221 */ /* 0x000fe20000010000 */
[----:B------:R-:W-:Y:S02]  /*84b0*/  @!P1 PRMT R145, R5, 0x5410, RZ ;  /* 0x0000541005919816 */ /* 0x000fe400000000ff */
[----:B------:R-:W-:Y:S01]  /*84c0*/  LEA R4, P1, R215, c[0x0][0x1f8], 0x1 ;  /* 0x00007e00d7047a11 */ /* 0x000fe200078208ff */
[----:B------:R-:W-:Y:S01]  /*84d0*/  FADD.FTZ R2, R213, R2 ;  /* 0x00000002d5027221 */ /* 0x000fe20000010000 */
[----:B---3--:R-:W-:Y:S02]  /*84e0*/  @!P3 HADD2 R96, -R29.H0_H0, -RZ.H0_H0 ;  /* 0xa00000ff1d60b230 */ /* 0x008fe40000000900 */
[----:B----4-:R-:W-:Y:S01]  /*84f0*/  @!P2 HADD2 R27, -R28.H0_H0, -RZ.H0_H0 ;  /* 0xa00000ff1c1ba230 */ /* 0x010fe20000000900 */
[----:B------:R-:W-:-:S04]  /*8500*/  LEA.HI.X R5, R215, c[0x0][0x1fc], R214, 0x1, P1 ;  /* 0x00007f00d7057a11 */ /* 0x000fc800008f0cd6 */
[----:B------:R-:W-:Y:S01]  /*8510*/  PRMT R6, R27, 0x7610, R6 ;  /* 0x000076101b067816 */ /* 0x000fe20000000006 */
[----:B------:R-:W-:Y:S01]  /*8520*/  FADD.FTZ R2, R229, R2 ;  /* 0x00000002e5027221 */ /* 0x000fe20000010000 */
[----:B------:R-:W-:Y:S02]  /*8530*/  PRMT R7, R96, 0x7610, R7 ;  /* 0x0000761060077816 */ /* 0x000fe40000000007 */
[----:B------:R-:W-:Y:S01]  /*8540*/  @!P2 PRMT R28, R6, 0x5410, RZ ;  /* 0x00005410061ca816 */ /* 0x000fe200000000ff */
[----:B------:R-:W-:Y:S01]  /*8550*/  @!P6 HADD2 R99, -R144.H0_H0, -RZ.H0_H0 ;  /* 0xa00000ff9063e230 */ /* 0x000fe20000000900 */
[----:B------:R-:W-:Y:S01]  /*8560*/  IADD3 R6, P1, R4, UR24, RZ ;  /* 0x0000001804067c10 */ /* 0x000fe2000ff3e0ff */
[----:B------:R-:W-:Y:S01]  /*8570*/  FADD.FTZ R2, R231, R2 ;  /* 0x00000002e7027221 */ /* 0x000fe20000010000 */
[----:B------:R-:W-:Y:S02]  /*8580*/  @!P3 PRMT R29, R7, 0x5410, RZ ;  /* 0x00005410071db816 */ /* 0x000fe400000000ff */
[----:B------:R-:W-:Y:S01]  /*8590*/  IADD3.X R7, R5, UR25, RZ, P1, !PT ;  /* 0x0000001905077c10 */ /* 0x000fe20008ffe4ff */
[----:B------:R-:W-:Y:S01]  /*85a0*/  FADD.FTZ R2, R245, R2 ;  /* 0x00000002f5027221 */ /* 0x000fe20000010000 */
[----:B------:R-:W-:Y:S01]  /*85b0*/  PRMT R26, R99, 0x7610, R26 ;  /* 0x00007610631a7816 */ /* 0x000fe2000000001a */
[----:B------:R-:W-:Y:S01]  /*85c0*/  @!P5 HADD2 R98, -R31.H0_H0, -RZ.H0_H0 ;  /* 0xa00000ff1f62d230 */ /* 0x000fe20000000900 */
[----:B------:R1:W-:Y:S01]  /*85d0*/  STG.E.U16 [R4.64], R157 ;  /* 0x0000009d04007986 */ /* 0x0003e2000c101510 */
[----:B------:R-:W-:Y:S01]  /*85e0*/  @!P4 HADD2 R97, -R30.H0_H0, -RZ.H0_H0 ;  /* 0xa00000ff1e61c230 */ /* 0x000fe20000000900 */
[----:B------:R-:W-:-:S02]  /*85f0*/  @!P6 PRMT R144, R26, 0x5410, RZ ;  /* 0x000054101a90e816 */ /* 0x000fc400000000ff */
[----:B------:R1:W-:Y:S01]  /*8600*/  STG.E.U16 [R4.64+0x2], R156 ;  /* 0x0000029c04007986 */ /* 0x0003e2000c101510 */
[----:B------:R-:W-:-:S03]  /*8610*/  FADD.FTZ R2, R247, R2 ;  /* 0x00000002f7027221 */ /* 0x000fc60000010000 */
[----:B------:R1:W-:Y:S04]  /*8620*/  STG.E.U16 [R6.64], R161 ;  /* 0x000000a106007986 */ /* 0x0003e8000c101510 */
        /* <DEDUP_REMOVED lines=9> */
[----:B------:R1:W-:Y:S04]  /*86c0*/  STG.E.U16 [R4.64+0x22], R148 ;  /* 0x0000229404007986 */ /* 0x0003e8000c101510 */
        /* <DEDUP_REMOVED lines=26> */
[----:B------:R1:W-:Y:S01]  /*8870*/  STG.E.U16 [R6.64+0x72], R28 ;  /* 0x0000721c06007986 */ /* 0x0003e2000c101510 */
[----:B------:R-:W-:Y:S02]  /*8880*/  FADD.FTZ R0, R235, R2 ;  /* 0x00000002eb007221 */ /* 0x000fe40000010000 */
[----:B------:R-:W-:Y:S02]  /*8890*/  FADD.FTZ R233, R248, R233 ;  /* 0x000000e9f8e97221 */ /* 0x000fe40000010000 */
[----:B------:R-:W-:Y:S02]  /*88a0*/  FADD.FTZ R0, R249, R0 ;  /* 0x00000000f9007221 */ /* 0x000fe40000010000 */
[----:B------:R-:W-:-:S02]  /*88b0*/  FADD.FTZ R233, R250, R233 ;  /* 0x000000e9fae97221 */ /* 0x000fc40000010000 */
[----:B------:R-:W-:Y:S01]  /*88c0*/  FADD.FTZ R215, R251, R0 ;  /* 0x00000000fbd77221 */ /* 0x000fe20000010000 */
[----:B------:R-:W-:Y:S01]  /*88d0*/  HMMA.16816.F32 R96, R108, R100, R168 ;  /* 0x000000646c60723c */ /* 0x000fe200000018a8 */
[----:B------:R-:W-:Y:S02]  /*88e0*/  FADD.FTZ R233, R220, R233 ;  /* 0x000000e9dce97221 */ /* 0x000fe40000010000 */
[----:B------:R-:W-:-:S05]  /*88f0*/  FADD.FTZ R215, R221, R215 ;  /* 0x000000d7ddd77221 */ /* 0x000fca0000010000 */
[----:B------:R-:W-:Y:S01]  /*8900*/  HMMA.16816.F32 R100, R108, R102, R12 ;  /* 0x000000666c64723c */ /* 0x000fe2000000180c */
[----:B------:R-:W-:Y:S02]  /*8910*/  FADD.FTZ R233, R222, R233 ;  /* 0x000000e9dee97221 */ /* 0x000fe40000010000 */
[----:B------:R-:W-:-:S05]  /*8920*/  FADD.FTZ R215, R223, R215 ;  /* 0x000000d7dfd77221 */ /* 0x000fca0000010000 */
[----:B------:R-:W-:Y:S01]  /*8930*/  HMMA.16816.F32 R108, R108, R10, R16 ;  /* 0x0000000a6c6c723c */ /* 0x000fe20000001810 */
[----:B------:R-:W-:Y:S07]  /*8940*/  @!P0 BRA `(.L_x_857) ;  /* 0x0000552000008947 */ /* 0x000fee0003800000 */
[----:B-1----:R-:W2:Y:S01]  /*8950*/  LDL.LU R223, [R1+0xc8] ;  /* 0x0000c80001df7983 */ /* 0x002ea20000300800 */
[----:B------:R-:W-:-:S03]  /*8960*/  IMAD.U32 R0, RZ, RZ, UR12 ;  /* 0x0000000cff007e24 */ /* 0x000fc6000f8e00ff */
[----:B------:R-:W1:Y:S01]  /*8970*/  S2R R2, SR_TID.X ;  /* 0x0000000000027919 */ /* 0x000e620000002100 */
[----:B------:R-:W-:Y:S01]  /*8980*/  UIADD3 UR8, UR12, 0x3f, URZ ;  /* 0x0000003f0c087890 */ /* 0x000fe2000fffe03f */
[----:B------:R-:W3:Y:S01]  /*8990*/  LDC.U8 R234, c[0x0][0x2d8] ;  /* 0x0000b600ffea7b82 */ /* 0x000ee20000000000 */
[----:B------:R-:W-:Y:S01]  /*89a0*/  IMAD.MOV.U32 R113, RZ, RZ, R3 ;  /* 0x000000ffff717224 */ /* 0x000fe200078e0003 */
[----:B------:R-:W-:Y:S01]  /*89b0*/  IADD3 R201, P0, R4, -0x80, RZ ;  /* 0xffffff8004c97810 */ /* 0x000fe20007f1e0ff */
[----:B------:R-:W-:Y:S02]  /*89c0*/  USHF.R.S32.HI UR14, URZ, 0x1f, UR8 ;  /* 0x0000001f3f0e7899 */ /* 0x000fe40008011408 */
[----:B------:R-:W-:Y:S01]  /*89d0*/  ULDC.64 UR6, c[0x0][0x1a0] ;  /* 0x0000680000067ab9 */ /* 0x000fe20000000a00 */
[----:B------:R-:W-:Y:S01]  /*89e0*/  IADD3.X R115, R5, -0x1, RZ, P0, !PT ;  /* 0xffffffff05737810 */ /* 0x000fe200007fe4ff */
[----:B------:R-:W-:Y:S02]  /*89f0*/  ULEA.HI UR14, UR14, UR8, URZ, 0x6 ;  /* 0x000000080e0e7291 */ /* 0x000fe4000f8f303f */
[----:B------:R-:W-:-:S02]  /*8a00*/  USHF.L.U64.HI UR8, UR6, 0x4, UR7 ;  /* 0x0000000406087899 */ /* 0x000fc40008010207 */
[----:B------:R-:W-:Y:S02]  /*8a10*/  USHF.R.S32.HI UR14, URZ, 0x6, UR14 ;  /* 0x000000063f0e7899 */ /* 0x000fe4000801140e */
[----:B------:R-:W-:Y:S02]  /*8a20*/  USHF.L.U32 UR11, UR6, 0x4, URZ ;  /* 0x00000004060b7899 */ /* 0x000fe4000800063f */
[----:B------:R-:W-:Y:S01]  /*8a30*/  UIADD3 UR12, UR14, -0x2, URZ ;  /* 0xfffffffe0e0c7890 */ /* 0x000fe2000fffe03f */
[----:B-1----:R-:W-:-:S05]  /*8a40*/  LOP3.LUT R2, R2, 0x3, RZ, 0xc0, !PT ;  /* 0x0000000302027812 */ /* 0x002fca00078ec0ff */
[----:B--2---:R-:W-:-:S05]  /*8a50*/  IMAD R2, R2, -0x2, R223 ;  /* 0xfffffffe02027824 */ /* 0x004fca00078e02df */
[----:B------:R-:W-:Y:S01]  /*8a60*/  IADD3 R2, R0, -UR13, R2 ;  /* 0x8000000d00027c10 */ /* 0x000fe2000fffe002 */
[----:B------:R-:W-:-:S04]  /*8a70*/  IMAD.MOV.U32 R0, RZ, RZ, R112 ;  /* 0x000000ffff007224 */ /* 0x000fc800078e0070 */
[----:B------:R1:W-:Y:S04]  /*8a80*/  STL [R1+0x50], R2 ;  /* 0x0000500201007387 */ /* 0x0003e80000100800 */
[----:B------:R-:W1:Y:S04]  /*8a90*/  LDL.LU R249, [R1+0x18] ;  /* 0x0000180001f97983 */ /* 0x000e680000300800 */
[----:B------:R-:W2:Y:S04]  /*8aa0*/  LDL.64 R250, [R1+0x58] ;  /* 0x0000580001fa7983 */ /* 0x000ea80000100a00 */
[----:B------:R-:W4:Y:S04]  /*8ab0*/  LDL R220, [R1+0x54] ;  /* 0x0000540001dc7983 */ /* 0x000f280000100800 */
[----:B------:R-:W3:Y:S04]  /*8ac0*/  LDL R221, [R1+0x78] ;  /* 0x0000780001dd7983 */ /* 0x000ee80000100800 */
[----:B------:R-:W3:Y:S04]  /*8ad0*/  LDL.LU R222, [R1+0x1c] ;  /* 0x00001c0001de7983 */ /* 0x000ee80000300800 */
[----:B------:R-:W3:Y:S01]  /*8ae0*/  LDL.LU R223, [R1+0xcc] ;  /* 0x0000cc0001df7983 */ /* 0x000ee20000300800 */
[----:B-1----:R-:W-:Y:S01]  /*8af0*/  IMAD.WIDE.U32 R2, R249, -0x326172a9, RZ ;  /* 0xcd9e8d57f9027825 */ /* 0x002fe200078e00ff */
[----:B--2---:R-:W-:-:S04]  /*8b00*/  ISETP.GE.AND P3, PT, R250, c[0x0][0x220], PT ;  /* 0x00008800fa007a0c */ /* 0x004fc80003f66270 */
[----:B------:R1:W-:Y:S01]  /*8b10*/  STL.64 [R1+0x48], R2 ;  /* 0x0000480201007387 */ /* 0x0003e20000100a00 */
[----:B----4-:R-:W-:Y:S02]  /*8b20*/  ISETP.GE.AND P2, PT, R220, c[0x0][0x220], PT ;  /* 0x00008800dc007a0c */ /* 0x010fe40003f46270 */
[----:B---3--:R-:W-:Y:S02]  /*8b30*/  ISETP.GE.AND P1, PT, R221, c[0x0][0x220], PT ;  /* 0x00008800dd007a0c */ /* 0x008fe40003f26270 */
[----:B------:R-:W-:Y:S01]  /*8b40*/  LOP3.LUT R236, R3, R222, RZ, 0x3c, !PT ;  /* 0x000000de03ec7212 */ /* 0x000fe200078e3cff */
[----:B------:R-:W-:-:S04]  /*8b50*/  IMAD.WIDE.U32 R238, R223, -0x2daee0ad, RZ ;  /* 0xd2511f53dfee7825 */ /* 0x000fc800078e00ff */
[----:B------:R-:W-:Y:S01]  /*8b60*/  IMAD.WIDE.U32 R236, R236, -0x2daee0ad, RZ ;  /* 0xd2511f53ecec7825 */ /* 0x000fe200078e00ff */
[----:B-1----:R-:W-:Y:S01]  /*8b70*/  PRMT R2, R234, 0x7054, R234 ;  /* 0x00007054ea027816 */ /* 0x002fe200000000ea */
[----:B------:R-:W-:Y:S05]  /*8b80*/  BRA `(.L_x_858) ;  /* 0x000006a000007947 */ /* 0x000fea0003800000 */
.L_x_860:
[----:B------:R-:W2:Y:S01]  /*8b90*/  LDL.64 R204, [R1+0x70] ;  /* 0x0000700001cc7983 */ /* 0x000ea20000100a00 */
[----:B------:R-:W-:Y:S02]  /*8ba0*/  ULDC.64 UR14, c[0x0][0x198] ;  /* 0x00006600000e7ab9 */ /* 0x000fe40000000a00 */
[----:B------:R-:W-:Y:S01]  /*8bb0*/  UIADD3 UR22, UR12, -0x1, URZ ;  /* 0xffffffff0c167890 */ /* 0x000fe2000fffe03f */
[----:B------:R-:W3:Y:S03]  /*8bc0*/  LDL.64 R202, [R1+0x60] ;  /* 0x0000600001ca7983 */ /* 0x000ee60000100a00 */
[----:B------:R-:W-:Y:S01]  /*8bd0*/  USHF.R.S32.HI UR21, URZ, 0x1f, UR22 ;  /* 0x0000001f3f157899 */ /* 0x000fe20008011416 */
[----:B------:R1:W-:Y:S01]  /*8be0*/  @P3 STS.128 [R199+0x6000], RZ ;  /* 0x006000ffc7003388 */ /* 0x0003e20000000c00 */
[----:B------:R-:W-:Y:S02]  /*8bf0*/  UIMAD.WIDE.U32 UR28, UR22, UR14, URZ ;  /* 0x0000000e161c72a5 */ /* 0x000fe4000f8e003f */
[----:B------:R-:W-:Y:S04]  /*8c00*/  UIMAD UR21, UR21, UR14, URZ ;  /* 0x0000000e151572a4 */ /* 0x000fe8000f8e023f */
[----:B------:R-:W-:Y:S01]  /*8c10*/  UIMAD UR21, UR22, UR15, UR21 ;  /* 0x0000000f161572a4 */ /* 0x000fe2000f8e0215 */
[----:B------:R-:W-:Y:S02]  /*8c20*/  IMAD.U32 R2, RZ, RZ, UR28 ;  /* 0x0000001cff027e24 */ /* 0x000fe4000f8e00ff */
[----:B------:R-:W-:Y:S01]  /*8c30*/  IMAD.U32 R3, RZ, RZ, UR28 ;  /* 0x0000001cff037e24 */ /* 0x000fe2000f8e00ff */
[----:B------:R-:W-:Y:S06]  /*8c40*/  UIADD3 UR21, UR29, UR21, URZ ;  /* 0x000000151d157290 */ /* 0x000fec000fffe03f */
[----:B------:R-:W-:Y:S01]  /*8c50*/  IMAD.U32 R112, RZ, RZ, UR21 ;  /* 0x00000015ff707e24 */ /* 0x000fe2000f8e00ff */
[----:B--2---:R-:W-:Y:S04]  /*8c60*/  LEA R2, P4, R2, R204, 0x6 ;  /* 0x000000cc02027211 */ /* 0x004fe800078830ff */
[C---:B------:R-:W-:Y:S02]  /*8c70*/  @!P3 LEA R114, P0, R2.reuse, c[0x0][0x168], 0x1 ;  /* 0x00005a000272ba11 */ /* 0x040fe400078008ff */
        /* <DEDUP_REMOVED lines=18> */
[C---:B------:R-:W-:Y:S03]  /*8da0*/  @!P1 LEA R148, P0, R3.reuse, c[0x0][0x168], 0x1 ;  /* 0x00005a0003949a11 */ /* 0x040fe600078008ff */
[----:B------:R1:W-:Y:S04]  /*8db0*/  @P1 STS.128 [R199+0xa000], RZ ;  /* 0x00a000ffc7001388 */ /* 0x0003e80000000c00 */
[----:B------:R-:W-:Y:S01]  /*8dc0*/  @!PT LDS RZ, [RZ] ;  /* 0x00000000fffff984 */ /* 0x000fe20000000800 */
[----:B------:R-:W-:Y:S01]  /*8dd0*/  @!PT LDS RZ, [RZ] ;  /* 0x00000000fffff984 */ /* 0x000fe20000000800 */
[----:B------:R-:W-:Y:S01]  /*8de0*/  @!PT LDS RZ, [RZ] ;  /* 0x00000000fffff984 */ /* 0x000fe20000000800 */
[----:B------:R1:W-:Y:S04]  /*8df0*/  @!P1 LDGSTS.E.BYPASS.LTC128B.128 [R199+0xa000], [R154.64+0x100] ;  /* 0x0a0001009ac79fae */ /* 0x0003e8000b901d50 */
[----:B------:R1:W-:Y:S01]  /*8e00*/  @P3 STS.128 [R199+0x6800], RZ ;  /* 0x006800ffc7003388 */ /* 0x0003e20000000c00 */
[----:B--2---:R-:W-:Y:S02]  /*8e10*/  IADD3.X R114, R112, UR20, RZ, P5, !PT ;  /* 0x0000001470727c10 */ /* 0x004fe4000affe4ff */
        /* <DEDUP_REMOVED lines=20> */
[C---:B------:R-:W-:Y:S02]  /*8f60*/  @!P1 LEA.HI.X R141, R2.reuse, c[0x0][0x16c], R3, 0x1, P5 ;  /* 0x00005b00028d9a11 */ /* 0x040fe400028f0c03 */
[----:B------:R-:W-:Y:S01]  /*8f70*/  IADD3 R112, P6, R2, UR27, RZ ;  /* 0x0000001b02707c10 */ /* 0x000fe2000ffde0ff */
[----:B------:R-:W-:Y:S01]  /*8f80*/  @!PT LDS RZ, [RZ] ;  /* 0x00000000fffff984 */ /* 0x000fe20000000800 */
[----:B------:R-:W-:Y:S01]  /*8f90*/  @!PT LDS RZ, [RZ] ;  /* 0x00000000fffff984 */ /* 0x000fe20000000800 */
[----:B------:R-:W-:Y:S01]  /*8fa0*/  @!PT LDS RZ, [RZ] ;  /* 0x00000000fffff984 */ /* 0x000fe20000000800 */
[----:B------:R1:W-:Y:S03]  /*8fb0*/  @!P1 LDGSTS.E.BYPASS.LTC128B.128 [R199+0xa800], [R148.64+0x100] ;  /* 0x0a80010094c79fae */ /* 0x0003e6000b901d50 */
        /* <DEDUP_REMOVED lines=39> */
.L_x_858:
[----:B------:R-:W2:Y:S01]  /*9230*/  LDL.64 R2, [R1+0x68] ;  /* 0x0000680001027983 */ /* 0x000ea20000100a00 */
[----:B------:R-:W-:Y:S01]  /*9240*/  USHF.R.S32.HI UR14, URZ, 0x1f, UR12 ;  /* 0x0000001f3f0e7899 */ /* 0x000fe2000801140c */
[----:B------:R-:W-:Y:S04]  /*9250*/  DEPBAR.LE SB0, 0x0 ;  /* 0x000080000000791a */ /* 0x000fe80000000000 */
[----:B------:R-:W3:Y:S01]  /*9260*/  LDL R8, [R1+0x80] ;  /* 0x0000800001087983 */ /* 0x000ee20000100800 */
[----:B------:R-:W-:Y:S02]  /*9270*/  UIMAD UR14, UR14, UR6, URZ ;  /* 0x000000060e0e72a4 */ /* 0x000fe4000f8e023f */
[----:B------:R-:W-:Y:S01]  /*9280*/  UIMAD.WIDE.U32 UR22, UR12, UR6, URZ ;  /* 0x000000060c1672a5 */ /* 0x000fe2000f8e003f */
[----:B------:R-:W-:Y:S01]  /*9290*/  BAR.SYNC.DEFER_BLOCKING 0x0 ;  /* 0x0000000000007b1d */ /* 0x000fe20000010000 */
[----:B------:R-:W-:Y:S02]  /*92a0*/  UIMAD UR14, UR12, UR7, UR14 ;  /* 0x000000070c0e72a4 */ /* 0x000fe4000f8e020e */
[----:B------:R-:W-:Y:S02]  /*92b0*/  UISETP.GE.AND UP0, UPT, UR12, 0x1, UPT ;  /* 0x000000010c00788c */ /* 0x000fe4000bf06270 */
[----:B------:R-:W-:Y:S01]  /*92c0*/  UIADD3 UR14, UR23, UR14, URZ ;  /* 0x0000000e170e7290 */ /* 0x000fe2000fffe03f */
[----:B------:R-:W-:Y:S02]  /*92d0*/  IMAD.U32 R4, RZ, RZ, UR22 ;  /* 0x00000016ff047e24 */ /* 0x000fe4000f8e00ff */
[----:B------:R-:W-:Y:S01]  /*92e0*/  IMAD.U32 R5, RZ, RZ, UR23 ;  /* 0x00000017ff057e24 */ /* 0x000fe2000f8e00ff */
[----:B------:R-:W-:Y:S02]  /*92f0*/  @P3 STS.128 [R199+0xc000], RZ ;  /* 0x00c000ffc7003388 */ /* 0x000fe40000000c00 */
[----:B--2---:R-:W-:Y:S01]  /*9300*/  IMAD.U32 R3, RZ, RZ, UR14 ;  /* 0x0000000eff037e24 */ /* 0x004fe2000f8e00ff */
[----:B------:R-:W-:Y:S04]  /*9310*/  LEA R2, P4, R4, R2, 0x6 ;  /* 0x0000000204027211 */ /* 0x000fe800078830ff */
        /* <DEDUP_REMOVED lines=91> */
[----:B-----5:R-:W-:Y:S04]  /*98d0*/  LDSM.16.M88.4 R32, [R183] ;  /* 0x00000000b720783b */ /* 0x020fe80000000200 */
[----:B----4-:R-:W-:Y:S04]  /*98e0*/  LDSM.16.M88.4 R16, [R176+0x6800] ;  /* 0x00680000b010783b */ /* 0x010fe80000000200 */
        /* <DEDUP_REMOVED lines=144> */
[C---:B------:R-:W-:Y:S08]  /*a1f0*/  HMMA.16816.F32 R16, R160.reuse, R170, R16 ;  /* 0x000000aaa010723c */ /* 0x040ff00000001810 */
[C---:B------:R-:W-:Y:S08]  /*a200*/  HMMA.16816.F32 R20, R160.reuse, R136, R20 ;  /* 0x00000088a014723c */ /* 0x040ff00000001814 */
[C---:B------:R-:W-:Y:S08]  /*a210*/  HMMA.16816.F32 R24, R160.reuse, R138, R24 ;  /* 0x0000008aa018723c */ /* 0x040ff00000001818 */
[C---:B------:R-:W-:Y:S07]  /*a220*/  HMMA.16816.F32 R28, R160.reuse, R172, R28 ;  /* 0x000000aca01c723c */ /* 0x040fee000000181c */
[----:B------:R-:W-:Y:S01]  /*a230*/  IMAD.MOV.U32 R172, RZ, RZ, R201 ;  /* 0x000000ffffac7224 */ /* 0x000fe200078e00c9 */
[----:B------:R-:W-:Y:S04]  /*a240*/  HMMA.16816.F32 R32, R160, R174, R32 ;  /* 0x000000aea020723c */ /* 0x000fe80000001820 */
[----:B------:R-:W-:Y:S04]  /*a250*/  IMAD.MOV.U32 R173, RZ, RZ, R115 ;  /* 0x000000ffffad7224 */ /* 0x000fe800078e0073 */
        /* <DEDUP_REMOVED lines=9> */
.L_x_859:
[----:B------:R-:W2:Y:S01]  /*a2f0*/  LDL R2, [R1+0x50] ;  /* 0x0000500001027983 */ /* 0x000ea20000100800 */
[----:B------:R-:W-:Y:S01]  /*a300*/  IMAD.U32 R112, RZ, RZ, UR12 ;  /* 0x0000000cff707e24 */ /* 0x000fe2000f8e00ff */
[----:B------:R-:W-:Y:S02]  /*a310*/  UIADD3 UR21, UR19, -0x4498517b, URZ ;  /* 0xbb67ae8513157890 */ /* 0x000fe4000fffe03f */
[----:B------:R-:W3:Y:S01]  /*a320*/  LDL.64 R174, [R1+0x48] ;  /* 0x0000480001ae7983 */ /* 0x000ee20000100a00 */
[----:B------:R-:W-:Y:S02]  /*a330*/  USHF.L.U32 UR23, UR12, 0x1, URZ ;  /* 0x000000010c177899 */ /* 0x000fe4000800063f */
[----:B------:R-:W-:Y:S02]  /*a340*/  UIADD3 UR14, UR18, -0x61c88647, URZ ;  /* 0x9e3779b9120e7890 */ /* 0x000fe4000fffe03f */
[----:B------:R-:W-:Y:S01]  /*a350*/  ULOP3.LUT UR22, UR23, UR19, URZ, 0x3c, !UPT ;  /* 0x0000001317167292 */ /* 0x000fe2000f8e3c3f */
[----:B------:R4:W5:Y:S01]  /*a360*/  LDL.S16 R221, [R1+0xc] ;  /* 0x00000c0001dd7983 */ /* 0x0009620000100600 */
[----:B------:R-:W-:Y:S03]  /*a370*/  UIADD3 UR15, UR18, 0x3c6ef372, URZ ;  /* 0x3c6ef372120f7890 */ /* 0x000fe6000fffe03f */
[----:B------:R4:W3:Y:S04]  /*a380*/  LDL.S16 R220, [R1+0x10] ;  /* 0x0000100001dc7983 */ /* 0x0008e80000100600 */
[----:B------:R4:W3:Y:S04]  /*a390*/  LDL.S16 R219, [R1+0x14] ;  /* 0x0000140001db7983 */ /* 0x0008e80000100600 */
[----:B------:R4:W3:Y:S04]  /*a3a0*/  LDL.S16 R218, [R1+0x18] ;  /* 0x0000180001da7983 */ /* 0x0008e80000100600 */
[----:B------:R4:W3:Y:S01]  /*a3b0*/  LDL.S16 R216, [R1+0x24] ;  /* 0x0000240001d87983 */ /* 0x0008e20000100600 */
[----:B--2---:R-:W-:Y:S05]  /*a3c0*/  IMAD R112, R112, -0x40, R2 ;  /* 0xffffffc070707824 */ /* 0x004fea00078e0202 */
[C---:B------:R-:W-:Y:S02]  /*a3d0*/  IADD3 R2, R112.reuse, -0x1, RZ ;  /* 0xffffffff70027810 */ /* 0x040fe40007ffe0ff */
[----:B------:R-:W-:Y:S02]  /*a3e0*/  IADD3 R115, R112, -0x9, RZ ;  /* 0xfffffff770737810 */ /* 0x000fe40007ffe0ff */
[----:B------:R-:W-:Y:S02]  /*a3f0*/  ISETP.GE.AND P0, PT, R2, RZ, PT ;  /* 0x000000ff0200720c */ /* 0x000fe40003f06270 */
[----:B------:R-:W-:Y:S02]  /*a400*/  IABS R3, R112 ;  /* 0x0000007000037213 */ /* 0x000fe40000000000 */
[C---:B------:R-:W-:Y:S02]  /*a410*/  IADD3 R114, R112.reuse, -0x11, RZ ;  /* 0xffffffef70727810 */ /* 0x040fe40007ffe0ff */
[C---:B-1----:R-:W-:Y:S01]  /*a420*/  IADD3 R136, R112.reuse, -0x21, RZ ;  /* 0xffffffdf70887810 */ /* 0x042fe20007ffe0ff */
[----:B------:R-:W-:Y:S01]  /*a430*/  IMAD.MOV.U32 R147, RZ, RZ, R3 ;  /* 0x000000ffff937224 */ /* 0x000fe200078e0003 */
[C---:B------:R-:W-:Y:S04]  /*a440*/  IADD3 R3, R112.reuse, -0x8, RZ ;  /* 0xfffffff870037810 */ /* 0x040fe80007ffe0ff */
[----:B------:R-:W-:Y:S01]  /*a450*/  ISETP.GE.AND P4, PT, R3, RZ, PT ;  /* 0x000000ff0300720c */ /* 0x000fe20003f86270 */
[----:B------:R-:W1:Y:S01]  /*a460*/  I2F R147, R147 ;  /* 0x0000009300937306 */ /* 0x000e620000201400 */
[C---:B------:R-:W-:Y:S02]  /*a470*/  @!P0 IADD3 R2, -R112.reuse, 0x1, RZ ;  /* 0x0000000170028810 */ /* 0x040fe40007ffe1ff */
[----:B------:R-:W-:Y:S07]  /*a480*/  ISETP.GE.AND P0, PT, R115, RZ, PT ;  /* 0x000000ff7300720c */ /* 0x000fee0003f06270 */
[----:B------:R2:W2:Y:S02]  /*a490*/  I2F R146, R2 ;  /* 0x0000000200927306 */ /* 0x0004a40000201400 */
[C---:B------:R-:W-:Y:S04]  /*a4a0*/  @!P4 IADD3 R3, -R112.reuse, 0x8, RZ ;  /* 0x000000087003c810 */ /* 0x040fe80007ffe1ff */
[----:B------:R-:W-:Y:S02]  /*a4b0*/  @!P0 IADD3 R115, -R112, 0x9, RZ ;  /* 0x0000000970738810 */ /* 0x000fe40007ffe1ff */
[----:B------:R-:W-:Y:S02]  /*a4c0*/  ISETP.GE.AND P0, PT, R114, RZ, PT ;  /* 0x000000ff7200720c */ /* 0x000fe40003f06270 */
[----:B------:R3:W3:Y:S01]  /*a4d0*/  I2F R144, R115 ;  /* 0x0000007300907306 */ /* 0x0006e20000201400 */
[C---:B-1----:R-:W-:Y:S02]  /*a4e0*/  FFMA.FTZ R4, R147.reuse, -UR4, R4 ;  /* 0x8000000493047c23 */ /* 0x042fe40008010004 */
[----:B------:R-:W-:Y:S07]  /*a4f0*/  FFMA.FTZ R10, R147, -UR4, R10 ;  /* 0x80000004930a7c23 */ /* 0x000fee000801000a */
[----:B------:R-:W1:Y:S01]  /*a500*/  I2F R145, R3 ;  /* 0x0000000300917306 */ /* 0x000e620000201400 */
[C---:B------:R-:W-:Y:S02]  /*a510*/  @!P0 IADD3 R114, -R112.reuse, 0x11, RZ ;  /* 0x0000001170728810 */ /* 0x040fe40007ffe1ff */
[----:B--2---:R-:W-:Y:S01]  /*a520*/  IADD3 R2, R112, -0x10, RZ ;  /* 0xfffffff070027810 */ /* 0x004fe20007ffe0ff */
[C---:B------:R-:W-:Y:S02]  /*a530*/  FFMA.FTZ R5, R146.reuse, -UR4, R5 ;  /* 0x8000000492057c23 */ /* 0x040fe40008010005 */
[----:B------:R-:W-:Y:S01]  /*a540*/  FFMA.FTZ R11, R146, -UR4, R11 ;  /* 0x80000004920b7c23 */ /* 0x000fe2000801000b */
[----:B------:R-:W-:Y:S03]  /*a550*/  ISETP.GE.AND P4, PT, R2, RZ, PT ;  /* 0x000000ff0200720c */ /* 0x000fe60003f86270 */
[----:B------:R2:W2:Y:S01]  /*a560*/  I2F R142, R114 ;  /* 0x00000072008e7306 */ /* 0x0004a20000201400 */
[----:B---3--:R-:W-:Y:S01]  /*a570*/  IADD3 R115, R112, -0x18, RZ ;  /* 0xffffffe870737810 */ /* 0x008fe20007ffe0ff */
[C---:B------:R-:W-:Y:S02]  /*a580*/  FFMA.FTZ R9, R144.reuse, -UR4, R9 ;  /* 0x8000000490097c23 */ /* 0x040fe40008010009 */
[----:B------:R-:W-:Y:S06]  /*a590*/  FFMA.FTZ R15, R144, -UR4, R15 ;  /* 0x80000004900f7c23 */ /* 0x000fec000801000f */
[C---:B------:R-:W-:Y:S02]  /*a5a0*/  @!P4 IADD3 R2, -R112.reuse, 0x10, RZ ;  /* 0x000000107002c810 */ /* 0x040fe40007ffe1ff */
[----:B------:R-:W-:Y:S01]  /*a5b0*/  ISETP.GE.AND P4, PT, R115, RZ, PT ;  /* 0x000000ff7300720c */ /* 0x000fe20003f86270 */
[C---:B-1----:R-:W-:Y:S01]  /*a5c0*/  FFMA.FTZ R8, R145.reuse, -UR4, R8 ;  /* 0x8000000491087c23 */ /* 0x042fe20008010008 */
[----:B------:R1:W3:Y:S01]  /*a5d0*/  I2F R143, R2 ;  /* 0x00000002008f7306 */ /* 0x0002e20000201400 */
[C---:B------:R-:W-:Y:S01]  /*a5e0*/  IADD3 R3, R112.reuse, -0x19, RZ ;  /* 0xffffffe770037810 */ /* 0x040fe20007ffe0ff */
[----:B------:R-:W-:Y:S03]  /*a5f0*/  FFMA.FTZ R14, R145, -UR4, R14 ;  /* 0x80000004910e7c23 */ /* 0x000fe6000801000e */
[----:B------:R-:W-:Y:S02]  /*a600*/  ISETP.GE.AND P0, PT, R3, RZ, PT ;  /* 0x000000ff0300720c */ /* 0x000fe40003f06270 */
[----:B--2---:R-:W-:Y:S01]  /*a610*/  IADD3 R114, R112, -0x29, RZ ;  /* 0xffffffd770727810 */ /* 0x004fe20007ffe0ff */
[----:B------:R-:W-:Y:S03]  /*a620*/  FFMA.FTZ R13, R142, -UR4, R13 ;  /* 0x800000048e0d7c23 */ /* 0x000fe6000801000d */
[----:B------:R-:W-:Y:S01]  /*a630*/  @!P4 IADD3 R115, -R112, 0x18, RZ ;  /* 0x000000187073c810 */ /* 0x000fe20007ffe1ff */
[----:B------:R-:W-:Y:S03]  /*a640*/  FFMA.FTZ R19, R142, -UR4, R19 ;  /* 0x800000048e137c23 */ /* 0x000fe60008010013 */
[----:B------:R2:W2:Y:S03]  /*a650*/  I2F R141, R115 ;  /* 0x00000073008d7306 */ /* 0x0004a60000201400 */
[----:B------:R-:W-:Y:S02]  /*a660*/  @!P0 IADD3 R3, -R112, 0x19, RZ ;  /* 0x0000001970038810 */ /* 0x000fe40007ffe1ff */
[----:B------:R-:W-:Y:S02]  /*a670*/  ISETP.GE.AND P0, PT, R136, RZ, PT ;  /* 0x000000ff8800720c */ /* 0x000fe40003f06270 */
[----:B-1----:R-:W-:Y:S03]  /*a680*/  IADD3 R2, R112, -0x20, RZ ;  /* 0xffffffe070027810 */ /* 0x002fe60007ffe0ff */
[----:B------:R-:W1:Y:S01]  /*a690*/  I2F R140, R3 ;  /* 0x00000003008c7306 */ /* 0x000e620000201400 */
[C---:B---3--:R-:W-:Y:S01]  /*a6a0*/  FFMA.FTZ R12, R143.reuse, -UR4, R12 ;  /* 0x800000048f0c7c23 */ /* 0x048fe2000801000c */
[----:B------:R-:W-:Y:S01]  /*a6b0*/  ISETP.GE.AND P4, PT, R2, RZ, PT ;  /* 0x000000ff0200720c */ /* 0x000fe20003f86270 */
[----:B------:R-:W-:Y:S05]  /*a6c0*/  FFMA.FTZ R18, R143, -UR4, R18 ;  /* 0x800000048f127c23 */ /* 0x000fea0008010012 */
[----:B------:R-:W-:Y:S02]  /*a6d0*/  @!P0 IADD3 R136, -R112, 0x21, RZ ;  /* 0x0000002170888810 */ /* 0x000fe40007ffe1ff */
[----:B------:R-:W-:Y:S02]  /*a6e0*/  ISETP.GE.AND P0, PT, R114, RZ, PT ;  /* 0x000000ff7200720c */ /* 0x000fe40003f06270 */
[----:B------:R-:W3:Y:S01]  /*a6f0*/  I2F R138, R136 ;  /* 0x00000088008a7306 */ /* 0x000ee20000201400 */
[C---:B--2---:R-:W-:Y:S01]  /*a700*/  IADD3 R115, R112.reuse, -0x28, RZ ;  /* 0xffffffd870737810 */ /* 0x044fe20007ffe0ff */
[C---:B------:R-:W-:Y:S01]  /*a710*/  FFMA.FTZ R16, R141.reuse, -UR4, R16 ;  /* 0x800000048d107c23 */ /* 0x040fe20008010010 */
[C---:B------:R-:W-:Y:S01]  /*a720*/  @!P4 IADD3 R2, -R112.reuse, 0x20, RZ ;  /* 0x000000207002c810 */ /* 0x040fe20007ffe1ff */
[----:B------:R-:W-:Y:S01]  /*a730*/  FFMA.FTZ R22, R141, -UR4, R22 ;  /* 0x800000048d167c23 */ /* 0x000fe20008010016 */
[----:B------:R-:W-:Y:S05]  /*a740*/  ISETP.GE.AND P4, PT, R115, RZ, PT ;  /* 0x000000ff7300720c */ /* 0x000fea0003f86270 */
[----:B------:R-:W2:Y:S01]  /*a750*/  I2F R139, R2 ;  /* 0x00000002008b7306 */ /* 0x000ea20000201400 */
[----:B------:R-:W-:Y:S01]  /*a760*/  @!P0 IADD3 R114, -R112, 0x29, RZ ;  /* 0x0000002970728810 */ /* 0x000fe20007ffe1ff */
[----:B-1----:R-:W-:Y:S01]  /*a770*/  FFMA.FTZ R17, R140, -UR4, R17 ;  /* 0x800000048c117c23 */ /* 0x002fe20008010011 */
[----:B------:R-:W-:Y:S01]  /*a780*/  IADD3 R3, R112, -0x30, RZ ;  /* 0xffffffd070037810 */ /* 0x000fe20007ffe0ff */
[----:B------:R-:W-:Y:S04]  /*a790*/  FFMA.FTZ R23, R140, -UR4, R23 ;  /* 0x800000048c177c23 */ /* 0x000fe80008010017 */
[----:B------:R-:W-:Y:S02]  /*a7a0*/  @!P4 IADD3 R115, -R112, 0x28, RZ ;  /* 0x000000287073c810 */ /* 0x000fe40007ffe1ff */
[----:B------:R1:W1:Y:S01]  /*a7b0*/  I2F R136, R114 ;  /* 0x0000007200887306 */ /* 0x0002620000201400 */
[----:B------:R-:W-:Y:S01]  /*a7c0*/  ISETP.GE.AND P4, PT, R3, RZ, PT ;  /* 0x000000ff0300720c */ /* 0x000fe20003f86270 */
[C---:B---3--:R-:W-:Y:S02]  /*a7d0*/  FFMA.FTZ R21, R138.reuse, -UR4, R21 ;  /* 0x800000048a157c23 */ /* 0x048fe40008010015 */
[----:B------:R-:W-:Y:S06]  /*a7e0*/  FFMA.FTZ R27, R138, -UR4, R27 ;  /* 0x800000048a1b7c23 */ /* 0x000fec000801001b */
[----:B------:R3:W3:Y:S04]  /*a7f0*/  I2F R137, R115 ;  /* 0x0000007300897306 */ /* 0x0006e80000201400 */
[C---:B------:R-:W-:Y:S01]  /*a800*/  @!P4 IADD3 R3, -R112.reuse, 0x30, RZ ;  /* 0x000000307003c810 */ /* 0x040fe20007ffe1ff */
[C---:B--2---:R-:W-:Y:S01]  /*a810*/  FFMA.FTZ R20, R139.reuse, -UR4, R20 ;  /* 0x800000048b147c23 */ /* 0x044fe20008010014 */
[----:B------:R-:W-:Y:S01]  /*a820*/  IADD3 R2, R112, -0x31, RZ ;  /* 0xffffffcf70027810 */ /* 0x000fe20007ffe0ff */
[----:B------:R-:W-:Y:S01]  /*a830*/  FFMA.FTZ R26, R139, -UR4, R26 ;  /* 0x800000048b1a7c23 */ /* 0x000fe2000801001a */
[----:B------:R-:W-:Y:S01]  /*a840*/  LOP3.LUT R139, R237, UR21, R238, 0x96, !PT ;  /* 0x00000015ed8b7c12 */ /* 0x000fe2000f8e96ee */
[----:B------:R-:W-:Y:S01]  /*a850*/  UIADD3 UR21, UR23, 0x1, URZ ;  /* 0x0000000117157890 */ /* 0x000fe2000fffe03f */
[----:B------:R-:W-:Y:S01]  /*a860*/  ISETP.GE.AND P0, PT, R2, RZ, PT ;  /* 0x000000ff0200720c */ /* 0x000fe20003f06270 */
[----:B------:R-:W2:Y:S02]  /*a870*/  I2F R3, R3 ;  /* 0x0000000300037306 */ /* 0x000ea40000201400 */
[----:B------:R-:W-:Y:S01]  /*a880*/  ULOP3.LUT UR21, UR21, UR19, URZ, 0x3c, !UPT ;  /* 0x0000001315157292 */ /* 0x000fe2000f8e3c3f */
[----:B-1----:R-:W-:Y:S01]  /*a890*/  FMNMX.FTZ R114, R4, R0, !PT ;  /* 0x0000000004727209 */ /* 0x002fe20007810000 */
[C---:B------:R-:W-:Y:S02]  /*a8a0*/  FFMA.FTZ R25, R136.reuse, -UR4, R25 ;  /* 0x8000000488197c23 */ /* 0x040fe40008010019 */
[----:B------:R-:W-:Y:S01]  /*a8b0*/  FFMA.FTZ R31, R136, -UR4, R31 ;  /* 0x80000004881f7c23 */ /* 0x000fe2000801001f */
[----:B------:R-:W-:Y:S01]  /*a8c0*/  FMNMX.FTZ R114, R5, R114, !PT ;  /* 0x0000007205727209 */ /* 0x000fe20007810000 */
[----:B------:R-:W-:Y:S03]  /*a8d0*/  IMAD.WIDE.U32 R146, R139, -0x326172a9, RZ ;  /* 0xcd9e8d578b927825 */ /* 0x000fe600078e00ff */
[----:B------:R-:W-:Y:S02]  /*a8e0*/  FMNMX.FTZ R148, R8, R114, !PT ;  /* 0x0000007208947209 */ /* 0x000fe40007810000 */
[C---:B---3--:R-:W-:Y:S01]  /*a8f0*/  IADD3 R115, R112.reuse, -0x38, RZ ;  /* 0xffffffc870737810 */ /* 0x048fe20007ffe0ff */
[C---:B------:R-:W-:Y:S01]  /*a900*/  FFMA.FTZ R24, R137.reuse, -UR4, R24 ;  /* 0x8000000489187c23 */ /* 0x040fe20008010018 */
[C---:B------:R-:W-:Y:S01]  /*a910*/  IADD3 R114, R112.reuse, -0x39, RZ ;  /* 0xffffffc770727810 */ /* 0x040fe20007ffe0ff */
[----:B------:R-:W-:Y:S01]  /*a920*/  FFMA.FTZ R30, R137, -UR4, R30 ;  /* 0x80000004891e7c23 */ /* 0x000fe2000801001e */
[----:B------:R-:W-:Y:S02]  /*a930*/  ISETP.GE.AND P4, PT, R115, RZ, PT ;  /* 0x000000ff7300720c */ /* 0x000fe40003f86270 */
[----:B------:R-:W-:Y:S02]  /*a940*/  @!P0 IADD3 R2, -R112, 0x31, RZ ;  /* 0x0000003170028810 */ /* 0x000fe40007ffe1ff */
[----:B------:R-:W-:Y:S02]  /*a950*/  ISETP.GE.AND P0, PT, R114, RZ, PT ;  /* 0x000000ff7200720c */ /* 0x000fe40003f06270 */
[----:B------:R-:W-:Y:S01]  /*a960*/  FMNMX.FTZ R148, R9, R148, !PT ;  /* 0x0000009409947209 */ /* 0x000fe20007810000 */
[C---:B--2---:R-:W-:Y:S01]  /*a970*/  FFMA.FTZ R28, R3.reuse, -UR4, R28 ;  /* 0x80000004031c7c23 */ /* 0x044fe2000801001c */
[----:B------:R-:W1:Y:S01]  /*a980*/  I2F R2, R2 ;  /* 0x0000000200027306 */ /* 0x000e620000201400 */
[----:B------:R-:W-:Y:S01]  /*a990*/  FFMA.FTZ R34, R3, -UR4, R34 ;  /* 0x8000000403227c23 */ /* 0x000fe20008010022 */
[----:B------:R-:W-:Y:S03]  /*a9a0*/  FMNMX.FTZ R148, R12, R148, !PT ;  /* 0x000000940c947209 */ /* 0x000fe60007810000 */
[C---:B------:R-:W-:Y:S02]  /*a9b0*/  @!P4 IADD3 R115, -R112.reuse, 0x38, RZ ;  /* 0x000000387073c810 */ /* 0x040fe40007ffe1ff */
[----:B------:R-:W-:Y:S02]  /*a9c0*/  FMNMX.FTZ R148, R13, R148, !PT ;  /* 0x000000940d947209 */ /* 0x000fe40007810000 */
[----:B------:R-:W-:Y:S01]  /*a9d0*/  @!P0 IADD3 R114, -R112, 0x39, RZ ;  /* 0x0000003970728810 */ /* 0x000fe20007ffe1ff */
[----:B------:R2:W3:Y:S01]  /*a9e0*/  I2F R151, R115 ;  /* 0x0000007300977306 */ /* 0x0004e20000201400 */
[----:B------:R-:W-:Y:S04]  /*a9f0*/  FMNMX.FTZ R148, R16, R148, !PT ;  /* 0x0000009410947209 */ /* 0x000fe80007810000 */
[----:B------:R-:W-:Y:S04]  /*aa00*/  FMNMX.FTZ R148, R17, R148, !PT ;  /* 0x0000009411947209 */ /* 0x000fe80007810000 */
[----:B------:R-:W-:Y:S01]  /*aa10*/  FMNMX.FTZ R148, R20, R148, !PT ;  /* 0x0000009414947209 */ /* 0x000fe20007810000 */
[----:B------:R4:W4:Y:S03]  /*aa20*/  I2F R150, R114 ;  /* 0x0000007200967306 */ /* 0x0009260000201400 */
[----:B------:R-:W-:Y:S01]  /*aa30*/  FMNMX.FTZ R148, R21, R148, !PT ;  /* 0x0000009415947209 */ /* 0x000fe20007810000 */
[C---:B-1----:R-:W-:Y:S02]  /*aa40*/  FFMA.FTZ R29, R2.reuse, -UR4, R29 ;  /* 0x80000004021d7c23 */ /* 0x042fe4000801001d */
[----:B------:R-:W-:Y:S01]  /*aa50*/  FFMA.FTZ R35, R2, -UR4, R35 ;  /* 0x8000000402237c23 */ /* 0x000fe20008010023 */
[----:B------:R-:W-:Y:S04]  /*aa60*/  FMNMX.FTZ R148, R24, R148, !PT ;  /* 0x0000009418947209 */ /* 0x000fe80007810000 */
[----:B------:R-:W-:Y:S02]  /*aa70*/  FMNMX.FTZ R148, R25, R148, !PT ;  /* 0x0000009419947209 */ /* 0x000fe40007810000 */
[C---:B--2---:R-:W-:Y:S01]  /*aa80*/  IADD3 R115, R112.reuse, 0x8, RZ ;  /* 0x0000000870737810 */ /* 0x044fe20007ffe0ff */
[----:B---3--:R-:W-:Y:S03]  /*aa90*/  FFMA.FTZ R32, R151, -UR4, R32 ;  /* 0x8000000497207c23 */ /* 0x008fe60008010020 */
[----:B------:R-:W-:Y:S02]  /*aaa0*/  ISETP.GE.AND P4, PT, R115, RZ, PT ;  /* 0x000000ff7300720c */ /* 0x000fe40003f86270 */
[----:B----4-:R-:W-:Y:S01]  /*aab0*/  IADD3 R114, R112, 0x7, RZ ;  /* 0x0000000770727810 */ /* 0x010fe20007ffe0ff */
[----:B------:R-:W-:Y:S03]  /*aac0*/  FFMA.FTZ R33, R150, -UR4, R33 ;  /* 0x8000000496217c23 */ /* 0x000fe60008010021 */
[----:B------:R-:W-:Y:S07]  /*aad0*/  ISETP.GE.AND P0, PT, R114, RZ, PT ;  /* 0x000000ff7200720c */ /* 0x000fee0003f06270 */
[C---:B------:R-:W-:Y:S04]  /*aae0*/  @!P4 IADD3 R115, -R112.reuse, -0x8, RZ ;  /* 0xfffffff87073c810 */ /* 0x040fe80007ffe1ff */
[----:B------:R1:W2:Y:S02]  /*aaf0*/  I2F R149, R115 ;  /* 0x0000007300957306 */ /* 0x0002a40000201400 */
[----:B------:R-:W-:Y:S08]  /*ab00*/  @!P0 IADD3 R114, -R112, -0x7, RZ ;  /* 0xfffffff970728810 */ /* 0x000ff00007ffe1ff */
[----:B------:R-:W3:Y:S01]  /*ab10*/  I2F R114, R114 ;  /* 0x0000007200727306 */ /* 0x000ee20000201400 */
[----:B-1----:R-:W-:Y:S01]  /*ab20*/  FMNMX.FTZ R115, R28, R148, !PT ;  /* 0x000000941c737209 */ /* 0x002fe20007810000 */
[----:B--2---:R-:W-:Y:S03]  /*ab30*/  FFMA.FTZ R6, R149, -UR4, R6 ;  /* 0x8000000495067c23 */ /* 0x004fe60008010006 */
[----:B------:R-:W-:Y:S04]  /*ab40*/  FMNMX.FTZ R112, R29, R115, !PT ;  /* 0x000000731d707209 */ /* 0x000fe80007810000 */
[----:B------:R-:W-:Y:S04]  /*ab50*/  FMNMX.FTZ R112, R32, R112, !PT ;  /* 0x0000007020707209 */ /* 0x000fe80007810000 */
[----:B------:R-:W-:Y:S01]  /*ab60*/  FMNMX.FTZ R112, R33, R112, !PT ;  /* 0x0000007021707209 */ /* 0x000fe20007810000 */
[----:B---3--:R-:W-:Y:S01]  /*ab70*/  FFMA.FTZ R7, R114, -UR4, R7 ;  /* 0x8000000472077c23 */ /* 0x008fe20008010007 */
[----:B------:R-:W-:Y:S03]  /*ab80*/  FMNMX.FTZ R114, R6, R113, !PT ;  /* 0x0000007106727209 */ /* 0x000fe60007810000 */
[----:B------:R-:W1:Y:S01]  /*ab90*/  SHFL.BFLY PT, R115, R112, 0x2, 0x1f ;  /* 0x0c401f0070737f89 */ /* 0x000e6200000e0000 */
[----:B------:R-:W-:Y:S04]  /*aba0*/  FMNMX.FTZ R114, R7, R114, !PT ;  /* 0x0000007207727209 */ /* 0x000fe80007810000 */
[----:B------:R-:W-:Y:S04]  /*abb0*/  FMNMX.FTZ R114, R10, R114, !PT ;  /* 0x000000720a727209 */ /* 0x000fe80007810000 */
[----:B------:R-:W-:Y:S04]  /*abc0*/  FMNMX.FTZ R114, R11, R114, !PT ;  /* 0x000000720b727209 */ /* 0x000fe80007810000 */
[----:B------:R-:W-:Y:S04]  /*abd0*/  FMNMX.FTZ R114, R14, R114, !PT ;  /* 0x000000720e727209 */ /* 0x000fe80007810000 */
[----:B------:R-:W-:Y:S04]  /*abe0*/  FMNMX.FTZ R114, R15, R114, !PT ;  /* 0x000000720f727209 */ /* 0x000fe80007810000 */
[----:B------:R-:W-:Y:S02]  /*abf0*/  FMNMX.FTZ R114, R18, R114, !PT ;  /* 0x0000007212727209 */ /* 0x000fe40007810000 */
[----:B-1----:R-:W-:Y:S02]  /*ac00*/  FMNMX.FTZ R112, R112, R115, !PT ;  /* 0x0000007370707209 */ /* 0x002fe40007810000 */
[----:B------:R-:W-:Y:S02]  /*ac10*/  FMNMX.FTZ R114, R19, R114, !PT ;  /* 0x0000007213727209 */ /* 0x000fe40007810000 */
[----:B------:R-:W-:Y:S01]  /*ac20*/  LOP3.LUT R115, R239, UR22, RZ, 0x3c, !PT ;  /* 0x00000016ef737c12 */ /* 0x000fe2000f8e3cff */
[----:B------:R-:W1:Y:S01]  /*ac30*/  SHFL.BFLY PT, R145, R112, 0x1, 0x1f ;  /* 0x0c201f0070917f89 */ /* 0x000e6200000e0000 */
[----:B------:R-:W-:Y:S01]  /*ac40*/  FMNMX.FTZ R114, R22, R114, !PT ;  /* 0x0000007216727209 */ /* 0x000fe20007810000 */
[----:B------:R-:W-:Y:S02]  /*ac50*/  UIADD3 UR22, UR18, -0x255992d5, URZ ;  /* 0xdaa66d2b12167890 */ /* 0x000fe4000fffe03f */
[----:B------:R-:W-:Y:S01]  /*ac60*/  IMAD.WIDE.U32 R140, R115, -0x326172a9, RZ ;  /* 0xcd9e8d57738c7825 */ /* 0x000fe200078e00ff */
[----:B------:R-:W-:Y:S02]  /*ac70*/  FMNMX.FTZ R114, R23, R114, !PT ;  /* 0x0000007217727209 */ /* 0x000fe40007810000 */
[----:B------:R-:W-:Y:S01]  /*ac80*/  LOP3.LUT R115, R239, UR21, RZ, 0x3c, !PT ;  /* 0x00000015ef737c12 */ /* 0x000fe2000f8e3cff */
[----:B------:R-:W-:Y:S01]  /*ac90*/  UIADD3 UR21, UR19, 0x76cf5d0a, URZ ;  /* 0x76cf5d0a13157890 */ /* 0x000fe2000fffe03f */
[----:B------:R-:W-:Y:S02]  /*aca0*/  FMNMX.FTZ R114, R26, R114, !PT ;  /* 0x000000721a727209 */ /* 0x000fe40007810000 */
[----:B------:R-:W-:Y:S01]  /*acb0*/  LOP3.LUT R139, R141, UR14, R174, 0x96, !PT ;  /* 0x0000000e8d8b7c12 */ /* 0x000fe2000f8e96ae */
[----:B------:R-:W-:Y:S01]  /*acc0*/  IMAD.WIDE.U32 R136, R115, -0x326172a9, RZ ;  /* 0xcd9e8d5773887825 */ /* 0x000fe200078e00ff */
[----:B------:R-:W-:Y:S02]  /*acd0*/  FMNMX.FTZ R114, R27, R114, !PT ;  /* 0x000000721b727209 */ /* 0x000fe40007810000 */
[C---:B------:R-:W-:Y:S02]  /*ace0*/  LOP3.LUT R140, R147.reuse, UR15, R140, 0x96, !PT ;  /* 0x0000000f938c7c12 */ /* 0x040fe4000f8e968c */
[----:B------:R-:W-:Y:S02]  /*acf0*/  FMNMX.FTZ R114, R30, R114, !PT ;  /* 0x000000721e727209 */ /* 0x000fe40007810000 */
[----:B------:R-:W-:Y:S01]  /*ad00*/  LOP3.LUT R138, R147, UR15, R136, 0x96, !PT ;  /* 0x0000000f938a7c12 */ /* 0x000fe2000f8e9688 */
[----:B------:R-:W-:Y:S01]  /*ad10*/  UIADD3 UR15, UR19, 0x32370b8f, URZ ;  /* 0x32370b8f130f7890 */ /* 0x000fe2000fffe03f */
[----:B------:R-:W-:Y:S02]  /*ad20*/  FMNMX.FTZ R2, R31, R114, !PT ;  /* 0x000000721f027209 */ /* 0x000fe40007810000 */
[----:B------:R-:W-:Y:S01]  /*ad30*/  LOP3.LUT R114, R137, UR14, R174, 0x96, !PT ;  /* 0x0000000e89727c12 */ /* 0x000fe2000f8e96ae */
[----:B------:R-:W-:Y:S01]  /*ad40*/  IMAD.WIDE.U32 R136, R140, -0x2daee0ad, RZ ;  /* 0xd2511f538c887825 */ /* 0x000fe200078e00ff */
[----:B-1----:R-:W-:Y:S01]  /*ad50*/  FMNMX.FTZ R112, R112, R145, !PT ;  /* 0x0000009170707209 */ /* 0x002fe20007810000 */
[----:B------:R-:W-:Y:S01]  /*ad60*/  UIADD3 UR14, UR18, 0x78dde6e4, URZ ;  /* 0x78dde6e4120e7890 */ /* 0x000fe2000fffe03f */
[----:B------:R-:W-:Y:S01]  /*ad70*/  FMNMX.FTZ R142, R34, R2, !PT ;  /* 0x00000002228e7209 */ /* 0x000fe20007810000 */
[----:B------:R-:W-:Y:S01]  /*ad80*/  IMAD.WIDE.U32 R2, R139, -0x2daee0ad, RZ ;  /* 0xd2511f538b027825 */ /* 0x000fe200078e00ff */
[C---:B------:R-:W-:Y:S02]  /*ad90*/  FSETP.NEU.FTZ.AND P0, PT, R112.reuse, -INF , PT ;  /* 0xff8000007000780b */ /* 0x040fe40003f1d000 */
[----:B------:R-:W-:Y:S01]  /*ada0*/  FMNMX.FTZ R142, R35, R142, !PT ;  /* 0x0000008e238e7209 */ /* 0x000fe20007810000 */
[----:B------:R-:W-:Y:S01]  /*adb0*/  FMUL.FTZ R144, R112, c[0x0][0x23c] ;  /* 0x00008f0070907a20 */ /* 0x000fe20000410000 */
[----:B------:R-:W-:Y:S01]  /*adc0*/  LOP3.LUT R140, R137, UR15, R2, 0x96, !PT ;  /* 0x0000000f898c7c12 */ /* 0x000fe2000f8e9602 */
[----:B------:R-:W-:Y:S02]  /*add0*/  IMAD.WIDE.U32 R138, R138, -0x2daee0ad, RZ ;  /* 0xd2511f538a8a7825 */ /* 0x000fe400078e00ff */
[----:B------:R-:W1:Y:S01]  /*ade0*/  SHFL.BFLY PT, R145, R142, 0x2, 0x1f ;  /* 0x0c401f008e917f89 */ /* 0x000e6200000e0000 */
[----:B------:R-:W-:Y:S01]  /*adf0*/  FSEL R144, R144, RZ, P0 ;  /* 0x000000ff90907208 */ /* 0x000fe20000000000 */
[----:B------:R-:W-:Y:S01]  /*ae00*/  IMAD.WIDE.U32 R140, R140, -0x326172a9, RZ ;  /* 0xcd9e8d578c8c7825 */ /* 0x000fe200078e00ff */
[----:B------:R-:W-:Y:S03]  /*ae10*/  IADD3 R174, P0, R172, UR24, RZ ;  /* 0x00000018acae7c10 */ /* 0x000fe6000ff1e0ff */
[--C-:B------:R-:W-:Y:S01]  /*ae20*/  FFMA.FTZ R4, R4, c[0x0][0x23c], -R144.reuse ;  /* 0x00008f0004047a23 */ /* 0x100fe20000010890 */
[----:B------:R-:W-:Y:S01]  /*ae30*/  IADD3.X R175, R173, UR25, RZ, P0, !PT ;  /* 0x00000019adaf7c10 */ /* 0x000fe200087fe4ff */
[--C-:B------:R-:W-:Y:S02]  /*ae40*/  FFMA.FTZ R5, R5, c[0x0][0x23c], -R144.reuse ;  /* 0x00008f0005057a23 */ /* 0x100fe40000010890 */
[----:B------:R2:W-:Y:S01]  /*ae50*/  MUFU.EX2 R148, R4 ;  /* 0x0000000400947308 */ /* 0x0005e20000000800 */
[--C-:B------:R-:W-:Y:S02]  /*ae60*/  FFMA.FTZ R8, R8, c[0x0][0x23c], -R144.reuse ;  /* 0x00008f0008087a23 */ /* 0x100fe40000010890 */
[--C-:B------:R-:W-:Y:S02]  /*ae70*/  FFMA.FTZ R9, R9, c[0x0][0x23c], -R144.reuse ;  /* 0x00008f0009097a23 */ /* 0x100fe40000010890 */
        /* <DEDUP_REMOVED lines=9> */
[----:B------:R1:W-:Y:S01]  /*af10*/  MUFU.EX2 R217, R8 ;  /* 0x0000000800d97308 */ /* 0x0003e20000000800 */
[--C-:B------:R-:W-:Y:S02]  /*af20*/  FFMA.FTZ R29, R29, c[0x0][0x23c], -R144.reuse ;  /* 0x00008f001d1d7a23 */ /* 0x100fe40000010890 */
[----:B------:R-:W-:Y:S01]  /*af30*/  FFMA.FTZ R28, R28, c[0x0][0x23c], -R144 ;  /* 0x00008f001c1c7a23 */ /* 0x000fe20000010890 */
[----:B--2---:R-:W-:Y:S01]  /*af40*/  LOP3.LUT R4, R3, UR21, R236, 0x96, !PT ;  /* 0x0000001503047c12 */ /* 0x004fe2000f8e96ec */
[----:B------:R-:W-:Y:S04]  /*af50*/  IMAD.WIDE.U32 R2, R114, -0x2daee0ad, RZ ;  /* 0xd2511f5372027825 */ /* 0x000fe800078e00ff */
[----:B------:R-:W-:Y:S01]  /*af60*/  FADD.FTZ R0, -R112, R0 ;  /* 0x0000000070007221 */ /* 0x000fe20000010100 */
[----:B------:R2:W2:Y:S01]  /*af70*/  MUFU.EX2 R222, R9 ;  /* 0x0000000900de7308 */ /* 0x0004a20000000800 */
[----:B------:R-:W-:Y:S01]  /*af80*/  LOP3.LUT R3, R3, UR21, R236, 0x96, !PT ;  /* 0x0000001503037c12 */ /* 0x000fe2000f8e96ec */
[----:B------:R-:W-:Y:S01]  /*af90*/  UIADD3 UR21, UR18, 0x1715609d, URZ ;  /* 0x1715609d12157890 */ /* 0x000fe2000fffe03f */
[----:B------:R-:W-:Y:S01]  /*afa0*/  LOP3.LUT R114, R139, UR15, R2, 0x96, !PT ;  /* 0x0000000f8b727c12 */ /* 0x000fe2000f8e9602 */
[----:B---3--:R-:W-:Y:S01]  /*afb0*/  IMAD.WIDE.U32 R4, R4, -0x326172a9, RZ ;  /* 0xcd9e8d5704047825 */ /* 0x008fe200078e00ff */
[----:B------:R-:W-:Y:S01]  /*afc0*/  UIADD3 UR15, UR19, -0x126145ec, URZ ;  /* 0xed9eba14130f7890 */ /* 0x000fe2000fffe03f */
[----:B----4-:R-:W-:Y:S02]  /*afd0*/  F2FP.PACK_AB R158, R212, R148 ;  /* 0x00000094d49e723e */ /* 0x010fe400000000ff */
[----:B------:R-:W-:Y:S01]  /*afe0*/  IMAD.WIDE.U32 R2, R3, -0x326172a9, RZ ;  /* 0xcd9e8d5703027825 */ /* 0x000fe200078e00ff */
[----:B------:R-:W-:Y:S01]  /*aff0*/  LOP3.LUT R5, R5, UR22, R146, 0x96, !PT ;  /* 0x0000001605057c12 */ /* 0x000fe2000f8e9692 */
[----:B------:R3:W-:Y:S01]  /*b000*/  MUFU.EX2 R227, R24 ;  /* 0x0000001800e37308 */ /* 0x0007e20000000800 */
[----:B------:R-:W-:Y:S01]  /*b010*/  PRMT R157, R158, 0x7632, R157 ;  /* 0x000076329e9d7816 */ /* 0x000fe2000000009d */
[----:B------:R-:W-:Y:S01]  /*b020*/  IMAD.WIDE.U32 R114, R114, -0x326172a9, RZ ;  /* 0xcd9e8d5772727825 */ /* 0x000fe200078e00ff */
[----:B-1----:R-:W-:Y:S03]  /*b030*/  LOP3.LUT R8, R141, UR14, R4, 0x96, !PT ;  /* 0x0000000e8d087c12 */ /* 0x002fe6000f8e9604 */
[----:B------:R-:W-:Y:S01]  /*b040*/  IMAD.WIDE.U32 R4, R5, -0x2daee0ad, RZ ;  /* 0xd2511f5305047825 */ /* 0x000fe200078e00ff */
[----:B------:R-:W-:Y:S01]  /*b050*/  LOP3.LUT R2, R115, UR14, R2, 0x96, !PT ;  /* 0x0000000e73027c12 */ /* 0x000fe2000f8e9602 */
[----:B------:R-:W-:Y:S01]  /*b060*/  UIADD3 UR14, UR18, -0x4ab325aa, URZ ;  /* 0xb54cda56120e7890 */ /* 0x000fe2000fffe03f */
[----:B------:R-:W-:Y:S01]  /*b070*/  PRMT R115, R158, 0x5410, R157 ;  /* 0x000054109e737816 */ /* 0x000fe2000000009d */
[----:B------:R-:W-:Y:S01]  /*b080*/  IMAD.WIDE.U32 R206, R8, -0x2daee0ad, RZ ;  /* 0xd2511f5308ce7825 */ /* 0x000fe200078e00ff */
[----:B------:R-:W-:Y:S01]  /*b090*/  LOP3.LUT R8, R3, UR22, R146, 0x96, !PT ;  /* 0x0000001603087c12 */ /* 0x000fe2000f8e9692 */
[----:B------:R-:W-:Y:S01]  /*b0a0*/  MUFU.EX2 R223, R12 ;  /* 0x0000000c00df7308 */ /* 0x000fe20000000800 */
[----:B------:R-:W-:Y:S01]  /*b0b0*/  FMNMX.FTZ R3, R142, R145, !PT ;  /* 0x000000918e037209 */ /* 0x000fe20007810000 */
[----:B------:R-:W-:Y:S01]  /*b0c0*/  IMAD.WIDE.U32 R210, R2, -0x2daee0ad, RZ ;  /* 0xd2511f5302d27825 */ /* 0x000fe200078e00ff */
[----:B------:R-:W-:Y:S02]  /*b0d0*/  LOP3.LUT R136, R5, UR15, R136, 0x96, !PT ;  /* 0x0000000f05887c12 */ /* 0x000fe4000f8e9688 */
[----:B------:R-:W-:Y:S01]  /*b0e0*/  LOP3.LUT R143, R207, UR5, R4, 0x96, !PT ;  /* 0x00000005cf8f7c12 */ /* 0x000fe2000f8e9604 */
[----:B--2---:R-:W1:Y:S01]  /*b0f0*/  SHFL.BFLY PT, R9, R3, 0x1, 0x1f ;  /* 0x0c201f0003097f89 */ /* 0x004e6200000e0000 */
[----:B------:R-:W-:Y:S01]  /*b100*/  IMAD.WIDE.U32 R4, R8, -0x2daee0ad, RZ ;  /* 0xd2511f5308047825 */ /* 0x000fe200078e00ff */
[----:B------:R-:W-:Y:S02]  /*b110*/  F2FP.PACK_AB R150, R222, R217 ;  /* 0x000000d9de96723e */ /* 0x000fe400000000ff */
[----:B------:R-:W2:Y:S01]  /*b120*/  MUFU.EX2 R232, R13 ;  /* 0x0000000d00e87308 */ /* 0x000ea20000000800 */
[----:B------:R-:W-:Y:S01]  /*b130*/  IMAD.WIDE.U32 R204, R136, -0x326172a9, RZ ;  /* 0xcd9e8d5788cc7825 */ /* 0x000fe200078e00ff */
[----:B------:R-:W-:Y:S02]  /*b140*/  LOP3.LUT R200, R211, UR5, R4, 0x96, !PT ;  /* 0x00000005d3c87c12 */ /* 0x000fe4000f8e9604 */
[----:B------:R-:W-:Y:S01]  /*b150*/  LOP3.LUT R138, R5, UR15, R138, 0x96, !PT ;  /* 0x0000000f058a7c12 */ /* 0x000fe2000f8e968a */
[----:B------:R-:W-:Y:S01]  /*b160*/  IMAD.WIDE.U32 R142, R143, -0x326172a9, RZ ;  /* 0xcd9e8d578f8e7825 */ /* 0x000fe200078e00ff */
[----:B------:R-:W-:Y:S01]  /*b170*/  LOP3.LUT R146, R205, UR21, R140, 0x96, !PT ;  /* 0x00000015cd927c12 */ /* 0x000fe2000f8e968c */
[----:B------:R-:W-:Y:S01]  /*b180*/  UIADD3 UR15, UR19, 0x646e171e, URZ ;  /* 0x646e171e130f7890 */ /* 0x000fe2000fffe03f */
[----:B------:R-:W-:Y:S01]  /*b190*/  PRMT R171, R150, 0x7632, R171 ;  /* 0x0000763296ab7816 */ /* 0x000fe200000000ab */
[----:B------:R-:W-:Y:S01]  /*b1a0*/  IMAD.WIDE.U32 R208, R138, -0x326172a9, RZ ;  /* 0xcd9e8d578ad07825 */ /* 0x000fe200078e00ff */
[----:B------:R-:W-:Y:S01]  /*b1b0*/  LOP3.LUT R2, R143, UR14, R204, 0x96, !PT ;  /* 0x0000000e8f027c12 */ /* 0x000fe2000f8e96cc */
[----:B------:R-:W-:Y:S01]  /*b1c0*/  MUFU.EX2 R231, R16 ;  /* 0x0000001000e77308 */ /* 0x000fe20000000800 */
[----:B------:R-:W-:Y:S01]  /*b1d0*/  LOP3.LUT R5, R142, 0xff, RZ, 0xc0, !PT ;  /* 0x000000ff8e057812 */ /* 0x000fe200078ec0ff */
[----:B------:R-:W-:Y:S01]  /*b1e0*/  IMAD.WIDE.U32 R146, R146, -0x2daee0ad, RZ ;  /* 0xd2511f5392927825 */ /* 0x000fe200078e00ff */
[----:B------:R-:W-:Y:S02]  /*b1f0*/  LOP3.LUT R4, R2, 0xffff, RZ, 0xc0, !PT ;  /* 0x0000ffff02047812 */ /* 0x000fe400078ec0ff */
[----:B------:R-:W-:Y:S01]  /*b200*/  ISETP.GE.U32.AND P4, PT, R234, R5, PT ;  /* 0x00000005ea00720c */ /* 0x000fe20003f86070 */
[----:B------:R-:W-:Y:S01]  /*b210*/  IMAD.WIDE.U32 R200, R200, -0x326172a9, RZ ;  /* 0xcd9e8d57c8c87825 */ /* 0x000fe200078e00ff */
[----:B------:R-:W-:Y:S02]  /*b220*/  SHF.R.U32.HI R4, RZ, 0x8, R4 ;  /* 0x00000008ff047819 */ /* 0x000fe40000011604 */
[----:B------:R-:W-:Y:S01]  /*b230*/  LOP3.LUT R5, R2, 0xff, RZ, 0xc0, !PT ;  /* 0x000000ff02057812 */ /* 0x000fe200078ec0ff */
[----:B------:R-:W4:Y:S01]  /*b240*/  MUFU.EX2 R230, R17 ;  /* 0x0000001100e67308 */ /* 0x000f220000000800 */
[----:B------:R-:W-:Y:S01]  /*b250*/  LOP3.LUT R4, R4, 0xffff, RZ, 0xc0, !PT ;  /* 0x0000ffff04047812 */ /* 0x000fe200078ec0ff */
[----:B------:R-:W-:Y:S01]  /*b260*/  FMUL.FTZ R0, R0, c[0x0][0x23c] ;  /* 0x00008f0000007a20 */ /* 0x000fe20000410000 */
[C---:B------:R-:W-:Y:S02]  /*b270*/  ISETP.GE.U32.AND P6, PT, R234.reuse, R5, PT ;  /* 0x00000005ea00720c */ /* 0x040fe40003fc6070 */
[----:B------:R-:W-:Y:S02]  /*b280*/  ISETP.GE.U32.AND P5, PT, R234, R4, PT ;  /* 0x00000004ea00720c */ /* 0x000fe40003fa6070 */
[----:B------:R-:W-:Y:S01]  /*b290*/  LOP3.LUT R4, R142, 0xffff, RZ, 0xc0, !PT ;  /* 0x0000ffff8e047812 */ /* 0x000fe200078ec0ff */
[----:B------:R-:W-:Y:S01]  /*b2a0*/  @!P4 HADD2 R241, -R150.H0_H0, -RZ.H0_H0 ;  /* 0xa00000ff96f1c230 */ /* 0x000fe20000000900 */
[----:B-1----:R-:W-:Y:S01]  /*b2b0*/  FMNMX.FTZ R3, R3, R9, !PT ;  /* 0x0000000903037209 */ /* 0x002fe20007810000 */
[----:B------:R-:W-:Y:S01]  /*b2c0*/  MUFU.EX2 R229, R20 ;  /* 0x0000001400e57308 */ /* 0x000fe20000000800 */
[----:B------:R-:W-:Y:S02]  /*b2d0*/  SHF.R.U32.HI R4, RZ, 0x8, R4 ;  /* 0x00000008ff047819 */ /* 0x000fe40000011604 */
[----:B------:R-:W-:Y:S01]  /*b2e0*/  LOP3.LUT R202, R209, UR21, R114, 0x96, !PT ;  /* 0x00000015d1ca7c12 */ /* 0x000fe2000f8e9672 */
[----:B------:R-:W-:Y:S01]  /*b2f0*/  FMUL.FTZ R114, R3, c[0x0][0x23c] ;  /* 0x00008f0003727a20 */ /* 0x000fe20000410000 */
[----:B------:R-:W-:Y:S01]  /*b300*/  LOP3.LUT R5, R4, 0xffff, RZ, 0xc0, !PT ;  /* 0x0000ffff04057812 */ /* 0x000fe200078ec0ff */
[----:B------:R-:W-:Y:S01]  /*b310*/  @!P6 HADD2 R235, -R158.H0_H0, -RZ.H0_H0 ;  /* 0xa00000ff9eebe230 */ /* 0x000fe20000000900 */
[----:B------:R-:W-:Y:S01]  /*b320*/  LOP3.LUT R4, R147, UR15, R206, 0x96, !PT ;  /* 0x0000000f93047c12 */ /* 0x000fe2000f8e96ce */
[----:B------:R-:W-:Y:S01]  /*b330*/  @!P5 HADD2 R240, -R157.H0_H0, -RZ.H0_H0 ;  /* 0xa00000ff9df0d230 */ /* 0x000fe20000000900 */
[----:B------:R-:W-:Y:S01]  /*b340*/  FSETP.NEU.FTZ.AND P0, PT, R3, -INF , PT ;  /* 0xff8000000300780b */ /* 0x000fe20003f1d000 */
[----:B------:R-:W1:Y:S01]  /*b350*/  MUFU.EX2 R228, R21 ;  /* 0x0000001500e47308 */ /* 0x000e620000000800 */
[----:B------:R-:W-:Y:S01]  /*b360*/  @!P6 PRMT R158, R235, 0x5410, RZ ;  /* 0x00005410eb9ee816 */ /* 0x000fe200000000ff */
[----:B------:R-:W-:Y:S01]  /*b370*/  IMAD.WIDE.U32 R202, R202, -0x2daee0ad, RZ ;  /* 0xd2511f53caca7825 */ /* 0x000fe200078e00ff */
[----:B------:R-:W-:Y:S02]  /*b380*/  FSEL R114, R114, RZ, P0 ;  /* 0x000000ff72727208 */ /* 0x000fe40000000000 */
[----:B------:R-:W-:Y:S01]  /*b390*/  ISETP.GE.U32.AND P0, PT, R234, R5, PT ;  /* 0x00000005ea00720c */ /* 0x000fe20003f06070 */
[----:B------:R-:W-:Y:S01]  /*b3a0*/  STG.E.U16 [R172.64], R158 ;  /* 0x0000009eac007986 */ /* 0x000fe2000c101510 */
[----:B------:R-:W-:Y:S01]  /*b3b0*/  LOP3.LUT R5, R4, 0xff, RZ, 0xc0, !PT ;  /* 0x000000ff04057812 */ /* 0x000fe200078ec0ff */
[--C-:B------:R-:W-:Y:S01]  /*b3c0*/  FFMA.FTZ R6, R6, c[0x0][0x23c], -R114.reuse ;  /* 0x00008f0006067a23 */ /* 0x100fe20000010872 */
[----:B---3--:R-:W-:Y:S01]  /*b3d0*/  PRMT R24, R150, 0x5410, R171 ;  /* 0x0000541096187816 */ /* 0x008fe200000000ab */
[--C-:B------:R-:W-:Y:S01]  /*b3e0*/  FFMA.FTZ R7, R7, c[0x0][0x23c], -R114.reuse ;  /* 0x00008f0007077a23 */ /* 0x100fe20000010872 */
[----:B------:R-:W-:Y:S01]  /*b3f0*/  ISETP.GE.U32.AND P6, PT, R234, R5, PT ;  /* 0x00000005ea00720c */ /* 0x000fe20003fc6070 */
[----:B------:R3:W-:Y:S01]  /*b400*/  MUFU.EX2 R145, R6 ;  /* 0x0000000600917308 */ /* 0x0007e20000000800 */
[----:B------:R-:W-:Y:S01]  /*b410*/  LOP3.LUT R5, R4, 0xffff, RZ, 0xc0, !PT ;  /* 0x0000ffff04057812 */ /* 0x000fe200078ec0ff */
[--C-:B------:R-:W-:Y:S01]  /*b420*/  FFMA.FTZ R14, R14, c[0x0][0x23c], -R114.reuse ;  /* 0x00008f000e0e7a23 */ /* 0x100fe20000010872 */
[----:B------:R-:W-:Y:S01]  /*b430*/  @!P4 PRMT R150, R241, 0x5410, RZ ;  /* 0x00005410f196c816 */ /* 0x000fe200000000ff */
[--C-:B------:R-:W-:Y:S01]  /*b440*/  FFMA.FTZ R15, R15, c[0x0][0x23c], -R114.reuse ;  /* 0x00008f000f0f7a23 */ /* 0x100fe20000010872 */
[----:B------:R-:W-:Y:S01]  /*b450*/  SHF.R.U32.HI R5, RZ, 0x8, R5 ;  /* 0x00000008ff057819 */ /* 0x000fe20000011605 */
[----:B------:R-:W-:Y:S01]  /*b460*/  @!P0 HADD2 R242, -R171.H0_H0, -RZ.H0_H0 ;  /* 0xa00000ffabf28230 */ /* 0x000fe20000000900 */
[----:B------:R-:W-:Y:S01]  /*b470*/  LOP3.LUT R8, R200, 0xff, RZ, 0xc0, !PT ;  /* 0x000000ffc8087812 */ /* 0x000fe200078ec0ff */
[--C-:B------:R-:W-:Y:S01]  /*b480*/  FFMA.FTZ R10, R10, c[0x0][0x23c], -R114.reuse ;  /* 0x00008f000a0a7a23 */ /* 0x100fe20000010872 */
[----:B------:R-:W-:Y:S01]  /*b490*/  LOP3.LUT R5, R5, 0xffff, RZ, 0xc0, !PT ;  /* 0x0000ffff05057812 */ /* 0x000fe200078ec0ff */
[----:B------:R1:W-:Y:S01]  /*b4a0*/  MUFU.EX2 R211, R7 ;  /* 0x0000000700d37308 */ /* 0x0003e20000000800 */
[----:B--2---:R-:W-:Y:S01]  /*b4b0*/  F2FP.PACK_AB R170, R232, R223 ;  /* 0x000000dfe8aa723e */ /* 0x004fe200000000ff */
[--C-:B------:R-:W-:Y:S01]  /*b4c0*/  FFMA.FTZ R11, R11, c[0x0][0x23c], -R114.reuse ;  /* 0x00008f000b0b7a23 */ /* 0x100fe20000010872 */
[----:B------:R-:W-:Y:S01]  /*b4d0*/  ISETP.GE.U32.AND P4, PT, R234, R5, PT ;  /* 0x00000005ea00720c */ /* 0x000fe20003f86070 */
[--C-:B------:R-:W-:Y:S01]  /*b4e0*/  FFMA.FTZ R18, R18, c[0x0][0x23c], -R114.reuse ;  /* 0x00008f0012127a23 */ /* 0x100fe20000010872 */
[----:B------:R-:W-:Y:S01]  /*b4f0*/  LOP3.LUT R5, R146, 0xffff, RZ, 0xc0, !PT ;  /* 0x0000ffff92057812 */ /* 0x000fe200078ec0ff */
[----:B------:R-:W-:Y:S01]  /*b500*/  @!P6 HADD2 R243, -R170.H0_H0, -RZ.H0_H0 ;  /* 0xa00000ffaaf3e230 */ /* 0x000fe20000000900 */
[----:B------:R-:W-:Y:S01]  /*b510*/  @!P5 PRMT R157, R240, 0x5410, RZ ;  /* 0x00005410f09dd816 */ /* 0x000fe200000000ff */
[--C-:B------:R-:W-:Y:S01]  /*b520*/  FFMA.FTZ R19, R19, c[0x0][0x23c], -R114.reuse ;  /* 0x00008f0013137a23 */ /* 0x100fe20000010872 */
[----:B------:R-:W-:Y:S01]  /*b530*/  SHF.R.U32.HI R5, RZ, 0x8, R5 ;  /* 0x00000008ff057819 */ /* 0x000fe20000011605 */
[----:B------:R-:W2:Y:S01]  /*b540*/  MUFU.EX2 R226, R25 ;  /* 0x0000001900e27308 */ /* 0x000ea20000000800 */
[----:B------:R-:W-:Y:S01]  /*b550*/  ISETP.GE.U32.AND P5, PT, R234, R8, PT ;  /* 0x00000008ea00720c */ /* 0x000fe20003fa6070 */
[--C-:B------:R-:W-:Y:S01]  /*b560*/  FFMA.FTZ R22, R22, c[0x0][0x23c], -R114.reuse ;  /* 0x00008f0016167a23 */ /* 0x100fe20000010872 */
[----:B------:R-:W-:Y:S01]  /*b570*/  LOP3.LUT R8, R146, 0xff, RZ, 0xc0, !PT ;  /* 0x000000ff92087812 */ /* 0x000fe200078ec0ff */
[--C-:B------:R-:W-:Y:S01]  /*b580*/  FFMA.FTZ R23, R23, c[0x0][0x23c], -R114.reuse ;  /* 0x00008f0017177a23 */ /* 0x100fe20000010872 */
[----:B------:R-:W-:Y:S01]  /*b590*/  PRMT R169, R170, 0x7632, R169 ;  /* 0x00007632aaa97816 */ /* 0x000fe200000000a9 */
[----:B------:R-:W-:Y:S01]  /*b5a0*/  STG.E.U16 [R172.64+0x2], R157 ;  /* 0x0000029dac007986 */ /* 0x000fe2000c101510 */
[----:B------:R-:W-:Y:S01]  /*b5b0*/  LOP3.LUT R5, R5, 0xffff, RZ, 0xc0, !PT ;  /* 0x0000ffff05057812 */ /* 0x000fe200078ec0ff */
[--C-:B------:R-:W-:Y:S01]  /*b5c0*/  FFMA.FTZ R26, R26, c[0x0][0x23c], -R114.reuse ;  /* 0x00008f001a1a7a23 */ /* 0x100fe20000010872 */
[----:B------:R-:W-:Y:S01]  /*b5d0*/  @!P0 PRMT R171, R242, 0x5410, RZ ;  /* 0x00005410f2ab8816 */ /* 0x000fe200000000ff */
[----:B------:R-:W-:Y:S01]  /*b5e0*/  @!P4 HADD2 R244, -R169.H0_H0, -RZ.H0_H0 ;  /* 0xa00000ffa9f4c230 */ /* 0x000fe20000000900 */
[----:B------:R-:W-:Y:S01]  /*b5f0*/  ISETP.GE.U32.AND P0, PT, R234, R8, PT ;  /* 0x00000008ea00720c */ /* 0x000fe20003f06070 */
[----:B------:R-:W-:Y:S01]  /*b600*/  MUFU.EX2 R224, R29 ;  /* 0x0000001d00e07308 */ /* 0x000fe20000000800 */
[----:B------:R-:W-:Y:S01]  /*b610*/  PRMT R136, R170, 0x5410, R169 ;  /* 0x00005410aa887816 */ /* 0x000fe200000000a9 */
[----:B------:R-:W-:Y:S01]  /*b620*/  FFMA.FTZ R27, R27, c[0x0][0x23c], -R114 ;  /* 0x00008f001b1b7a23 */ /* 0x000fe20000010872 */
[----:B------:R-:W-:Y:S02]  /*b630*/  @!P6 PRMT R170, R243, 0x5410, RZ ;  /* 0x00005410f3aae816 */ /* 0x000fe400000000ff */
[----:B------:R-:W-:Y:S02]  /*b640*/  ISETP.GE.U32.AND P6, PT, R234, R5, PT ;  /* 0x00000005ea00720c */ /* 0x000fe40003fc6070 */
[----:B------:R-:W-:Y:S02]  /*b650*/  LOP3.LUT R5, R201, UR14, R208, 0x96, !PT ;  /* 0x0000000ec9057c12 */ /* 0x000fe4000f8e96d0 */
[----:B----4-:R-:W-:Y:S01]  /*b660*/  F2FP.PACK_AB R168, R230, R231 ;  /* 0x000000e7e6a8723e */ /* 0x010fe200000000ff */
[----:B------:R-:W4:Y:S01]  /*b670*/  MUFU.EX2 R225, R28 ;  /* 0x0000001c00e17308 */ /* 0x000f220000000800 */
[C---:B------:R-:W-:Y:S02]  /*b680*/  LOP3.LUT R8, R5.reuse, 0xffff, RZ, 0xc0, !PT ;  /* 0x0000ffff05087812 */ /* 0x040fe400078ec0ff */
[----:B------:R-:W-:Y:S01]  /*b690*/  LOP3.LUT R9, R5, 0xff, RZ, 0xc0, !PT ;  /* 0x000000ff05097812 */ /* 0x000fe200078ec0ff */
[----:B------:R-:W-:Y:S01]  /*b6a0*/  @!P0 HADD2 R245, -R168.H0_H0, -RZ.H0_H0 ;  /* 0xa00000ffa8f58230 */ /* 0x000fe20000000900 */
[----:B------:R-:W-:Y:S02]  /*b6b0*/  SHF.R.U32.HI R8, RZ, 0x8, R8 ;  /* 0x00000008ff087819 */ /* 0x000fe40000011608 */
[----:B------:R-:W-:Y:S02]  /*b6c0*/  @!P4 PRMT R169, R244, 0x5410, RZ ;  /* 0x00005410f4a9c816 */ /* 0x000fe400000000ff */
[----:B------:R-:W-:Y:S01]  /*b6d0*/  ISETP.GE.U32.AND P4, PT, R234, R9, PT ;  /* 0x00000009ea00720c */ /* 0x000fe20003f86070 */
[----:B------:R2:W-:Y:S01]  /*b6e0*/  MUFU.EX2 R213, R10 ;  /* 0x0000000a00d57308 */ /* 0x0005e20000000800 */
[----:B------:R-:W-:Y:S02]  /*b6f0*/  PRMT R167, R168, 0x7632, R167 ;  /* 0x00007632a8a77816 */ /* 0x000fe400000000a7 */
[----:B------:R-:W-:Y:S02]  /*b700*/  LOP3.LUT R8, R8, 0xffff, RZ, 0xc0, !PT ;  /* 0x0000ffff08087812 */ /* 0x000fe400078ec0ff */
[----:B------:R-:W-:Y:S01]  /*b710*/  PRMT R137, R168, 0x5410, R167 ;  /* 0x00005410a8897816 */ /* 0x000fe200000000a7 */
[----:B------:R-:W-:Y:S01]  /*b720*/  @!P6 HADD2 R246, -R167.H0_H0, -RZ.H0_H0 ;  /* 0xa00000ffa7f6e230 */ /* 0x000fe20000000900 */
[----:B------:R-:W-:Y:S02]  /*b730*/  @!P0 PRMT R168, R245, 0x5410, RZ ;  /* 0x00005410f5a88816 */ /* 0x000fe400000000ff */
[----:B------:R-:W-:Y:S01]  /*b740*/  ISETP.GE.U32.AND P0, PT, R234, R8, PT ;  /* 0x00000008ea00720c */ /* 0x000fe20003f06070 */
[----:B------:R-:W2:Y:S01]  /*b750*/  MUFU.EX2 R214, R11 ;  /* 0x0000000b00d67308 */ /* 0x000ea20000000800 */
[----:B------:R-:W-:Y:S02]  /*b760*/  LOP3.LUT R8, R200, 0xffff, RZ, 0xc0, !PT ;  /* 0x0000ffffc8087812 */ /* 0x000fe400078ec0ff */
[----:B---3--:R-:W-:Y:S02]  /*b770*/  SHF.R.U32.HI R6, RZ, 0x10, R2 ;  /* 0x00000010ff067819 */ /* 0x008fe40000011602 */
[----:B-1----:R-:W-:Y:S02]  /*b780*/  F2FP.PACK_AB R166, R228, R229 ;  /* 0x000000e5e4a6723e */ /* 0x002fe400000000ff */
[----:B------:R-:W-:Y:S02]  /*b790*/  LOP3.LUT R6, R6, 0xff, RZ, 0xc0, !PT ;  /* 0x000000ff06067812 */ /* 0x000fe400078ec0ff */
[----:B------:R-:W-:Y:S01]  /*b7a0*/  SHF.R.U32.HI R7, RZ, 0x8, R8 ;  /* 0x00000008ff077819 */ /* 0x000fe20000011608 */
[----:B------:R-:W-:Y:S01]  /*b7b0*/  @!P4 HADD2 R250, -R166.H0_H0, -RZ.H0_H0 ;  /* 0xa00000ffa6fac230 */ /* 0x000fe20000000900 */
[----:B------:R-:W-:Y:S02]  /*b7c0*/  @!P6 PRMT R167, R246, 0x5410, RZ ;  /* 0x00005410f6a7e816 */ /* 0x000fe400000000ff */
[----:B------:R-:W-:Y:S02]  /*b7d0*/  ISETP.GE.U32.AND P6, PT, R234, R6, PT ;  /* 0x00000006ea00720c */ /* 0x000fe40003fc6070 */
[C---:B------:R-:W-:Y:S02]  /*b7e0*/  PRMT R165, R166.reuse, 0x7632, R165 ;  /* 0x00007632a6a57816 */ /* 0x040fe400000000a5 */
[----:B------:R-:W-:Y:S02]  /*b7f0*/  LOP3.LUT R6, R7, 0xffff, RZ, 0xc0, !PT ;  /* 0x0000ffff07067812 */ /* 0x000fe400078ec0ff */
[----:B------:R-:W-:Y:S01]  /*b800*/  PRMT R139, R166, 0x5410, R165 ;  /* 0x00005410a68b7816 */ /* 0x000fe200000000a5 */
[----:B------:R-:W-:Y:S01]  /*b810*/  @!P0 HADD2 R252, -R165.H0_H0, -RZ.H0_H0 ;  /* 0xa00000ffa5fc8230 */ /* 0x000fe20000000900 */
[----:B------:R-:W-:Y:S02]  /*b820*/  @!P4 PRMT R166, R250, 0x5410, RZ ;  /* 0x00005410faa6c816 */ /* 0x000fe400000000ff */
[----:B------:R-:W-:Y:S02]  /*b830*/  ISETP.GE.U32.AND P4, PT, R234, R6, PT ;  /* 0x00000006ea00720c */ /* 0x000fe40003f86070 */
[----:B--2---:R-:W-:Y:S02]  /*b840*/  F2FP.PACK_AB R164, R226, R227 ;  /* 0x000000e3e2a4723e */ /* 0x004fe400000000ff */
[----:B------:R-:W-:Y:S02]  /*b850*/  LOP3.LUT R207, R203, UR15, R210, 0x96, !PT ;  /* 0x0000000fcbcf7c12 */ /* 0x000fe4000f8e96d2 */
[----:B------:R-:W-:Y:S01]  /*b860*/  PRMT R163, R164, 0x7632, R163 ;  /* 0x00007632a4a37816 */ /* 0x000fe200000000a3 */
[----:B-----5:R-:W-:Y:S01]  /*b870*/  @!P5 HADD2 R221, -R164.H0_H0, -RZ.H0_H0 ;  /* 0xa00000ffa4ddd230 */ /* 0x020fe20000000900 */
[C---:B------:R-:W-:Y:S02]  /*b880*/  LOP3.LUT R7, R207.reuse, 0xffff, RZ, 0xc0, !PT ;  /* 0x0000ffffcf077812 */ /* 0x040fe400078ec0ff */
[----:B------:R-:W-:Y:S02]  /*b890*/  LOP3.LUT R6, R207, 0xff, RZ, 0xc0, !PT ;  /* 0x000000ffcf067812 */ /* 0x000fe400078ec0ff */
[----:B------:R1:W-:Y:S01]  /*b8a0*/  @!P5 STL.S16 [R1+0xc], R221 ;  /* 0x00000cdd0100d387 */ /* 0x0003e20000100600 */
[----:B------:R-:W-:Y:S01]  /*b8b0*/  @!P4 HADD2 R220, -R163.H0_H0, -RZ.H0_H0 ;  /* 0xa00000ffa3dcc230 */ /* 0x000fe20000000900 */
[----:B------:R-:W-:Y:S02]  /*b8c0*/  @!P0 PRMT R165, R252, 0x5410, RZ ;  /* 0x00005410fca58816 */ /* 0x000fe400000000ff */
[----:B------:R-:W-:Y:S02]  /*b8d0*/  ISETP.GE.U32.AND P0, PT, R234, R6, PT ;  /* 0x00000006ea00720c */ /* 0x000fe40003f06070 */
[----:B------:R2:W-:Y:S01]  /*b8e0*/  @!P4 STL.S16 [R1+0x10], R220 ;  /* 0x000010dc0100c387 */ /* 0x0005e20000100600 */
[----:B------:R-:W-:Y:S02]  /*b8f0*/  SHF.R.U32.HI R6, RZ, 0x8, R7 ;  /* 0x00000008ff067819 */ /* 0x000fe40000011607 */
[----:B------:R-:W-:Y:S01]  /*b900*/  PRMT R17, R221, 0x7610, R17 ;  /* 0x00007610dd117816 */ /* 0x000fe20000000011 */
[----:B------:R3:W5:Y:S01]  /*b910*/  LDL.S16 R7, [R1+0x20] ;  /* 0x0000200001077983 */ /* 0x0007620000100600 */
[----:B------:R-:W-:Y:S02]  /*b920*/  PRMT R16, R220, 0x7610, R16 ;  /* 0x00007610dc107816 */ /* 0x000fe40000000010 */
[----:B------:R-:W-:Y:S02]  /*b930*/  LOP3.LUT R6, R6, 0xffff, RZ, 0xc0, !PT ;  /* 0x0000ffff06067812 */ /* 0x000fe400078ec0ff */
[----:B----4-:R-:W-:Y:S02]  /*b940*/  F2FP.PACK_AB R162, R224, R225 ;  /* 0x000000e1e0a2723e */ /* 0x010fe400000000ff */
[----:B------:R-:W-:Y:S02]  /*b950*/  PRMT R140, R164, 0x5410, R163 ;  /* 0x00005410a48c7816 */ /* 0x000fe400000000a3 */
[----:B------:R-:W-:Y:S01]  /*b960*/  @!P5 PRMT R164, R17, 0x5410, RZ ;  /* 0x0000541011a4d816 */ /* 0x000fe200000000ff */
[----:B------:R-:W-:Y:S01]  /*b970*/  @!P0 HADD2 R219, -R162.H0_H0, -RZ.H0_H0 ;  /* 0xa00000ffa2db8230 */ /* 0x000fe20000000900 */
[----:B------:R-:W-:Y:S02]  /*b980*/  ISETP.GE.U32.AND P5, PT, R234, R6, PT ;  /* 0x00000006ea00720c */ /* 0x000fe40003fa6070 */
[C---:B------:R-:W-:Y:S01]  /*b990*/  PRMT R161, R162.reuse, 0x7632, R161 ;  /* 0x00007632a2a17816 */ /* 0x040fe200000000a1 */
[----:B-1----:R1:W-:Y:S01]  /*b9a0*/  MUFU.EX2 R221, R14 ;  /* 0x0000000e00dd7308 */ /* 0x0023e20000000800 */
[----:B------:R-:W-:Y:S01]  /*b9b0*/  SHF.R.U32.HI R2, RZ, 0x18, R2 ;  /* 0x00000018ff027819 */ /* 0x000fe20000011602 */
[----:B------:R4:W-:Y:S01]  /*b9c0*/  @!P0 STL.S16 [R1+0x14], R219 ;  /* 0x000014db01008387 */ /* 0x0009e20000100600 */
[----:B------:R-:W-:Y:S02]  /*b9d0*/  F2FP.PACK_AB R152, R211, R145 ;  /* 0x00000091d398723e */ /* 0x000fe400000000ff */
[----:B------:R-:W-:Y:S02]  /*b9e0*/  PRMT R141, R162, 0x5410, R161 ;  /* 0x00005410a28d7816 */ /* 0x000fe400000000a1 */
[C---:B------:R-:W-:Y:S01]  /*b9f0*/  PRMT R151, R152.reuse, 0x7632, R151 ;  /* 0x0000763298977816 */ /* 0x040fe20000000097 */
[----:B------:R-:W-:Y:S01]  /*ba00*/  @!P6 HADD2 R216, -R152.H0_H0, -RZ.H0_H0 ;  /* 0xa00000ff98d8e230 */ /* 0x000fe20000000900 */
[----:B------:R-:W-:Y:S01]  /*ba10*/  SHF.R.U32.HI R6, RZ, 0x18, R142 ;  /* 0x00000018ff067819 */ /* 0x000fe2000001168e */
[----:B--2---:R2:W2:Y:S01]  /*ba20*/  MUFU.EX2 R220, R15 ;  /* 0x0000000f00dc7308 */ /* 0x0044a20000000800 */
[----:B------:R-:W-:Y:S01]  /*ba30*/  @!P5 HADD2 R218, -R161.H0_H0, -RZ.H0_H0 ;  /* 0xa00000ffa1dad230 */ /* 0x000fe20000000900 */
[----:B------:R-:W-:Y:S02]  /*ba40*/  PRMT R25, R152, 0x5410, R151 ;  /* 0x0000541098197816 */ /* 0x000fe40000000097 */
[----:B------:R-:W-:Y:S02]  /*ba50*/  PRMT R10, R216, 0x7610, R10 ;  /* 0x00007610d80a7816 */ /* 0x000fe4000000000a */
[----:B------:R-:W-:Y:S02]  /*ba60*/  PRMT R12, R218, 0x7610, R12 ;  /* 0x00007610da0c7816 */ /* 0x000fe4000000000c */
[----:B------:R-:W-:Y:S02]  /*ba70*/  @!P6 PRMT R152, R10, 0x5410, RZ ;  /* 0x000054100a98e816 */ /* 0x000fe400000000ff */
[----:B------:R-:W-:Y:S02]  /*ba80*/  @!P5 PRMT R161, R12, 0x5410, RZ ;  /* 0x000054100ca1d816 */ /* 0x000fe400000000ff */
[----:B------:R-:W-:Y:S01]  /*ba90*/  @!P4 PRMT R163, R16, 0x5410, RZ ;  /* 0x0000541010a3c816 */ /* 0x000fe200000000ff */
[----:B------:R-:W-:Y:S01]  /*baa0*/  STG.E.U16 [R174.64], R152 ;  /* 0x00000098ae007986 */ /* 0x000fe2000c101510 */
[----:B-1----:R-:W-:Y:S02]  /*bab0*/  PRMT R14, R219, 0x7610, R14 ;  /* 0x00007610db0e7816 */ /* 0x002fe4000000000e */
[----:B------:R-:W-:Y:S01]  /*bac0*/  ISETP.GE.U32.AND P4, PT, R234, R6, PT ;  /* 0x00000006ea00720c */ /* 0x000fe20003f86070 */
[----:B----4-:R-:W-:Y:S01]  /*bad0*/  MUFU.EX2 R219, R18 ;  /* 0x0000001200db7308 */ /* 0x010fe20000000800 */
[----:B------:R-:W-:Y:S02]  /*bae0*/  @!P0 PRMT R162, R14, 0x5410, RZ ;  /* 0x000054100ea28816 */ /* 0x000fe400000000ff */
[----:B------:R-:W-:Y:S01]  /*baf0*/  ISETP.GE.U32.AND P0, PT, R234, R2, PT ;  /* 0x00000002ea00720c */ /* 0x000fe20003f06070 */
[----:B------:R3:W4:Y:S01]  /*bb00*/  LDL.S16 R14, [R1+0x30] ;  /* 0x00003000010e7983 */ /* 0x0007220000100600 */
[----:B------:R-:W-:Y:S02]  /*bb10*/  SHF.R.U32.HI R2, RZ, 0x10, R142 ;  /* 0x00000010ff027819 */ /* 0x000fe4000001168e */
[--C-:B------:R-:W-:Y:S01]  /*bb20*/  SHF.R.U32.HI R6, RZ, 0x18, R4.reuse ;  /* 0x00000018ff067819 */ /* 0x100fe20000011604 */
[----:B--2---:R3:W2:Y:S01]  /*bb30*/  LDL.S16 R15, [R1+0x28] ;  /* 0x00002800010f7983 */ /* 0x0046a20000100600 */
[----:B------:R-:W-:Y:S02]  /*bb40*/  LOP3.LUT R2, R2, 0xff, RZ, 0xc0, !PT ;  /* 0x000000ff02027812 */ /* 0x000fe400078ec0ff */
[----:B------:R-:W-:Y:S01]  /*bb50*/  F2FP.PACK_AB R160, R214, R213 ;  /* 0x000000d5d6a0723e */ /* 0x000fe200000000ff */
[----:B------:R1:W-:Y:S01]  /*bb60*/  @!P5 STL.S16 [R1+0x18], R218 ;  /* 0x000018da0100d387 */ /* 0x0003e20000100600 */
[C---:B------:R-:W-:Y:S02]  /*bb70*/  ISETP.GE.U32.AND P5, PT, R234.reuse, R2, PT ;  /* 0x00000002ea00720c */ /* 0x040fe40003fa6070 */
[----:B------:R-:W-:Y:S01]  /*bb80*/  SHF.R.U32.HI R4, RZ, 0x10, R4 ;  /* 0x00000010ff047819 */ /* 0x000fe20000011604 */
[----:B------:R3:W-:Y:S01]  /*bb90*/  @!P6 STL.S16 [R1+0x24], R216 ;  /* 0x000024d80100e387 */ /* 0x0007e20000100600 */
[----:B------:R-:W-:Y:S02]  /*bba0*/  ISETP.GE.U32.AND P6, PT, R234, R6, PT ;  /* 0x00000006ea00720c */ /* 0x000fe40003fc6070 */
[----:B------:R-:W-:Y:S01]  /*bbb0*/  PRMT R159, R160, 0x7632, R159 ;  /* 0x00007632a09f7816 */ /* 0x000fe2000000009f */
[----:B------:R2:W2:Y:S01]  /*bbc0*/  LDL.S16 R12, [R1+0x34] ;  /* 0x00003400010c7983 */ /* 0x0004a20000100600 */
[----:B------:R-:W-:Y:S02]  /*bbd0*/  LOP3.LUT R4, R4, 0xff, RZ, 0xc0, !PT ;  /* 0x000000ff04047812 */ /* 0x000fe400078ec0ff */
[----:B------:R-:W-:Y:S01]  /*bbe0*/  F2FP.PACK_AB R156, R220, R221 ;  /* 0x000000dddc9c723e */ /* 0x000fe200000000ff */
[----:B------:R2:W2:Y:S01]  /*bbf0*/  LDL.S16 R10, [R1+0x2c] ;  /* 0x00002c00010a7983 */ /* 0x0004a20000100600 */
[----:B------:R-:W-:Y:S02]  /*bc00*/  PRMT R28, R160, 0x5410, R159 ;  /* 0x00005410a01c7816 */ /* 0x000fe4000000009f */
[C---:B------:R-:W-:Y:S04]  /*bc10*/  PRMT R155, R156.reuse, 0x7632, R155 ;  /* 0x000076329c9b7816 */ /* 0x040fe8000000009b */
[----:B------:R-:W-:Y:S01]  /*bc20*/  PRMT R29, R156, 0x5410, R155 ;  /* 0x000054109c1d7816 */ /* 0x000fe2000000009b */
[----:B-1----:R-:W1:Y:S10]  /*bc30*/  MUFU.EX2 R218, R19 ;  /* 0x0000001300da7308 */ /* 0x002e740000000800 */
[----:B---3--:R-:W-:Y:S01]  /*bc40*/  MUFU.EX2 R216, R22 ;  /* 0x0000001600d87308 */ /* 0x008fe20000000800 */
[----:B-1----:R-:W-:Y:S04]  /*bc50*/  F2FP.PACK_AB R154, R218, R219 ;  /* 0x000000dbda9a723e */ /* 0x002fe800000000ff */
[C---:B------:R-:W-:Y:S04]  /*bc60*/  PRMT R153, R154.reuse, 0x7632, R153 ;  /* 0x000076329a997816 */ /* 0x040fe80000000099 */
[----:B------:R-:W-:Y:S01]  /*bc70*/  PRMT R138, R154, 0x5410, R153 ;  /* 0x000054109a8a7816 */ /* 0x000fe20000000099 */
[----:B-----5:R-:W-:Y:S05]  /*bc80*/  @!P0 HADD2 R7, -R151.H0_H0, -RZ.H0_H0 ;  /* 0xa00000ff97078230 */ /* 0x020fea0000000900 */
[----:B------:R1:W-:Y:S01]  /*bc90*/  @!P0 STL.S16 [R1+0x20], R7 ;  /* 0x0000200701008387 */ /* 0x0003e20000100600 */
[----:B------:R-:W-:Y:S03]  /*bca0*/  PRMT R2, R7, 0x7610, R2 ;  /* 0x0000761007027816 */ /* 0x000fe60000000002 */
[----:B------:R3:W5:Y:S01]  /*bcb0*/  LDL.S16 R6, [R1+0x40] ;  /* 0x0000400001067983 */ /* 0x0007620000100600 */
[----:B------:R-:W-:Y:S02]  /*bcc0*/  @!P0 PRMT R151, R2, 0x5410, RZ ;  /* 0x0000541002978816 */ /* 0x000fe400000000ff */
[----:B------:R3:W3:Y:S01]  /*bcd0*/  MUFU.EX2 R2, R0 ;  /* 0x0000000000027308 */ /* 0x0006e20000000800 */
[----:B------:R-:W-:Y:S02]  /*bce0*/  ISETP.GE.U32.AND P0, PT, R234, R4, PT ;  /* 0x00000004ea00720c */ /* 0x000fe40003f06070 */
[--C-:B------:R-:W-:Y:S01]  /*bcf0*/  SHF.R.U32.HI R4, RZ, 0x10, R146.reuse ;  /* 0x00000010ff047819 */ /* 0x100fe20000011692 */
[----:B------:R-:W-:Y:S03]  /*bd00*/  STG.E.U16 [R174.64+0x2], R151 ;  /* 0x00000297ae007986 */ /* 0x000fe6000c101510 */
[----:B------:R-:W-:Y:S01]  /*bd10*/  LOP3.LUT R4, R4, 0xff, RZ, 0xc0, !PT ;  /* 0x000000ff04047812 */ /* 0x000fe200078ec0ff */
[----:B------:R-:W-:Y:S04]  /*bd20*/  STG.E.U16 [R172.64+0x10], R150 ;  /* 0x00001096ac007986 */ /* 0x000fe8000c101510 */
[----:B------:R-:W-:Y:S04]  /*bd30*/  STG.E.U16 [R172.64+0x12], R171 ;  /* 0x000012abac007986 */ /* 0x000fe8000c101510 */
[----:B-1----:R1:W5:Y:S01]  /*bd40*/  LDL.S16 R7, [R1+0x44] ;  /* 0x0000440001077983 */ /* 0x0023620000100600 */
[----:B---3--:R-:W-:Y:S01]  /*bd50*/  SHF.R.U32.HI R0, RZ, 0x18, R146 ;  /* 0x00000018ff007819 */ /* 0x008fe20000011692 */
[C---:B------:R-:W-:Y:S02]  /*bd60*/  FFMA.FTZ R205, R2.reuse, R215, R148 ;  /* 0x000000d702cd7223 */ /* 0x040fe40000010094 */
[----:B------:R-:W3:Y:S01]  /*bd70*/  MUFU.EX2 R215, R23 ;  /* 0x0000001700d77308 */ /* 0x000ee20000000800 */
[C---:B------:R-:W-:Y:S02]  /*bd80*/  FMUL.FTZ R16, R2.reuse, R120 ;  /* 0x0000007802107220 */ /* 0x040fe40000410000 */
[C---:B------:R-:W-:Y:S02]  /*bd90*/  FMUL.FTZ R17, R2.reuse, R121 ;  /* 0x0000007902117220 */ /* 0x040fe40000410000 */
[C---:B------:R-:W-:Y:S01]  /*bda0*/  FMUL.FTZ R20, R2.reuse, R116 ;  /* 0x0000007402147220 */ /* 0x040fe20000410000 */
[----:B----4-:R-:W-:Y:S01]  /*bdb0*/  @!P4 HADD2 R14, -R159.H0_H0, -RZ.H0_H0 ;  /* 0xa00000ff9f0ec230 */ /* 0x010fe20000000900 */
[C---:B------:R-:W-:Y:S02]  /*bdc0*/  FMUL.FTZ R21, R2.reuse, R117 ;  /* 0x0000007502157220 */ /* 0x040fe40000410000 */
[----:B------:R-:W-:Y:S01]  /*bdd0*/  FMUL.FTZ R36, R2, R36 ;  /* 0x0000002402247220 */ /* 0x000fe20000410000 */
[----:B--2---:R-:W-:Y:S01]  /*bde0*/  @!P5 HADD2 R15, -R160.H0_H0, -RZ.H0_H0 ;  /* 0xa00000ffa00fd230 */ /* 0x004fe20000000900 */
[----:B------:R-:W-:Y:S01]  /*bdf0*/  PRMT R11, R14, 0x7610, R11 ;  /* 0x000076100e0b7816 */ /* 0x000fe2000000000b */
[C---:B------:R-:W-:Y:S02]  /*be00*/  FMUL.FTZ R37, R2.reuse, R37 ;  /* 0x0000002502257220 */ /* 0x040fe40000410000 */
[C---:B------:R-:W-:Y:S01]  /*be10*/  FMUL.FTZ R40, R2.reuse, R40 ;  /* 0x0000002802287220 */ /* 0x040fe20000410000 */
[----:B------:R-:W-:Y:S01]  /*be20*/  @!P5 STL.S16 [R1+0x28], R15 ;  /* 0x0000280f0100d387 */ /* 0x000fe20000100600 */
[----:B------:R-:W-:Y:S01]  /*be30*/  PRMT R13, R15, 0x7610, R13 ;  /* 0x000076100f0d7816 */ /* 0x000fe2000000000d */
[----:B------:R-:W-:Y:S01]  /*be40*/  FMUL.FTZ R41, R2, R41 ;  /* 0x0000002902297220 */ /* 0x000fe20000410000 */
[----:B------:R-:W-:Y:S01]  /*be50*/  @!P4 PRMT R159, R11, 0x5410, RZ ;  /* 0x000054100b9fc816 */ /* 0x000fe200000000ff */
[----:B------:R-:W-:Y:S01]  /*be60*/  @!P4 STL.S16 [R1+0x30], R14 ;  /* 0x0000300e0100c387 */ /* 0x000fe20000100600 */
[----:B------:R-:W-:Y:S01]  /*be70*/  ISETP.GE.U32.AND P4, PT, R234, R4, PT ;  /* 0x00000004ea00720c */ /* 0x000fe20003f86070 */
[----:B------:R-:W-:Y:S01]  /*be80*/  FMUL.FTZ R44, R2, R44 ;  /* 0x0000002c022c7220 */ /* 0x000fe20000410000 */
[----:B------:R-:W-:Y:S01]  /*be90*/  @!P5 PRMT R160, R13, 0x5410, RZ ;  /* 0x000054100da0d816 */ /* 0x000fe200000000ff */
[----:B------:R-:W-:Y:S01]  /*bea0*/  @!P0 HADD2 R12, -R156.H0_H0, -RZ.H0_H0 ;  /* 0xa00000ff9c0c8230 */ /* 0x000fe20000000900 */
[----:B------:R-:W-:Y:S01]  /*beb0*/  ISETP.GE.U32.AND P5, PT, R234, R0, PT ;  /* 0x00000000ea00720c */ /* 0x000fe20003fa6070 */
[----:B------:R-:W-:Y:S01]  /*bec0*/  FMUL.FTZ R13, R2, R125 ;  /* 0x0000007d020d7220 */ /* 0x000fe20000410000 */
[----:B------:R-:W-:Y:S01]  /*bed0*/  @!P6 HADD2 R10, -R155.H0_H0, -RZ.H0_H0 ;  /* 0xa00000ff9b0ae230 */ /* 0x000fe20000000900 */
[----:B------:R-:W-:Y:S01]  /*bee0*/  SHF.R.U32.HI R4, RZ, 0x18, R5 ;  /* 0x00000018ff047819 */ /* 0x000fe20000011605 */
[----:B------:R2:W-:Y:S01]  /*bef0*/  @!P0 STL.S16 [R1+0x34], R12 ;  /* 0x0000340c01008387 */ /* 0x0005e20000100600 */
[----:B------:R-:W-:Y:S01]  /*bf00*/  PRMT R9, R12, 0x7610, R9 ;  /* 0x000076100c097816 */ /* 0x000fe20000000009 */
[C---:B------:R-:W-:Y:S01]  /*bf10*/  FMUL.FTZ R45, R2.reuse, R45 ;  /* 0x0000002d022d7220 */ /* 0x040fe20000410000 */
[--C-:B------:R-:W-:Y:S01]  /*bf20*/  SHF.R.U32.HI R0, RZ, 0x10, R5.reuse ;  /* 0x00000010ff007819 */ /* 0x100fe20000011605 */
[----:B------:R-:W-:Y:S01]  /*bf30*/  @!P6 STL.S16 [R1+0x2c], R10 ;  /* 0x00002c0a0100e387 */ /* 0x000fe20000100600 */
[----:B------:R-:W-:Y:S01]  /*bf40*/  @!P0 PRMT R156, R9, 0x5410, RZ ;  /* 0x00005410099c8816 */ /* 0x000fe200000000ff */
[----:B------:R-:W-:Y:S01]  /*bf50*/  FMUL.FTZ R9, R2, R129 ;  /* 0x0000008102097220 */ /* 0x000fe20000410000 */
[----:B------:R-:W-:Y:S01]  /*bf60*/  ISETP.GE.U32.AND P0, PT, R234, R4, PT ;  /* 0x00000004ea00720c */ /* 0x000fe20003f06070 */
[----:B------:R-:W-:Y:S01]  /*bf70*/  FMUL.FTZ R48, R2, R48 ;  /* 0x0000003002307220 */ /* 0x000fe20000410000 */
[----:B------:R-:W-:Y:S01]  /*bf80*/  PRMT R8, R10, 0x7610, R8 ;  /* 0x000076100a087816 */ /* 0x000fe20000000008 */
[----:B------:R-:W-:Y:S01]  /*bf90*/  FMUL.FTZ R49, R2, R49 ;  /* 0x0000003102317220 */ /* 0x000fe20000410000 */
[----:B------:R-:W-:Y:S01]  /*bfa0*/  LOP3.LUT R0, R0, 0xff, RZ, 0xc0, !PT ;  /* 0x000000ff00007812 */ /* 0x000fe200078ec0ff */
[----:B------:R-:W-:Y:S01]  /*bfb0*/  FMUL.FTZ R52, R2, R52 ;  /* 0x0000003402347220 */ /* 0x000fe20000410000 */
[----:B------:R-:W-:Y:S01]  /*bfc0*/  @!P6 PRMT R155, R8, 0x5410, RZ ;  /* 0x00005410089be816 */ /* 0x000fe200000000ff */
[----:B------:R-:W-:Y:S01]  /*bfd0*/  FMUL.FTZ R8, R2, R128 ;  /* 0x0000008002087220 */ /* 0x000fe20000410000 */
[----:B------:R-:W-:Y:S01]  /*bfe0*/  ISETP.GE.U32.AND P6, PT, R234, R0, PT ;  /* 0x00000000ea00720c */ /* 0x000fe20003fc6070 */
[C---:B------:R-:W-:Y:S01]  /*bff0*/  FMUL.FTZ R53, R2.reuse, R53 ;  /* 0x0000003502357220 */ /* 0x040fe20000410000 */
[----:B------:R-:W-:Y:S01]  /*c000*/  SHF.R.U32.HI R0, RZ, 0x10, R200 ;  /* 0x00000010ff007819 */ /* 0x000fe200000116c8 */
[C---:B------:R-:W-:Y:S01]  /*c010*/  FMUL.FTZ R56, R2.reuse, R56 ;  /* 0x0000003802387220 */ /* 0x040fe20000410000 */
[----:B---3--:R-:W-:Y:S01]  /*c020*/  F2FP.PACK_AB R149, R215, R216 ;  /* 0x000000d8d795723e */ /* 0x008fe200000000ff */
[----:B------:R-:W-:Y:S01]  /*c030*/  FMUL.FTZ R57, R2, R57 ;  /* 0x0000003902397220 */ /* 0x000fe20000410000 */
[----:B------:R-:W-:Y:S01]  /*c040*/  LOP3.LUT R0, R0, 0xff, RZ, 0xc0, !PT ;  /* 0x000000ff00007812 */ /* 0x000fe200078ec0ff */
[C---:B------:R-:W-:Y:S01]  /*c050*/  FMUL.FTZ R60, R2.reuse, R60 ;  /* 0x0000003c023c7220 */ /* 0x040fe20000410000 */
[----:B------:R-:W-:Y:S01]  /*c060*/  PRMT R148, R149, 0x7632, R148 ;  /* 0x0000763295947816 */ /* 0x000fe20000000094 */
[C---:B------:R-:W-:Y:S01]  /*c070*/  FMUL.FTZ R61, R2.reuse, R61 ;  /* 0x0000003d023d7220 */ /* 0x040fe20000410000 */
[----:B------:R-:W-:Y:S01]  /*c080*/  STG.E.U16 [R174.64+0x10], R160 ;  /* 0x000010a0ae007986 */ /* 0x000fe2000c101510 */
[C---:B--2---:R-:W-:Y:S02]  /*c090*/  FMUL.FTZ R12, R2.reuse, R124 ;  /* 0x0000007c020c7220 */ /* 0x044fe40000410000 */
[C---:B------:R-:W-:Y:S01]  /*c0a0*/  FMUL.FTZ R64, R2.reuse, R64 ;  /* 0x0000004002407220 */ /* 0x040fe20000410000 */
[----:B------:R-:W-:Y:S01]  /*c0b0*/  STG.E.U16 [R174.64+0x12], R159 ;  /* 0x0000129fae007986 */ /* 0x000fe2000c101510 */
[C---:B------:R-:W-:Y:S02]  /*c0c0*/  FMUL.FTZ R65, R2.reuse, R65 ;  /* 0x0000004102417220 */ /* 0x040fe40000410000 */
        /* <DEDUP_REMOVED lines=27> */
[----:B------:R-:W-:Y:S01]  /*c280*/  FMUL.FTZ R109, R2, R109 ;  /* 0x0000006d026d7220 */ /* 0x000fe20000410000 */
[----:B-----5:R-:W-:Y:S05]  /*c290*/  @!P5 HADD2 R6, -R153.H0_H0, -RZ.H0_H0 ;  /* 0xa00000ff9906d230 */ /* 0x020fea0000000900 */
[----:B------:R-:W-:Y:S04]  /*c2a0*/  PRMT R4, R6, 0x7610, R4 ;  /* 0x0000761006047816 */ /* 0x000fe80000000004 */
[----:B------:R-:W-:Y:S01]  /*c2b0*/  @!P5 PRMT R153, R4, 0x5410, RZ ;  /* 0x000054100499d816 */ /* 0x000fe200000000ff */
[C---:B------:R-:W-:Y:S04]  /*c2c0*/  FMUL.FTZ R4, R2.reuse, R132 ;  /* 0x0000008402047220 */ /* 0x040fe80000410000 */
[----:B------:R-:W-:Y:S01]  /*c2d0*/  STG.E.U16 [R174.64+0x32], R153 ;  /* 0x00003299ae007986 */ /* 0x000fe2000c101510 */
[----:B------:R-:W-:Y:S05]  /*c2e0*/  @!P4 HADD2 R7, -R154.H0_H0, -RZ.H0_H0 ;  /* 0xa00000ff9a07c230 */ /* 0x000fea0000000900 */
[----:B------:R-:W-:Y:S01]  /*c2f0*/  @!P4 STL.S16 [R1+0x44], R7 ;  /* 0x000044070100c387 */ /* 0x000fe20000100600 */
[----:B------:R-:W-:Y:S03]  /*c300*/  PRMT R5, R7, 0x7610, R5 ;  /* 0x0000761007057816 */ /* 0x000fe60000000005 */
[----:B------:R2:W-:Y:S01]  /*c310*/  @!P5 STL.S16 [R1+0x40], R6 ;  /* 0x000040060100d387 */ /* 0x0005e20000100600 */
[----:B------:R-:W-:Y:S01]  /*c320*/  @!P4 PRMT R154, R5, 0x5410, RZ ;  /* 0x00005410059ac816 */ /* 0x000fe200000000ff */
[----:B------:R-:W-:Y:S01]  /*c330*/  FMUL.FTZ R5, R2, R133 ;  /* 0x0000008502057220 */ /* 0x000fe20000410000 */
[C---:B------:R-:W-:Y:S01]  /*c340*/  ISETP.GE.U32.AND P4, PT, R234.reuse, R0, PT ;  /* 0x00000000ea00720c */ /* 0x040fe20003f86070 */
[----:B------:R1:W3:Y:S01]  /*c350*/  LDL.S16 R132, [R1+0x3c] ;  /* 0x00003c0001847983 */ /* 0x0002e20000100600 */
[----:B------:R-:W-:Y:S03]  /*c360*/  SHF.R.U32.HI R0, RZ, 0x18, R200 ;  /* 0x00000018ff007819 */ /* 0x000fe600000116c8 */
[----:B------:R1:W4:Y:S01]  /*c370*/  LDL.S16 R209, [R1+0x38] ;  /* 0x0000380001d17983 */ /* 0x0003220000100600 */
[----:B------:R-:W-:Y:S01]  /*c380*/  ISETP.GE.U32.AND P5, PT, R234, R0, PT ;  /* 0x00000000ea00720c */ /* 0x000fe20003fa6070 */
[----:B------:R-:W-:Y:S02]  /*c390*/  FADD.FTZ R0, -R3, R113 ;  /* 0x0000007103007221 */ /* 0x000fe40000010100 */
[----:B------:R-:W-:Y:S02]  /*c3a0*/  STG.E.U16 [R174.64+0x30], R154 ;  /* 0x0000309aae007986 */ /* 0x000fe4000c101510 */
[----:B------:R-:W-:Y:S02]  /*c3b0*/  FMUL.FTZ R0, R0, c[0x0][0x23c] ;  /* 0x00008f0000007a20 */ /* 0x000fe40000410000 */
[----:B------:R-:W-:Y:S04]  /*c3c0*/  STG.E.U16 [R172.64+0x40], R166 ;  /* 0x000040a6ac007986 */ /* 0x000fe8000c101510 */
[----:B------:R-:W2:Y:S01]  /*c3d0*/  MUFU.EX2 R0, R0 ;  /* 0x0000000000007308 */ /* 0x000ea20000000800 */
[----:B------:R-:W-:Y:S01]  /*c3e0*/  STG.E.U16 [R172.64+0x42], R165 ;  /* 0x000042a5ac007986 */ /* 0x000fe2000c101510 */
[C---:B--2---:R-:W-:Y:S02]  /*c3f0*/  FMUL.FTZ R6, R0.reuse, R134 ;  /* 0x0000008600067220 */ /* 0x044fe40000410000 */
[C---:B------:R-:W-:Y:S02]  /*c400*/  FMUL.FTZ R7, R0.reuse, R135 ;  /* 0x0000008700077220 */ /* 0x040fe40000410000 */
[C---:B------:R-:W-:Y:S02]  /*c410*/  FMUL.FTZ R10, R0.reuse, R130 ;  /* 0x00000082000a7220 */ /* 0x040fe40000410000 */
[C---:B------:R-:W-:Y:S02]  /*c420*/  FMUL.FTZ R11, R0.reuse, R131 ;  /* 0x00000083000b7220 */ /* 0x040fe40000410000 */
[C---:B------:R-:W-:Y:S01]  /*c430*/  FMUL.FTZ R14, R0.reuse, R126 ;  /* 0x0000007e000e7220 */ /* 0x040fe20000410000 */
[----:B------:R-:W-:Y:S01]  /*c440*/  LDSM.16.MT88.4 R128, [R180+0xc800] ;  /* 0x00c80000b480783b */ /* 0x000fe20000004200 */
[C---:B------:R-:W-:Y:S02]  /*c450*/  FMUL.FTZ R15, R0.reuse, R127 ;  /* 0x0000007f000f7220 */ /* 0x040fe40000410000 */
[C---:B------:R-:W-:Y:S02]  /*c460*/  FMUL.FTZ R18, R0.reuse, R122 ;  /* 0x0000007a00127220 */ /* 0x040fe40000410000 */
[C---:B------:R-:W-:Y:S02]  /*c470*/  FMUL.FTZ R19, R0.reuse, R123 ;  /* 0x0000007b00137220 */ /* 0x040fe40000410000 */
[C---:B------:R-:W-:Y:S01]  /*c480*/  FFMA.FTZ R233, R0.reuse, R233, R145 ;  /* 0x000000e900e97223 */ /* 0x040fe20000010091 */
[----:B------:R-:W2:Y:S01]  /*c490*/  LDSM.16.MT88.4 R120, [R177+0xc000] ;  /* 0x00c00000b178783b */ /* 0x000ea20000004200 */
        /* <DEDUP_REMOVED lines=41> */
[----:B------:R-:W-:Y:S04]  /*c730*/  SHF.R.U32.HI R0, RZ, 0x10, R207 ;  /* 0x00000010ff007819 */ /* 0x000fe800000116cf */
[----:B------:R-:W-:Y:S02]  /*c740*/  LOP3.LUT R2, R0, 0xff, RZ, 0xc0, !PT ;  /* 0x000000ff00027812 */ /* 0x000fe400078ec0ff */
[----:B------:R-:W-:Y:S01]  /*c750*/  PRMT R0, R149, 0x5410, R148 ;  /* 0x0000541095007816 */ /* 0x000fe20000000094 */
[----:B---3--:R-:W-:Y:S02]  /*c760*/  @!P6 HADD2 R132, -R149.H0_H0, -RZ.H0_H0 ;  /* 0xa00000ff9584e230 */ /* 0x008fe40000000900 */
[----:B----4-:R-:W-:Y:S03]  /*c770*/  @!P0 HADD2 R209, -R148.H0_H0, -RZ.H0_H0 ;  /* 0xa00000ff94d18230 */ /* 0x010fe60000000900 */
[----:B------:R-:W-:Y:S01]  /*c780*/  PRMT R116, R132, 0x7610, R116 ;  /* 0x0000761084747816 */ /* 0x000fe20000000074 */
[----:B------:R-:W-:Y:S03]  /*c790*/  @!P6 STL.S16 [R1+0x3c], R132 ;  /* 0x00003c840100e387 */ /* 0x000fe60000100600 */
[----:B------:R-:W-:Y:S01]  /*c7a0*/  @!P6 PRMT R149, R116, 0x5410, RZ ;  /* 0x000054107495e816 */ /* 0x000fe200000000ff */
[----:B------:R3:W-:Y:S01]  /*c7b0*/  @!P0 STL.S16 [R1+0x38], R209 ;  /* 0x000038d101008387 */ /* 0x0007e20000100600 */
[----:B------:R-:W-:Y:S02]  /*c7c0*/  ISETP.GE.U32.AND P6, PT, R234, R2, PT ;  /* 0x00000002ea00720c */ /* 0x000fe40003fc6070 */
[----:B------:R-:W-:Y:S01]  /*c7d0*/  PRMT R113, R209, 0x7610, R113 ;  /* 0x00007610d1717816 */ /* 0x000fe20000000071 */
[----:B------:R-:W-:Y:S01]  /*c7e0*/  LDSM.16.MT88.4 R132, [R180+0xd000] ;  /* 0x00d00000b484783b */ /* 0x000fe20000004200 */
[----:B------:R-:W-:Y:S02]  /*c7f0*/  LOP3.LUT R2, R202, 0xff, RZ, 0xc0, !PT ;  /* 0x000000ffca027812 */ /* 0x000fe400078ec0ff */
[----:B------:R-:W-:Y:S02]  /*c800*/  @!P0 PRMT R148, R113, 0x5410, RZ ;  /* 0x0000541071948816 */ /* 0x000fe400000000ff */
[----:B------:R-:W-:Y:S02]  /*c810*/  ISETP.GE.U32.AND P0, PT, R234, R2, PT ;  /* 0x00000002ea00720c */ /* 0x000fe40003f06070 */
[----:B------:R-:W-:Y:S01]  /*c820*/  LOP3.LUT R2, R143, UR14, R204, 0x96, !PT ;  /* 0x0000000e8f027c12 */ /* 0x000fe2000f8e96cc */
[----:B------:R-:W-:Y:S01]  /*c830*/  STG.E.U16 [R174.64+0x40], R149 ;  /* 0x00004095ae007986 */ /* 0x000fe2000c101510 */
[----:B------:R-:W-:Y:S02]  /*c840*/  FFMA.FTZ R204, R31, c[0x0][0x23c], -R114 ;  /* 0x00008f001fcc7a23 */ /* 0x000fe40000010872 */
[C---:B------:R-:W-:Y:S01]  /*c850*/  LOP3.LUT R113, R2.reuse, 0xffff, RZ, 0xc0, !PT ;  /* 0x0000ffff02717812 */ /* 0x040fe200078ec0ff */
[----:B------:R-:W-:Y:S01]  /*c860*/  STG.E.U16 [R174.64+0x42], R148 ;  /* 0x00004294ae007986 */ /* 0x000fe2000c101510 */
[----:B------:R-:W-:Y:S02]  /*c870*/  LOP3.LUT R116, R2, 0xff, RZ, 0xc0, !PT ;  /* 0x000000ff02747812 */ /* 0x000fe400078ec0ff */
[----:B------:R-:W-:Y:S01]  /*c880*/  SHF.R.U32.HI R113, RZ, 0x8, R113 ;  /* 0x00000008ff717819 */ /* 0x000fe20000011671 */
[----:B------:R-:W-:Y:S01]  /*c890*/  STG.E.U16 [R172.64+0x50], R164 ;  /* 0x000050a4ac007986 */ /* 0x000fe2000c101510 */
[----:B------:R-:W-:Y:S02]  /*c8a0*/  MUFU.EX2 R204, R204 ;  /* 0x000000cc00cc7308 */ /* 0x000fe40000000800 */
[----:B------:R-:W-:Y:S01]  /*c8b0*/  PRMT R117, R116, 0x5410, R113 ;  /* 0x0000541074757816 */ /* 0x000fe20000000071 */
[----:B------:R-:W-:Y:S01]  /*c8c0*/  STG.E.U16 [R172.64+0x52], R163 ;  /* 0x000052a3ac007986 */ /* 0x000fe2000c101510 */
[--C-:B------:R-:W-:Y:S02]  /*c8d0*/  SHF.R.U32.HI R116, RZ, 0x10, R2.reuse ;  /* 0x00000010ff747819 */ /* 0x100fe40000011602 */
[----:B------:R-:W-:Y:S02]  /*c8e0*/  SHF.R.U32.HI R113, RZ, 0x18, R2 ;  /* 0x00000018ff717819 */ /* 0x000fe40000011602 */
[----:B------:R-:W-:Y:S02]  /*c8f0*/  LOP3.LUT R2, R116, 0xff, RZ, 0xc0, !PT ;  /* 0x000000ff74027812 */ /* 0x000fe400078ec0ff */
[----:B---3--:R-:W-:Y:S02]  /*c900*/  PRMT R209, R234, 0x7054, R234 ;  /* 0x00007054ead17816 */ /* 0x008fe400000000ea */
[----:B------:R-:W-:Y:S02]  /*c910*/  PRMT R119, R2, 0x5410, R113 ;  /* 0x0000541002777816 */ /* 0x000fe40000000071 */
[C---:B------:R-:W-:Y:S01]  /*c920*/  LOP3.LUT R2, R142.reuse, 0xffff, RZ, 0xc0, !PT ;  /* 0x0000ffff8e027812 */ /* 0x040fe200078ec0ff */
[----:B------:R-:W-:Y:S01]  /*c930*/  HSET2.LE.AND R116, R117, R209, PT ;  /* 0x000000d175747233 */ /* 0x000fe20003803000 */
[----:B------:R-:W-:Y:S01]  /*c940*/  LOP3.LUT R113, R142, 0xff, RZ, 0xc0, !PT ;  /* 0x000000ff8e717812 */ /* 0x000fe200078ec0ff */
[----:B------:R3:W-:Y:S01]  /*c950*/  MUFU.EX2 R209, R26 ;  /* 0x0000001a00d17308 */ /* 0x0007e20000000800 */
[----:B------:R-:W-:Y:S02]  /*c960*/  SHF.R.U32.HI R2, RZ, 0x8, R2 ;  /* 0x00000008ff027819 */ /* 0x000fe40000011602 */
[----:B------:R-:W-:Y:S02]  /*c970*/  PRMT R143, R234, 0x7054, R234 ;  /* 0x00007054ea8f7816 */ /* 0x000fe400000000ea */
[----:B------:R-:W-:Y:S02]  /*c980*/  PRMT R113, R113, 0x5410, R2 ;  /* 0x0000541071717816 */ /* 0x000fe40000000002 */
[--C-:B------:R-:W-:Y:S01]  /*c990*/  SHF.R.U32.HI R2, RZ, 0x10, R142.reuse ;  /* 0x00000010ff027819 */ /* 0x100fe2000001168e */
[--C-:B------:R-:W-:Y:S01]  /*c9a0*/  HSET2.LE.AND R117, R119, R143.reuse, PT ;  /* 0x0000008f77757233 */ /* 0x100fe20003803000 */
[----:B------:R-:W-:Y:S01]  /*c9b0*/  SHF.R.U32.HI R142, RZ, 0x18, R142 ;  /* 0x00000018ff8e7819 */ /* 0x000fe2000001168e */
[--C-:B------:R-:W-:Y:S01]  /*c9c0*/  HSET2.LE.AND R118, R113, R143.reuse, PT ;  /* 0x0000008f71767233 */ /* 0x100fe20003803000 */
[----:B------:R-:W-:Y:S02]  /*c9d0*/  LOP3.LUT R2, R2, 0xff, RZ, 0xc0, !PT ;  /* 0x000000ff02027812 */ /* 0x000fe400078ec0ff */
[----:B------:R-:W-:Y:S02]  /*c9e0*/  LOP3.LUT R116, R116, R115, RZ, 0xc0, !PT ;  /* 0x0000007374747212 */ /* 0x000fe400078ec0ff */
[----:B------:R-:W-:Y:S02]  /*c9f0*/  PRMT R2, R2, 0x5410, R142 ;  /* 0x0000541002027816 */ /* 0x000fe4000000008e */
[----:B------:R-:W-:Y:S01]  /*ca00*/  LOP3.LUT R118, R118, R24, RZ, 0xc0, !PT ;  /* 0x0000001876767212 */ /* 0x000fe200078ec0ff */
[----:B------:R1:W4:Y:S01]  /*ca10*/  LDL.S16 R142, [R1+0x1c] ;  /* 0x00001c00018e7983 */ /* 0x0003220000100600 */
[----:B------:R-:W-:Y:S01]  /*ca20*/  LOP3.LUT R117, R117, R25, RZ, 0xc0, !PT ;  /* 0x0000001975757212 */ /* 0x000fe200078ec0ff */
[--C-:B------:R-:W-:Y:S01]  /*ca30*/  HSET2.LE.AND R119, R2, R143.reuse, PT ;  /* 0x0000008f02777233 */ /* 0x100fe20003803000 */
[----:B------:R-:W-:Y:S02]  /*ca40*/  SHF.R.U32.HI R115, RZ, 0x10, R146 ;  /* 0x00000010ff737819 */ /* 0x000fe40000011692 */
[----:B------:R-:W-:Y:S02]  /*ca50*/  LOP3.LUT R24, R146, 0xffff, RZ, 0xc0, !PT ;  /* 0x0000ffff92187812 */ /* 0x000fe400078ec0ff */
[----:B------:R-:W-:Y:S02]  /*ca60*/  LOP3.LUT R119, R119, R28, RZ, 0xc0, !PT ;  /* 0x0000001c77777212 */ /* 0x000fe400078ec0ff */
[----:B------:R-:W-:Y:S01]  /*ca70*/  LOP3.LUT R2, R147, UR15, R206, 0x96, !PT ;  /* 0x0000000f93027c12 */ /* 0x000fe2000f8e96ce */
[----:B------:R-:W-:Y:S01]  /*ca80*/  FFMA.FTZ R147, R34, c[0x0][0x23c], -R114 ;  /* 0x00008f0022937a23 */ /* 0x000fe20000010872 */
[----:B------:R-:W-:Y:S01]  /*ca90*/  LOP3.LUT R25, R146, 0xff, RZ, 0xc0, !PT ;  /* 0x000000ff92197812 */ /* 0x000fe200078ec0ff */
[----:B------:R-:W5:Y:S01]  /*caa0*/  MUFU.EX2 R206, R27 ;  /* 0x0000001b00ce7308 */ /* 0x000f620000000800 */
[----:B------:R-:W-:Y:S01]  /*cab0*/  SHF.R.U32.HI R146, RZ, 0x18, R146 ;  /* 0x00000018ff927819 */ /* 0x000fe20000011692 */
[C---:B--2---:R-:W-:Y:S01]  /*cac0*/  HMMA.16816.F32 R4, R116.reuse, R120, R4 ;  /* 0x000000787404723c */ /* 0x044fe20000001804 */
[----:B------:R-:W-:Y:S02]  /*cad0*/  SHF.R.U32.HI R24, RZ, 0x8, R24 ;  /* 0x00000008ff187819 */ /* 0x000fe40000011618 */
[C---:B------:R-:W-:Y:S02]  /*cae0*/  LOP3.LUT R28, R2.reuse, 0xffff, RZ, 0xc0, !PT ;  /* 0x0000ffff021c7812 */ /* 0x040fe400078ec0ff */
[----:B------:R-:W-:Y:S02]  /*caf0*/  PRMT R113, R25, 0x5410, R24 ;  /* 0x0000541019717816 */ /* 0x000fe40000000018 */
[----:B------:R-:W-:Y:S01]  /*cb00*/  SHF.R.U32.HI R28, RZ, 0x8, R28 ;  /* 0x00000008ff1c7819 */ /* 0x000fe2000001161c */
[C---:B------:R-:W-:Y:S01]  /*cb10*/  HMMA.16816.F32 R8, R116.reuse, R122, R8 ;  /* 0x0000007a7408723c */ /* 0x040fe20000001808 */
[----:B------:R-:W2:Y:S01]  /*cb20*/  LDSM.16.MT88.4 R120, [R178+0xc000] ;  /* 0x00c00000b278783b */ /* 0x000ea20000004200 */
[----:B------:R-:W-:Y:S02]  /*cb30*/  MUFU.EX2 R147, R147 ;  /* 0x0000009300937308 */ /* 0x000fe40000000800 */
[----:B------:R-:W-:Y:S02]  /*cb40*/  LOP3.LUT R25, R2, 0xff, RZ, 0xc0, !PT ;  /* 0x000000ff02197812 */ /* 0x000fe400078ec0ff */
[----:B---3--:R-:W-:Y:S02]  /*cb50*/  SHF.R.U32.HI R26, RZ, 0x10, R200 ;  /* 0x00000010ff1a7819 */ /* 0x008fe400000116c8 */
[----:B------:R-:W-:Y:S04]  /*cb60*/  PRMT R25, R25, 0x5410, R28 ;  /* 0x0000541019197816 */ /* 0x000fe8000000001c */
[--C-:B------:R-:W-:Y:S02]  /*cb70*/  SHF.R.U32.HI R24, RZ, 0x10, R2.reuse ;  /* 0x00000010ff187819 */ /* 0x100fe40000011602 */
[----:B------:R-:W-:Y:S02]  /*cb80*/  SHF.R.U32.HI R2, RZ, 0x18, R2 ;  /* 0x00000018ff027819 */ /* 0x000fe40000011602 */
[----:B------:R-:W-:Y:S01]  /*cb90*/  LOP3.LUT R24, R24, 0xff, RZ, 0xc0, !PT ;  /* 0x000000ff18187812 */ /* 0x000fe200078ec0ff */
[C---:B--2---:R-:W-:Y:S08]  /*cba0*/  HMMA.16816.F32 R12, R116.reuse, R120, R12 ;  /* 0x00000078740c723c */ /* 0x044ff0000000180c */
[C---:B------:R-:W-:Y:S01]  /*cbb0*/  HMMA.16816.F32 R16, R116.reuse, R122, R16 ;  /* 0x0000007a7410723c */ /* 0x040fe20000001810 */
[----:B------:R-:W2:Y:S07]  /*cbc0*/  LDSM.16.MT88.4 R120, [R180+0xc000] ;  /* 0x00c00000b478783b */ /* 0x000eae0000004200 */
        /* <DEDUP_REMOVED lines=28> */
[----:B------:R-:W-:Y:S01]  /*cd90*/  HMMA.16816.F32 R108, R116, R122, R108 ;  /* 0x0000007a746c723c */ /* 0x000fe2000000186c */
[----:B------:R-:W2:Y:S06]  /*cda0*/  LDSM.16.MT88.4 R120, [R177+0xc800] ;  /* 0x00c80000b178783b */ /* 0x000eac0000004200 */
[----:B------:R-:W-:Y:S01]  /*cdb0*/  LOP3.LUT R119, R115, 0xff, RZ, 0xc0, !PT ;  /* 0x000000ff73777812 */ /* 0x000fe200078ec0ff */
[--C-:B------:R-:W-:Y:S01]  /*cdc0*/  HSET2.LE.AND R118, R113, R143.reuse, PT ;  /* 0x0000008f71767233 */ /* 0x100fe20003803000 */
[----:B------:R-:W-:Y:S03]  /*cdd0*/  PRMT R117, R24, 0x5410, R2 ;  /* 0x0000541018757816 */ /* 0x000fe60000000002 */
[----:B------:R-:W-:Y:S01]  /*cde0*/  PRMT R119, R119, 0x5410, R146 ;  /* 0x0000541077777816 */ /* 0x000fe20000000092 */
[--C-:B------:R-:W-:Y:S01]  /*cdf0*/  HSET2.LE.AND R116, R25, R143.reuse, PT ;  /* 0x0000008f19747233 */ /* 0x100fe20003803000 */
[----:B------:R-:W-:Y:S01]  /*ce00*/  LOP3.LUT R118, R118, R137, RZ, 0xc0, !PT ;  /* 0x0000008976767212 */ /* 0x000fe200078ec0ff */
[--C-:B------:R-:W-:Y:S01]  /*ce10*/  HSET2.LE.AND R117, R117, R143.reuse, PT ;  /* 0x0000008f75757233 */ /* 0x100fe20003803000 */
[----:B------:R1:W3:Y:S01]  /*ce20*/  LDL.S16 R137, [R1] ;  /* 0x0000000001897983 */ /* 0x0002e20000100600 */
[--C-:B------:R-:W-:Y:S01]  /*ce30*/  HSET2.LE.AND R119, R119, R143.reuse, PT ;  /* 0x0000008f77777233 */ /* 0x100fe20003803000 */
[----:B------:R-:W-:Y:S01]  /*ce40*/  LOP3.LUT R116, R116, R136, RZ, 0xc0, !PT ;  /* 0x0000008874747212 */ /* 0x000fe200078ec0ff */
[----:B------:R-:W-:Y:S01]  /*ce50*/  FFMA.FTZ R113, R30, c[0x0][0x23c], -R114 ;  /* 0x00008f001e717a23 */ /* 0x000fe20000010872 */
[----:B------:R-:W-:Y:S01]  /*ce60*/  LOP3.LUT R117, R117, R29, RZ, 0xc0, !PT ;  /* 0x0000001d75757212 */ /* 0x000fe200078ec0ff */
[----:B------:R-:W-:Y:S01]  /*ce70*/  FFMA.FTZ R136, R33, c[0x0][0x23c], -R144 ;  /* 0x00008f0021887a23 */ /* 0x000fe20000010890 */
[----:B------:R-:W-:Y:S01]  /*ce80*/  LOP3.LUT R119, R119, R138, RZ, 0xc0, !PT ;  /* 0x0000008a77777212 */ /* 0x000fe200078ec0ff */
[----:B------:R-:W-:Y:S01]  /*ce90*/  FFMA.FTZ R114, R35, c[0x0][0x23c], -R114 ;  /* 0x00008f0023727a23 */ /* 0x000fe20000010872 */
[----:B------:R1:W3:Y:S01]  /*cea0*/  LDL.S16 R138, [R1+0x4] ;  /* 0x00000400018a7983 */ /* 0x0002e20000100600 */
[----:B-----5:R-:W-:Y:S01]  /*ceb0*/  F2FP.PACK_AB R146, R206, R209 ;  /* 0x000000d1ce92723e */ /* 0x020fe200000000ff */
[----:B------:R-:W-:Y:S01]  /*cec0*/  FADD.FTZ R115, R212, R205 ;  /* 0x000000cdd4737221 */ /* 0x000fe20000010000 */
[----:B------:R-:W-:Y:S01]  /*ced0*/  LOP3.LUT R25, R200, 0xffff, RZ, 0xc0, !PT ;  /* 0x0000ffffc8197812 */ /* 0x000fe200078ec0ff */
[----:B------:R5:W1:Y:S01]  /*cee0*/  MUFU.EX2 R205, R113 ;  /* 0x0000007100cd7308 */ /* 0x000a620000000800 */
[----:B------:R-:W-:Y:S02]  /*cef0*/  PRMT R145, R146, 0x7632, R145 ;  /* 0x0000763292917816 */ /* 0x000fe40000000091 */
[----:B------:R-:W-:Y:S02]  /*cf00*/  LOP3.LUT R24, R200, 0xff, RZ, 0xc0, !PT ;  /* 0x000000ffc8187812 */ /* 0x000fe400078ec0ff */
[----:B------:R-:W-:Y:S02]  /*cf10*/  SHF.R.U32.HI R25, RZ, 0x8, R25 ;  /* 0x00000008ff197819 */ /* 0x000fe40000011619 */
[----:B------:R-:W-:Y:S01]  /*cf20*/  LOP3.LUT R2, R201, UR14, R208, 0x96, !PT ;  /* 0x0000000ec9027c12 */ /* 0x000fe2000f8e96d0 */
[----:B------:R-:W-:Y:S01]  /*cf30*/  FFMA.FTZ R201, R32, c[0x0][0x23c], -R144 ;  /* 0x00008f0020c97a23 */ /* 0x000fe20000010890 */
[----:B------:R-:W-:Y:S01]  /*cf40*/  PRMT R28, R24, 0x5410, R25 ;  /* 0x00005410181c7816 */ /* 0x000fe20000000019 */
[----:B------:R-:W-:Y:S01]  /*cf50*/  LDSM.16.MT88.4 R32, [R177+0xf000] ;  /* 0x00f00000b120783b */ /* 0x000fe20000004200 */
[----:B------:R-:W-:Y:S01]  /*cf60*/  LOP3.LUT R25, R26, 0xff, RZ, 0xc0, !PT ;  /* 0x000000ff1a197812 */ /* 0x000fe200078ec0ff */
[----:B------:R-:W3:Y:S01]  /*cf70*/  MUFU.EX2 R114, R114 ;  /* 0x0000007200727308 */ /* 0x000ee20000000800 */
[C---:B--2---:R-:W-:Y:S01]  /*cf80*/  HMMA.16816.F32 R4, R116.reuse, R120, R4 ;  /* 0x000000787404723c */ /* 0x044fe20000001804 */
[----:B------:R-:W-:Y:S02]  /*cf90*/  LOP3.LUT R27, R2, 0xff, RZ, 0xc0, !PT ;  /* 0x000000ff021b7812 */ /* 0x000fe400078ec0ff */
[----:B------:R-:W-:Y:S02]  /*cfa0*/  SHF.R.U32.HI R26, RZ, 0x10, R2 ;  /* 0x00000010ff1a7819 */ /* 0x000fe40000011602 */
[----:B------:R-:W-:Y:S02]  /*cfb0*/  SHF.R.U32.HI R200, RZ, 0x18, R200 ;  /* 0x00000018ffc87819 */ /* 0x000fe400000116c8 */
[----:B------:R-:W-:Y:S01]  /*cfc0*/  LOP3.LUT R26, R26, 0xff, RZ, 0xc0, !PT ;  /* 0x000000ff1a1a7812 */ /* 0x000fe200078ec0ff */
[C---:B------:R-:W-:Y:S01]  /*cfd0*/  HMMA.16816.F32 R8, R116.reuse, R122, R8 ;  /* 0x0000007a7408723c */ /* 0x040fe20000001808 */
[----:B------:R-:W2:Y:S01]  /*cfe0*/  LDSM.16.MT88.4 R120, [R179+0xc800] ;  /* 0x00c80000b378783b */ /* 0x000ea20000004200 */
[----:B------:R-:W-:Y:S02]  /*cff0*/  MUFU.EX2 R201, R201 ;  /* 0x000000c900c97308 */ /* 0x000fe40000000800 */
[----:B------:R-:W-:Y:S02]  /*d000*/  PRMT R200, R25, 0x5410, R200 ;  /* 0x0000541019c87816 */ /* 0x000fe400000000c8 */
[----:B-----5:R-:W-:Y:S02]  /*d010*/  SHF.R.U32.HI R113, RZ, 0x18, R207 ;  /* 0x00000018ff717819 */ /* 0x020fe400000116cf */
[C---:B------:R-:W-:Y:S01]  /*d020*/  HMMA.16816.F32 R12, R116.reuse, R124, R12 ;  /* 0x0000007c740c723c */ /* 0x040fe2000000180c */
[----:B-1----:R-:W-:Y:S03]  /*d030*/  F2FP.PACK_AB R144, R204, R205 ;  /* 0x000000cdcc90723e */ /* 0x002fe600000000ff */
[----:B------:R-:W-:Y:S02]  /*d040*/  LOP3.LUT R24, R2, 0xffff, RZ, 0xc0, !PT ;  /* 0x0000ffff02187812 */ /* 0x000fe400078ec0ff */
[----:B----4-:R-:W-:Y:S01]  /*d050*/  @!P6 HADD2 R142, -R144.H0_H0, -RZ.H0_H0 ;  /* 0xa00000ff908ee230 */ /* 0x010fe20000000900 */
[----:B------:R-:W-:Y:S01]  /*d060*/  SHF.R.U32.HI R2, RZ, 0x18, R2 ;  /* 0x00000018ff027819 */ /* 0x000fe20000011602 */
[C---:B------:R-:W-:Y:S01]  /*d070*/  HMMA.16816.F32 R16, R116.reuse, R126, R16 ;  /* 0x0000007e7410723c */ /* 0x040fe20000001810 */
[----:B------:R-:W1:Y:S03]  /*d080*/  LDSM.16.MT88.4 R124, [R177+0xe800] ;  /* 0x00e80000b17c783b */ /* 0x000e660000004200 */
[----:B------:R-:W-:Y:S01]  /*d090*/  PRMT R2, R26, 0x5410, R2 ;  /* 0x000054101a027816 */ /* 0x000fe20000000002 */
[--C-:B------:R-:W-:Y:S01]  /*d0a0*/  HSET2.LE.AND R26, R28, R143.reuse, PT ;  /* 0x0000008f1c1a7233 */ /* 0x100fe20003803000 */
[----:B------:R-:W-:Y:S02]  /*d0b0*/  SHF.R.U32.HI R24, RZ, 0x8, R24 ;  /* 0x00000008ff187819 */ /* 0x000fe40000011618 */
[C---:B------:R-:W-:Y:S01]  /*d0c0*/  HMMA.16816.F32 R20, R116.reuse, R128, R20 ;  /* 0x000000807414723c */ /* 0x040fe20000001814 */
[----:B------:R-:W-:Y:S03]  /*d0d0*/  LDSM.16.MT88.4 R28, [R179+0xd000] ;  /* 0x00d00000b31c783b */ /* 0x000fe60000004200 */
[--C-:B------:R-:W-:Y:S01]  /*d0e0*/  HSET2.LE.AND R25, R2, R143.reuse, PT ;  /* 0x0000008f02197233 */ /* 0x100fe20003803000 */
[----:B------:R-:W-:Y:S02]  /*d0f0*/  LOP3.LUT R26, R26, R140, RZ, 0xc0, !PT ;  /* 0x0000008c1a1a7212 */ /* 0x000fe400078ec0ff */
[----:B------:R-:W-:Y:S01]  /*d100*/  PRMT R24, R27, 0x5410, R24 ;  /* 0x000054101b187816 */ /* 0x000fe20000000018 */
[C---:B------:R-:W-:Y:S01]  /*d110*/  HMMA.16816.F32 R36, R116.reuse, R130, R36 ;  /* 0x000000827424723c */ /* 0x040fe20000001824 */
[----:B------:R-:W4:Y:S03]  /*d120*/  LDSM.16.MT88.4 R128, [R178+0xe800] ;  /* 0x00e80000b280783b */ /* 0x000f260000004200 */
[--C-:B------:R-:W-:Y:S01]  /*d130*/  HSET2.LE.AND R24, R24, R143.reuse, PT ;  /* 0x0000008f18187233 */ /* 0x100fe20003803000 */
[----:B------:R-:W-:Y:S01]  /*d140*/  LOP3.LUT R25, R25, R0, RZ, 0xc0, !PT ;  /* 0x0000000019197212 */ /* 0x000fe200078ec0ff */
[--C-:B------:R-:W-:Y:S01]  /*d150*/  HSET2.LE.AND R27, R200, R143.reuse, PT ;  /* 0x0000008fc81b7233 */ /* 0x100fe20003803000 */
[----:B------:R-:W-:Y:S01]  /*d160*/  PRMT R0, R146, 0x5410, R145 ;  /* 0x0000541092007816 */ /* 0x000fe20000000091 */
[----:B------:R5:W3:Y:S01]  /*d170*/  MUFU.EX2 R200, R136 ;  /* 0x0000008800c87308 */ /* 0x000ae20000000800 */
[C---:B--2---:R-:W-:Y:S03]  /*d180*/  HMMA.16816.F32 R40, R116.reuse, R120, R40 ;  /* 0x000000787428723c */ /* 0x044fe60000001828 */
[----:B------:R-:W-:Y:S02]  /*d190*/  LOP3.LUT R24, R24, R139, RZ, 0xc0, !PT ;  /* 0x0000008b18187212 */ /* 0x000fe400078ec0ff */
[----:B------:R-:W-:Y:S02]  /*d1a0*/  LOP3.LUT R27, R27, R0, RZ, 0xc0, !PT ;  /* 0x000000001b1b7212 */ /* 0x000fe400078ec0ff */
[----:B------:R-:W-:Y:S01]  /*d1b0*/  LOP3.LUT R0, R203, UR15, R210, 0x96, !PT ;  /* 0x0000000fcb007c12 */ /* 0x000fe2000f8e96d2 */
[C---:B------:R-:W-:Y:S01]  /*d1c0*/  HMMA.16816.F32 R44, R116.reuse, R122, R44 ;  /* 0x0000007a742c723c */ /* 0x040fe2000000182c */
[----:B------:R-:W2:Y:S03]  /*d1d0*/  LDSM.16.MT88.4 R120, [R180+0xe800] ;  /* 0x00e80000b478783b */ /* 0x000ea60000004200 */
[----:B------:R-:W-:Y:S04]  /*d1e0*/  SHF.R.U32.HI R2, RZ, 0x10, R202 ;  /* 0x00000010ff027819 */ /* 0x000fe800000116ca */
[C---:B-1----:R-:W-:Y:S01]  /*d1f0*/  HMMA.16816.F32 R48, R116.reuse, R124, R48 ;  /* 0x0000007c7430723c */ /* 0x042fe20000001830 */
[----:B------:R-:W-:Y:S07]  /*d200*/  LOP3.LUT R2, R2, 0xff, RZ, 0xc0, !PT ;  /* 0x000000ff02027812 */ /* 0x000fee00078ec0ff */
[C---:B------:R-:W-:Y:S01]  /*d210*/  HMMA.16816.F32 R52, R116.reuse, R126, R52 ;  /* 0x0000007e7434723c */ /* 0x040fe20000001834 */
[----:B------:R-:W1:Y:S07]  /*d220*/  LDSM.16.MT88.4 R124, [R179+0xe800] ;  /* 0x00e80000b37c783b */ /* 0x000e6e0000004200 */
        /* <DEDUP_REMOVED lines=19> */
[----:B------:R-:W-:Y:S01]  /*d360*/  HMMA.16816.F32 R108, R116, R130, R108 ;  /* 0x00000082746c723c */ /* 0x000fe2000000186c */
        /* <DEDUP_REMOVED lines=10> */
[C---:B------:R-:W-:Y:S01]  /*d410*/  HMMA.16816.F32 R44, R24.reuse, R30, R44 ;  /* 0x0000001e182c723c */ /* 0x040fe2000000182c */
[----:B------:R-:W1:Y:S07]  /*d420*/  LDSM.16.MT88.4 R28, [R177+0x11000] ;  /* 0x01100000b11c783b */ /* 0x000e6e0000004200 */
[C---:B------:R-:W-:Y:S08]  /*d430*/  HMMA.16816.F32 R48, R24.reuse, R32, R48 ;  /* 0x000000201830723c */ /* 0x040ff00000001830 */
[C---:B------:R-:W-:Y:S01]  /*d440*/  HMMA.16816.F32 R52, R24.reuse, R34, R52 ;  /* 0x000000221834723c */ /* 0x040fe20000001834 */
[----:B------:R-:W5:Y:S03]  /*d450*/  LDSM.16.MT88.4 R32, [R178+0x11000] ;  /* 0x01100000b220783b */ /* 0x000f660000004200 */
[----:B---3--:R-:W-:Y:S04]  /*d460*/  @!P5 HADD2 R137, -R145.H0_H0, -RZ.H0_H0 ;  /* 0xa00000ff9189d230 */ /* 0x008fe80000000900 */
[C---:B----4-:R-:W-:Y:S01]  /*d470*/  HMMA.16816.F32 R56, R24.reuse, R116, R56 ;  /* 0x000000741838723c */ /* 0x050fe20000001838 */
[----:B------:R-:W-:Y:S07]  /*d480*/  @!P4 HADD2 R138, -R146.H0_H0, -RZ.H0_H0 ;  /* 0xa00000ff928ac230 */ /* 0x000fee0000000900 */
[C---:B------:R-:W-:Y:S01]  /*d490*/  HMMA.16816.F32 R60, R24.reuse, R118, R60 ;  /* 0x00000076183c723c */ /* 0x040fe2000000183c */
[----:B------:R-:W3:Y:S07]  /*d4a0*/  LDSM.16.MT88.4 R116, [R180+0x11000] ;  /* 0x01100000b474783b */ /* 0x000eee0000004200 */
[C---:B--2---:R-:W-:Y:S01]  /*d4b0*/  HMMA.16816.F32 R64, R24.reuse, R120, R64 ;  /* 0x000000781840723c */ /* 0x044fe20000001840 */
[----:B------:R-:W-:Y:S04]  /*d4c0*/  @!P4 STL.S16 [R1+0x4], R138 ;  /* 0x0000048a0100c387 */ /* 0x000fe80000100600 */
[----:B------:R-:W-:Y:S02]  /*d4d0*/  @!P5 STL.S16 [R1], R137 ;  /* 0x000000890100d387 */ /* 0x000fe40000100600 */
[----:B------:R-:W-:Y:S01]  /*d4e0*/  PRMT R121, R138, 0x7610, R121 ;  /* 0x000076108a797816 */ /* 0x000fe20000000079 */
[C---:B------:R-:W-:Y:S01]  /*d4f0*/  HMMA.16816.F32 R68, R24.reuse, R122, R68 ;  /* 0x0000007a1844723c */ /* 0x040fe20000001844 */
[----:B------:R2:W4:Y:S03]  /*d500*/  LDL.S16 R128, [R1+0x8] ;  /* 0x0000080001807983 */ /* 0x0005260000100600 */
[----:B------:R-:W-:Y:S01]  /*d510*/  @!P4 PRMT R146, R121, 0x5410, RZ ;  /* 0x000054107992c816 */ /* 0x000fe200000000ff */
[----:B------:R-:W-:Y:S01]  /*d520*/  @!P6 STL.S16 [R1+0x1c], R142 ;  /* 0x00001c8e0100e387 */ /* 0x000fe20000100600 */
[----:B------:R-:W-:Y:S01]  /*d530*/  ISETP.GE.U32.AND P4, PT, R234, R113, PT ;  /* 0x00000071ea00720c */ /* 0x000fe20003f86070 */
[----:B------:R-:W-:Y:S01]  /*d540*/  FADD.FTZ R122, R211, R233 ;  /* 0x000000e9d37a7221 */ /* 0x000fe20000010000 */
[C---:B-1----:R-:W-:Y:S01]  /*d550*/  HMMA.16816.F32 R72, R24.reuse, R124, R72 ;  /* 0x0000007c1848723c */ /* 0x042fe20000001848 */
[----:B------:R-:W-:Y:S03]  /*d560*/  STG.E.U16 [R174.64+0x50], R146 ;  /* 0x00005092ae007986 */ /* 0x000fe6000c101510 */
[----:B------:R-:W-:Y:S02]  /*d570*/  PRMT R120, R137, 0x7610, R120 ;  /* 0x0000761089787816 */ /* 0x000fe40000000078 */
[----:B-----5:R-:W-:Y:S01]  /*d580*/  LDSM.16.MT88.4 R136, [R177+0xf800] ;  /* 0x00f80000b188783b */ /* 0x020fe20000004200 */
[----:B------:R-:W-:Y:S01]  /*d590*/  PRMT R125, R142, 0x7610, R125 ;  /* 0x000076108e7d7816 */ /* 0x000fe2000000007d */
[C---:B------:R-:W-:Y:S01]  /*d5a0*/  HMMA.16816.F32 R76, R24.reuse, R126, R76 ;  /* 0x0000007e184c723c */ /* 0x040fe2000000184c */
[----:B------:R-:W-:Y:S02]  /*d5b0*/  @!P5 PRMT R145, R120, 0x5410, RZ ;  /* 0x000054107891d816 */ /* 0x000fe400000000ff */
[----:B------:R-:W-:Y:S02]  /*d5c0*/  ISETP.GE.U32.AND P5, PT, R234, R2, PT ;  /* 0x00000002ea00720c */ /* 0x000fe40003fa6070 */
[C---:B------:R-:W-:Y:S01]  /*d5d0*/  LOP3.LUT R120, R202.reuse, 0xff, RZ, 0xc0, !PT ;  /* 0x000000ffca787812 */ /* 0x040fe200078ec0ff */
[----:B------:R-:W-:Y:S01]  /*d5e0*/  STG.E.U16 [R174.64+0x52], R145 ;  /* 0x00005291ae007986 */ /* 0x000fe2000c101510 */
[--C-:B------:R-:W-:Y:S01]  /*d5f0*/  SHF.R.U32.HI R123, RZ, 0x18, R202.reuse ;  /* 0x00000018ff7b7819 */ /* 0x100fe200000116ca */
[C---:B------:R-:W-:Y:S01]  /*d600*/  HMMA.16816.F32 R80, R24.reuse, R28, R80 ;  /* 0x0000001c1850723c */ /* 0x040fe20000001850 */
[----:B------:R-:W-:Y:S01]  /*d610*/  SHF.R.U32.HI R121, RZ, 0x18, R202 ;  /* 0x00000018ff797819 */ /* 0x000fe200000116ca */
[----:B------:R-:W-:Y:S02]  /*d620*/  STG.E.U16 [R172.64+0x60], R162 ;  /* 0x000060a2ac007986 */ /* 0x000fe4000c101510 */
[----:B------:R-:W-:Y:S01]  /*d630*/  FADD.FTZ R127, R213, R122 ;  /* 0x0000007ad57f7221 */ /* 0x000fe20000010000 */
[----:B------:R-:W-:Y:S01]  /*d640*/  LOP3.LUT R2, R202, 0xffff, RZ, 0xc0, !PT ;  /* 0x0000ffffca027812 */ /* 0x000fe200078ec0ff */
[----:B------:R-:W-:Y:S01]  /*d650*/  STG.E.U16 [R172.64+0x62], R161 ;  /* 0x000062a1ac007986 */ /* 0x000fe2000c101510 */
[--C-:B------:R-:W-:Y:S01]  /*d660*/  FADD.FTZ R126, R217, R115.reuse ;  /* 0x00000073d97e7221 */ /* 0x100fe20000010000 */
[C---:B------:R-:W-:Y:S01]  /*d670*/  HMMA.16816.F32 R84, R24.reuse, R30, R84 ;  /* 0x0000001e1854723c */ /* 0x040fe20000001854 */
[C---:B------:R-:W-:Y:S01]  /*d680*/  PRMT R115, R144.reuse, 0x7632, R115 ;  /* 0x0000763290737816 */ /* 0x040fe20000000073 */
[----:B------:R-:W1:Y:S02]  /*d690*/  LDSM.16.MT88.4 R28, [R179+0x11000] ;  /* 0x01100000b31c783b */ /* 0x000e640000004200 */
[----:B------:R-:W-:Y:S02]  /*d6a0*/  SHF.R.U32.HI R2, RZ, 0x8, R2 ;  /* 0x00000008ff027819 */ /* 0x000fe40000011602 */
[----:B------:R-:W-:Y:S02]  /*d6b0*/  PRMT R124, R144, 0x5410, R115 ;  /* 0x00005410907c7816 */ /* 0x000fe40000000073 */
[C---:B------:R-:W-:Y:S01]  /*d6c0*/  HMMA.16816.F32 R88, R24.reuse, R32, R88 ;  /* 0x000000201858723c */ /* 0x040fe20000001858 */
[----:B------:R-:W-:Y:S02]  /*d6d0*/  @!P6 PRMT R144, R125, 0x5410, RZ ;  /* 0x000054107d90e816 */ /* 0x000fe400000000ff */
[----:B------:R-:W-:Y:S02]  /*d6e0*/  ISETP.GE.U32.AND P6, PT, R234, R121, PT ;  /* 0x00000079ea00720c */ /* 0x000fe40003fc6070 */
[----:B------:R-:W-:Y:S01]  /*d6f0*/  PRMT R125, R120, 0x5410, R2 ;  /* 0x00005410787d7816 */ /* 0x000fe20000000002 */
[----:B------:R-:W-:Y:S01]  /*d700*/  STG.E.U16 [R174.64+0x60], R144 ;  /* 0x00006090ae007986 */ /* 0x000fe2000c101510 */
[----:B------:R-:W-:Y:S01]  /*d710*/  SHF.R.U32.HI R113, RZ, 0x10, R202 ;  /* 0x00000010ff717819 */ /* 0x000fe200000116ca */
[C---:B------:R-:W-:Y:S01]  /*d720*/  HMMA.16816.F32 R92, R24.reuse, R34, R92 ;  /* 0x00000022185c723c */ /* 0x040fe2000000185c */
[----:B------:R-:W-:Y:S03]  /*d730*/  LOP3.LUT R2, R0, 0xffff, RZ, 0xc0, !PT ;  /* 0x0000ffff00027812 */ /* 0x000fe600078ec0ff */
[----:B------:R-:W-:Y:S01]  /*d740*/  LOP3.LUT R32, R113, 0xff, RZ, 0xc0, !PT ;  /* 0x000000ff71207812 */ /* 0x000fe200078ec0ff */
[----:B------:R-:W-:Y:S01]  /*d750*/  FADD.FTZ R113, R222, R126 ;  /* 0x0000007ede717221 */ /* 0x000fe20000010000 */
[----:B------:R-:W-:Y:S02]  /*d760*/  LOP3.LUT R202, R202, 0xffff, RZ, 0xc0, !PT ;  /* 0x0000ffffcaca7812 */ /* 0x000fe400078ec0ff */
[C---:B---3--:R-:W-:Y:S01]  /*d770*/  HMMA.16816.F32 R96, R24.reuse, R116, R96 ;  /* 0x000000741860723c */ /* 0x048fe20000001860 */
[----:B------:R-:W-:Y:S02]  /*d780*/  PRMT R132, R32, 0x5410, R123 ;  /* 0x0000541020847816 */ /* 0x000fe4000000007b */
[----:B------:R-:W-:Y:S01]  /*d790*/  LDSM.16.MT88.4 R120, [R178+0xd800] ;  /* 0x00d80000b278783b */ /* 0x000fe20000004200 */
[----:B------:R-:W-:Y:S01]  /*d7a0*/  LOP3.LUT R34, R0, 0xff, RZ, 0xc0, !PT ;  /* 0x000000ff00227812 */ /* 0x000fe200078ec0ff */
[----:B------:R-:W-:Y:S01]  /*d7b0*/  FADD.FTZ R203, R223, R113 ;  /* 0x00000071dfcb7221 */ /* 0x000fe20000010000 */
[----:B------:R-:W-:Y:S02]  /*d7c0*/  SHF.R.U32.HI R32, RZ, 0x8, R2 ;  /* 0x00000008ff207819 */ /* 0x000fe40000011602 */
[C---:B------:R-:W-:Y:S01]  /*d7d0*/  HMMA.16816.F32 R100, R24.reuse, R118, R100 ;  /* 0x000000761864723c */ /* 0x040fe20000001864 */
[----:B------:R-:W-:Y:S03]  /*d7e0*/  SHF.R.U32.HI R33, RZ, 0x8, R202 ;  /* 0x00000008ff217819 */ /* 0x000fe600000116ca */
[----:B------:R-:W-:Y:S01]  /*d7f0*/  PRMT R34, R34, 0x5410, R32 ;  /* 0x0000541022227816 */ /* 0x000fe20000000020 */
[----:B------:R-:W-:Y:S01]  /*d800*/  FADD.FTZ R202, R214, R127 ;  /* 0x0000007fd6ca7221 */ /* 0x000fe20000010000 */
[--C-:B------:R-:W-:Y:S02]  /*d810*/  SHF.R.U32.HI R32, RZ, 0x10, R0.reuse ;  /* 0x00000010ff207819 */ /* 0x100fe40000011600 */
[----:B------:R-:W-:Y:S01]  /*d820*/  LOP3.LUT R2, R33, 0xffff, RZ, 0xc0, !PT ;  /* 0x0000ffff21027812 */ /* 0x000fe200078ec0ff */
[C---:B-1----:R-:W-:Y:S03]  /*d830*/  HMMA.16816.F32 R104, R24.reuse, R28, R104 ;  /* 0x0000001c1868723c */ /* 0x042fe60000001868 */
[----:B------:R-:W-:Y:S01]  /*d840*/  LOP3.LUT R33, R32, 0xff, RZ, 0xc0, !PT ;  /* 0x000000ff20217812 */ /* 0x000fe200078ec0ff */
[--C-:B------:R-:W-:Y:S01]  /*d850*/  HSET2.LE.AND R32, R34, R143.reuse, PT ;  /* 0x0000008f22207233 */ /* 0x100fe20003803000 */
[----:B------:R-:W-:Y:S01]  /*d860*/  F2FP.PACK_AB R113, R114, R147 ;  /* 0x000000937271723e */ /* 0x000fe200000000ff */
[--C-:B------:R-:W-:Y:S02]  /*d870*/  HSET2.LE.AND R34, R125, R143.reuse, PT ;  /* 0x0000008f7d227233 */ /* 0x100fe40003803000 */
[----:B------:R-:W-:Y:S01]  /*d880*/  HMMA.16816.F32 R108, R24, R30, R108 ;  /* 0x0000001e186c723c */ /* 0x000fe2000000186c */
[----:B------:R-:W-:Y:S03]  /*d890*/  LDSM.16.MT88.4 R24, [R180+0xd800] ;  /* 0x00d80000b418783b */ /* 0x000fe60000004200 */
[----:B------:R-:W-:Y:S01]  /*d8a0*/  LOP3.LUT R32, R32, R141, RZ, 0xc0, !PT ;  /* 0x0000008d20207212 */ /* 0x000fe200078ec0ff */
[C---:B------:R-:W-:Y:S02]  /*d8b0*/  @!P5 HADD2 R247, -R113.reuse.H0_H0, -RZ.H0_H0 ;  /* 0xa00000ff71f7d230 */ /* 0x040fe40000000900 */
[----:B------:R-:W-:Y:S02]  /*d8c0*/  @!P6 HADD2 R251, -R113.H1_H1, -RZ.H0_H0 ;  /* 0xa00000ff71fbe230 */ /* 0x000fe40000000d00 */
[----:B----4-:R-:W-:Y:S05]  /*d8d0*/  @!P4 HADD2 R128, -R115.H0_H0, -RZ.H0_H0 ;  /* 0xa00000ff7380c230 */ /* 0x010fea0000000900 */
[----:B------:R-:W-:Y:S01]  /*d8e0*/  PRMT R35, R128, 0x7610, R35 ;  /* 0x0000761080237816 */ /* 0x000fe20000000023 */
[----:B------:R-:W-:Y:S03]  /*d8f0*/  @!P4 STL.S16 [R1+0x8], R128 ;  /* 0x000008800100c387 */ /* 0x000fe60000100600 */
[----:B------:R-:W-:Y:S01]  /*d900*/  @!P4 PRMT R115, R35, 0x5410, RZ ;  /* 0x000054102373c816 */ /* 0x000fe200000000ff */
[----:B------:R-:W1:Y:S01]  /*d910*/  LDSM.16.MT88.4 R128, [R177+0xd800] ;  /* 0x00d80000b180783b */ /* 0x000e620000004200 */
[--C-:B------:R-:W-:Y:S02]  /*d920*/  SHF.R.U32.HI R35, RZ, 0x18, R0.reuse ;  /* 0x00000018ff237819 */ /* 0x100fe40000011600 */
[----:B------:R-:W-:Y:S02]  /*d930*/  ISETP.GE.U32.AND P4, PT, R234, R2, PT ;  /* 0x00000002ea00720c */ /* 0x000fe40003f86070 */
[----:B------:R-:W-:Y:S02]  /*d940*/  F2FP.PACK_AB R2, R200, R201 ;  /* 0x000000c9c802723e */ /* 0x000fe400000000ff */
[----:B------:R-:W-:Y:S01]  /*d950*/  PRMT R33, R33, 0x5410, R35 ;  /* 0x0000541021217816 */ /* 0x000fe20000000023 */
[--C-:B------:R-:W-:Y:S01]  /*d960*/  HSET2.LE.AND R35, R132, R143.reuse, PT ;  /* 0x0000008f84237233 */ /* 0x100fe20003803000 */
[C---:B------:R-:W-:Y:S01]  /*d970*/  PRMT R0, R2.reuse, 0x7632, R0 ;  /* 0x0000763202007816 */ /* 0x040fe20000000000 */
[----:B------:R-:W-:Y:S01]  /*d980*/  STG.E.U16 [R174.64+0x62], R115 ;  /* 0x00006273ae007986 */ /* 0x000fe2000c101510 */
[----:B------:R-:W-:Y:S02]  /*d990*/  @!P0 HADD2 R249, -R2.H0_H0, -RZ.H0_H0 ;  /* 0xa00000ff02f98230 */ /* 0x000fe40000000900 */
[----:B------:R-:W-:Y:S01]  /*d9a0*/  HSET2.LE.AND R33, R33, R143, PT ;  /* 0x0000008f21217233 */ /* 0x000fe20003803000 */
[----:B------:R-:W-:Y:S01]  /*d9b0*/  PRMT R28, R2, 0x5410, R0 ;  /* 0x00005410021c7816 */ /* 0x000fe20000000000 */
[----:B------:R-:W-:Y:S01]  /*d9c0*/  LDSM.16.MT88.4 R140, [R178+0xf800] ;  /* 0x00f80000b28c783b */ /* 0x000fe20000004200 */
[----:B------:R-:W-:Y:S01]  /*d9d0*/  LOP3.LUT R35, R35, R113, RZ, 0xc0, !PT ;  /* 0x0000007123237212 */ /* 0x000fe200078ec0ff */
[----:B------:R-:W-:Y:S01]  /*d9e0*/  @!P4 HADD2 R248, -R0.H0_H0, -RZ.H0_H0 ;  /* 0xa00000ff00f8c230 */ /* 0x000fe20000000900 */
[----:B------:R-:W-:Y:S02]  /*d9f0*/  LOP3.LUT R34, R34, R28, RZ, 0xc0, !PT ;  /* 0x0000001c22227212 */ /* 0x000fe400078ec0ff */
[----:B------:R-:W-:Y:S02]  /*da00*/  LOP3.LUT R33, R33, R124, RZ, 0xc0, !PT ;  /* 0x0000007c21217212 */ /* 0x000fe400078ec0ff */
[----:B------:R-:W-:Y:S01]  /*da10*/  @!P4 PRMT R0, R248, 0x5410, RZ ;  /* 0x00005410f800c816 */ /* 0x000fe200000000ff */
[----:B------:R-:W3:Y:S01]  /*da20*/  LDSM.16.MT88.4 R28, [R179+0xd800] ;  /* 0x00d80000b31c783b */ /* 0x000ee20000004200 */
[----:B------:R-:W-:Y:S02]  /*da30*/  @!P0 PRMT R2, R249, 0x5410, RZ ;  /* 0x00005410f9028816 */ /* 0x000fe400000000ff */
[----:B------:R-:W-:Y:S01]  /*da40*/  ISETP.LT.AND P4, PT, RZ, UR12, PT ;  /* 0x0000000cff007c0c */ /* 0x000fe2000bf81270 */
[----:B------:R-:W-:Y:S04]  /*da50*/  UIADD3 UR12, UR12, -0x1, URZ ;  /* 0xffffffff0c0c7890 */ /* 0x000fe8000fffe03f */
[----:B------:R-:W-:Y:S04]  /*da60*/  STG.E.U16 [R172.64+0x72], R0 ;  /* 0x00007200ac007986 */ /* 0x000fe8000c101510 */
[----:B------:R-:W-:Y:S01]  /*da70*/  STG.E.U16 [R172.64+0x70], R2 ;  /* 0x00007002ac007986 */ /* 0x000fe2000c101510 */
[C---:B-1----:R-:W-:Y:S03]  /*da80*/  HMMA.16816.F32 R132, R32.reuse, R128, R4 ;  /* 0x000000802084723c */ /* 0x042fe60000001804 */
[----:B------:R-:W1:Y:S05]  /*da90*/  LDSM.16.MT88.4 R4, [R180+0xf800] ;  /* 0x00f80000b404783b */ /* 0x000e6a0000004200 */
[C---:B------:R-:W-:Y:S03]  /*daa0*/  HMMA.16816.F32 R128, R32.reuse, R130, R8 ;  /* 0x000000822080723c */ /* 0x040fe60000001808 */
[----:B------:R-:W4:Y:S05]  /*dab0*/  LDSM.16.MT88.4 R8, [R179+0xf800] ;  /* 0x00f80000b308783b */ /* 0x000f2a0000004200 */
[C---:B------:R-:W-:Y:S03]  /*dac0*/  HMMA.16816.F32 R124, R32.reuse, R120, R12 ;  /* 0x00000078207c723c */ /* 0x040fe6000000180c */
[----:B------:R-:W5:Y:S05]  /*dad0*/  LDSM.16.MT88.4 R12, [R177+0x11800] ;  /* 0x01180000b10c783b */ /* 0x000f6a0000004200 */
[C---:B------:R-:W-:Y:S03]  /*dae0*/  HMMA.16816.F32 R120, R32.reuse, R122, R16 ;  /* 0x0000007a2078723c */ /* 0x040fe60000001810 */
[----:B------:R-:W1:Y:S05]  /*daf0*/  LDSM.16.MT88.4 R16, [R178+0x11800] ;  /* 0x01180000b210783b */ /* 0x000e6a0000004200 */
[C---:B------:R-:W-:Y:S07]  /*db00*/  HMMA.16816.F32 R116, R32.reuse, R24, R20 ;  /* 0x000000182074723c */ /* 0x040fee0000001814 */
[----:B------:R-:W-:Y:S01]  /*db10*/  @P6 PRMT R20, R113, 0x7632, R20 ;  /* 0x0000763271146816 */ /* 0x000fe20000000014 */
[C---:B------:R-:W-:Y:S01]  /*db20*/  HMMA.16816.F32 R36, R32.reuse, R26, R36 ;  /* 0x0000001a2024723c */ /* 0x040fe20000001824 */
[----:B------:R-:W-:Y:S03]  /*db30*/  @!P5 PRMT R113, R247, 0x5410, RZ ;  /* 0x00005410f771d816 */ /* 0x000fe600000000ff */
[----:B------:R-:W-:Y:S02]  /*db40*/  @!P6 PRMT R20, R251, 0x5410, RZ ;  /* 0x00005410fb14e816 */ /* 0x000fe400000000ff */
[----:B------:R1:W-:Y:S02]  /*db50*/  STG.E.U16 [R174.64+0x70], R113 ;  /* 0x00007071ae007986 */ /* 0x0003e4000c101510 */
[C---:B---3--:R-:W-:Y:S02]  /*db60*/  HMMA.16816.F32 R40, R32.reuse, R28, R40 ;  /* 0x0000001c2028723c */ /* 0x048fe40000001828 */
[----:B------:R-:W-:Y:S06]  /*db70*/  STG.E.U16 [R174.64+0x72], R20 ;  /* 0x00007214ae007986 */ /* 0x000fec000c101510 */
[C---:B------:R-:W-:Y:S08]  /*db80*/  HMMA.16816.F32 R44, R32.reuse, R30, R44 ;  /* 0x0000001e202c723c */ /* 0x040ff0000000182c */
[C---:B------:R-:W-:Y:S08]  /*db90*/  HMMA.16816.F32 R48, R32.reuse, R136, R48 ;  /* 0x000000882030723c */ /* 0x040ff00000001830 */
[C---:B------:R-:W-:Y:S01]  /*dba0*/  HMMA.16816.F32 R52, R32.reuse, R138, R52 ;  /* 0x0000008a2034723c */ /* 0x040fe20000001834 */
[----:B-1----:R-:W-:Y:S07]  /*dbb0*/  IMAD.MOV.U32 R113, RZ, RZ, R3 ;  /* 0x000000ffff717224 */ /* 0x002fee00078e0003 */
[C---:B------:R-:W-:Y:S08]  /*dbc0*/  HMMA.16816.F32 R56, R32.reuse, R140, R56 ;  /* 0x0000008c2038723c */ /* 0x040ff00000001838 */
[C---:B------:R-:W-:Y:S08]  /*dbd0*/  HMMA.16816.F32 R60, R32.reuse, R142, R60 ;  /* 0x0000008e203c723c */ /* 0x040ff0000000183c */
[C---:B------:R-:W-:Y:S08]  /*dbe0*/  HMMA.16816.F32 R64, R32.reuse, R4, R64 ;  /* 0x000000042040723c */ /* 0x040ff00000001840 */
[C---:B------:R-:W-:Y:S01]  /*dbf0*/  HMMA.16816.F32 R68, R32.reuse, R6, R68 ;  /* 0x000000062044723c */ /* 0x040fe20000001844 */
[----:B------:R-:W1:Y:S07]  /*dc00*/  LDSM.16.MT88.4 R4, [R180+0x11800] ;  /* 0x01180000b404783b */ /* 0x000e6e0000004200 */
[C---:B----4-:R-:W-:Y:S07]  /*dc10*/  HMMA.16816.F32 R72, R32.reuse, R8, R72 ;  /* 0x000000082048723c */ /* 0x050fee0000001848 */
[----:B------:R-:W-:Y:S01]  /*dc20*/  FADD.FTZ R9, R221, R202 ;  /* 0x000000cadd097221 */ /* 0x000fe20000010000 */
[C---:B------:R-:W-:Y:S01]  /*dc30*/  HMMA.16816.F32 R76, R32.reuse, R10, R76 ;  /* 0x0000000a204c723c */ /* 0x040fe2000000184c */
[----:B------:R-:W-:Y:S07]  /*dc40*/  FADD.FTZ R8, R232, R203 ;  /* 0x000000cbe8087221 */ /* 0x000fee0000010000 */
[C---:B-----5:R-:W-:Y:S07]  /*dc50*/  HMMA.16816.F32 R80, R32.reuse, R12, R80 ;  /* 0x0000000c2050723c */ /* 0x060fee0000001850 */
[----:B------:R-:W-:Y:S01]  /*dc60*/  FADD.FTZ R12, R220, R9 ;  /* 0x00000009dc0c7221 */ /* 0x000fe20000010000 */
[C---:B------:R-:W-:Y:S01]  /*dc70*/  HMMA.16816.F32 R84, R32.reuse, R14, R84 ;  /* 0x0000000e2054723c */ /* 0x040fe20000001854 */
[----:B------:R-:W-:Y:S02]  /*dc80*/  FADD.FTZ R13, R231, R8 ;  /* 0x00000008e70d7221 */ /* 0x000fe40000010000 */
[----:B------:R-:W3:Y:S01]  /*dc90*/  LDSM.16.MT88.4 R8, [R179+0x11800] ;  /* 0x01180000b308783b */ /* 0x000ee20000004200 */
        /* <DEDUP_REMOVED lines=9> */
[----:B------:R-:W-:Y:S02]  /*dd30*/  FADD.FTZ R12, R227, R14 ;  /* 0x0000000ee30c7221 */ /* 0x000fe40000010000 */
[C---:B-1----:R-:W-:Y:S01]  /*dd40*/  HMMA.16816.F32 R96, R32.reuse, R4, R96 ;  /* 0x000000042060723c */ /* 0x042fe20000001860 */
[----:B------:R-:W-:Y:S03]  /*dd50*/  FADD.FTZ R13, R209, R13 ;  /* 0x0000000dd10d7221 */ /* 0x000fe60000010000 */
[----:B------:R-:W-:Y:S02]  /*dd60*/  FADD.FTZ R12, R226, R12 ;  /* 0x0000000ce20c7221 */ /* 0x000fe40000010000 */
[----:B------:R-:W-:Y:S02]  /*dd70*/  FADD.FTZ R13, R206, R13 ;  /* 0x0000000dce0d7221 */ /* 0x000fe40000010000 */
[C---:B------:R-:W-:Y:S01]  /*dd80*/  HMMA.16816.F32 R100, R32.reuse, R6, R100 ;  /* 0x000000062064723c */ /* 0x040fe20000001864 */
[----:B------:R-:W-:Y:S03]  /*dd90*/  FADD.FTZ R12, R225, R12 ;  /* 0x0000000ce10c7221 */ /* 0x000fe60000010000 */
[----:B------:R-:W-:Y:S02]  /*dda0*/  FADD.FTZ R0, R205, R13 ;  /* 0x0000000dcd007221 */ /* 0x000fe40000010000 */
[----:B------:R-:W-:Y:S02]  /*ddb0*/  FADD.FTZ R2, R224, R12 ;  /* 0x0000000ce0027221 */ /* 0x000fe40000010000 */
[----:B------:R-:W-:Y:S01]  /*ddc0*/  FADD.FTZ R0, R204, R0 ;  /* 0x00000000cc007221 */ /* 0x000fe20000010000 */
[C---:B---3--:R-:W-:Y:S03]  /*ddd0*/  HMMA.16816.F32 R104, R32.reuse, R8, R104 ;  /* 0x000000082068723c */ /* 0x048fe60000001868 */
[----:B------:R-:W-:Y:S01]  /*dde0*/  FADD.FTZ R2, R201, R2 ;  /* 0x00000002c9027221 */ /* 0x000fe20000010000 */
[----:B------:R-:W-:Y:S01]  /*ddf0*/  IADD3 R201, P0, R172, -0x80, RZ ;  /* 0xffffff80acc97810 */ /* 0x000fe20007f1e0ff */
[----:B------:R-:W-:Y:S02]  /*de00*/  FADD.FTZ R147, R147, R0 ;  /* 0x0000000093937221 */ /* 0x000fe40000010000 */
[----:B------:R-:W-:Y:S01]  /*de10*/  FADD.FTZ R215, R200, R2 ;  /* 0x00000002c8d77221 */ /* 0x000fe20000010000 */
[----:B------:R-:W-:Y:S01]  /*de20*/  IADD3.X R115, R173, -0x1, RZ, P0, !PT ;  /* 0xffffffffad737810 */ /* 0x000fe200007fe4ff */
[----:B------:R-:W-:Y:S01]  /*de30*/  FADD.FTZ R233, R114, R147 ;  /* 0x0000009372e97221 */ /* 0x000fe20000010000 */
[----:B------:R-:W-:Y:S02]  /*de40*/  HMMA.16816.F32 R108, R32, R10, R108 ;  /* 0x0000000a206c723c */ /* 0x000fe4000000186c */
[----:B------:R-:W-:Y:S01]  /*de50*/  IMAD.MOV.U32 R0, RZ, RZ, R112 ;  /* 0x000000ffff007224 */ /* 0x000fe200078e0070 */
[----:B--2---:R-:W-:-:S05]  /*de60*/  @P4 BRA `(.L_x_858) ;  /* 0xffffb3c000004947 */ /* 0x004fca000383ffff */
.L_x_857:
[----:B-1----:R-:W1:Y:S01]  /*de70*/  SHFL.BFLY PT, R0, R215, 0x2, 0x1f ;  /* 0x0c401f00d7007f89 */ /* 0x002e6200000e0000 */
[----:B------:R-:W2:Y:S01]  /*de80*/  S2UR UR6, SR_CTAID.Y ;  /* 0x00000000000679c3 */ /* 0x000ea20000002600 */
[----:B------:R-:W-:Y:S01]  /*de90*/  UISETP.NE.AND UP0, UPT, UR9, -0x1, UPT ;  /* 0xffffffff0900788c */ /* 0x000fe2000bf05270 */
[----:B------:R-:W-:Y:S01]  /*dea0*/  BSSY B0, `(.L_x_861) ;  /* 0x0000145000007945 */ /* 0x000fe20003800000 */
[----:B------:R-:W3:Y:S01]  /*deb0*/  SHFL.BFLY PT, R2, R233, 0x2, 0x1f ;  /* 0x0c401f00e9027f89 */ /* 0x000ee200000e0000 */
[----:B------:R-:W-:-:S02]  /*dec0*/  ULDC.64 UR4, c[0x0][0x1e8] ;  /* 0x00007a0000047ab9 */ /* 0x000fc40000000a00 */
[----:B------:R-:W-:Y:S01]  /*ded0*/  ULDC.U8 UR11, c[0x0][0x329] ;  /* 0x0000ca40000b7ab9 */ /* 0x000fe20000000000 */
[----:B------:R-:W4:Y:S01]  /*dee0*/  S2R R139, SR_TID.X ;  /* 0x00000000008b7919 */ /* 0x000f220000002100 */
[----:B------:R-:W-:Y:S01]  /*def0*/  UISETP.NE.AND UP1, UPT, UR11, URZ, UPT ;  /* 0x0000003f0b00728c */ /* 0x000fe2000bf25270 */
[----:B------:R-:W4:Y:S01]  /*df00*/  S2UR UR12, SR_CTAID.Z ;  /* 0x00000000000c79c3 */ /* 0x000f220000002700 */
[----:B------:R-:W-:Y:S02]  /*df10*/  ULDC UR8, c[0x0][0x214] ;  /* 0x0000850000087ab9 */ /* 0x000fe40000000800 */
[----:B------:R-:W-:Y:S02]  /*df20*/  @UP0 UIMAD.WIDE.U32 UR18, UR9, UR4, URZ ;  /* 0x00000004091202a5 */ /* 0x000fe4000f8e003f */
[----:B------:R-:W-:Y:S02]  /*df30*/  UMOV UR24, URZ ;  /* 0x0000003f00187c82 */ /* 0x000fe40008000000 */
[----:B------:R-:W-:-:S02]  /*df40*/  @UP0 UIMAD UR7, UR9, UR5, UR19 ;  /* 0x00000005090702a4 */ /* 0x000fc4000f8e0213 */
[----:B------:R-:W-:Y:S02]  /*df50*/  UMOV UR25, URZ ;  /* 0x0000003f00197c82 */ /* 0x000fe40008000000 */
[----:B------:R-:W-:Y:S02]  /*df60*/  ULDC.64 UR4, c[0x0][0x1e0] ;  /* 0x0000780000047ab9 */ /* 0x000fe40000000a00 */
[----:B------:R-:W-:Y:S01]  /*df70*/  @UP1 ULDC UR15, c[0x0][0x210] ;  /* 0x00008400000f1ab9 */ /* 0x000fe20000000800 */
[----:B-1----:R-:W-:Y:S01]  /*df80*/  FADD.FTZ R215, R0, R215 ;  /* 0x000000d700d77221 */ /* 0x002fe20000010000 */
[----:B--2---:R-:W-:Y:S02]  /*df90*/  @!UP0 USHF.R.S32.HI UR14, URZ, 0x1f, UR6 ;  /* 0x0000001f3f0e8899 */ /* 0x004fe40008011406 */
[----:B------:R-:W-:Y:S01]  /*dfa0*/  @!UP0 UIMAD.WIDE.U32 UR22, UR6, UR4, URZ ;  /* 0x00000004061682a5 */ /* 0x000fe2000f8e003f */
[----:B---3--:R-:W-:Y:S01]  /*dfb0*/  FADD.FTZ R0, R2, R233 ;  /* 0x000000e902007221 */ /* 0x008fe20000010000 */
[----:B------:R-:W1:Y:S01]  /*dfc0*/  SHFL.BFLY PT, R4, R215, 0x1, 0x1f ;  /* 0x0c201f00d7047f89 */ /* 0x000e6200000e0000 */
[----:B------:R-:W-:Y:S01]  /*dfd0*/  @!UP0 UIMAD UR14, UR14, UR4, URZ ;  /* 0x000000040e0e82a4 */ /* 0x000fe2000f8e023f */
[----:B----4-:R-:W-:-:S02]  /*dfe0*/  SHF.R.S32.HI R140, RZ, 0x1f, R139 ;  /* 0x0000001fff8c7819 */ /* 0x010fc4000001148b */
[----:B------:R-:W2:Y:S01]  /*dff0*/  SHFL.BFLY PT, R2, R0, 0x1, 0x1f ;  /* 0x0c201f0000027f89 */ /* 0x000ea200000e0000 */
[----:B------:R-:W-:Y:S01]  /*e000*/  ULDC.U8 UR4, c[0x0][0x328] ;  /* 0x0000ca0000047ab9 */ /* 0x000fe20000000000 */
[CC--:B------:R-:W-:Y:S01]  /*e010*/  LEA.HI R6, R140.reuse, R139.reuse, RZ, 0x2 ;  /* 0x0000008b8c067211 */ /* 0x0c0fe200078f10ff */
[----:B------:R-:W-:Y:S01]  /*e020*/  UISETP.NE.AND UP2, UPT, UR4, URZ, UPT ;  /* 0x0000003f0400728c */ /* 0x000fe2000bf45270 */
[----:B------:R-:W-:Y:S01]  /*e030*/  LEA.HI R138, R140, R139, RZ, 0x5 ;  /* 0x0000008b8c8a7211 */ /* 0x000fe200078f28ff */
[----:B------:R-:W-:Y:S01]  /*e040*/  @!UP0 UIMAD UR14, UR6, UR5, UR14 ;  /* 0x00000005060e82a4 */ /* 0x000fe2000f8e020e */
[----:B------:R-:W-:Y:S01]  /*e050*/  SHF.R.S32.HI R5, RZ, 0x1f, R6 ;  /* 0x0000001fff057819 */ /* 0x000fe20000011406 */
[----:B------:R-:W-:Y:S01]  /*e060*/  UISETP.NE.OR UP3, UPT, UR11, URZ, !UP2 ;  /* 0x0000003f0b00728c */ /* 0x000fe2000d765670 */
[----:B------:R-:W-:Y:S01]  /*e070*/  SHF.R.S32.HI R7, RZ, 0x5, R138 ;  /* 0x00000005ff077819 */ /* 0x000fe2000001148a */
[----:B------:R-:W3:Y:S01]  /*e080*/  S2UR UR11, SR_CTAID.X ;  /* 0x00000000000b79c3 */ /* 0x000ee20000002500 */
[----:B------:R-:W-:-:S02]  /*e090*/  ULDC UR5, c[0x0][0x234] ;  /* 0x00008d0000057ab9 */ /* 0x000fc40000000800 */
[----:B------:R-:W-:Y:S02]  /*e0a0*/  @UP1 UIMAD UR15, UR15, UR8, URZ ;  /* 0x000000080f0f12a4 */ /* 0x000fe4000f8e023f */
[----:B------:R-:W-:Y:S02]  /*e0b0*/  @!UP1 USEL UR15, UR8, UR5, !UP2 ;  /* 0x00000005080f9287 */ /* 0x000fe4000d000000 */
[----:B------:R-:W-:Y:S02]  /*e0c0*/  ULDC UR4, c[0x0][0x1c0] ;  /* 0x0000700000047ab9 */ /* 0x000fe40000000800 */
[----:B------:R-:W-:Y:S01]  /*e0d0*/  @UP1 UMOV UR19, 0x1 ;  /* 0x0000000100131882 */ /* 0x000fe20000000000 */
[----:B-1----:R-:W-:Y:S01]  /*e0e0*/  FADD.FTZ R215, R215, R4 ;  /* 0x00000004d7d77221 */ /* 0x002fe20000010000 */
[----:B------:R-:W-:Y:S01]  /*e0f0*/  MOV R4, 0x3f800000 ;  /* 0x3f80000000047802 */ /* 0x000fe20000000f00 */
[----:B------:R-:W-:Y:S01]  /*e100*/  @!UP1 UIMAD UR19, UR15, UR4, URZ ;  /* 0x000000040f1392a4 */ /* 0x000fe2000f8e023f */
[----:B--2---:R-:W-:-:S02]  /*e110*/  FADD.FTZ R113, R0, R2 ;  /* 0x0000000200717221 */ /* 0x004fc40000010000 */
[----:B------:R-:W-:Y:S01]  /*e120*/  FSETP.NE.FTZ.AND P4, PT, R215, RZ, PT ;  /* 0x000000ffd700720b */ /* 0x000fe20003f95000 */
[----:B------:R-:W-:Y:S01]  /*e130*/  @!UP3 UIMAD UR8, UR6, UR8, URZ ;  /* 0x000000080608b2a4 */ /* 0x000fe2000f8e023f */
[----:B------:R-:W-:Y:S01]  /*e140*/  MOV R2, 0x3f800000 ;  /* 0x3f80000000027802 */ /* 0x000fe20000000f00 */
[----:B------:R-:W-:Y:S01]  /*e150*/  @UP1 ULDC UR20, c[0x0][0x210] ;  /* 0x0000840000141ab9 */ /* 0x000fe20000000800 */
[----:B------:R-:W-:Y:S01]  /*e160*/  FSETP.NE.FTZ.AND P3, PT, R113, RZ, PT ;  /* 0x000000ff7100720b */ /* 0x000fe20003f75000 */
[----:B------:R-:W-:Y:S01]  /*e170*/  UIMAD UR5, UR6, UR19, URZ ;  /* 0x00000013060572a4 */ /* 0x000fe2000f8e023f */
[----:B------:R-:W-:Y:S01]  /*e180*/  SHF.R.S32.HI R0, RZ, 0x2, R6 ;  /* 0x00000002ff007819 */ /* 0x000fe20000011406 */
[----:B------:R-:W-:Y:S01]  /*e190*/  @!UP1 UMOV UR20, 0x1 ;  /* 0x0000000100149882 */ /* 0x000fe20000000000 */
[----:B------:R-:W-:Y:S01]  /*e1a0*/  LOP3.LUT R6, R6, 0x3ffffffc, RZ, 0xc0, !PT ;  /* 0x3ffffffc06067812 */ /* 0x000fe200078ec0ff */
[----:B------:R-:W-:Y:S01]  /*e1b0*/  @!UP3 USEL UR8, UR8, UR9, !UP0 ;  /* 0x000000090808b287 */ /* 0x000fe2000c000000 */
[----:B------:R-:W-:Y:S01]  /*e1c0*/  LEA.HI R5, R5, R0, RZ, 0x3 ;  /* 0x0000000005057211 */ /* 0x000fe200078f18ff */
[----:B---3--:R-:W-:Y:S01]  /*e1d0*/  UIMAD UR4, UR11, UR20, URZ ;  /* 0x000000140b0472a4 */ /* 0x008fe2000f8e023f */
[----:B------:R-:W-:Y:S01]  /*e1e0*/  IADD3 R6, -R6, R139, RZ ;  /* 0x0000008b06067210 */ /* 0x000fe20007ffe1ff */
[----:B------:R-:W1:Y:S01]  /*e1f0*/  @P4 MUFU.RCP R2, R215 ;  /* 0x000000d700024308 */ /* 0x000e620000001000 */
[----:B------:R-:W-:Y:S01]  /*e200*/  LOP3.LUT R5, R5, 0xfffffff8, RZ, 0xc0, !PT ;  /* 0xfffffff805057812 */ /* 0x000fe200078ec0ff */
[----:B------:R-:W-:Y:S01]  /*e210*/  USEL UR5, UR5, URZ, UP3 ;  /* 0x0000003f05057287 */ /* 0x000fe20009800000 */
[----:B------:R-:W-:Y:S01]  /*e220*/  LEA R137, R7, R6, 0x9 ;  /* 0x0000000607897211 */ /* 0x000fe200078e48ff */
[----:B------:R-:W-:Y:S01]  /*e230*/  USHF.L.U32 UR4, UR4, 0x6, URZ ;  /* 0x0000000604047899 */ /* 0x000fe2000800063f */
[----:B------:R-:W-:Y:S01]  /*e240*/  IADD3 R10, R0, -R5, RZ ;  /* 0x80000005000a7210 */ /* 0x000fe20007ffe0ff */
[----:B------:R-:W-:-:S02]  /*e250*/  UIMAD UR15, UR12, UR15, UR5 ;  /* 0x0000000f0c0f72a4 */ /* 0x000fc4000f8e0205 */
[----:B------:R-:W2:Y:S01]  /*e260*/  @P3 MUFU.RCP R4, R113 ;  /* 0x0000007100043308 */ /* 0x000ea20000001000 */
[----:B------:R-:W-:Y:S01]  /*e270*/  R2P PR, R10, 0x6 ;  /* 0x000000060a007804 */ /* 0x000fe20000000000 */
[----:B------:R-:W-:Y:S02]  /*e280*/  @!UP3 UMOV UR24, UR8 ;  /* 0x000000080018bc82 */ /* 0x000fe40008000000 */
[----:B------:R-:W-:Y:S02]  /*e290*/  USHF.R.S32.HI UR5, URZ, 0x1f, UR4 ;  /* 0x0000001f3f057899 */ /* 0x000fe40008011404 */
[----:B------:R-:W-:Y:S01]  /*e2a0*/  @!UP3 USHF.R.S32.HI UR25, URZ, 0x1f, UR8 ;  /* 0x0000001f3f19b899 */ /* 0x000fe20008011408 */
[----:B-1----:R-:W-:Y:S01]  /*e2b0*/  FMUL.FTZ R2, R2, c[0x0][0x2dc] ;  /* 0x0000b70002027a20 */ /* 0x002fe20000410000 */
[----:B------:R-:W-:Y:S02]  /*e2c0*/  USHF.R.S32.HI UR6, URZ, 0x1f, UR15 ;  /* 0x0000001f3f067899 */ /* 0x000fe4000801140f */
[----:B------:R-:W-:Y:S01]  /*e2d0*/  UIADD3 UR4, UP2, UP1, UR4, UR24, UR15 ;  /* 0x0000001804047290 */ /* 0x000fe2000f95e00f */
[C---:B------:R-:W-:Y:S01]  /*e2e0*/  FMUL.FTZ R136, R2.reuse, R132 ;  /* 0x0000008402887220 */ /* 0x040fe20000410000 */
[----:B------:R-:W-:Y:S01]  /*e2f0*/  @!UP0 UIADD3 UR7, UR23, UR14, URZ ;  /* 0x0000000e17078290 */ /* 0x000fe2000fffe03f */
[C---:B------:R-:W-:Y:S01]  /*e300*/  FMUL.FTZ R132, R2.reuse, R128 ;  /* 0x0000008002847220 */ /* 0x040fe20000410000 */
[----:B------:R-:W-:Y:S01]  /*e310*/  UIADD3.X UR5, UR5, UR25, UR6, UP2, UP1 ;  /* 0x0000001905057290 */ /* 0x000fe200097e2406 */
[----:B------:R-:W-:Y:S01]  /*e320*/  FMUL.FTZ R128, R2, R124 ;  /* 0x0000007c02807220 */ /* 0x000fe20000410000 */
[----:B------:R-:W-:Y:S01]  /*e330*/  @!UP0 UMOV UR18, UR22 ;  /* 0x0000001600128c82 */ /* 0x000fe20008000000 */
[----:B--2---:R-:W-:-:S02]  /*e340*/  FMUL.FTZ R0, R4, c[0x0][0x2dc] ;  /* 0x0000b70004007a20 */ /* 0x004fc40000410000 */
[C---:B------:R-:W-:Y:S02]  /*e350*/  FMUL.FTZ R124, R2.reuse, R120 ;  /* 0x00000078027c7220 */ /* 0x040fe40000410000 */
[C---:B------:R-:W-:Y:S02]  /*e360*/  FMUL.FTZ R120, R2.reuse, R116 ;  /* 0x0000007402787220 */ /* 0x040fe40000410000 */
[C---:B------:R-:W-:Y:S02]  /*e370*/  FMUL.FTZ R116, R2.reuse, R36 ;  /* 0x0000002402747220 */ /* 0x040fe40000410000 */
[C---:B------:R-:W-:Y:S02]  /*e380*/  FMUL.FTZ R115, R2.reuse, R40 ;  /* 0x0000002802737220 */ /* 0x040fe40000410000 */
[C---:B------:R-:W-:Y:S02]  /*e390*/  FMUL.FTZ R114, R2.reuse, R44 ;  /* 0x0000002c02727220 */ /* 0x040fe40000410000 */
[----:B------:R-:W-:-:S02]  /*e3a0*/  FMUL.FTZ R26, R2, R48 ;  /* 0x00000030021a7220 */ /* 0x000fc40000410000 */
[C---:B------:R-:W-:Y:S02]  /*e3b0*/  FMUL.FTZ R5, R2.reuse, R133 ;  /* 0x0000008502057220 */ /* 0x040fe40000410000 */
[C---:B------:R-:W-:Y:S02]  /*e3c0*/  FMUL.FTZ R7, R2.reuse, R129 ;  /* 0x0000008102077220 */ /* 0x040fe40000410000 */
[C---:B------:R-:W-:Y:S01]  /*e3d0*/  FMUL.FTZ R8, R2.reuse, R125 ;  /* 0x0000007d02087220 */ /* 0x040fe20000410000 */
[----:B------:R-:W-:Y:S01]  /*e3e0*/  F2FP.PACK_AB R5, R5, R136 ;  /* 0x000000880505723e */ /* 0x000fe200000000ff */
[C---:B------:R-:W-:Y:S01]  /*e3f0*/  FMUL.FTZ R11, R2.reuse, R121 ;  /* 0x00000079020b7220 */ /* 0x040fe20000410000 */
[----:B------:R-:W-:Y:S01]  /*e400*/  F2FP.PACK_AB R7, R7, R132 ;  /* 0x000000840707723e */ /* 0x000fe200000000ff */
        /* <DEDUP_REMOVED lines=8> */
[----:B------:R-:W-:-:S02]  /*e490*/  FMUL.FTZ R48, R2, R49 ;  /* 0x0000003102307220 */ /* 0x000fc40000410000 */
[----:B------:R-:W-:Y:S01]  /*e4a0*/  FMUL.FTZ R24, R2, R52 ;  /* 0x0000003402187220 */ /* 0x000fe20000410000 */
[----:B------:R-:W-:Y:S01]  /*e4b0*/  F2FP.PACK_AB R52, R22, R115 ;  /* 0x000000731634723e */ /* 0x000fe200000000ff */
[----:B------:R-:W-:Y:S01]  /*e4c0*/  FMUL.FTZ R18, R2, R53 ;  /* 0x0000003502127220 */ /* 0x000fe20000410000 */
[----:B------:R-:W-:Y:S01]  /*e4d0*/  F2FP.PACK_AB R48, R48, R26 ;  /* 0x0000001a3030723e */ /* 0x000fe200000000ff */
[C---:B------:R-:W-:Y:S02]  /*e4e0*/  FMUL.FTZ R56, R2.reuse, R56 ;  /* 0x0000003802387220 */ /* 0x040fe40000410000 */
[C---:B------:R-:W-:Y:S02]  /*e4f0*/  FMUL.FTZ R44, R2.reuse, R57 ;  /* 0x00000039022c7220 */ /* 0x040fe40000410000 */
[C---:B------:R-:W-:Y:S02]  /*e500*/  FMUL.FTZ R60, R2.reuse, R60 ;  /* 0x0000003c023c7220 */ /* 0x040fe40000410000 */
[----:B------:R-:W-:Y:S01]  /*e510*/  FMUL.FTZ R61, R2, R61 ;  /* 0x0000003d023d7220 */ /* 0x000fe20000410000 */
[----:B------:R-:W-:Y:S01]  /*e520*/  F2FP.PACK_AB R44, R44, R56 ;  /* 0x000000382c2c723e */ /* 0x000fe200000000ff */
[----:B------:R-:W-:-:S02]  /*e530*/  FMUL.FTZ R64, R2, R64 ;  /* 0x0000004002407220 */ /* 0x000fc40000410000 */
[C---:B------:R-:W-:Y:S02]  /*e540*/  FMUL.FTZ R40, R2.reuse, R65 ;  /* 0x0000004102287220 */ /* 0x040fe40000410000 */
[C---:B------:R-:W-:Y:S02]  /*e550*/  FMUL.FTZ R68, R2.reuse, R68 ;  /* 0x0000004402447220 */ /* 0x040fe40000410000 */
[----:B------:R-:W-:Y:S01]  /*e560*/  FMUL.FTZ R69, R2, R69 ;  /* 0x0000004502457220 */ /* 0x000fe20000410000 */
[----:B------:R-:W-:Y:S01]  /*e570*/  F2FP.PACK_AB R40, R40, R64 ;  /* 0x000000402828723e */ /* 0x000fe200000000ff */
[C---:B------:R-:W-:Y:S02]  /*e580*/  FMUL.FTZ R72, R2.reuse, R72 ;  /* 0x0000004802487220 */ /* 0x040fe40000410000 */
[C---:B------:R-:W-:Y:S02]  /*e590*/  FMUL.FTZ R36, R2.reuse, R73 ;  /* 0x0000004902247220 */ /* 0x040fe40000410000 */
        /* <DEDUP_REMOVED lines=17> */
[----:B------:R-:W-:Y:S01]  /*e6b0*/  F2FP.PACK_AB R26, R93, R92 ;  /* 0x0000005c5d1a723e */ /* 0x000fe200000000ff */
[----:B------:R-:W-:-:S02]  /*e6c0*/  FMUL.FTZ R100, R2, R100 ;  /* 0x0000006402647220 */ /* 0x000fc40000410000 */
[C---:B------:R-:W-:Y:S02]  /*e6d0*/  FMUL.FTZ R101, R2.reuse, R101 ;  /* 0x0000006502657220 */ /* 0x040fe40000410000 */
[C---:B------:R-:W-:Y:S02]  /*e6e0*/  FMUL.FTZ R104, R2.reuse, R104 ;  /* 0x0000006802687220 */ /* 0x040fe40000410000 */
[C---:B------:R-:W-:Y:S01]  /*e6f0*/  FMUL.FTZ R105, R2.reuse, R105 ;  /* 0x0000006902697220 */ /* 0x040fe20000410000 */
[----:B------:R-:W-:Y:S01]  /*e700*/  F2FP.PACK_AB R22, R101, R100 ;  /* 0x000000646516723e */ /* 0x000fe200000000ff */
[C---:B------:R-:W-:Y:S02]  /*e710*/  FMUL.FTZ R108, R2.reuse, R108 ;  /* 0x0000006c026c7220 */ /* 0x040fe40000410000 */
[----:B------:R-:W-:Y:S02]  /*e720*/  FMUL.FTZ R109, R2, R109 ;  /* 0x0000006d026d7220 */ /* 0x000fe40000410000 */
[----:B------:R-:W-:-:S02]  /*e730*/  FMUL.FTZ R53, R0, R39 ;  /* 0x0000002700357220 */ /* 0x000fc40000410000 */
[C---:B------:R-:W-:Y:S02]  /*e740*/  FMUL.FTZ R42, R0.reuse, R42 ;  /* 0x0000002a002a7220 */ /* 0x040fe40000410000 */
[C---:B------:R-:W-:Y:S02]  /*e750*/  FMUL.FTZ R2, R0.reuse, R43 ;  /* 0x0000002b00027220 */ /* 0x040fe40000410000 */
[C---:B------:R-:W-:Y:S02]  /*e760*/  FMUL.FTZ R49, R0.reuse, R47 ;  /* 0x0000002f00317220 */ /* 0x040fe40000410000 */
[C---:B------:R-:W-:Y:S02]  /*e770*/  FMUL.FTZ R134, R0.reuse, R134 ;  /* 0x0000008600867220 */ /* 0x040fe40000410000 */
[C---:B------:R-:W-:Y:S02]  /*e780*/  FMUL.FTZ R4, R0.reuse, R135 ;  /* 0x0000008700047220 */ /* 0x040fe40000410000 */
[----:B------:R-:W-:-:S02]  /*e790*/  FMUL.FTZ R130, R0, R130 ;  /* 0x0000008200827220 */ /* 0x000fc40000410000 */
[----:B------:R-:W-:Y:S01]  /*e7a0*/  FMUL.FTZ R9, R0, R131 ;  /* 0x0000008300097220 */ /* 0x000fe20000410000 */
[----:B------:R-:W-:Y:S01]  /*e7b0*/  F2FP.PACK_AB R4, R4, R134 ;  /* 0x000000860404723e */ /* 0x000fe200000000ff */
[C---:B------:R-:W-:Y:S02]  /*e7c0*/  FMUL.FTZ R126, R0.reuse, R126 ;  /* 0x0000007e007e7220 */ /* 0x040fe40000410000 */
[C---:B------:R-:W-:Y:S01]  /*e7d0*/  FMUL.FTZ R12, R0.reuse, R127 ;  /* 0x0000007f000c7220 */ /* 0x040fe20000410000 */
        /* <DEDUP_REMOVED lines=10> */
[C---:B------:R-:W-:Y:S01]  /*e880*/  FMUL.FTZ R6, R0.reuse, R50 ;  /* 0x0000003200067220 */ /* 0x040fe20000410000 */
[----:B------:R-:W-:Y:S01]  /*e890*/  F2FP.PACK_AB R53, R53, R38 ;  /* 0x000000263535723e */ /* 0x000fe200000000ff */
[----:B------:R-:W-:Y:S01]  /*e8a0*/  FMUL.FTZ R47, R0, R51 ;  /* 0x00000033002f7220 */ /* 0x000fe20000410000 */
[----:B------:R-:W-:Y:S01]  /*e8b0*/  F2FP.PACK_AB R51, R2, R42 ;  /* 0x0000002a0233723e */ /* 0x000fe200000000ff */
[----:B------:R-:W-:Y:S01]  /*e8c0*/  FMUL.FTZ R54, R0, R54 ;  /* 0x0000003600367220 */ /* 0x000fe20000410000 */
[----:B------:R-:W-:Y:S01]  /*e8d0*/  LOP3.LUT R2, R10, 0x1, RZ, 0xc0, !PT ;  /* 0x000000010a027812 */ /* 0x000fe200078ec0ff */
[C---:B------:R-:W-:Y:S01]  /*e8e0*/  FMUL.FTZ R45, R0.reuse, R55 ;  /* 0x00000037002d7220 */ /* 0x040fe20000410000 */
[----:B------:R-:W-:Y:S01]  /*e8f0*/  F2FP.PACK_AB R47, R47, R6 ;  /* 0x000000062f2f723e */ /* 0x000fe200000000ff */
[----:B------:R-:W-:Y:S01]  /*e900*/  FMUL.FTZ R58, R0, R58 ;  /* 0x0000003a003a7220 */ /* 0x000fe20000410000 */
[----:B------:R-:W-:Y:S01]  /*e910*/  ISETP.NE.U32.AND P0, PT, R2, 0x1, PT ;  /* 0x000000010200780c */ /* 0x000fe20003f05070 */
[C---:B------:R-:W-:Y:S01]  /*e920*/  FMUL.FTZ R43, R0.reuse, R59 ;  /* 0x0000003b002b7220 */ /* 0x040fe20000410000 */
[----:B------:R-:W-:Y:S01]  /*e930*/  MOV R6, 0x20 ;  /* 0x0000002000067802 */ /* 0x000fe20000000f00 */
[----:B------:R-:W-:Y:S01]  /*e940*/  FMUL.FTZ R62, R0, R62 ;  /* 0x0000003e003e7220 */ /* 0x000fe20000410000 */
[----:B------:R-:W-:Y:S01]  /*e950*/  F2FP.PACK_AB R50, R20, R114 ;  /* 0x000000721432723e */ /* 0x000fe200000000ff */
[----:B------:R-:W-:Y:S01]  /*e960*/  FMUL.FTZ R41, R0, R63 ;  /* 0x0000003f00297220 */ /* 0x000fe20000410000 */
[----:B------:R-:W-:Y:S01]  /*e970*/  SEL R6, R6, 0xffffffe0, !P1 ;  /* 0xffffffe006067807 */ /* 0x000fe20004800000 */
        /* <DEDUP_REMOVED lines=44> */
[----:B------:R-:W-:Y:S02]  /*ec40*/  SHF.L.U32 R0, R10, 0x6, RZ ;  /* 0x000000060a007819 */ /* 0x000fe400000006ff */
[----:B------:R-:W-:-:S02]  /*ec50*/  MOV R10, 0x40 ;  /* 0x00000040000a7802 */ /* 0x000fc40000000f00 */
[----:B------:R-:W-:Y:S02]  /*ec60*/  LOP3.LUT R0, R0, 0x1c0, RZ, 0xc0, !PT ;  /* 0x000001c000007812 */ /* 0x000fe400078ec0ff */
[----:B------:R-:W-:Y:S02]  /*ec70*/  SEL R10, R10, 0xffffffc0, !P2 ;  /* 0xffffffc00a0a7807 */ /* 0x000fe40005000000 */
[----:B------:R-:W-:Y:S02]  /*ec80*/  LEA.HI R0, R0, R0, RZ, 0x1d ;  /* 0x0000000000007211 */ /* 0x000fe400078fe8ff */
[----:B------:R-:W-:Y:S02]  /*ec90*/  F2FP.PACK_AB R19, R19, R106 ;  /* 0x0000006a1313723e */ /* 0x000fe400000000ff */
[----:B------:R-:W-:Y:S02]  /*eca0*/  LEA R0, R137, R0, 0x1 ;  /* 0x0000000089007211 */ /* 0x000fe400078e08ff */
[----:B------:R-:W-:-:S02]  /*ecb0*/  F2FP.PACK_AB R17, R17, R110 ;  /* 0x0000006e1111723e */ /* 0x000fc400000000ff */
[----:B------:R-:W-:-:S04]  /*ecc0*/  SHF.L.U32 R0, R0, 0x1, RZ ;  /* 0x0000000100007819 */ /* 0x000fc800000006ff */
[C---:B------:R-:W-:Y:S01]  /*ecd0*/  IADD3 R2, R0.reuse, -0x10, RZ ;  /* 0xfffffff000027810 */ /* 0x040fe20007ffe0ff */
[----:B------:R1:W-:Y:S01]  /*ece0*/  STS [R0], R5 ;  /* 0x0000000500007388 */ /* 0x0003e20000000800 */
[----:B------:R-:W-:-:S03]  /*ecf0*/  @P0 IADD3 R2, R0, 0x10, RZ ;  /* 0x0000001000020810 */ /* 0x000fc60007ffe0ff */
[----:B------:R2:W-:Y:S04]  /*ed00*/  STS [R0+0x400], R4 ;  /* 0x0004000400007388 */ /* 0x0005e80000000800 */
[----:B------:R3:W-:Y:S04]  /*ed10*/  STS [R2], R7 ;  /* 0x0000000702007388 */ /* 0x0007e80000000800 */
[----:B------:R4:W-:Y:S01]  /*ed20*/  STS [R2+0x400], R9 ;  /* 0x0004000902007388 */ /* 0x0009e20000000800 */
[----:B-1----:R-:W-:Y:S02]  /*ed30*/  IADD3 R5, R0, R6, RZ ;  /* 0x0000000600057210 */ /* 0x002fe40007ffe0ff */
[----:B--2---:R-:W-:-:S03]  /*ed40*/  IADD3 R4, R6, R2, RZ ;  /* 0x0000000206047210 */ /* 0x004fc60007ffe0ff */
[----:B------:R1:W-:Y:S01]  /*ed50*/  STS [R5], R8 ;  /* 0x0000000805007388 */ /* 0x0003e20000000800 */
[----:B---3--:R-:W-:-:S03]  /*ed60*/  IADD3 R7, R5, R10, RZ ;  /* 0x0000000a05077210 */ /* 0x008fc60007ffe0ff */
[----:B------:R-:W-:Y:S01]  /*ed70*/  STS [R5+0x400], R12 ;  /* 0x0004000c05007388 */ /* 0x000fe20000000800 */
[----:B------:R-:W-:Y:S02]  /*ed80*/  IADD3 R6, R4, R10, RZ ;  /* 0x0000000a04067210 */ /* 0x000fe40007ffe0ff */
[----:B----4-:R-:W-:Y:S01]  /*ed90*/  IADD3 R9, R10, R2, RZ ;  /* 0x000000020a097210 */ /* 0x010fe20007ffe0ff */
[----:B------:R-:W-:Y:S04]  /*eda0*/  STS [R4], R11 ;  /* 0x0000000b04007388 */ /* 0x000fe80000000800 */
[----:B------:R-:W-:Y:S01]  /*edb0*/  STS [R4+0x400], R14 ;  /* 0x0004000e04007388 */ /* 0x000fe20000000800 */
[----:B-1----:R-:W-:-:S05]  /*edc0*/  IADD3 R8, R0, R10, RZ ;  /* 0x0000000a00087210 */ /* 0x002fca0007ffe0ff */
        /* <DEDUP_REMOVED lines=31> */
[----:B------:R3:W-:Y:S01]  /*efc0*/  STS [R4+0x4400], R25 ;  /* 0x0044001904007388 */ /* 0x0007e20000000800 */
[----:B-1----:R-:W-:-:S03]  /*efd0*/  LOP3.LUT R0, R138, 0xffffffe0, RZ, 0xc0, !PT ;  /* 0xffffffe08a007812 */ /* 0x002fc600078ec0ff */
[----:B------:R-:W-:Y:S01]  /*efe0*/  STS [R8+0x4000], R24 ;  /* 0x0040001808007388 */ /* 0x000fe20000000800 */
[----:B------:R-:W-:-:S03]  /*eff0*/  IADD3 R0, R139, -R0, RZ ;  /* 0x800000008b007210 */ /* 0x000fc60007ffe0ff */
[----:B------:R1:W-:Y:S01]  /*f000*/  STS [R8+0x4400], R23 ;  /* 0x0044001708007388 */ /* 0x0003e20000000800 */
[----:B--2---:R-:W2:Y:S01]  /*f010*/  @P4 MUFU.LG2 R2, R215 ;  /* 0x000000d700024308 */ /* 0x004ea20000000c00 */
[----:B------:R-:W-:Y:S02]  /*f020*/  LOP3.LUT P0, RZ, R0, 0x3, RZ, 0xc0, !PT ;  /* 0x0000000300ff7812 */ /* 0x000fe4000780c0ff */
[----:B------:R-:W-:Y:S04]  /*f030*/  STS [R9+0x4000], R22 ;  /* 0x0040001609007388 */ /* 0x000fe80000000800 */
[----:B------:R-:W-:Y:S04]  /*f040*/  STS [R9+0x4400], R21 ;  /* 0x0044001509007388 */ /* 0x000fe80000000800 */
[----:B------:R-:W-:Y:S04]  /*f050*/  STS [R7+0x4000], R20 ;  /* 0x0040001407007388 */ /* 0x000fe80000000800 */
[----:B------:R4:W-:Y:S01]  /*f060*/  STS [R7+0x4400], R19 ;  /* 0x0044001307007388 */ /* 0x0009e20000000800 */
[----:B---3--:R-:W3:Y:S01]  /*f070*/  @P3 MUFU.LG2 R4, R113 ;  /* 0x0000007100043308 */ /* 0x008ee20000000c00 */
[----:B--2---:R-:W-:-:S02]  /*f080*/  @P4 FMUL.FTZ R2, R2, 0.69314718246459960938 ;  /* 0x3f31721802024820 */ /* 0x004fc40000410000 */
[----:B------:R2:W-:Y:S04]  /*f090*/  STS [R6+0x4000], R18 ;  /* 0x0040001206007388 */ /* 0x0005e80000000800 */
[----:B------:R2:W-:Y:S01]  /*f0a0*/  STS [R6+0x4400], R17 ;  /* 0x0044001106007388 */ /* 0x0005e20000000800 */
[----:B-1----:R-:W-:-:S03]  /*f0b0*/  MOV R8, 0x7f800000 ;  /* 0x7f80000000087802 */ /* 0x002fc60000000f00 */
[----:B------:R-:W-:Y:S01]  /*f0c0*/  BAR.SYNC.DEFER_BLOCKING 0x0 ;  /* 0x0000000000007b1d */ /* 0x000fe20000010000 */
[----:B---3--:R-:W-:-:S04]  /*f0d0*/  @P3 FMUL.FTZ R0, R4, 0.69314718246459960938 ;  /* 0x3f31721804003820 */ /* 0x008fc80000410000 */
[----:B------:R-:W-:Y:S01]  /*f0e0*/  @P3 FFMA.FTZ R8, R3, c[0x0][0x238], R0 ;  /* 0x00008e0003083a23 */ /* 0x000fe20000010000 */
[----:B----4-:R-:W-:Y:S01]  /*f0f0*/  MOV R7, 0x7f800000 ;  /* 0x7f80000000077802 */ /* 0x010fe20000000f00 */
[----:B------:R-:W-:Y:S01]  /*f100*/  @P4 FFMA.FTZ R7, R112, c[0x0][0x238], R2 ;  /* 0x00008e0070074a23 */ /* 0x000fe20000010002 */
        /* <DEDUP_REMOVED lines=13> */
[----:B---3--:R-:W3:Y:S01]  /*f1e0*/  LDL.LU R141, [R1+0xd0] ;  /* 0x0000d000018d7983 */ /* 0x008ee20000300800 */
[----:B------:R-:W-:Y:S01]  /*f1f0*/  UIMAD UR6, UR11, -0x40, UR13 ;  /* 0xffffffc00b0678a4 */ /* 0x000fe2000f8e020d */
[----:B---3--:R-:W-:-:S05]  /*f200*/  IADD3 R0, R141, 0x8, RZ ;  /* 0x000000088d007810 */ /* 0x008fca0007ffe0ff */
[----:B------:R-:W-:Y:S02]  /*f210*/  ISETP.GE.AND P3, PT, R141, UR6, PT ;  /* 0x000000068d007c0c */ /* 0x000fe4000bf66270 */
[----:B------:R-:W-:-:S11]  /*f220*/  ISETP.GE.AND P2, PT, R0, UR6, PT ;  /* 0x0000000600007c0c */ /* 0x000fd6000bf46270 */
[----:B------:R-:W-:Y:S02]  /*f230*/  @!P3 IMAD R2, R141, UR20, RZ ;  /* 0x000000148d02bc24 */ /* 0x000fe4000f8e02ff */
[----:B------:R-:W-:-:S03]  /*f240*/  @!P2 IMAD R0, R0, UR20, RZ ;  /* 0x000000140000ac24 */ /* 0x000fc6000f8e02ff */
[----:B------:R-:W-:Y:S02]  /*f250*/  @!P3 IADD3 R3, P1, R2, UR4, RZ ;  /* 0x000000040203bc10 */ /* 0x000fe4000ff3e0ff */
[----:B--2---:R-:W-:Y:S02]  /*f260*/  @!P2 IADD3 R6, P0, R0, UR4, RZ ;  /* 0x000000040006ac10 */ /* 0x004fe4000ff1e0ff */
        /* <DEDUP_REMOVED lines=8> */
.L_x_862:
[----:B---3--:R-:W-:Y:S05]  /*f2f0*/  BSYNC B0 ;  /* 0x0000000000007941 */ /* 0x008fea0003800000 */
.L_x_861:
[----:B------:R-:W3:Y:S04]  /*f300*/  LDL.64 R64, [R1+0x58] ;  /* 0x0000580001407983 */ /* 0x000ee80000100a00 */
[----:B------:R2:W5:Y:S04]  /*f310*/  LDL R14, [R1+0x54] ;  /* 0x00005400010e7983 */ /* 0x0005680000100800 */
[----:B------:R2:W5:Y:S01]  /*f320*/  LDL R13, [R1+0x78] ;  /* 0x00007800010d7983 */ /* 0x0005620000100800 */
[----:B------:R-:W-:Y:S01]  /*f330*/  LEA.HI R12, R140, R139, RZ, 0x3 ;  /* 0x0000008b8c0c7211 */ /* 0x000fe200078f18ff */
[----:B------:R-:W-:Y:S01]  /*f340*/  UIMAD UR11, UR11, -0x40, UR13 ;  /* 0xffffffc00b0b78a4 */ /* 0x000fe2000f8e020d */
[----:B------:R-:W-:Y:S01]  /*f350*/  BSSY B0, `(.L_x_863) ;  /* 0x0000022000007945 */ /* 0x000fe20003800000 */
[----:B------:R-:W4:Y:S01]  /*f360*/  S2R R0, SR_TID.X ;  /* 0x0000000000007919 */ /* 0x000f220000002100 */
[----:B--2---:R-:W-:Y:S01]  /*f370*/  SHF.R.S32.HI R3, RZ, 0x3, R12 ;  /* 0x00000003ff037819 */ /* 0x004fe2000001140c */
[----:B------:R-:W-:-:S02]  /*f380*/  USHF.R.S32.HI UR6, URZ, 0x1f, UR12 ;  /* 0x0000001f3f067899 */ /* 0x000fc4000801140c */
[----:B------:R-:W2:Y:S01]  /*f390*/  S2R R10, SR_CTAID.Z ;  /* 0x00000000000a7919 */ /* 0x000ea20000002700 */
[----:B------:R-:W-:Y:S02]  /*f3a0*/  ULDC.64 UR4, c[0x0][0x1f0] ;  /* 0x00007c0000047ab9 */ /* 0x000fe40000000a00 */
[----:B------:R-:W-:-:S04]  /*f3b0*/  UIMAD UR4, UR6, UR4, URZ ;  /* 0x00000004060472a4 */ /* 0x000fc8000f8e023f */
[----:B------:R-:W-:Y:S01]  /*f3c0*/  UIMAD UR4, UR12, UR5, UR4 ;  /* 0x000000050c0472a4 */ /* 0x000fe2000f8e0204 */
[----:B----4-:R-:W-:-:S04]  /*f3d0*/  SHF.R.S32.HI R2, RZ, 0x1f, R0 ;  /* 0x0000001fff027819 */ /* 0x010fc80000011400 */
[----:B------:R-:W-:-:S04]  /*f3e0*/  LEA.HI R2, R2, R0, RZ, 0x3 ;  /* 0x0000000002027211 */ /* 0x000fc800078f18ff */
[----:B------:R-:W-:Y:S02]  /*f3f0*/  SHF.R.S32.HI R2, RZ, 0x3, R2 ;  /* 0x00000003ff027819 */ /* 0x000fe40000011402 */
[----:B---3--:R-:W-:Y:S02]  /*f400*/  SHF.R.S32.HI R0, RZ, 0x1f, R64 ;  /* 0x0000001fff007819 */ /* 0x008fe40000011440 */
[----:B------:R-:W-:-:S04]  /*f410*/  IADD3 R4, P0, R64, UR18, RZ ;  /* 0x0000001240047c10 */ /* 0x000fc8000ff1e0ff */
[----:B------:R-:W-:Y:S01]  /*f420*/  IADD3.X R5, R0, UR7, RZ, P0, !PT ;  /* 0x0000000700057c10 */ /* 0x000fe200087fe4ff */
[----:B------:R-:W-:Y:S01]  /*f430*/  IMAD.U32 R0, RZ, RZ, UR10 ;  /* 0x0000000aff007e24 */ /* 0x000fe2000f8e00ff */
[----:B------:R-:W-:Y:S02]  /*f440*/  ISETP.GE.AND P0, PT, R3, UR11, PT ;  /* 0x0000000b03007c0c */ /* 0x000fe4000bf06270 */
[----:B------:R-:W-:Y:S01]  /*f450*/  SHF.R.S32.HI R3, RZ, 0x1f, R2 ;  /* 0x0000001fff037819 */ /* 0x000fe20000011402 */
[----:B--2---:R-:W-:-:S04]  /*f460*/  IMAD.WIDE.U32 R10, R10, c[0x0][0x1f0], R4 ;  /* 0x00007c000a0a7a25 */ /* 0x004fc800078e0004 */
[----:B------:R-:W-:Y:S01]  /*f470*/  IMAD.WIDE R2, R0, 0x40, R2 ;  /* 0x0000004000027825 */ /* 0x000fe200078e0202 */
[----:B------:R-:W-:-:S05]  /*f480*/  IADD3 R9, R11, UR4, RZ ;  /* 0x000000040b097c10 */ /* 0x000fca000fffe0ff */
[----:B------:R-:W-:Y:S05]  /*f490*/  @P0 BRA `(.L_x_864) ;  /* 0x000000d000000947 */ /* 0x000fea0003800000 */
[----:B------:R-:W-:Y:S01]  /*f4a0*/  IMAD R0, R3, c[0x0][0x1e8], RZ ;  /* 0x00007a0003007a24 */ /* 0x000fe200078e02ff */
[----:B------:R-:W-:Y:S01]  /*f4b0*/  ISETP.GE.AND P3, PT, R64, c[0x0][0x220], PT ;  /* 0x0000880040007a0c */ /* 0x000fe20003f66270 */
[----:B------:R-:W-:Y:S01]  /*f4c0*/  IMAD.MOV.U32 R8, RZ, RZ, R10 ;  /* 0x000000ffff087224 */ /* 0x000fe200078e000a */
[----:B-----5:R-:W-:Y:S01]  /*f4d0*/  ISETP.GE.AND P2, PT, R14, c[0x0][0x220], PT ;  /* 0x000088000e007a0c */ /* 0x020fe20003f46270 */
        /* <DEDUP_REMOVED lines=9> */
.L_x_864:
[----:B------:R-:W-:Y:S05]  /*f570*/  BSYNC B0 ;  /* 0x0000000000007941 */ /* 0x000fea0003800000 */
.L_x_863:
        /* <DEDUP_REMOVED lines=9> */
[----:B-----5:R-:W-:Y:S01]  /*f610*/  ISETP.GE.AND P1, PT, R14, c[0x0][0x220], PT ;  /* 0x000088000e007a0c */ /* 0x020fe20003f26270 */
        /* <DEDUP_REMOVED lines=10> */
.L_x_866:
[----:B------:R-:W-:Y:S05]  /*f6c0*/  BSYNC B0 ;  /* 0x0000000000007941 */ /* 0x000fea0003800000 */
.L_x_865:
        /* <DEDUP_REMOVED lines=20> */
.L_x_868:
[----:B------:R-:W-:Y:S05]  /*f810*/  BSYNC B0 ;  /* 0x0000000000007941 */ /* 0x000fea0003800000 */
.L_x_867:
[----:B------:R-:W-:-:S04]  /*f820*/  LEA.HI.SX32 R0, R12, 0x30, 0x1d ;  /* 0x000000300c007811 */ /* 0x000fc800078feaff */
[----:B------:R-:W-:-:S13]  /*f830*/  ISETP.GE.AND P0, PT, R0, UR11, PT ;  /* 0x0000000b00007c0c */ /* 0x000fda000bf06270 */
[----:B------:R-:W-:Y:S05]  /*f840*/  @P0 EXIT ;  /* 0x000000000000094d */ /* 0x000fea0003800000 */
[----:B------:R-:W-:Y:S02]  /*f850*/  IADD3 R0, P0, R2, 0x30, RZ ;  /* 0x0000003002007810 */ /* 0x000fe40007f1e0ff */
[----:B------:R-:W-:-:S03]  /*f860*/  ISETP.GE.AND P1, PT, R64, c[0x0][0x220], PT ;  /* 0x0000880040007a0c */ /* 0x000fc60003f26270 */
[----:B------:R-:W-:Y:S01]  /*f870*/  IMAD.X R2, RZ, RZ, R3, P0 ;  /* 0x000000ffff027224 */ /* 0x000fe200000e0603 */
[----:B------:R-:W-:Y:S02]  /*f880*/  MOV R3, R9 ;  /* 0x0000000900037202 */ /* 0x000fe40000000f00 */
[----:B-----5:R-:W-:Y:S01]  /*f890*/  ISETP.GE.AND P0, PT, R14, c[0x0][0x220], PT ;  /* 0x000088000e007a0c */ /* 0x020fe20003f06270 */
        /* <DEDUP_REMOVED lines=13> */
.L_x_827:
[----:B------:R-:W1:Y:S01]  /*f970*/  S2R R15, SR_TID.X ;  /* 0x00000000000f7919 */ /* 0x000e620000002100 */
[----:B------:R-:W-:Y:S01]  /*f980*/  UISETP.NE.AND UP3, UPT, UR9, -0x1, UPT ;  /* 0xffffffff0900788c */ /* 0x000fe2000bf65270 */
[----:B------:R-:W-:Y:S01]  /*f990*/  BSSY B0, `(.L_x_869) ;  /* 0x000004d000007945 */ /* 0x000fe20003800000 */
[----:B------:R-:W-:Y:S01]  /*f9a0*/  ULDC.U8 UR20, c[0x0][0x329] ;  /* 0x0000ca4000147ab9 */ /* 0x000fe20000000000 */
[----:B------:R-:W2:Y:S01]  /*f9b0*/  S2R R12, SR_CTAID.Z ;  /* 0x00000000000c7919 */ /* 0x000ea20000002700 */
[----:B------:R-:W-:-:S02]  /*f9c0*/  UISETP.NE.AND UP2, UPT, UR20, URZ, UPT ;  /* 0x0000003f1400728c */ /* 0x000fc4000bf45270 */
[----:B------:R-:W-:Y:S02]  /*f9d0*/  ULDC.64 UR6, c[0x0][0x1e8] ;  /* 0x00007a0000067ab9 */ /* 0x000fe40000000a00 */
[----:B------:R-:W-:Y:S02]  /*f9e0*/  ULDC.U8 UR21, c[0x0][0x328] ;  /* 0x0000ca0000157ab9 */ /* 0x000fe40000000000 */
[----:B------:R-:W-:Y:S02]  /*f9f0*/  UISETP.NE.AND UP4, UPT, UR21, URZ, UPT ;  /* 0x0000003f1500728c */ /* 0x000fe4000bf85270 */
[----:B------:R-:W-:Y:S02]  /*fa00*/  @UP3 UIMAD.WIDE.U32 UR18, UR9, UR6, URZ ;  /* 0x00000006091232a5 */ /* 0x000fe4000f8e003f */
[----:B------:R-:W-:Y:S02]  /*fa10*/  @!UP3 USHF.R.S32.HI UR22, URZ, 0x1f, UR15 ;  /* 0x0000001f3f16b899 */ /* 0x000fe4000801140f */
[----:B------:R-:W-:-:S02]  /*fa20*/  ULDC.64 UR4, c[0x0][0x1e0] ;  /* 0x0000780000047ab9 */ /* 0x000fc40000000a00 */
[----:B------:R-:W-:Y:S02]  /*fa30*/  @!UP3 UIMAD UR22, UR22, UR4, URZ ;  /* 0x000000041616b2a4 */ /* 0x000fe4000f8e023f */
        /* <DEDUP_REMOVED lines=12> */
[----:B------:R-:W-:Y:S01]  /*fb00*/  SHF.R.S32.HI R7, RZ, 0x1f, R6 ;  /* 0x0000001fff077819 */ /* 0x000fe20000011406 */
[----:B------:R-:W-:Y:S01]  /*fb10*/  ULDC UR8, c[0x0][0x234] ;  /* 0x00008d0000087ab9 */ /* 0x000fe20000000800 */
[----:B------:R-:W-:Y:S01]  /*fb20*/  IMAD.SHL.U32 R0, R15, 0x8, RZ ;  /* 0x000000080f007824 */ /* 0x000fe200078e00ff */
[----:B------:R-:W-:Y:S02]  /*fb30*/  @!UP3 UIMAD UR22, UR15, UR5, UR22 ;  /* 0x000000050f16b2a4 */ /* 0x000fe4000f8e0216 */
[----:B------:R-:W-:Y:S02]  /*fb40*/  @UP2 UIMAD UR18, UR18, UR12, URZ ;  /* 0x0000000c121222a4 */ /* 0x000fe4000f8e023f */
        /* <DEDUP_REMOVED lines=22> */
[----:B------:R-:W-:Y:S01]  /*fcb0*/  UIMAD UR18, UR14, UR18, UR19 ;  /* 0x000000120e1272a4 */ /* 0x000fe2000f8e0213 */
[----:B------:R-:W-:Y:S01]  /*fcc0*/  IMAD.U32 R2, RZ, RZ, UR10 ;  /* 0x0000000aff027e24 */ /* 0x000fe2000f8e00ff */
[----:B------:R-:W-:Y:S02]  /*fcd0*/  @!UP4 UMOV UR20, URZ ;  /* 0x0000003f0014cc82 */ /* 0x000fe40008000000 */
[----:B------:R-:W-:Y:S01]  /*fce0*/  @UP4 UMOV UR20, UR9 ;  /* 0x0000000900144c82 */ /* 0x000fe20008000000 */
[----:B------:R-:W-:Y:S01]  /*fcf0*/  IMAD.WIDE R2, R2, 0x40, R6 ;  /* 0x0000004002027825 */ /* 0x000fe200078e0206 */
        /* <DEDUP_REMOVED lines=22> */
.L_x_870:
[----:B------:R-:W-:Y:S05]  /*fe60*/  BSYNC B0 ;  /* 0x0000000000007941 */ /* 0x000fea0003800000 */
.L_x_869:
        /* <DEDUP_REMOVED lines=20> */
.L_x_872:
[----:B------:R-:W-:Y:S05]  /*ffb0*/  BSYNC B0 ;  /* 0x0000000000007941 */ /* 0x000fea0003800000 */
.L_x_871:
        /* <DEDUP_REMOVED lines=20> */
.L_x_874:
[----:B------:R-:W-:Y:S05]  /*10100*/  BSYNC B0 ;  /* 0x0000000000007941 */ /* 0x000fea0003800000 */
.L_x_873:
        /* <DEDUP_REMOVED lines=19> */
.L_x_876:
[----:B------:R-:W-:Y:S05]  /*10240*/  BSYNC B0 ;  /* 0x0000000000007941 */ /* 0x000fea0003800000 */
.L_x_875:
        /* <DEDUP_REMOVED lines=27> */
[----:B-1----:R-:W-:-:S05]  /*10400*/  IMAD R0, R10, UR26, RZ ;  /* 0x0000001a0a007c24 */ /* 0x002fca000f8e02ff */
[----:B------:R-:W-:-:S04]  /*10410*/  IADD3 R3, P0, R0, UR11, RZ ;  /* 0x0000000b00037c10 */ /* 0x000fc8000ff1e0ff */
[----:B------:R-:W-:Y:S02]  /*10420*/  LEA.HI.X.SX32 R0, R0, UR6, 0x1, P0 ;  /* 0x0000000600007c11 */ /* 0x000fe400080f0eff */
[----:B------:R-:W-:-:S04]  /*10430*/  LEA R2, P0, R3, c[0x0][0x200], 0x2 ;  /* 0x0000800003027a11 */ /* 0x000fc800078010ff */
[----:B------:R-:W-:Y:S01]  /*10440*/  LEA.HI.X R3, R3, c[0x0][0x204], R0, 0x2, P0 ;  /* 0x0000810003037a11 */ /* 0x000fe200000f1400 */
[----:B------:R-:W-:-:S05]  /*10450*/  IMAD.MOV.U32 R0, RZ, RZ, 0x7f800000 ;  /* 0x7f800000ff007424 */ /* 0x000fca00078e00ff */
[----:B------:R-:W-:Y:S01]  /*10460*/  STG.E [R2.64], R0 ;  /* 0x0000000002007986 */ /* 0x000fe2000c101910 */
[----:B------:R-:W-:Y:S05]  /*10470*/  EXIT ;  /* 0x000000000000794d */ /* 0x000fea0003800000 */
.L_x_877:
        /* <DEDUP_REMOVED lines=16> */
.L_x_1293:


//--------------------- .text._ZN5flash16flash_fwd_kernelI23Flash_fwd_kernel_traitsILi192ELi64ELi64ELi4ELb0ELb0EN7cutlass6half_tE19Flash_kernel_traitsILi192ELi64ELi64ELi4ES3_EELb0ELb0ELb0ELb1ELb0ELb0ELb1ELb0EEEvNS_16Flash_fwd_paramsE --------------------------
	.section	.text._ZN5flash16flash_fwd_kernelI23Flash_fwd_kernel_traitsILi192ELi64ELi64ELi4ELb0ELb0EN7cutlass6half_tE19Flash_kernel_traitsILi192ELi64ELi64ELi4ES3_EELb0ELb0ELb0ELb1ELb0ELb0ELb1ELb0EEEvNS_16Flash_fwd_paramsE,"ax",@progbits
	.sectioninfo	@"SHI_REGISTERS=254"
	.align	128
        .global         _ZN5flash16flash_fwd_kernelI23Flash_fwd_kernel_traitsILi192ELi64ELi64ELi4ELb0ELb0EN7cutlass6half_tE19Flash_kernel_traitsILi192ELi64ELi64ELi4ES3_EELb0ELb0ELb0ELb1ELb0ELb0ELb1ELb0EEEvNS_16Flash_fwd_paramsE
        .type           _ZN5flash16flash_fwd_kernelI23Flash_fwd_kernel_traitsILi192ELi64ELi64ELi4ELb0ELb0EN7cutlass6half_tE19Flash_kernel_traitsILi192ELi64ELi64ELi4ES3_EELb0ELb0ELb0ELb1ELb0ELb0ELb1ELb0EEEvNS_16Flash_fwd_paramsE,@function
        .size           _ZN5flash16flash_fwd_kernelI23Flash_fwd_kernel_traitsILi192ELi64ELi64ELi4ELb0ELb0EN7cutlass6half_tE19Flash_kernel_traitsILi192ELi64ELi64ELi4ES3_EELb0ELb0ELb0ELb1ELb0ELb0ELb1ELb0EEEvNS_16Flash_fwd_paramsE,(.L_x_1294 - _ZN5flash16flash_fwd_kernelI23Flash_fwd_kernel_traitsILi192ELi64ELi64ELi4ELb0ELb0EN7cutlass6half_tE19Flash_kernel_traitsILi192ELi64ELi64ELi4ES3_EELb0ELb0ELb0ELb1ELb0ELb0ELb1ELb0EEEvNS_16Flash_fwd_paramsE)
        .other          _ZN5flash16flash_fwd_kernelI23Flash_fwd_kernel_traitsILi192ELi64ELi64ELi4ELb0ELb0EN7cutlass6half_tE19Flash_kernel_traitsILi192ELi64ELi64ELi4ES3_EELb0ELb0ELb0ELb1ELb0ELb0ELb1ELb0EEEvNS_16Flash_fwd_paramsE,@"STO_CUDA_ENTRY STV_DEFAULT"
_ZN5flash16flash_fwd_kernelI23Flash_fwd_kernel_traitsILi192ELi64ELi64ELi4ELb0ELb0EN7cutlass6half_tE19Flash_kernel_traitsILi192ELi64ELi64ELi4ES3_EELb0ELb0ELb0ELb1ELb0ELb0ELb1ELb0EEEvNS_16Flash_fwd_paramsE:
.text._ZN5flash16flash_fwd_kernelI23Flash_fwd_kernel_traitsILi192ELi64ELi64ELi4ELb0ELb0EN7cutlass6half_tE19Flash_kernel_traitsILi192ELi64ELi64ELi4ES3_EELb0ELb0ELb0ELb1ELb0ELb0ELb1ELb0EEEvNS_16Flash_fwd_paramsE:
        /* <DEDUP_REMOVED lines=34> */
.L_x_878:
[----:B-1-34-:R-:W-:Y:S02]  /*0220*/  MOV R2, c[0x0][0x218] ;  /* 0x0000860000027a02 */ /* 0x01afe40000000f00 */
.L_x_879:
        /* <DEDUP_REMOVED lines=39> */
.L_x_881:
[----:B------:R-:W-:Y:S01]  /*04a0*/  IABS R4, c[0x0][0x1c8] ;  /* 0x0000720000047a13 */ /* 0x000fe20000000000 */
[----:B------:R-:W-:-:S03]  /*04b0*/  @P0 IMAD.IADD R5, R0, 0x1, R5 ;  /* 0x0000000100050824 */ /* 0x000fc600078e0205 */
        /* <DEDUP_REMOVED lines=9> */
[----:B------:R-:W-:-:S04]  /*0550*/  @P0 IMAD.WIDE.U32 R8, R5, c[0x0][0x1a0], RZ ;  /* 0x0000680005080a25 */ /* 0x000fc800078e00ff */
[----:B------:R-:W-:-:S04]  /*0560*/  IMAD.HI.U32 R222, R3, R2, RZ ;  /* 0x0000000203de7227 */ /* 0x000fc800078e00ff */
[----:B------:R-:W-:Y:S02]  /*0570*/  IMAD.MOV R3, RZ, RZ, -R222 ;  /* 0x000000ffff037224 */ /* 0x000fe400078e0ade */
[----:B------:R-:W-:Y:S02]  /*0580*/  @P0 IMAD R9, R5, c[0x0][0x1a4], R9 ;  /* 0x0000690005090a24 */ /* 0x000fe400078e0209 */
[----:B------:R-:W-:Y:S01]  /*0590*/  IMAD R3, R4, R3, R2 ;  /* 0x0000000304037224 */ /* 0x000fe200078e0202 */
[----:B------:R-:W-:-:S04]  /*05a0*/  LOP3.LUT R2, R24, c[0x0][0x1c8], RZ, 0x3c, !PT ;  /* 0x0000720018027a12 */ /* 0x000fc800078e3cff */
[----:B------:R-:W-:Y:S02]  /*05b0*/  ISETP.GT.U32.AND P2, PT, R4, R3, PT ;  /* 0x000000030400720c */ /* 0x000fe40003f44070 */
[----:B------:R-:W-:-:S11]  /*05c0*/  ISETP.GE.AND P1, PT, R2, RZ, PT ;  /* 0x000000ff0200720c */ /* 0x000fd60003f26270 */
[-C--:B------:R-:W-:Y:S02]  /*05d0*/  @!P2 IADD3 R3, R3, -R4.reuse, RZ ;  /* 0x800000040303a210 */ /* 0x080fe40007ffe0ff */
[----:B------:R-:W-:Y:S02]  /*05e0*/  @!P2 IADD3 R222, R222, 0x1, RZ ;  /* 0x00000001dedea810 */ /* 0x000fe40007ffe0ff */
[----:B------:R-:W-:Y:S02]  /*05f0*/  ISETP.GE.U32.AND P3, PT, R3, R4, PT ;  /* 0x000000040300720c */ /* 0x000fe40003f66070 */
[----:B------:R-:W-:-:S11]  /*0600*/  ISETP.NE.AND P2, PT, RZ, c[0x0][0x1c8], PT ;  /* 0x00007200ff007a0c */ /* 0x000fd60003f45270 */
[----:B------:R-:W-:-:S04]  /*0610*/  @P3 IADD3 R222, R222, 0x1, RZ ;  /* 0x00000001dede3810 */ /* 0x000fc80007ffe0ff */
        /* <DEDUP_REMOVED lines=14> */
.L_x_882:
        /* <DEDUP_REMOVED lines=21> */
[----:B------:R-:W-:Y:S01]  /*0850*/  LOP3.LUT R2, R217, 0x38, R228, 0xf8, !PT ;  /* 0x00000038d9027812 */ /* 0x000fe200078ef8e4 */
[----:B------:R-:W-:Y:S01]  /*0860*/  IMAD.SHL.U32 R6, R6, 0x8, RZ ;  /* 0x0000000806067824 */ /* 0x000fe200078e00ff */
[----:B------:R-:W-:Y:S01]  /*0870*/  SHF.R.U32.HI R217, RZ, 0x3, R217 ;  /* 0x00000003ffd97819 */ /* 0x000fe200000116d9 */
[----:B------:R-:W-:Y:S01]  /*0880*/  IMAD.WIDE R26, R216, 0x40, R20 ;  /* 0x00000040d81a7825 */ /* 0x000fe200078e0214 */
[----:B------:R-:W-:-:S02]  /*0890*/  SHF.R.S32.HI R229, RZ, 0x1f, R228 ;  /* 0x0000001fffe57819 */ /* 0x000fc400000114e4 */
[----:B------:R-:W-:Y:S01]  /*08a0*/  LEA.HI R3, R0, R13, RZ, 0x3 ;  /* 0x0000000d00037211 */ /* 0x000fe200078f18ff */
[----:B------:R-:W-:Y:S01]  /*08b0*/  IMAD R0, R20, c[0x0][0x19c], R15 ;  /* 0x0000670014007a24 */ /* 0x000fe200078e020f */
[----:B------:R-:W-:Y:S01]  /*08c0*/  LOP3.LUT R217, R2, R217, RZ, 0x3c, !PT ;  /* 0x000000d902d97212 */ /* 0x000fe200078e3cff */
[--C-:B------:R-:W-:Y:S01]  /*08d0*/  IMAD.WIDE.U32 R22, R20, c[0x0][0x198], R228.reuse ;  /* 0x0000660014167a25 */ /* 0x100fe200078e00e4 */
[----:B------:R-:W-:Y:S02]  /*08e0*/  LOP3.LUT R2, R3, 0xfffffff8, RZ, 0xc0, !PT ;  /* 0xfffffff803027812 */ /* 0x000fe400078ec0ff */
[----:B------:R-:W-:Y:S01]  /*08f0*/  IADD3 R18, P0, R228, R18, RZ ;  /* 0x00000012e4127210 */ /* 0x000fe20007f1e0ff */
[----:B------:R-:W-:Y:S01]  /*0900*/  IMAD.WIDE.U32 R14, R20, c[0x0][0x1a0], R228 ;  /* 0x00006800140e7a25 */ /* 0x000fe200078e00e4 */
[----:B------:R-:W-:Y:S02]  /*0910*/  IADD3 R224, P1, R224, R22, RZ ;  /* 0x00000016e0e07210 */ /* 0x000fe40007f3e0ff */
[----:B------:R-:W-:Y:S01]  /*0920*/  LOP3.LUT R217, R217, 0xfffffe00, R6, 0xf8, !PT ;  /* 0xfffffe00d9d97812 */ /* 0x000fe200078ef806 */
[----:B------:R-:W-:Y:S01]  /*0930*/  IMAD.IADD R2, R13, 0x1, -R2 ;  /* 0x000000010d027824 */ /* 0x000fe200078e0a02 */
[----:B------:R-:W-:Y:S01]  /*0940*/  IADD3.X R225, R7, R23, R0, P1, !PT ;  /* 0x0000001707e17210 */ /* 0x000fe20000ffe400 */
[----:B------:R-:W-:Y:S01]  /*0950*/  IMAD R13, R21, c[0x0][0x1a0], RZ ;  /* 0x00006800150d7a24 */ /* 0x000fe200078e02ff */
[----:B------:R-:W-:Y:S01]  /*0960*/  SHF.R.S32.HI R7, RZ, 0x1f, R222 ;  /* 0x0000001fff077819 */ /* 0x000fe200000114de */
[----:B------:R-:W-:Y:S01]  /*0970*/  IMAD.X R19, R229, 0x1, R11, P0 ;  /* 0x00000001e5137824 */ /* 0x000fe200000e060b */
[----:B------:R-:W-:Y:S01]  /*0980*/  LOP3.LUT P2, RZ, R2, 0x4, RZ, 0xc0, !PT ;  /* 0x0000000402ff7812 */ /* 0x000fe2000784c0ff */
[----:B------:R-:W-:Y:S01]  /*0990*/  IMAD R0, R20, c[0x0][0x1a4], R13 ;  /* 0x0000690014007a24 */ /* 0x000fe200078e020d */
[C---:B------:R-:W-:Y:S01]  /*09a0*/  LOP3.LUT P1, RZ, R2.reuse, 0x2, RZ, 0xc0, !PT ;  /* 0x0000000202ff7812 */ /* 0x040fe2000782c0ff */
[----:B------:R-:W-:Y:S01]  /*09b0*/  IMAD.SHL.U32 R2, R2, 0x40, RZ ;  /* 0x0000004002027824 */ /* 0x000fe200078e00ff */
[----:B------:R-:W-:Y:S01]  /*09c0*/  IADD3 R8, P0, R8, R14, RZ ;  /* 0x0000000e08087210 */ /* 0x000fe20007f1e0ff */
[----:B------:R-:W-:Y:S01]  /*09d0*/  IMAD.SHL.U32 R11, R209, 0x8, RZ ;  /* 0x00000008d10b7824 */ /* 0x000fe200078e00ff */
[----:B------:R-:W-:Y:S01]  /*09e0*/  LEA.HI R10, R5, R134, RZ, 0x5 ;  /* 0x00000086050a7211 */ /* 0x000fe200078f28ff */
[C---:B------:R-:W-:Y:S01]  /*09f0*/  IMAD R227, R7.reuse, c[0x0][0x1b0], RZ ;  /* 0x00006c0007e37a24 */ /* 0x040fe200078e02ff */
[----:B------:R-:W-:Y:S01]  /*0a00*/  LOP3.LUT R2, R2, 0x1c0, RZ, 0xc0, !PT ;  /* 0x000001c002027812 */ /* 0x000fe200078ec0ff */
[----:B------:R-:W-:Y:S01]  /*0a10*/  IMAD R7, R7, c[0x0][0x1b8], RZ ;  /* 0x00006e0007077a24 */ /* 0x000fe200078e02ff */
[----:B------:R-:W-:Y:S01]  /*0a20*/  IADD3.X R9, R9, R15, R0, P0, !PT ;  /* 0x0000000f09097210 */ /* 0x000fe200007fe400 */
[----:B------:R-:W-:Y:S01]  /*0a30*/  IMAD.SHL.U32 R3, R3, 0x40, RZ ;  /* 0x0000004003037824 */ /* 0x000fe200078e00ff */
[----:B------:R-:W-:Y:S01]  /*0a40*/  LOP3.LUT R11, R2, 0x8, R11, 0xf8, !PT ;  /* 0x00000008020b7812 */ /* 0x000fe200078ef80b */
[----:B------:R-:W-:Y:S01]  /*0a50*/  IMAD R23, R25, c[0x0][0x1a8], RZ ;  /* 0x00006a0019177a24 */ /* 0x000fe200078e02ff */
[----:B------:R-:W-:Y:S01]  /*0a60*/  ISETP.GE.AND P0, PT, R20, R211, PT ;  /* 0x000000d31400720c */ /* 0x000fe20003f06270 */
[C---:B------:R-:W-:Y:S01]  /*0a70*/  IMAD R227, R222.reuse, c[0x0][0x1b4], R227 ;  /* 0x00006d00dee37a24 */ /* 0x040fe200078e02e3 */
[----:B------:R-:W-:Y:S01]  /*0a80*/  SHF.R.U32.HI R2, RZ, 0x3, R2 ;  /* 0x00000003ff027819 */ /* 0x000fe20000011602 */
[C---:B------:R-:W-:Y:S01]  /*0a90*/  IMAD R7, R222.reuse, c[0x0][0x1bc], R7 ;  /* 0x00006f00de077a24 */ /* 0x040fe200078e0207 */
[----:B------:R-:W-:Y:S01]  /*0aa0*/  SHF.R.S32.HI R83, RZ, 0x5, R10 ;  /* 0x00000005ff537819 */ /* 0x000fe2000001140a */
[----:B------:R-:W-:Y:S01]  /*0ab0*/  IMAD.WIDE.U32 R224, R222, c[0x0][0x1b0], R224 ;  /* 0x00006c00dee07a25 */ /* 0x000fe200078e00e0 */
[----:B------:R-:W-:-:S02]  /*0ac0*/  LOP3.LUT R2, R11, R2, RZ, 0x3c, !PT ;  /* 0x000000020b027212 */ /* 0x000fc400078e3cff */
[----:B------:R-:W-:Y:S01]  /*0ad0*/  IADD3 R219, R228, 0x40, RZ ;  /* 0x00000040e4db7810 */ /* 0x000fe20007ffe0ff */
[----:B------:R-:W-:Y:S01]  /*0ae0*/  IMAD.WIDE.U32 R222, R222, c[0x0][0x1b8], R8 ;  /* 0x00006e00dede7a25 */ /* 0x000fe200078e0008 */
[----:B------:R-:W-:Y:S02]  /*0af0*/  LOP3.LUT R2, R2, 0xfffffe00, R3, 0xf8, !PT ;  /* 0xfffffe0002027812 */ /* 0x000fe400078ef803 */
[----:B------:R-:W-:Y:S01]  /*0b00*/  IADD3 R218, R228, 0x80, RZ ;  /* 0x00000080e4da7810 */ /* 0x000fe20007ffe0ff */
[----:B------:R-:W-:Y:S02]  /*0b10*/  IMAD.MOV.U32 R3, RZ, RZ, 0x20 ;  /* 0x00000020ff037424 */ /* 0x000fe400078e00ff */
[----:B------:R-:W-:Y:S02]  /*0b20*/  IMAD.MOV.U32 R9, RZ, RZ, 0x10 ;  /* 0x00000010ff097424 */ /* 0x000fe400078e00ff */
[C---:B------:R-:W-:Y:S01]  /*0b30*/  IMAD R23, R24.reuse, c[0x0][0x1ac], R23 ;  /* 0x00006b0018177a24 */ /* 0x040fe200078e0217 */
[----:B------:R-:W-:Y:S01]  /*0b40*/  SEL R3, R3, 0xffffffe0, !P2 ;  /* 0xffffffe003037807 */ /* 0x000fe20005000000 */
[----:B------:R-:W-:Y:S01]  /*0b50*/  IMAD.WIDE.U32 R18, R24, c[0x0][0x1a8], R18 ;  /* 0x00006a0018127a25 */ /* 0x000fe200078e0012 */
        /* <DEDUP_REMOVED lines=36> */
.L_x_884:
[----:B------:R-:W-:Y:S05]  /*0da0*/  BSYNC B0 ;  /* 0x0000000000007941 */ /* 0x000fea0003800000 */
.L_x_883:
        /* <DEDUP_REMOVED lines=37> */
.L_x_886:
[----:B------:R-:W-:Y:S05]  /*1000*/  BSYNC B0 ;  /* 0x0000000000007941 */ /* 0x000fea0003800000 */
.L_x_885:
        /* <DEDUP_REMOVED lines=37> */
.L_x_888:
[----:B------:R-:W-:Y:S05]  /*1260*/  BSYNC B0 ;  /* 0x0000000000007941 */ /* 0x000fea0003800000 */
.L_x_887:
[----:B------:R-:W-:Y:S01]  /*1270*/  IADD3 R11, R20, 0x30, RZ ;  /* 0x00000030140b7810 */ /* 0x000fe20007ffe0ff */
[----:B------:R-:W-:Y:S01]  /*1280*/  IMAD.MOV.U32 R14, RZ, RZ, c[0x0][0x198] ;  /* 0x00006600ff0e7624 */ /* 0x000fe200078e00ff */
[----:B------:R-:W-:Y:S01]  /*1290*/  IADD3 R17, R135, 0x3f, RZ ;  /* 0x0000003f87117810 */ /* 0x000fe20007ffe0ff */
[----:B-1----:R-:W-:Y:S01]  /*12a0*/  IMAD.MOV.U32 R7, RZ, RZ, 0x6 ;  /* 0x00000006ff077424 */ /* 0x002fe200078e00ff */
[----:B------:R-:W-:Y:S01]  /*12b0*/  ISETP.GE.AND P0, PT, R11, R211, PT ;  /* 0x000000d30b00720c */ /* 0x000fe20003f06270 */
[----:B------:R-:W-:Y:S01]  /*12c0*/  BSSY B0, `(.L_x_889) ;  /* 0x0000026000007945 */ /* 0x000fe20003800000 */
[----:B------:R-:W-:Y:S01]  /*12d0*/  SHF.R.S32.HI R6, RZ, 0x1f, R17 ;  /* 0x0000001fff067819 */ /* 0x000fe20000011411 */
[C---:B------:R-:W-:Y:S01]  /*12e0*/  IMAD.SHL.U32 R89, R14.reuse, 0x40, RZ ;  /* 0x000000400e597824 */ /* 0x040fe200078e00ff */
[----:B------:R-:W-:Y:S02]  /*12f0*/  SHF.L.U64.HI R7, R14, R7, c[0x0][0x19c] ;  /* 0x000067000e077619 */ /* 0x000fe40000010207 */
        /* <DEDUP_REMOVED lines=34> */
.L_x_890:
[----:B------:R-:W-:Y:S05]  /*1520*/  BSYNC B0 ;  /* 0x0000000000007941 */ /* 0x000fea0003800000 */
.L_x_889:
        /* <DEDUP_REMOVED lines=36> */
.L_x_892:
[----:B------:R-:W-:Y:S05]  /*1770*/  BSYNC B0 ;  /* 0x0000000000007941 */ /* 0x000fea0003800000 */
.L_x_891:
        /* <DEDUP_REMOVED lines=32> */
.L_x_894:
[----:B------:R-:W-:Y:S05]  /*1980*/  BSYNC B0 ;  /* 0x0000000000007941 */ /* 0x000fea0003800000 */
.L_x_893:
[----:B------:R-:W-:Y:S01]  /*1990*/  ISETP.GE.AND P0, PT, R13, R8, PT ;  /* 0x000000080d00720c */ /* 0x000fe20003f06270 */
[----:B------:R-:W-:-:S12]  /*19a0*/  BSSY B0, `(.L_x_895) ;  /* 0x000001e000007945 */ /* 0x000fd80003800000 */
[----:B------:R-:W-:Y:S05]  /*19b0*/  @P0 BRA `(.L_x_896) ;  /* 0x000001c000000947 */ /* 0x000fea0003800000 */
[----:B------:R-:W-:Y:S01]  /*19c0*/  ISETP.GE.AND P3, PT, R228, c[0x0][0x220], PT ;  /* 0x00008800e4007a0c */ /* 0x000fe20003f66270 */
[----:B-1----:R-:W-:Y:S01]  /*19d0*/  IMAD.MOV.U32 R19, RZ, RZ, c[0x0][0x19c] ;  /* 0x00006700ff137624 */ /* 0x002fe200078e00ff */
[----:B------:R-:W-:Y:S02]  /*19e0*/  ISETP.GE.AND P2, PT, R219, c[0x0][0x220], PT ;  /* 0x00008800db007a0c */ /* 0x000fe40003f46270 */
[----:B------:R-:W-:Y:S02]  /*19f0*/  LEA R17, P1, R14, R22, 0x5 ;  /* 0x000000160e117211 */ /* 0x000fe400078228ff */
[----:B------:R-:W-:Y:S02]  /*1a00*/  ISETP.GE.AND P0, PT, R218, c[0x0][0x220], PT ;  /* 0x00008800da007a0c */ /* 0x000fe40003f06270 */
[----:B------:R-:W-:-:S05]  /*1a10*/  LEA.HI.X R0, R14, R27, R19, 0x5, P1 ;  /* 0x0000001b0e007211 */ /* 0x000fca00008f2c13 */
        /* <DEDUP_REMOVED lines=22> */
.L_x_896:
[----:B------:R-:W-:Y:S05]  /*1b80*/  BSYNC B0 ;  /* 0x0000000000007941 */ /* 0x000fea0003800000 */
.L_x_895:
        /* <DEDUP_REMOVED lines=33> */
.L_x_898:
[----:B------:R-:W-:Y:S05]  /*1da0*/  BSYNC B0 ;  /* 0x0000000000007941 */ /* 0x000fea0003800000 */
.L_x_897:
[----:B------:R-:W-:Y:S01]  /*1db0*/  ISETP.NE.U32.AND P2, PT, RZ, c[0x0][0x318], PT ;  /* 0x0000c600ff007a0c */ /* 0x000fe20003f45070 */
[----:B------:R-:W0:Y:S03]  /*1dc0*/  LDGDEPBAR ;  /* 0x00000000000079af */ /* 0x000e260000000000 */
[----:B------:R-:W-:-:S13]  /*1dd0*/  ISETP.NE.AND.EX P2, PT, RZ, c[0x0][0x31c], PT, P2 ;  /* 0x0000c700ff007a0c */ /* 0x000fda0003f45320 */
[----:B------:R-:W-:Y:S01]  /*1de0*/  @P2 SHF.R.S32.HI R0, RZ, 0x1f, R16 ;  /* 0x0000001fff002819 */ /* 0x000fe20000011410 */
[----:B------:R-:W-:-:S04]  /*1df0*/  @P2 IMAD.WIDE.U32 R24, R16, c[0x0][0x320], R24 ;  /* 0x0000c80010182a25 */ /* 0x000fc800078e0018 */
[----:B------:R-:W-:Y:S01]  /*1e00*/  @P2 IMAD R17, R0, c[0x0][0x320], RZ ;  /* 0x0000c80000112a24 */ /* 0x000fe200078e02ff */
[----:B------:R-:W-:-:S04]  /*1e10*/  DEPBAR.LE SB0, 0x0 ;  /* 0x000080000000791a */ /* 0x000fc80000000000 */
[----:B------:R-:W-:Y:S01]  /*1e20*/  @P2 IMAD R17, R16, c[0x0][0x324], R17 ;  /* 0x0000c90010112a24 */ /* 0x000fe200078e0211 */
[----:B------:R-:W-:-:S03]  /*1e30*/  @P2 LEA R16, P0, R24, c[0x0][0x318], 0x2 ;  /* 0x0000c60018102a11 */ /* 0x000fc600078010ff */
[----:B------:R-:W-:-:S05]  /*1e40*/  @P2 IMAD.IADD R17, R25, 0x1, R17 ;  /* 0x0000000119112824 */ /* 0x000fca00078e0211 */
[----:B------:R-:W-:-:S06]  /*1e50*/  @P2 LEA.HI.X R17, R24, c[0x0][0x31c], R17, 0x2, P0 ;  /* 0x0000c70018112a11 */ /* 0x000fcc00000f1411 */
[----:B------:R-:W3:Y:S04]  /*1e60*/  @P2 LDG.E R17, [R16.64] ;  /* 0x0000000610112981 */ /* 0x000ee8000c1e1900 */
[----:B------:R-:W-:Y:S01]  /*1e70*/  BAR.SYNC.DEFER_BLOCKING 0x0 ;  /* 0x0000000000007b1d */ /* 0x000fe20000010000 */
[----:B------:R-:W-:Y:S01]  /*1e80*/  ISETP.GE.AND P1, PT, R20, R8, PT ;  /* 0x000000081400720c */ /* 0x000fe20003f26270 */
[----:B-12---:R-:W-:Y:S01]  /*1e90*/  IMAD R19, R12, c[0x0][0x1a0], RZ ;  /* 0x000068000c137a24 */ /* 0x006fe200078e02ff */
[----:B------:R-:W-:Y:S01]  /*1ea0*/  MOV R0, RZ ;  /* 0x000000ff00007202 */ /* 0x000fe20000000f00 */
[C---:B------:R-:W-:Y:S02]  /*1eb0*/  IMAD.WIDE.U32 R22, R80.reuse, c[0x0][0x1a0], RZ ;  /* 0x0000680050167a25 */ /* 0x040fe400078e00ff */
[----:B------:R-:W3:Y:S01]  /*1ec0*/  @P2 MUFU.RCP R14, c[0x0][0x238] ;  /* 0x00008e00000e2b08 */ /* 0x000ee20000001000 */
        /* <DEDUP_REMOVED lines=8> */
[----:B---3--:R-:W-:Y:S01]  /*1f50*/  @P2 FMUL.FTZ R0, R17, R14 ;  /* 0x0000000e11002220 */ /* 0x008fe20000410000 */
        /* <DEDUP_REMOVED lines=26> */
.L_x_900:
[----:B-1----:R-:W-:Y:S05]  /*2100*/  BSYNC B0 ;  /* 0x0000000000007941 */ /* 0x002fea0003800000 */
.L_x_899:
        /* <DEDUP_REMOVED lines=35> */
.L_x_902:
[----:B------:R-:W-:Y:S05]  /*2340*/  BSYNC B0 ;  /* 0x0000000000007941 */ /* 0x000fea0003800000 */
.L_x_901:
[----:B------:R-:W-:Y:S01]  /*2350*/  ISETP.GE.AND P0, PT, R13, R8, PT ;  /* 0x000000080d00720c */ /* 0x000fe20003f06270 */
        /* <DEDUP_REMOVED lines=34> */
.L_x_904:
[----:B------:R-:W-:Y:S05]  /*2580*/  BSYNC B0 ;  /* 0x0000000000007941 */ /* 0x000fea0003800000 */
.L_x_903:
        /* <DEDUP_REMOVED lines=38> */
.L_x_906:
[----:B------:R-:W-:Y:S05]  /*27f0*/  BSYNC B0 ;  /* 0x0000000000007941 */ /* 0x000fea0003800000 */
.L_x_905:
[C---:B------:R-:W-:Y:S01]  /*2800*/  IMAD.SHL.U32 R8, R4.reuse, 0x40, RZ ;  /* 0x0000004004087824 */ /* 0x040fe200078e00ff */
        /* <DEDUP_REMOVED lines=8> */
[----:B------:R-:W-:Y:S01]  /*2890*/  IMAD R208, R5, 0x2, R210 ;  /* 0x0000000205d07824 */ /* 0x000fe200078e02d2 */
[----:B------:R-:W-:Y:S01]  /*28a0*/  LDSM.16.M88.4 R60, [R210] ;  /* 0x00000000d23c783b */ /* 0x000fe20000000200 */
[C---:B------:R-:W-:Y:S02]  /*28b0*/  LEA R206, R3.reuse, R210, 0x1 ;  /* 0x000000d203ce7211 */ /* 0x040fe400078e08ff */
[----:B------:R-:W-:Y:S01]  /*28c0*/  LOP3.LUT R8, R8, R9, RZ, 0x3c, !PT ;  /* 0x0000000908087212 */ /* 0x000fe200078e3cff */
[----:B------:R-:W-:Y:S01]  /*28d0*/  LDSM.16.M88.4 R40, [R208] ;  /* 0x00000000d028783b */ /* 0x000fe20000000200 */
[----:B------:R-:W-:-:S03]  /*28e0*/  IMAD R205, R3, 0x2, R208 ;  /* 0x0000000203cd7824 */ /* 0x000fc600078e02d0 */
        /* <DEDUP_REMOVED lines=20> */
[----:B------:R-:W-:Y:S01]  /*2a30*/  IMAD.SHL.U32 R4, R134, 0x2, RZ ;  /* 0x0000000286047824 */ /* 0x000fe200078e00ff */
[C---:B------:R-:W-:Y:S02]  /*2a40*/  IADD3 R194, R207.reuse, 0x2800, RZ ;  /* 0x00002800cfc27810 */ /* 0x040fe40007ffe0ff */
[----:B------:R-:W2:Y:S01]  /*2a50*/  LDSM.16.M88.4 R32, [R207+0x1000] ;  /* 0x00100000cf20783b */ /* 0x000ea20000000200 */
        /* <DEDUP_REMOVED lines=8> */
[----:B------:R-:W-:Y:S01]  /*2ae0*/  LDSM.16.M88.4 R56, [R196] ;  /* 0x00000000c438783b */ /* 0x000fe20000000200 */
[C---:B-12---:R-:W-:Y:S03]  /*2af0*/  HMMA.16816.F32 R12, R60.reuse, R8, RZ ;  /* 0x000000083c0c723c */ /* 0x046fe600000018ff */
[----:B------:R-:W-:Y:S04]  /*2b00*/  LDSM.16.M88.4 R72, [R196+0x1800] ;  /* 0x00180000c448783b */ /* 0x000fe80000000200 */
[----:B------:R-:W-:Y:S01]  /*2b10*/  LDSM.16.M88.4 R84, [R196+0x3800] ;  /* 0x00380000c454783b */ /* 0x000fe20000000200 */
[C---:B------:R-:W-:Y:S08]  /*2b20*/  HMMA.16816.F32 R8, R60.reuse, R10, RZ ;  /* 0x0000000a3c08723c */ /* 0x040ff000000018ff */
[C---:B-----5:R-:W-:Y:S08]  /*2b30*/  HMMA.16816.F32 R16, R60.reuse, R28, RZ ;  /* 0x0000001c3c10723c */ /* 0x060ff000000018ff */
[C---:B------:R-:W-:Y:S08]  /*2b40*/  HMMA.16816.F32 R28, R60.reuse, R30, RZ ;  /* 0x0000001e3c1c723c */ /* 0x040ff000000018ff */
        /* <DEDUP_REMOVED lines=13> */
[----:B------:R-:W4:Y:S07]  /*2c20*/  LDSM.16.M88.4 R32, [R205] ;  /* 0x00000000cd20783b */ /* 0x000f2e0000000200 */
[C---:B-1----:R-:W-:Y:S08]  /*2c30*/  HMMA.16816.F32 R48, R40.reuse, R44, R48 ;  /* 0x0000002c2830723c */ /* 0x042ff00000001830 */
[----:B------:R-:W-:Y:S01]  /*2c40*/  HMMA.16816.F32 R60, R40, R46, R60 ;  /* 0x0000002e283c723c */ /* 0x000fe2000000183c */
[----:B------:R-:W1:Y:S04]  /*2c50*/  LDSM.16.M88.4 R44, [R196+0x800] ;  /* 0x00080000c42c783b */ /* 0x000e680000000200 */
[----:B------:R-:W-:Y:S03]  /*2c60*/  LDSM.16.M88.4 R40, [R210+0x2000] ;  /* 0x00200000d228783b */ /* 0x000fe60000000200 */
[C---:B--2---:R-:W-:Y:S08]  /*2c70*/  HMMA.16816.F32 R12, R64.reuse, R24, R12 ;  /* 0x00000018400c723c */ /* 0x044ff0000000180c */
[C---:B------:R-:W-:Y:S01]  /*2c80*/  HMMA.16816.F32 R8, R64.reuse, R26, R8 ;  /* 0x0000001a4008723c */ /* 0x040fe20000001808 */
[----:B------:R-:W2:Y:S07]  /*2c90*/  LDSM.16.M88.4 R24, [R196+0x1000] ;  /* 0x00100000c418783b */ /* 0x000eae0000000200 */
[C---:B---3--:R-:W-:Y:S08]  /*2ca0*/  HMMA.16816.F32 R16, R64.reuse, R20, R16 ;  /* 0x000000144010723c */ /* 0x048ff00000001810 */
[C---:B------:R-:W-:Y:S01]  /*2cb0*/  HMMA.16816.F32 R28, R64.reuse, R22, R28 ;  /* 0x00000016401c723c */ /* 0x040fe2000000181c */
[----:B------:R-:W3:Y:S07]  /*2cc0*/  LDSM.16.M88.4 R20, [R209+0x8000] ;  /* 0x00800000d114783b */ /* 0x000eee0000000200 */
[C---:B------:R-:W-:Y:S08]  /*2cd0*/  HMMA.16816.F32 R36, R64.reuse, R76, R36 ;  /* 0x0000004c4024723c */ /* 0x040ff00000001824 */
[C---:B------:R-:W-:Y:S01]  /*2ce0*/  HMMA.16816.F32 R52, R64.reuse, R78, R52 ;  /* 0x0000004e4034723c */ /* 0x040fe20000001834 */
[----:B------:R-:W-:Y:S07]  /*2cf0*/  LDSM.16.M88.4 R76, [R207+0x4000] ;  /* 0x00400000cf4c783b */ /* 0x000fee0000000200 */
[C---:B------:R-:W-:Y:S08]  /*2d00*/  HMMA.16816.F32 R48, R64.reuse, R68, R48 ;  /* 0x000000444030723c */ /* 0x040ff00000001830 */
[----:B------:R-:W-:Y:S01]  /*2d10*/  HMMA.16816.F32 R64, R64, R70, R60 ;  /* 0x000000464040723c */ /* 0x000fe2000000183c */
[----:B------:R-:W5:Y:S04]  /*2d20*/  LDSM.16.M88.4 R68, [R209+0x8800] ;  /* 0x00880000d144783b */ /* 0x000f680000000200 */
[----:B------:R-:W-:Y:S03]  /*2d30*/  LDSM.16.M88.4 R60, [R209+0x9000] ;  /* 0x00900000d13c783b */ /* 0x000fe60000000200 */
[C---:B----4-:R-:W-:Y:S08]  /*2d40*/  HMMA.16816.F32 R12, R32.reuse, R56, R12 ;  /* 0x00000038200c723c */ /* 0x050ff0000000180c */
[C---:B-1----:R-:W-:Y:S08]  /*2d50*/  HMMA.16816.F32 R16, R32.reuse, R44, R16 ;  /* 0x0000002c2010723c */ /* 0x042ff00000001810 */
[C---:B------:R-:W-:Y:S01]  /*2d60*/  HMMA.16816.F32 R28, R32.reuse, R46, R28 ;  /* 0x0000002e201c723c */ /* 0x040fe2000000181c */
[----:B------:R-:W-:Y:S07]  /*2d70*/  LDSM.16.M88.4 R44, [R208+0x2000] ;  /* 0x00200000d02c783b */ /* 0x000fee0000000200 */
[C---:B--2---:R-:W-:Y:S08]  /*2d80*/  HMMA.16816.F32 R36, R32.reuse, R24, R36 ;  /* 0x000000182024723c */ /* 0x044ff00000001824 */
[C---:B------:R-:W-:Y:S01]  /*2d90*/  HMMA.16816.F32 R52, R32.reuse, R26, R52 ;  /* 0x0000001a2034723c */ /* 0x040fe20000001834 */
[----:B------:R-:W1:Y:S07]  /*2da0*/  LDSM.16.M88.4 R24, [R207+0x2000] ;  /* 0x00200000cf18783b */ /* 0x000e6e0000000200 */
        /* <DEDUP_REMOVED lines=9> */
[----:B-----5:R-:W-:Y:S08]  /*2e40*/  HMMA.16816.F32 R16, R40, R68, R16 ;  /* 0x000000442810723c */ /* 0x020ff00000001810 */
[----:B-1----:R-:W-:Y:S07]  /*2e50*/  HMMA.16816.F32 R12, R44, R24, R12 ;  /* 0x000000182c0c723c */ /* 0x002fee000000180c */
[----:B------:R-:W-:Y:S01]  /*2e60*/  SHF.R.S32.HI R25, RZ, 0x1f, R82 ;  /* 0x0000001fff197819 */ /* 0x000fe20000011452 */
[----:B------:R-:W-:Y:S03]  /*2e70*/  HMMA.16816.F32 R36, R40, R60, R36 ;  /* 0x0000003c2824723c */ /* 0x000fe60000001824 */
[----:B------:R-:W-:-:S04]  /*2e80*/  LEA.HI R144, R25, R82, RZ, 0x2 ;  /* 0x0000005219907211 */ /* 0x000fc800078f10ff */
[----:B------:R-:W-:Y:S01]  /*2e90*/  SHF.R.S32.HI R144, RZ, 0x2, R144 ;  /* 0x00000002ff907819 */ /* 0x000fe20000011490 */
[----:B------:R-:W-:Y:S01]  /*2ea0*/  HMMA.16816.F32 R28, R40, R70, R28 ;  /* 0x00000046281c723c */ /* 0x000fe2000000181c */
[----:B------:R-:W-:Y:S03]  /*2eb0*/  LDSM.16.M88.4 R68, [R205+0x2000] ;  /* 0x00200000cd44783b */ /* 0x000fe60000000200 */
[----:B------:R-:W-:-:S04]  /*2ec0*/  IMAD R144, R83, 0x10, R144 ;  /* 0x0000001053907824 */ /* 0x000fc800078e0290 */
[----:B--2---:R-:W-:Y:S01]  /*2ed0*/  HMMA.16816.F32 R16, R44, R32, R16 ;  /* 0x000000202c10723c */ /* 0x004fe20000001810 */
[----:B------:R-:W-:-:S05]  /*2ee0*/  IMAD.IADD R144, R81, 0x1, R144 ;  /* 0x0000000151907824 */ /* 0x000fca00078e0290 */
[----:B------:R-:W-:Y:S02]  /*2ef0*/  IADD3 R149, R135, R144, -R220 ;  /* 0x0000009087957210 */ /* 0x000fe40007ffe8dc */
[----:B------:R-:W-:Y:S01]  /*2f00*/  LOP3.LUT R33, R4, 0x6, RZ, 0xc0, !PT ;  /* 0x0000000604217812 */ /* 0x000fe200078ec0ff */
[C---:B------:R-:W-:Y:S01]  /*2f10*/  HMMA.16816.F32 R52, R40.reuse, R62, R52 ;  /* 0x0000003e2834723c */ /* 0x040fe20000001834 */
[----:B------:R-:W-:Y:S03]  /*2f20*/  LDSM.16.M88.4 R60, [R210+0x4000] ;  /* 0x00400000d23c783b */ /* 0x000fe60000000200 */
[----:B------:R-:W-:Y:S02]  /*2f30*/  IMAD R4, R80, 0x40, R33 ;  /* 0x0000004050047824 */ /* 0x000fe400078e0221 */
[----:B------:R-:W-:Y:S02]  /*2f40*/  LDSM.16.M88.4 R80, [R209+0xb000] ;  /* 0x00b00000d150783b */ /* 0x000fe40000000200 */
[----:B------:R-:W-:Y:S01]  /*2f50*/  HMMA.16816.F32 R48, R40, R56, R48 ;  /* 0x000000382830723c */ /* 0x000fe20000001830 */
[----:B------:R-:W-:-:S02]  /*2f60*/  IADD3 R88, R4, 0x1, RZ ;  /* 0x0000000104587810 */ /* 0x000fc40007ffe0ff */
[C---:B------:R-:W-:Y:S02]  /*2f70*/  IADD3 R92, R4.reuse, 0x9, RZ ;  /* 0x00000009045c7810 */ /* 0x040fe40007ffe0ff */
[C---:B------:R-:W-:Y:S02]  /*2f80*/  IADD3 R94, R4.reuse, 0x10, RZ ;  /* 0x00000010045e7810 */ /* 0x040fe40007ffe0ff */
[C---:B------:R-:W-:Y:S01]  /*2f90*/  IADD3 R98, R4.reuse, 0x18, RZ ;  /* 0x0000001804627810 */ /* 0x040fe20007ffe0ff */
[----:B------:R-:W-:Y:S01]  /*2fa0*/  HMMA.16816.F32 R64, R40, R58, R64 ;  /* 0x0000003a2840723c */ /* 0x000fe20000001840 */
[----:B------:R-:W1:Y:S01]  /*2fb0*/  LDSM.16.M88.4 R56, [R207+0x3800] ;  /* 0x00380000cf38783b */ /* 0x000e620000000200 */
[C---:B------:R-:W-:Y:S02]  /*2fc0*/  IADD3 R96, R4.reuse, 0x11, RZ ;  /* 0x0000001104607810 */ /* 0x040fe40007ffe0ff */
[C---:B------:R-:W-:Y:S01]  /*2fd0*/  IADD3 R100, R4.reuse, 0x19, RZ ;  /* 0x0000001904647810 */ /* 0x040fe20007ffe0ff */
[----:B------:R-:W-:Y:S01]  /*2fe0*/  LDSM.16.M88.4 R40, [R203+0x8000] ;  /* 0x00800000cb28783b */ /* 0x000fe20000000200 */
[----:B------:R-:W-:-:S02]  /*2ff0*/  IADD3 R102, R4, 0x20, RZ ;  /* 0x0000002004667810 */ /* 0x000fc40007ffe0ff */
[C---:B---3--:R-:W-:Y:S01]  /*3000*/  HMMA.16816.F32 R36, R44.reuse, R20, R36 ;  /* 0x000000142c24723c */ /* 0x048fe20000001824 */
[C---:B------:R-:W-:Y:S02]  /*3010*/  IADD3 R104, R4.reuse, 0x21, RZ ;  /* 0x0000002104687810 */ /* 0x040fe40007ffe0ff */
[C---:B------:R-:W-:Y:S02]  /*3020*/  IADD3 R106, R4.reuse, 0x28, RZ ;  /* 0x00000028046a7810 */ /* 0x040fe40007ffe0ff */
[C---:B------:R-:W-:Y:S02]  /*3030*/  IADD3 R108, R4.reuse, 0x29, RZ ;  /* 0x00000029046c7810 */ /* 0x040fe40007ffe0ff */
[----:B------:R-:W-:Y:S01]  /*3040*/  IADD3 R20, -R4, R149, RZ ;  /* 0x0000009504147210 */ /* 0x000fe20007ffe1ff */
[----:B------:R-:W-:Y:S01]  /*3050*/  IMAD.IADD R21, R149, 0x1, -R88 ;  /* 0x0000000195157824 */ /* 0x000fe200078e0a58 */
[----:B------:R-:W-:Y:S01]  /*3060*/  HMMA.16816.F32 R8, R44, R26, R8 ;  /* 0x0000001a2c08723c */ /* 0x000fe20000001808 */
[----:B------:R-:W2:Y:S01]  /*3070*/  LDSM.16.M88.4 R24, [R206+0x2000] ;  /* 0x00200000ce18783b */ /* 0x000ea20000000200 */
[----:B------:R-:W-:-:S02]  /*3080*/  IABS R20, R20 ;  /* 0x0000001400147213 */ /* 0x000fc40000000000 */
[C---:B------:R-:W-:Y:S02]  /*3090*/  IADD3 R90, R4.reuse, 0x8, RZ ;  /* 0x00000008045a7810 */ /* 0x040fe40007ffe0ff */
[C---:B------:R-:W-:Y:S01]  /*30a0*/  IADD3 R110, R4.reuse, 0x30, RZ ;  /* 0x00000030046e7810 */ /* 0x040fe20007ffe0ff */
[----:B------:R-:W-:Y:S01]  /*30b0*/  IMAD.MOV.U32 R91, RZ, RZ, R20 ;  /* 0x000000ffff5b7224 */ /* 0x000fe200078e0014 */
[C---:B------:R-:W-:Y:S01]  /*30c0*/  HMMA.16816.F32 R28, R44.reuse, R34, R28 ;  /* 0x000000222c1c723c */ /* 0x040fe2000000181c */
[----:B------:R-:W3:Y:S01]  /*30d0*/  LDSM.16.M88.4 R32, [R203+0x8800] ;  /* 0x00880000cb20783b */ /* 0x000ee20000000200 */
[----:B------:R-:W-:Y:S02]  /*30e0*/  IABS R20, R21 ;  /* 0x0000001500147213 */ /* 0x000fe40000000000 */
[C---:B------:R-:W-:Y:S01]  /*30f0*/  IADD3 R112, R4.reuse, 0x31, RZ ;  /* 0x0000003104707810 */ /* 0x040fe20007ffe0ff */
[----:B------:R-:W-:Y:S01]  /*3100*/  I2F R91, R91 ;  /* 0x0000005b005b7306 */ /* 0x000fe20000201400 */
[C---:B------:R-:W-:Y:S01]  /*3110*/  IADD3 R114, R4.reuse, 0x38, RZ ;  /* 0x0000003804727810 */ /* 0x040fe20007ffe0ff */
[----:B------:R-:W-:Y:S01]  /*3120*/  IMAD.MOV.U32 R93, RZ, RZ, R20 ;  /* 0x000000ffff5d7224 */ /* 0x000fe200078e0014 */
[----:B------:R-:W-:Y:S01]  /*3130*/  HMMA.16816.F32 R52, R44, R22, R52 ;  /* 0x000000162c34723c */ /* 0x000fe20000001834 */
[----:B------:R-:W4:Y:S01]  /*3140*/  LDSM.16.M88.4 R20, [R203+0x9000] ;  /* 0x00900000cb14783b */ /* 0x000f220000000200 */
[----:B------:R-:W-:-:S02]  /*3150*/  IADD3 R116, R4, 0x39, RZ ;  /* 0x0000003904747810 */ /* 0x000fc40007ffe0ff */
[-C--:B------:R-:W-:Y:S01]  /*3160*/  ISETP.GE.AND P5, PT, R94, R135.reuse, PT ;  /* 0x000000875e00720c */ /* 0x080fe20003fa6270 */
[----:B------:R-:W-:Y:S01]  /*3170*/  I2F R93, R93 ;  /* 0x0000005d005d7306 */ /* 0x000fe20000201400 */
[-C--:B------:R-:W-:Y:S02]  /*3180*/  ISETP.GE.AND P4, PT, R90, R135.reuse, PT ;  /* 0x000000875a00720c */ /* 0x080fe40003f86270 */
[C---:B-1----:R-:W-:Y:S01]  /*3190*/  HMMA.16816.F32 R48, R44.reuse, R56, R48 ;  /* 0x000000382c30723c */ /* 0x042fe20000001830 */
[-C--:B------:R-:W-:Y:S02]  /*31a0*/  ISETP.GE.AND P1, PT, R4, R135.reuse, PT ;  /* 0x000000870400720c */ /* 0x080fe40003f26270 */
[-C--:B------:R-:W-:Y:S02]  /*31b0*/  ISETP.GE.AND P0, PT, R88, R135.reuse, PT ;  /* 0x000000875800720c */ /* 0x080fe40003f06270 */
[-C--:B------:R-:W-:Y:S02]  /*31c0*/  ISETP.GE.AND P6, PT, R92, R135.reuse, PT ;  /* 0x000000875c00720c */ /* 0x080fe40003fc6270 */
[----:B------:R-:W-:Y:S01]  /*31d0*/  IMAD.IADD R56, R149, 0x1, -R90 ;  /* 0x0000000195387824 */ /* 0x000fe200078e0a5a */
[----:B------:R-:W-:Y:S01]  /*31e0*/  HMMA.16816.F32 R64, R44, R58, R64 ;  /* 0x0000003a2c40723c */ /* 0x000fe20000001840 */
[----:B------:R-:W-:-:S02]  /*31f0*/  ISETP.GE.AND P3, PT, R96, R135, PT ;  /* 0x000000876000720c */ /* 0x000fc40003f66270 */
[----:B------:R-:W-:Y:S02]  /*3200*/  ISETP.GE.AND P2, PT, R98, R135, PT ;  /* 0x000000876200720c */ /* 0x000fe40003f46270 */
[----:B------:R-:W-:Y:S02]  /*3210*/  IABS R56, R56 ;  /* 0x0000003800387213 */ /* 0x000fe40000000000 */
[----:B------:R-:W-:Y:S01]  /*3220*/  IMAD.IADD R44, R149, 0x1, -R92 ;  /* 0x00000001952c7824 */ /* 0x000fe200078e0a5c */
[----:B--2---:R-:W-:Y:S01]  /*3230*/  HMMA.16816.F32 R12, R24, R40, R12 ;  /* 0x00000028180c723c */ /* 0x004fe2000000180c */
[----:B------:R1:W-:Y:S03]  /*3240*/  I2F R95, R56 ;  /* 0x00000038005f7306 */ /* 0x0003e60000201400 */
[----:B------:R-:W-:-:S03]  /*3250*/  IABS R44, R44 ;  /* 0x0000002c002c7213 */ /* 0x000fc60000000000 */
[C---:B------:R-:W-:Y:S01]  /*3260*/  IMAD.IADD R40, R149.reuse, 0x1, -R94 ;  /* 0x0000000195287824 */ /* 0x040fe200078e0a5e */
[----:B---3--:R-:W-:Y:S01]  /*3270*/  HMMA.16816.F32 R16, R24, R32, R16 ;  /* 0x000000201810723c */ /* 0x008fe20000001810 */
[----:B------:R-:W-:Y:S01]  /*3280*/  IMAD.MOV.U32 R97, RZ, RZ, R44 ;  /* 0x000000ffff617224 */ /* 0x000fe200078e002c */
[----:B------:R-:W-:Y:S01]  /*3290*/  IADD3 R41, R149, -R96, RZ ;  /* 0x8000006095297210 */ /* 0x000fe20007ffe0ff */
[----:B------:R-:W2:Y:S01]  /*32a0*/  LDSM.16.M88.4 R44, [R203+0x9800] ;  /* 0x00980000cb2c783b */ /* 0x000ea20000000200 */
[----:B------:R-:W-:-:S03]  /*32b0*/  IABS R40, R40 ;  /* 0x0000002800287213 */ /* 0x000fc60000000000 */
[C---:B------:R-:W-:Y:S01]  /*32c0*/  IMAD.IADD R32, R149.reuse, 0x1, -R98 ;  /* 0x0000000195207824 */ /* 0x040fe200078e0a62 */
[C---:B----4-:R-:W-:Y:S01]  /*32d0*/  HMMA.16816.F32 R36, R24.reuse, R20, R36 ;  /* 0x000000141824723c */ /* 0x050fe20000001824 */
[C---:B------:R-:W-:Y:S01]  /*32e0*/  IMAD.IADD R33, R149.reuse, 0x1, -R100 ;  /* 0x0000000195217824 */ /* 0x040fe200078e0a64 */
[----:B-1----:R-:W-:Y:S01]  /*32f0*/  LDSM.16.M88.4 R56, [R207+0x4800] ;  /* 0x00480000cf38783b */ /* 0x002fe20000000200 */
[----:B------:R-:W-:Y:S01]  /*3300*/  IMAD.MOV.U32 R99, RZ, RZ, R40 ;  /* 0x000000ffff637224 */ /* 0x000fe200078e0028 */
[----:B------:R-:W-:Y:S01]  /*3310*/  IABS R32, R32 ;  /* 0x0000002000207213 */ /* 0x000fe20000000000 */
[----:B------:R-:W-:Y:S01]  /*3320*/  I2F R97, R97 ;  /* 0x0000006100617306 */ /* 0x000fe20000201400 */
[----:B------:R-:W-:Y:S01]  /*3330*/  IABS R40, R41 ;  /* 0x0000002900287213 */ /* 0x000fe20000000000 */
[C---:B------:R-:W-:Y:S01]  /*3340*/  IMAD.IADD R20, R149.reuse, 0x1, -R102 ;  /* 0x0000000195147824 */ /* 0x040fe200078e0a66 */
[----:B------:R-:W-:Y:S01]  /*3350*/  IADD3 R21, R149, -R104, RZ ;  /* 0x8000006895157210 */ /* 0x000fe20007ffe0ff */
[----:B------:R-:W-:Y:S01]  /*3360*/  IMAD.MOV.U32 R103, RZ, RZ, R32 ;  /* 0x000000ffff677224 */ /* 0x000fe200078e0020 */
[----:B------:R-:W-:Y:S01]  /*3370*/  IABS R32, R33 ;  /* 0x0000002100207213 */ /* 0x000fe20000000000 */
[----:B------:R-:W-:Y:S01]  /*3380*/  HMMA.16816.F32 R8, R24, R42, R8 ;  /* 0x0000002a1808723c */ /* 0x000fe20000001808 */
[----:B------:R-:W-:Y:S01]  /*3390*/  IABS R20, R20 ;  /* 0x0000001400147213 */ /* 0x000fe20000000000 */
[----:B------:R-:W-:Y:S01]  /*33a0*/  IMAD.MOV.U32 R101, RZ, RZ, R40 ;  /* 0x000000ffff657224 */ /* 0x000fe200078e0028 */
[----:B------:R-:W-:Y:S01]  /*33b0*/  I2F R99, R99 ;  /* 0x0000006300637306 */ /* 0x000fe20000201400 */
[----:B------:R-:W1:Y:S01]  /*33c0*/  LDSM.16.M88.4 R40, [R196+0x2000] ;  /* 0x00200000c428783b */ /* 0x000e620000000200 */
[----:B------:R-:W-:-:S02]  /*33d0*/  IMAD.MOV.U32 R105, RZ, RZ, R32 ;  /* 0x000000ffff697224 */ /* 0x000fc400078e0020 */
[----:B------:R-:W-:Y:S01]  /*33e0*/  IMAD.MOV.U32 R107, RZ, RZ, R20 ;  /* 0x000000ffff6b7224 */ /* 0x000fe200078e0014 */
[C---:B------:R-:W-:Y:S01]  /*33f0*/  HMMA.16816.F32 R28, R24.reuse, R34, R28 ;  /* 0x00000022181c723c */ /* 0x040fe2000000181c */
[----:B------:R-:W3:Y:S01]  /*3400*/  LDSM.16.M88.4 R32, [R196+0x2800] ;  /* 0x00280000c420783b */ /* 0x000ee20000000200 */
[----:B------:R-:W-:Y:S01]  /*3410*/  IABS R20, R21 ;  /* 0x0000001500147213 */ /* 0x000fe20000000000 */
[----:B------:R-:W-:Y:S04]  /*3420*/  I2F R101, R101 ;  /* 0x0000006500657306 */ /* 0x000fe80000201400 */
[----:B------:R-:W-:Y:S01]  /*3430*/  IMAD.MOV.U32 R109, RZ, RZ, R20 ;  /* 0x000000ffff6d7224 */ /* 0x000fe200078e0014 */
[C---:B------:R-:W-:Y:S01]  /*3440*/  HMMA.16816.F32 R52, R24.reuse, R22, R52 ;  /* 0x000000161834723c */ /* 0x040fe20000001834 */
[----:B------:R-:W4:Y:S02]  /*3450*/  LDSM.16.M88.4 R20, [R196+0x3000] ;  /* 0x00300000c414783b */ /* 0x000f240000000200 */
[----:B------:R-:W-:Y:S05]  /*3460*/  I2F R105, R105 ;  /* 0x0000006900697306 */ /* 0x000fea0000201400 */
[C---:B--2---:R-:W-:Y:S03]  /*3470*/  HMMA.16816.F32 R48, R24.reuse, R44, R48 ;  /* 0x0000002c1830723c */ /* 0x044fe60000001830 */
[----:B------:R-:W-:Y:S04]  /*3480*/  I2F R109, R109 ;  /* 0x0000006d006d7306 */ /* 0x000fe80000201400 */
[C---:B------:R-:W-:Y:S01]  /*3490*/  IMAD.IADD R44, R149.reuse, 0x1, -R106 ;  /* 0x00000001952c7824 */ /* 0x040fe200078e0a6a */
[----:B------:R-:W-:Y:S01]  /*34a0*/  HMMA.16816.F32 R64, R24, R46, R64 ;  /* 0x0000002e1840723c */ /* 0x000fe20000001840 */
[----:B------:R-:W2:Y:S01]  /*34b0*/  LDSM.16.M88.4 R24, [R209+0xa000] ;  /* 0x00a00000d118783b */ /* 0x000ea20000000200 */
[----:B------:R-:W-:Y:S01]  /*34c0*/  IMAD.IADD R45, R149, 0x1, -R108 ;  /* 0x00000001952d7824 */ /* 0x000fe200078e0a6c */
[----:B------:R-:W-:Y:S01]  /*34d0*/  I2F R103, R103 ;  /* 0x0000006700677306 */ /* 0x000fe20000201400 */
[----:B------:R-:W-:-:S05]  /*34e0*/  IABS R44, R44 ;  /* 0x0000002c002c7213 */ /* 0x000fca0000000000 */
[----:B------:R-:W-:Y:S01]  /*34f0*/  IMAD.MOV.U32 R111, RZ, RZ, R44 ;  /* 0x000000ffff6f7224 */ /* 0x000fe200078e002c */
[----:B------:R-:W-:Y:S01]  /*3500*/  IABS R44, R45 ;  /* 0x0000002d002c7213 */ /* 0x000fe20000000000 */
[----:B------:R-:W-:Y:S01]  /*3510*/  I2F R107, R107 ;  /* 0x0000006b006b7306 */ /* 0x000fe20000201400 */
[C---:B-1----:R-:W-:Y:S07]  /*3520*/  HMMA.16816.F32 R12, R68.reuse, R40, R12 ;  /* 0x00000028440c723c */ /* 0x042fee000000180c */
[C---:B------:R-:W-:Y:S01]  /*3530*/  IMAD.IADD R40, R149.reuse, 0x1, -R110 ;  /* 0x0000000195287824 */ /* 0x040fe200078e0a6e */
[----:B---3--:R-:W-:Y:S01]  /*3540*/  HMMA.16816.F32 R16, R68, R32, R16 ;  /* 0x000000204410723c */ /* 0x008fe20000001810 */
[----:B------:R-:W-:Y:S01]  /*3550*/  IMAD.IADD R41, R149, 0x1, -R112 ;  /* 0x0000000195297824 */ /* 0x000fe200078e0a70 */
[----:B------:R1:W-:Y:S02]  /*3560*/  I2F R113, R44 ;  /* 0x0000002c00717306 */ /* 0x0003e40000201400 */
[----:B------:R-:W-:-:S03]  /*3570*/  IABS R40, R40 ;  /* 0x0000002800287213 */ /* 0x000fc60000000000 */
[C---:B------:R-:W-:Y:S01]  /*3580*/  IMAD.IADD R32, R149.reuse, 0x1, -R114 ;  /* 0x0000000195207824 */ /* 0x040fe200078e0a72 */
[----:B----4-:R-:W-:Y:S01]  /*3590*/  HMMA.16816.F32 R36, R68, R20, R36 ;  /* 0x000000144424723c */ /* 0x010fe20000001824 */
[C---:B------:R-:W-:Y:S01]  /*35a0*/  IMAD.IADD R33, R149.reuse, 0x1, -R116 ;  /* 0x0000000195217824 */ /* 0x040fe200078e0a74 */
[----:B------:R-:W-:Y:S01]  /*35b0*/  IADD3 R149, R149, 0x8, RZ ;  /* 0x0000000895957810 */ /* 0x000fe20007ffe0ff */
[----:B------:R-:W-:Y:S01]  /*35c0*/  I2F R111, R111 ;  /* 0x0000006f006f7306 */ /* 0x000fe20000201400 */
[----:B------:R-:W-:Y:S02]  /*35d0*/  IABS R32, R32 ;  /* 0x0000002000207213 */ /* 0x000fe40000000000 */
[----:B------:R-:W-:Y:S01]  /*35e0*/  MOV R115, R40 ;  /* 0x0000002800737202 */ /* 0x000fe20000000f00 */
[C---:B------:R-:W-:Y:S01]  /*35f0*/  IMAD.IADD R20, R149.reuse, 0x1, -R4 ;  /* 0x0000000195147824 */ /* 0x040fe200078e0a04 */
[----:B------:R-:W-:Y:S01]  /*3600*/  IABS R40, R41 ;  /* 0x0000002900287213 */ /* 0x000fe20000000000 */
[C---:B------:R-:W-:Y:S01]  /*3610*/  IMAD.IADD R21, R149.reuse, 0x1, -R88 ;  /* 0x0000000195157824 */ /* 0x040fe200078e0a58 */
[----:B-1----:R-:W1:Y:S01]  /*3620*/  LDSM.16.M88.4 R44, [R208+0x4000] ;  /* 0x00400000d02c783b */ /* 0x002e620000000200 */
[----:B------:R-:W-:Y:S01]  /*3630*/  IMAD.MOV.U32 R119, RZ, RZ, R32 ;  /* 0x000000ffff777224 */ /* 0x000fe200078e0020 */
[----:B------:R-:W-:Y:S01]  /*3640*/  IABS R20, R20 ;  /* 0x0000001400147213 */ /* 0x000fe20000000000 */
[----:B--2---:R-:W-:Y:S01]  /*3650*/  HMMA.16816.F32 R12, R60, R24, R12 ;  /* 0x000000183c0c723c */ /* 0x004fe2000000180c */
[----:B------:R-:W-:Y:S01]  /*3660*/  IABS R32, R33 ;  /* 0x0000002100207213 */ /* 0x000fe20000000000 */
[----:B------:R2:W-:Y:S01]  /*3670*/  I2F R117, R40 ;  /* 0x0000002800757306 */ /* 0x0005e20000201400 */
[----:B------:R-:W-:-:S02]  /*3680*/  IMAD.IADD R133, R149, 0x1, -R96 ;  /* 0x0000000195857824 */ /* 0x000fc400078e0a60 */
[----:B------:R-:W-:Y:S01]  /*3690*/  IMAD.MOV.U32 R123, RZ, RZ, R20 ;  /* 0x000000ffff7b7224 */ /* 0x000fe200078e0014 */
[----:B------:R-:W-:Y:S01]  /*36a0*/  IABS R20, R21 ;  /* 0x0000001500147213 */ /* 0x000fe20000000000 */
[C---:B------:R-:W-:Y:S01]  /*36b0*/  IMAD.IADD R21, R149.reuse, 0x1, -R90 ;  /* 0x0000000195157824 */ /* 0x040fe200078e0a5a */
[C---:B------:R-:W-:Y:S01]  /*36c0*/  HMMA.16816.F32 R8, R68.reuse, R42, R8 ;  /* 0x0000002a4408723c */ /* 0x040fe20000001808 */
[C---:B------:R-:W-:Y:S01]  /*36d0*/  IMAD.IADD R24, R149.reuse, 0x1, -R92 ;  /* 0x0000000195187824 */ /* 0x040fe200078e0a5c */
[----:B------:R-:W-:Y:S01]  /*36e0*/  MOV R125, R20 ;  /* 0x00000014007d7202 */ /* 0x000fe20000000f00 */
[----:B------:R3:W-:Y:S01]  /*36f0*/  I2F R121, R32 ;  /* 0x0000002000797306 */ /* 0x0007e20000201400 */
[----:B------:R-:W-:Y:S01]  /*3700*/  IABS R20, R21 ;  /* 0x0000001500147213 */ /* 0x000fe20000000000 */
[C---:B------:R-:W-:Y:S01]  /*3710*/  IMAD.IADD R25, R149.reuse, 0x1, -R94 ;  /* 0x0000000195197824 */ /* 0x040fe200078e0a5e */
[----:B------:R-:W-:Y:S01]  /*3720*/  IABS R24, R24 ;  /* 0x0000001800187213 */ /* 0x000fe20000000000 */
[C---:B------:R-:W-:Y:S01]  /*3730*/  IMAD.IADD R131, R149.reuse, 0x1, -R98 ;  /* 0x0000000195837824 */ /* 0x040fe200078e0a62 */
[C---:B------:R-:W-:Y:S01]  /*3740*/  HMMA.16816.F32 R48, R68.reuse, R84, R48 ;  /* 0x000000544430723c */ /* 0x040fe20000001830 */
[----:B------:R-:W-:Y:S01]  /*3750*/  IABS R133, R133 ;  /* 0x0000008500857213 */ /* 0x000fe20000000000 */
[----:B--2---:R-:W2:Y:S01]  /*3760*/  LDSM.16.M88.4 R40, [R209+0xa800] ;  /* 0x00a80000d128783b */ /* 0x004ea20000000200 */
[----:B------:R-:W-:Y:S01]  /*3770*/  IMAD.MOV.U32 R127, RZ, RZ, R24 ;  /* 0x000000ffff7f7224 */ /* 0x000fe200078e0018 */
[----:B------:R-:W-:Y:S01]  /*3780*/  IABS R24, R25 ;  /* 0x0000001900187213 */ /* 0x000fe20000000000 */
[----:B------:R-:W-:Y:S01]  /*3790*/  I2F R123, R123 ;  /* 0x0000007b007b7306 */ /* 0x000fe20000201400 */
[----:B------:R-:W-:Y:S01]  /*37a0*/  IABS R131, R131 ;  /* 0x0000008300837213 */ /* 0x000fe20000000000 */
[----:B------:R-:W-:Y:S01]  /*37b0*/  IMAD.MOV.U32 R85, RZ, RZ, R20 ;  /* 0x000000ffff557224 */ /* 0x000fe200078e0014 */
[C---:B------:R-:W-:Y:S01]  /*37c0*/  HMMA.16816.F32 R28, R68.reuse, R34, R28 ;  /* 0x00000022441c723c */ /* 0x040fe2000000181c */
[----:B---3--:R-:W-:Y:S04]  /*37d0*/  LDSM.16.M88.4 R32, [R206+0x4000] ;  /* 0x00400000ce20783b */ /* 0x008fe80000000200 */
[----:B------:R3:W-:Y:S03]  /*37e0*/  I2F R129, R24 ;  /* 0x0000001800817306 */ /* 0x0007e60000201400 */
[----:B------:R-:W-:Y:S01]  /*37f0*/  HMMA.16816.F32 R52, R68, R22, R52 ;  /* 0x000000164434723c */ /* 0x000fe20000001834 */
[----:B------:R-:W4:Y:S04]  /*3800*/  LDSM.16.M88.4 R20, [R203+0xa000] ;  /* 0x00a00000cb14783b */ /* 0x000f280000000200 */
[----:B------:R-:W-:Y:S03]  /*3810*/  I2F R131, R131 ;  /* 0x0000008300837306 */ /* 0x000fe60000201400 */
[----:B-1----:R-:W-:Y:S05]  /*3820*/  HMMA.16816.F32 R12, R44, R76, R12 ;  /* 0x0000004c2c0c723c */ /* 0x002fea000000180c */
[----:B------:R-:W-:Y:S03]  /*3830*/  I2F R85, R85 ;  /* 0x0000005500557306 */ /* 0x000fe60000201400 */
[C---:B------:R-:W-:Y:S01]  /*3840*/  HMMA.16816.F32 R8, R60.reuse, R26, R8 ;  /* 0x0000001a3c08723c */ /* 0x040fe20000001808 */
[----:B---3--:R-:W1:Y:S04]  /*3850*/  LDSM.16.M88.4 R24, [R205+0x4000] ;  /* 0x00400000cd18783b */ /* 0x008e680000000200 */
[----:B------:R-:W-:Y:S03]  /*3860*/  I2F R125, R125 ;  /* 0x0000007d007d7306 */ /* 0x000fe60000201400 */
[C---:B------:R-:W-:Y:S05]  /*3870*/  HMMA.16816.F32 R36, R60.reuse, R80, R36 ;  /* 0x000000503c24723c */ /* 0x040fea0000001824 */
[----:B------:R-:W-:Y:S03]  /*3880*/  I2F R127, R127 ;  /* 0x0000007f007f7306 */ /* 0x000fe60000201400 */
[----:B--2---:R-:W-:Y:S05]  /*3890*/  HMMA.16816.F32 R16, R60, R40, R16 ;  /* 0x000000283c10723c */ /* 0x004fea0000001810 */
[----:B------:R-:W-:Y:S02]  /*38a0*/  I2F R133, R133 ;  /* 0x0000008500857306 */ /* 0x000fe40000201400 */
[----:B------:R-:W-:Y:S01]  /*38b0*/  IMAD.IADD R40, R149, 0x1, -R100 ;  /* 0x0000000195287824 */ /* 0x000fe200078e0a64 */
[----:B------:R-:W-:Y:S01]  /*38c0*/  HMMA.16816.F32 R8, R44, R78, R8 ;  /* 0x0000004e2c08723c */ /* 0x000fe20000001808 */
[----:B------:R-:W-:Y:S01]  /*38d0*/  IADD3 R41, -R102, R149, RZ ;  /* 0x0000009566297210 */ /* 0x000fe20007ffe1ff */
[----:B------:R-:W2:Y:S02]  /*38e0*/  LDSM.16.M88.4 R76, [R203+0xa800] ;  /* 0x00a80000cb4c783b */ /* 0x000ea40000000200 */
[----:B------:R-:W-:Y:S01]  /*38f0*/  IABS R40, R40 ;  /* 0x0000002800287213 */ /* 0x000fe20000000000 */
[----:B------:R-:W-:Y:S03]  /*3900*/  I2F R115, R115 ;  /* 0x0000007300737306 */ /* 0x000fe60000201400 */
[----:B----4-:R-:W-:Y:S01]  /*3910*/  HMMA.16816.F32 R12, R32, R20, R12 ;  /* 0x00000014200c723c */ /* 0x010fe2000000180c */
        /* <DEDUP_REMOVED lines=46> */
[----:B---3--:R-:W-:Y:S02]  /*3c00*/  HMMA.16816.F32 R36, R44, R40, R36 ;  /* 0x000000282c24723c */ /* 0x008fe40000001824 */
[----:B------:R-:W-:Y:S01]  /*3c10*/  I2F R81, R81 ;  /* 0x0000005100517306 */ /* 0x000fe20000201400 */
[----:B-----5:R-:W-:-:S04]  /*3c20*/  FFMA.FTZ R80, R91, -R0, R80 ;  /* 0x800000005b507223 */ /* 0x020fc80000010050 */
[----:B------:R-:W-:Y:S01]  /*3c30*/  FMUL.FTZ R40, R14, c[0x0][0x2ec] ;  /* 0x0000bb000e287a20 */ /* 0x000fe20000410000 */
[C---:B-1----:R-:W-:Y:S01]  /*3c40*/  HMMA.16816.F32 R48, R60.reuse, R56, R48 ;  /* 0x000000383c30723c */ /* 0x042fe20000001830 */
[----:B------:R-:W-:Y:S02]  /*3c50*/  FMUL.FTZ R41, R15, c[0x0][0x2ec] ;  /* 0x0000bb000f297a20 */ /* 0x000fe40000410000 */
        /* <DEDUP_REMOVED lines=69> */
[----:B------:R-:W-:Y:S01]  /*40b0*/  FMUL.FTZ R33, R55, c[0x0][0x2ec] ;  /* 0x0000bb0037217a20 */ /* 0x000fe20000410000 */
[----:B--2---:R-:W-:Y:S01]  /*40c0*/  HMMA.16816.F32 R48, R24, R16, R48 ;  /* 0x000000101830723c */ /* 0x004fe20000001830 */
[-C--:B----4-:R-:W-:Y:S01]  /*40d0*/  FFMA.FTZ R105, R105, -R0.reuse, R28 ;  /* 0x8000000069697223 */ /* 0x090fe2000001001c */
[----:B------:R-:W2:Y:S01]  /*40e0*/  MUFU.TANH R8, R8 ;  /* 0x0000000800087308 */ /* 0x000ea20000002400 */
[----:B---3--:R-:W-:Y:S01]  /*40f0*/  FFMA.FTZ R30, R109, -R0, R30 ;  /* 0x800000006d1e7223 */ /* 0x008fe2000001001e */
[----:B------:R-:W-:-:S02]  /*4100*/  ISETP.GE.AND P3, PT, R110, R135, PT ;  /* 0x000000876e00720c */ /* 0x000fc40003f66270 */
[----:B------:R-:W-:Y:S01]  /*4110*/  ISETP.GE.AND P2, PT, R112, R135, PT ;  /* 0x000000877000720c */ /* 0x000fe20003f46270 */
[----:B------:R-:W-:Y:S01]  /*4120*/  FMUL.FTZ R16, R52, c[0x0][0x2ec] ;  /* 0x0000bb0034107a20 */ /* 0x000fe20000410000 */
[----:B------:R-:W-:Y:S01]  /*4130*/  HMMA.16816.F32 R64, R24, R18, R64 ;  /* 0x000000121840723c */ /* 0x000fe20000001840 */
[-C--:B------:R-:W-:Y:S01]  /*4140*/  FFMA.FTZ R17, R85, -R0.reuse, R42 ;  /* 0x8000000055117223 */ /* 0x080fe2000001002a */
[----:B------:R-:W3:Y:S01]  /*4150*/  MUFU.TANH R9, R9 ;  /* 0x0000000900097308 */ /* 0x000ee20000002400 */
[----:B-1----:R-:W-:-:S03]  /*4160*/  FFMA.FTZ R14, R141, -R0, R14 ;  /* 0x800000008d0e7223 */ /* 0x002fc6000001000e */
[----:B------:R-:W-:Y:S01]  /*4170*/  FSEL R17, R17, -INF , !P4 ;  /* 0xff80000011117808 */ /* 0x000fe20006000000 */
[-C--:B------:R-:W-:Y:S01]  /*4180*/  FFMA.FTZ R26, R95, -R0.reuse, R20 ;  /* 0x800000005f1a7223 */ /* 0x080fe20000010014 */
[----:B------:R-:W-:Y:S01]  /*4190*/  FSEL R24, R80, -INF , !P1 ;  /* 0xff80000050187808 */ /* 0x000fe20004800000 */
[-C--:B------:R-:W-:Y:S01]  /*41a0*/  FFMA.FTZ R18, R125, -R0.reuse, R41 ;  /* 0x800000007d127223 */ /* 0x080fe20000010029 */
[----:B------:R-:W1:Y:S01]  /*41b0*/  MUFU.TANH R31, R31 ;  /* 0x0000001f001f7308 */ /* 0x000e620000002400 */
[----:B------:R-:W-:Y:S01]  /*41c0*/  FSEL R25, R40, -INF , !P1 ;  /* 0xff80000028197808 */ /* 0x000fe20004800000 */
[-C--:B------:R-:W-:Y:S01]  /*41d0*/  FFMA.FTZ R19, R127, -R0.reuse, R43 ;  /* 0x800000007f137223 */ /* 0x080fe2000001002b */
[----:B------:R-:W-:Y:S01]  /*41e0*/  FSEL R26, R26, -INF , !P4 ;  /* 0xff8000001a1a7808 */ /* 0x000fe20006000000 */
[-C--:B--2---:R-:W-:Y:S01]  /*41f0*/  FFMA.FTZ R137, R137, -R0.reuse, R8 ;  /* 0x8000000089897223 */ /* 0x084fe20000010008 */
[-C--:B------:R-:W-:Y:S01]  /*4200*/  ISETP.GE.AND P4, PT, R104, R135.reuse, PT ;  /* 0x000000876800720c */ /* 0x080fe20003f86270 */
[----:B------:R-:W-:Y:S01]  /*4210*/  FMUL.FTZ R34, R48, c[0x0][0x2ec] ;  /* 0x0000bb0030227a20 */ /* 0x000fe20000410000 */
[----:B------:R-:W-:Y:S01]  /*4220*/  FSEL R20, R82, -INF , !P0 ;  /* 0xff80000052147808 */ /* 0x000fe20004000000 */
[----:B------:R-:W-:Y:S01]  /*4230*/  FMUL.FTZ R35, R50, c[0x0][0x2ec] ;  /* 0x0000bb0032237a20 */ /* 0x000fe20000410000 */
[----:B------:R-:W-:Y:S01]  /*4240*/  I2F R149, R149 ;  /* 0x0000009500957306 */ /* 0x000fe20000201400 */
[----:B------:R-:W-:Y:S01]  /*4250*/  FMUL.FTZ R49, R49, c[0x0][0x2ec] ;  /* 0x0000bb0031317a20 */ /* 0x000fe20000410000 */
[----:B------:R-:W-:Y:S01]  /*4260*/  FSEL R162, R30, -INF , !P4 ;  /* 0xff8000001ea27808 */ /* 0x000fe20006000000 */
[----:B------:R-:W-:Y:S01]  /*4270*/  FMUL.FTZ R51, R51, c[0x0][0x2ec] ;  /* 0x0000bb0033337a20 */ /* 0x000fe20000410000 */
[----:B------:R-:W-:Y:S01]  /*4280*/  FSEL R175, R14, -INF , !P4 ;  /* 0xff8000000eaf7808 */ /* 0x000fe20006000000 */
[----:B------:R-:W-:Y:S01]  /*4290*/  FMUL.FTZ R37, R64, c[0x0][0x2ec] ;  /* 0x0000bb0040257a20 */ /* 0x000fe20000410000 */
[----:B------:R-:W-:Y:S01]  /*42a0*/  ISETP.GE.AND P4, PT, R135, 0x41, PT ;  /* 0x000000418700780c */ /* 0x000fe20003f86270 */
[----:B------:R-:W-:Y:S01]  /*42b0*/  FMUL.FTZ R23, R65, c[0x0][0x2ec] ;  /* 0x0000bb0041177a20 */ /* 0x000fe20000410000 */
[----:B------:R-:W2:Y:S01]  /*42c0*/  MUFU.TANH R16, R16 ;  /* 0x0000001000107308 */ /* 0x000ea20000002400 */
[----:B------:R-:W-:Y:S01]  /*42d0*/  FMUL.FTZ R29, R67, c[0x0][0x2ec] ;  /* 0x0000bb00431d7a20 */ /* 0x000fe20000410000 */
[----:B------:R-:W-:Y:S01]  /*42e0*/  FSEL R18, R18, -INF , !P0 ;  /* 0xff80000012127808 */ /* 0x000fe20004000000 */
[----:B------:R-:W-:Y:S01]  /*42f0*/  FMUL.FTZ R66, R66, c[0x0][0x2ec] ;  /* 0x0000bb0042427a20 */ /* 0x000fe20000410000 */
[-C--:B------:R-:W-:Y:S01]  /*4300*/  ISETP.GE.AND P1, PT, R100, R135.reuse, PT ;  /* 0x000000876400720c */ /* 0x080fe20003f26270 */
[-C--:B---3--:R-:W-:Y:S01]  /*4310*/  FFMA.FTZ R107, R107, -R0.reuse, R9 ;  /* 0x800000006b6b7223 */ /* 0x088fe20000010009 */
[----:B------:R-:W-:Y:S01]  /*4320*/  ISETP.GE.AND P0, PT, R102, R135, PT ;  /* 0x000000876600720c */ /* 0x000fe20003f06270 */
[----:B-1----:R-:W-:Y:S01]  /*4330*/  FFMA.FTZ R31, R139, -R0, R31 ;  /* 0x800000008b1f7223 */ /* 0x002fe2000001001f */
[----:B------:R-:W1:Y:S01]  /*4340*/  MUFU.TANH R36, R36 ;  /* 0x0000002400247308 */ /* 0x000e620000002400 */
[----:B------:R-:W-:-:S02]  /*4350*/  FSEL R19, R19, -INF , !P6 ;  /* 0xff80000013137808 */ /* 0x000fc40007000000 */
[----:B------:R-:W-:Y:S02]  /*4360*/  FSEL R8, R105, -INF , !P1 ;  /* 0xff80000069087808 */ /* 0x000fe40004800000 */
[----:B------:R-:W-:Y:S02]  /*4370*/  FSEL R9, R137, -INF , !P1 ;  /* 0xff80000089097808 */ /* 0x000fe40004800000 */
[----:B------:R-:W-:Y:S01]  /*4380*/  FSEL R168, R107, -INF , !P0 ;  /* 0xff8000006ba87808 */ /* 0x000fe20004000000 */
[----:B------:R-:W3:Y:S01]  /*4390*/  MUFU.TANH R32, R32 ;  /* 0x0000002000207308 */ /* 0x000ee20000002400 */
[----:B------:R-:W-:Y:S01]  /*43a0*/  FSEL R165, R31, -INF , !P0 ;  /* 0xff8000001fa57808 */ /* 0x000fe20004000000 */
[----:B--2---:R-:W-:Y:S01]  /*43b0*/  FFMA.FTZ R16, R111, -R0, R16 ;  /* 0x800000006f107223 */ /* 0x004fe20000010010 */
[-C--:B------:R-:W-:Y:S02]  /*43c0*/  ISETP.GE.AND P6, PT, R106, R135.reuse, PT ;  /* 0x000000876a00720c */ /* 0x080fe40003fc6270 */
[----:B------:R-:W-:-:S02]  /*43d0*/  ISETP.GE.AND P1, PT, R114, R135, PT ;  /* 0x000000877200720c */ /* 0x000fc40003f26270 */
[----:B------:R-:W-:Y:S01]  /*43e0*/  ISETP.GE.AND P0, PT, R116, R135, PT ;  /* 0x000000877400720c */ /* 0x000fe20003f06270 */
[----:B------:R-:W2:Y:S01]  /*43f0*/  MUFU.TANH R33, R33 ;  /* 0x0000002100217308 */ /* 0x000ea20000002400 */
[----:B-1----:R-:W-:Y:S01]  /*4400*/  FFMA.FTZ R36, R113, -R0, R36 ;  /* 0x8000000071247223 */ /* 0x002fe20000010024 */
[----:B------:R-:W-:-:S04]  /*4410*/  FSEL R160, R16, -INF , !P6 ;  /* 0xff80000010a07808 */ /* 0x000fc80007000000 */
        /* <DEDUP_REMOVED lines=68> */
[C---:B------:R-:W-:Y:S01]  /*4860*/  @!P3 LEA R28, P6, R7.reuse, c[0x0][0x168], 0x1 ;  /* 0x00005a00071cba11 */ /* 0x040fe200078c08ff */
[----:B------:R-:W-:Y:S01]  /*4870*/  @!PT LDS RZ, [RZ] ;  /* 0x00000000fffff984 */ /* 0x000fe20000000800 */
[----:B------:R-:W-:Y:S01]  /*4880*/  @!PT LDS RZ, [RZ] ;  /* 0x00000000fffff984 */ /* 0x000fe20000000800 */
[----:B------:R-:W-:Y:S01]  /*4890*/  @!PT LDS RZ, [RZ] ;  /* 0x00000000fffff984 */ /* 0x000fe20000000800 */
[----:B------:R4:W-:Y:S03]  /*48a0*/  @!P1 LDGSTS.E.BYPASS.LTC128B.128 [R217+0xa000], [R32.64+0x100] ;  /* 0x0a00010020d99fae */ /* 0x0009e6000b901d46 */
[----:B------:R-:W-:Y:S01]  /*48b0*/  @!P3 LEA.HI.X R29, R7, c[0x0][0x16c], R14, 0x1, P6 ;  /* 0x00005b00071dba11 */ /* 0x000fe200030f0c0e */
[----:B------:R1:W-:Y:S01]  /*48c0*/  @P3 STS.128 [R217+0x6800], RZ ;  /* 0x006800ffd9003388 */ /* 0x0003e20000000c00 */
[----:B------:R-:W-:-:S03]  /*48d0*/  IADD3 R6, P6, R214, R7, RZ ;  /* 0x00000007d6067210 */ /* 0x000fc60007fde0ff */
        /* <DEDUP_REMOVED lines=18> */
[--C-:B------:R-:W-:Y:S01]  /*4a00*/  @!P1 LEA.HI.X R33, R7, c[0x0][0x16c], R14.reuse, 0x1, P0 ;  /* 0x00005b0007219a11 */ /* 0x100fe200000f0c0e */
[----:B------:R-:W-:Y:S01]  /*4a10*/  IMAD.X R7, R213, 0x1, R14, P6 ;  /* 0x00000001d5077824 */ /* 0x000fe200030e060e */
[C---:B--2---:R-:W-:Y:S01]  /*4a20*/  @!P2 LEA R38, P0, R6.reuse, c[0x0][0x168], 0x1 ;  /* 0x00005a000626aa11 */ /* 0x044fe200078008ff */
[----:B------:R-:W-:Y:S01]  /*4a30*/  @!PT LDS RZ, [RZ] ;  /* 0x00000000fffff984 */ /* 0x000fe20000000800 */
[----:B------:R-:W-:Y:S01]  /*4a40*/  @!PT LDS RZ, [RZ] ;  /* 0x00000000fffff984 */ /* 0x000fe20000000800 */
[----:B------:R-:W-:Y:S01]  /*4a50*/  @!PT LDS RZ, [RZ] ;  /* 0x00000000fffff984 */ /* 0x000fe20000000800 */
[----:B------:R1:W-:Y:S01]  /*4a60*/  @!P3 LDGSTS.E.BYPASS.LTC128B.128 [R217+0x7000], [R28.64] ;  /* 0x070000001cd9bfae */ /* 0x0003e2000b901d46 */
[C---:B-----5:R-:W-:Y:S02]  /*4a70*/  @!P3 LEA R36, P5, R6.reuse, c[0x0][0x168], 0x1 ;  /* 0x00005a000624ba11 */ /* 0x060fe400078a08ff */
        /* <DEDUP_REMOVED lines=30> */
.L_x_909:
[----:B------:R-:W-:Y:S05]  /*4c60*/  BSYNC B0 ;  /* 0x0000000000007941 */ /* 0x000fea0003800000 */
.L_x_908:
[----:B------:R-:W0:Y:S02]  /*4c70*/  LDGDEPBAR ;  /* 0x00000000000079af */ /* 0x000e240000000000 */
.L_x_907:
        /* <DEDUP_REMOVED lines=31> */
[----:B------:R-:W2:Y:S03]  /*4e70*/  SHFL.BFLY PT, R6, R21, 0x2, 0x1f ;  /* 0x0c401f0015067f89 */ /* 0x000ea600000e0000 */
[-C--:B------:R-:W-:Y:S01]  /*4e80*/  LEA R201, R3, R204.reuse, 0x1 ;  /* 0x000000cc03c97211 */ /* 0x080fe200078e08ff */
[----:B------:R-:W3:Y:S01]  /*4e90*/  SHFL.BFLY PT, R7, R14, 0x2, 0x1f ;  /* 0x0c401f000e077f89 */ /* 0x000ee200000e0000 */
[----:B------:R-:W-:-:S03]  /*4ea0*/  LEA R202, R5, R204, 0x1 ;  /* 0x000000cc05ca7211 */ /* 0x000fc600078e08ff */
[----:B-1----:R-:W-:Y:S01]  /*4eb0*/  LDSM.16.MT88.4 R40, [R204+0xe000] ;  /* 0x00e00000cc28783b */ /* 0x002fe20000004200 */
[----:B------:R-:W-:-:S03]  /*4ec0*/  LEA R200, R3, R202, 0x1 ;  /* 0x000000ca03c87211 */ /* 0x000fc600078e08ff */
[----:B------:R-:W-:Y:S04]  /*4ed0*/  LDSM.16.MT88.4 R56, [R201+0xe000] ;  /* 0x00e00000c938783b */ /* 0x000fe80000004200 */
[----:B------:R-:W-:Y:S04]  /*4ee0*/  LDSM.16.MT88.4 R124, [R204+0xc000] ;  /* 0x00c00000cc7c783b */ /* 0x000fe80000004200 */
[----:B------:R-:W-:Y:S01]  /*4ef0*/  LDSM.16.MT88.4 R116, [R202+0xc000] ;  /* 0x00c00000ca74783b */ /* 0x000fe20000004200 */
[----:B--2---:R-:W-:-:S03]  /*4f00*/  FMNMX.FTZ R6, R21, R6, !PT ;  /* 0x0000000615067209 */ /* 0x004fc60007810000 */
[----:B------:R-:W-:Y:S01]  /*4f10*/  LDSM.16.MT88.4 R108, [R201+0xc000] ;  /* 0x00c00000c96c783b */ /* 0x000fe20000004200 */
[----:B---3--:R-:W-:-:S03]  /*4f20*/  FMNMX.FTZ R7, R14, R7, !PT ;  /* 0x000000070e077209 */ /* 0x008fc60007810000 */
        /* <DEDUP_REMOVED lines=261> */
[----:B------:R-:W-:Y:S01]  /*5f80*/  ULDC.64 UR4, c[0x0][0x1a0] ;  /* 0x0000680000047ab9 */ /* 0x000fe20000000a00 */
[----:B------:R-:W-:Y:S01]  /*5f90*/  LOP3.LUT R221, R134, 0x3, RZ, 0xc0, !PT ;  /* 0x0000000386dd7812 */ /* 0x000fe200078ec0ff */
[----:B------:R-:W-:Y:S01]  /*5fa0*/  IMAD.MOV.U32 R137, RZ, RZ, R132 ;  /* 0x000000ffff897224 */ /* 0x000fe200078e0084 */
[----:B------:R-:W-:Y:S01]  /*5fb0*/  SHF.R.S32.HI R3, RZ, 0x1f, R230 ;  /* 0x0000001fff037819 */ /* 0x000fe200000114e6 */
[----:B------:R-:W-:Y:S01]  /*5fc0*/  IMAD.MOV.U32 R2, RZ, RZ, R133 ;  /* 0x000000ffff027224 */ /* 0x000fe200078e0085 */
[----:B------:R-:W-:Y:S01]  /*5fd0*/  ISETP.GE.AND P4, PT, R228, c[0x0][0x220], PT ;  /* 0x00008800e4007a0c */ /* 0x000fe20003f86270 */
[----:B------:R-:W-:Y:S01]  /*5fe0*/  IMAD R221, R221, -0x2, R144 ;  /* 0xfffffffedddd7824 */ /* 0x000fe200078e0290 */
[----:B------:R-:W-:Y:S01]  /*5ff0*/  LEA.HI R230, R3, R230, RZ, 0x6 ;  /* 0x000000e603e67211 */ /* 0x000fe200078f30ff */
[----:B------:R-:W-:Y:S01]  /*6000*/  USHF.L.U64.HI UR5, UR4, 0x4, UR5 ;  /* 0x0000000404057899 */ /* 0x000fe20008010205 */
[----:B------:R-:W-:Y:S01]  /*6010*/  ISETP.GE.AND P3, PT, R219, c[0x0][0x220], PT ;  /* 0x00008800db007a0c */ /* 0x000fe20003f66270 */
[----:B------:R-:W-:Y:S01]  /*6020*/  USHF.L.U32 UR4, UR4, 0x4, URZ ;  /* 0x0000000404047899 */ /* 0x000fe2000800063f */
[----:B------:R-:W-:Y:S01]  /*6030*/  IADD3 R221, R135, R221, -R220 ;  /* 0x000000dd87dd7210 */ /* 0x000fe20007ffe8dc */
[----:B------:R-:W-:Y:S01]  /*6040*/  ULDC.64 UR6, c[0x0][0x118] ;  /* 0x0000460000067ab9 */ /* 0x000fe20000000a00 */
[----:B------:R-:W-:-:S02]  /*6050*/  LEA.HI.SX32 R230, R230, 0xfffffffe, 0x1a ;  /* 0xfffffffee6e67811 */ /* 0x000fc400078fd2ff */
[----:B------:R-:W-:Y:S01]  /*6060*/  ISETP.GE.AND P2, PT, R218, c[0x0][0x220], PT ;  /* 0x00008800da007a0c */ /* 0x000fe20003f46270 */
[----:B------:R-:W-:Y:S05]  /*6070*/  BRA `(.L_x_911) ;  /* 0x0000064000007947 */ /* 0x000fea0003800000 */
.L_x_913:
        /* <DEDUP_REMOVED lines=100> */
.L_x_911:
        /* <DEDUP_REMOVED lines=8> */
[----:B------:R-:W-:Y:S02]  /*6740*/  IADD3 R136, P5, R132, UR4, RZ ;  /* 0x0000000484887c10 */ /* 0x000fe4000ffbe0ff */
[----:B------:R-:W-:Y:S02]  /*6750*/  IADD3 R133, R135, R133, RZ ;  /* 0x0000008587857210 */ /* 0x000fe40007ffe0ff */
[----:B------:R-:W-:Y:S02]  /*6760*/  @!P4 LEA R240, P6, R136, c[0x0][0x170], 0x1 ;  /* 0x00005c0088f0ca11 */ /* 0x000fe400078c08ff */
        /* <DEDUP_REMOVED lines=17> */
[C---:B------:R-:W-:Y:S01]  /*6880*/  @!P2 LEA.HI.X R139, R136.reuse, c[0x0][0x174], R133, 0x1, P0 ;  /* 0x00005d00888baa11 */ /* 0x040fe200000f0c85 */
[----:B------:R-:W-:Y:S01]  /*6890*/  @!PT LDS RZ, [RZ] ;  /* 0x00000000fffff984 */ /* 0x000fe20000000800 */
[----:B------:R-:W-:Y:S01]  /*68a0*/  @!PT LDS RZ, [RZ] ;  /* 0x00000000fffff984 */ /* 0x000fe20000000800 */
[----:B------:R-:W-:Y:S01]  /*68b0*/  @!PT LDS RZ, [RZ] ;  /* 0x00000000fffff984 */ /* 0x000fe20000000800 */
[----:B------:R2:W-:Y:S01]  /*68c0*/  @!P3 LDGSTS.E.BYPASS.LTC128B.128 [R217+0xe000], [R238.64+0x80] ;  /* 0x0e000080eed9bfae */ /* 0x0005e2000b901d46 */
[----:B------:R-:W-:Y:S04]  /*68d0*/  IADD3 R134, P5, R136, UR4, RZ ;  /* 0x0000000488867c10 */ /* 0x000fe8000ffbe0ff */
        /* <DEDUP_REMOVED lines=224> */
[----:B------:R-:W-:Y:S02]  /*76e0*/  FMUL.FTZ R233, R5, c[0x0][0x2ec] ;  /* 0x0000bb0005e97a20 */ /* 0x000fe40000410000 */
[C---:B------:R-:W-:Y:S04]  /*76f0*/  HMMA.16816.F32 R24, R176.reuse, R142, R24 ;  /* 0x0000008eb018723c */ /* 0x040fe80000001818 */
[----:B-----5:R-:W-:Y:S02]  /*7700*/  FMUL.FTZ R139, R14, c[0x0][0x2ec] ;  /* 0x0000bb000e8b7a20 */ /* 0x020fe40000410000 */
[----:B------:R-:W3:Y:S01]  /*7710*/  MUFU.TANH R233, R233 ;  /* 0x000000e900e97308 */ /* 0x000ee20000002400 */
[----:B------:R-:W-:Y:S02]  /*7720*/  FMUL.FTZ R235, R6, c[0x0][0x2ec] ;  /* 0x0000bb0006eb7a20 */ /* 0x000fe40000410000 */
[----:B------:R-:W-:Y:S03]  /*7730*/  FMUL.FTZ R236, R18, c[0x0][0x2ec] ;  /* 0x0000bb0012ec7a20 */ /* 0x000fe60000410000 */
[----:B------:R-:W-:Y:S02]  /*7740*/  FMUL.FTZ R237, R7, c[0x0][0x2ec] ;  /* 0x0000bb0007ed7a20 */ /* 0x000fe40000410000 */
[----:B------:R-:W-:Y:S02]  /*7750*/  FMUL.FTZ R239, R8, c[0x0][0x2ec] ;  /* 0x0000bb0008ef7a20 */ /* 0x000fe40000410000 */
[----:B------:R5:W1:Y:S01]  /*7760*/  MUFU.TANH R141, R236 ;  /* 0x000000ec008d7308 */ /* 0x000a620000002400 */
[----:B------:R-:W-:Y:S02]  /*7770*/  FMUL.FTZ R234, R20, c[0x0][0x2ec] ;  /* 0x0000bb0014ea7a20 */ /* 0x000fe40000410000 */
[----:B------:R-:W-:Y:S02]  /*7780*/  FMUL.FTZ R238, R23, c[0x0][0x2ec] ;  /* 0x0000bb0017ee7a20 */ /* 0x000fe40000410000 */
[----:B----4-:R-:W-:Y:S02]  /*7790*/  FMUL.FTZ R241, R9, c[0x0][0x2ec] ;  /* 0x0000bb0009f17a20 */ /* 0x010fe40000410000 */
[----:B------:R-:W-:Y:S01]  /*77a0*/  FMUL.FTZ R243, R10, c[0x0][0x2ec] ;  /* 0x0000bb000af37a20 */ /* 0x000fe20000410000 */
[C---:B--2---:R-:W-:Y:S02]  /*77b0*/  HMMA.16816.F32 R28, R176.reuse, R132, R28 ;  /* 0x00000084b01c723c */ /* 0x044fe4000000181c */
[----:B------:R2:W4:Y:S01]  /*77c0*/  MUFU.TANH R161, R139 ;  /* 0x0000008b00a17308 */ /* 0x0005220000002400 */
[----:B------:R-:W-:Y:S02]  /*77d0*/  FMUL.FTZ R245, R11, c[0x0][0x2ec] ;  /* 0x0000bb000bf57a20 */ /* 0x000fe40000410000 */
[----:B------:R-:W-:Y:S02]  /*77e0*/  FMUL.FTZ R249, R12, c[0x0][0x2ec] ;  /* 0x0000bb000cf97a20 */ /* 0x000fe40000410000 */
[----:B------:R-:W-:Y:S01]  /*77f0*/  FMUL.FTZ R133, R27, c[0x0][0x2ec] ;  /* 0x0000bb001b857a20 */ /* 0x000fe20000410000 */
[----:B------:R-:W-:Y:S04]  /*7800*/  HMMA.16816.F32 R32, R176, R134, R32 ;  /* 0x00000086b020723c */ /* 0x000fe80000001820 */
[----:B------:R1:W1:Y:S01]  /*7810*/  MUFU.TANH R158, R234 ;  /* 0x000000ea009e7308 */ /* 0x0002620000002400 */
[----:B------:R-:W-:Y:S02]  /*7820*/  FMUL.FTZ R247, R13, c[0x0][0x2ec] ;  /* 0x0000bb000df77a20 */ /* 0x000fe40000410000 */
[----:B------:R-:W-:Y:S02]  /*7830*/  FMUL.FTZ R251, R15, c[0x0][0x2ec] ;  /* 0x0000bb000ffb7a20 */ /* 0x000fe40000410000 */
[----:B-----5:R-:W-:Y:S03]  /*7840*/  FMUL.FTZ R236, R25, c[0x0][0x2ec] ;  /* 0x0000bb0019ec7a20 */ /* 0x020fe60000410000 */
[----:B------:R-:W-:Y:S02]  /*7850*/  FMUL.FTZ R138, R16, c[0x0][0x2ec] ;  /* 0x0000bb00108a7a20 */ /* 0x000fe40000410000 */
[----:B------:R5:W3:Y:S01]  /*7860*/  MUFU.TANH R157, R238 ;  /* 0x000000ee009d7308 */ /* 0x000ae20000002400 */
[----:B------:R-:W-:Y:S02]  /*7870*/  FMUL.FTZ R136, R17, c[0x0][0x2ec] ;  /* 0x0000bb0011887a20 */ /* 0x000fe40000410000 */
[----:B------:R-:W-:Y:S02]  /*7880*/  FMUL.FTZ R134, R29, c[0x0][0x2ec] ;  /* 0x0000bb001d867a20 */ /* 0x000fe40000410000 */
[----:B------:R-:W-:Y:S02]  /*7890*/  FMUL.FTZ R132, R28, c[0x0][0x2ec] ;  /* 0x0000bb001c847a20 */ /* 0x000fe40000410000 */
[----:B--2---:R-:W-:Y:S02]  /*78a0*/  FMUL.FTZ R139, R19, c[0x0][0x2ec] ;  /* 0x0000bb00138b7a20 */ /* 0x004fe40000410000 */
[----:B------:R-:W-:Y:S01]  /*78b0*/  FMUL.FTZ R242, R21, c[0x0][0x2ec] ;  /* 0x0000bb0015f27a20 */ /* 0x000fe20000410000 */
[----:B------:R2:W2:Y:S01]  /*78c0*/  MUFU.TANH R149, R134 ;  /* 0x0000008600957308 */ /* 0x0004a20000002400 */
[----:B------:R-:W-:Y:S02]  /*78d0*/  FMUL.FTZ R135, R34, c[0x0][0x2ec] ;  /* 0x0000bb0022877a20 */ /* 0x000fe40000410000 */
[----:B------:R-:W-:Y:S02]  /*78e0*/  FMUL.FTZ R240, R22, c[0x0][0x2ec] ;  /* 0x0000bb0016f07a20 */ /* 0x000fe40000410000 */
[----:B------:R-:W-:Y:S02]  /*78f0*/  FMUL.FTZ R244, R24, c[0x0][0x2ec] ;  /* 0x0000bb0018f47a20 */ /* 0x000fe40000410000 */
[----:B-1----:R-:W-:Y:S03]  /*7900*/  FMUL.FTZ R234, R26, c[0x0][0x2ec] ;  /* 0x0000bb001aea7a20 */ /* 0x002fe60000410000 */
[----:B------:R1:W1:Y:S01]  /*7910*/  MUFU.TANH R152, R236 ;  /* 0x000000ec00987308 */ /* 0x0002620000002400 */
[----:B-----5:R-:W-:Y:S09]  /*7920*/  FMUL.FTZ R238, R30, c[0x0][0x2ec] ;  /* 0x0000bb001eee7a20 */ /* 0x020ff20000410000 */
[----:B------:R5:W3:Y:S01]  /*7930*/  MUFU.TANH R153, R133 ;  /* 0x0000008500997308 */ /* 0x000ae20000002400 */
[----:B--2---:R-:W-:Y:S09]  /*7940*/  FMUL.FTZ R134, R35, c[0x0][0x2ec] ;  /* 0x0000bb0023867a20 */ /* 0x004ff20000410000 */
[----:B------:R2:W2:Y:S01]  /*7950*/  MUFU.TANH R150, R132 ;  /* 0x0000008400967308 */ /* 0x0004a20000002400 */
[----:B-1----:R-:W-:Y:S09]  /*7960*/  FMUL.FTZ R236, R31, c[0x0][0x2ec] ;  /* 0x0000bb001fec7a20 */ /* 0x002ff20000410000 */
[----:B------:R-:W1:Y:S01]  /*7970*/  MUFU.TANH R235, R235 ;  /* 0x000000eb00eb7308 */ /* 0x000e620000002400 */
[----:B-----5:R-:W-:Y:S09]  /*7980*/  FMUL.FTZ R133, R32, c[0x0][0x2ec] ;  /* 0x0000bb0020857a20 */ /* 0x020ff20000410000 */
[----:B------:R-:W1:Y:S01]  /*7990*/  MUFU.TANH R237, R237 ;  /* 0x000000ed00ed7308 */ /* 0x000e620000002400 */
        /* <DEDUP_REMOVED lines=22> */
.L_x_912:
[C---:B-1----:R-:W-:Y:S01]  /*7b00*/  IMAD R22, R230.reuse, -0x40, R221 ;  /* 0xffffffc0e6167824 */ /* 0x042fe200078e02dd */
[----:B------:R-:W-:Y:S01]  /*7b10*/  LDSM.16.MT88.4 R28, [R201+0xc000] ;  /* 0x00c00000c91c783b */ /* 0x000fe20000004200 */
[----:B------:R-:W-:Y:S03]  /*7b20*/  IADD3 R230, R230, -0x1, RZ ;  /* 0xffffffffe6e67810 */ /* 0x000fe60007ffe0ff */
[C---:B------:R-:W-:Y:S02]  /*7b30*/  IADD3 R20, R22.reuse, 0x8, RZ ;  /* 0x0000000816147810 */ /* 0x040fe40007ffe0ff */
[----:B------:R-:W-:Y:S02]  /*7b40*/  IADD3 R18, R22, 0x7, RZ ;  /* 0x0000000716127810 */ /* 0x000fe40007ffe0ff */
[----:B------:R-:W-:Y:S01]  /*7b50*/  ISETP.GE.AND P0, PT, R20, RZ, PT ;  /* 0x000000ff1400720c */ /* 0x000fe20003f06270 */
[----:B------:R-:W-:Y:S01]  /*7b60*/  LDSM.16.MT88.4 R164, [R204+0x11800] ;  /* 0x01180000cca4783b */ /* 0x000fe20000004200 */
[C---:B------:R-:W-:Y:S02]  /*7b70*/  IADD3 R16, R22.reuse, -0x1, RZ ;  /* 0xffffffff16107810 */ /* 0x040fe40007ffe0ff */
        /* <DEDUP_REMOVED lines=365> */
[----:B------:R-:W-:Y:S02]  /*9250*/  FFMA.FTZ R171, R2, R231, R171 ;  /* 0x000000e702ab7223 */ /* 0x000fe400000100ab */
        /* <DEDUP_REMOVED lines=137> */
.L_x_910:
[----:B------:R-:W1:Y:S01]  /*9af0*/  SHFL.BFLY PT, R3, R232, 0x2, 0x1f ;  /* 0x0c401f00e8037f89 */ /* 0x000e6200000e0000 */
[C---:B------:R-:W-:Y:S01]  /*9b00*/  ISETP.NE.AND P0, PT, R215.reuse, -0x1, PT ;  /* 0xffffffffd700780c */ /* 0x040fe20003f05270 */
[----:B------:R-:W-:Y:S01]  /*9b10*/  ULDC.64 UR4, c[0x0][0x118] ;  /* 0x0000460000047ab9 */ /* 0x000fe20000000a00 */
[----:B------:R-:W-:Y:S01]  /*9b20*/  MOV R11, 0x3f800000 ;  /* 0x3f800000000b7802 */ /* 0x000fe20000000f00 */
[----:B------:R-:W2:Y:S01]  /*9b30*/  SHFL.BFLY PT, R2, R231, 0x2, 0x1f ;  /* 0x0c401f00e7027f89 */ /* 0x000ea200000e0000 */
[----:B------:R-:W-:Y:S01]  /*9b40*/  MOV R12, 0x3f800000 ;  /* 0x3f800000000c7802 */ /* 0x000fe20000000f00 */
[----:B------:R-:W-:Y:S02]  /*9b50*/  BSSY B0, `(.L_x_914) ;  /* 0x0000149000007945 */ /* 0x000fe40003800000 */
[----:B------:R-:W3:Y:S06]  /*9b60*/  S2R R5, SR_TID.X ;  /* 0x0000000000057919 */ /* 0x000eec0000002100 */
[----:B------:R-:W-:-:S04]  /*9b70*/  @P0 IMAD.WIDE.U32 R8, R215, c[0x0][0x1e8], RZ ;  /* 0x00007a00d7080a25 */ /* 0x000fc800078e00ff */
[----:B------:R-:W-:Y:S01]  /*9b80*/  @P0 IMAD R9, R215, c[0x0][0x1ec], R9 ;  /* 0x00007b00d7090a24 */ /* 0x000fe200078e0209 */
[----:B------:R-:W-:Y:S01]  /*9b90*/  @P0 MOV R10, R8 ;  /* 0x00000008000a0202 */ /* 0x000fe20000000f00 */
[----:B-1----:R-:W-:Y:S02]  /*9ba0*/  FADD.FTZ R0, R3, R232 ;  /* 0x000000e803007221 */ /* 0x002fe40000010000 */
[----:B--2---:R-:W-:-:S03]  /*9bb0*/  FADD.FTZ R3, R2, R231 ;  /* 0x000000e702037221 */ /* 0x004fc60000010000 */
[----:B------:R-:W1:Y:S01]  /*9bc0*/  SHFL.BFLY PT, R7, R0, 0x1, 0x1f ;  /* 0x0c201f0000077f89 */ /* 0x000e6200000e0000 */
[----:B---3--:R-:W-:-:S03]  /*9bd0*/  SHF.R.S32.HI R4, RZ, 0x1f, R5 ;  /* 0x0000001fff047819 */ /* 0x008fc60000011405 */
[----:B------:R-:W2:Y:S04]  /*9be0*/  SHFL.BFLY PT, R6, R3, 0x1, 0x1f ;  /* 0x0c201f0003067f89 */ /* 0x000ea800000e0000 */
[----:B------:R-:W3:Y:S01]  /*9bf0*/  S2R R2, SR_CTAID.Y ;  /* 0x0000000000027919 */ /* 0x000ee20000002600 */
[----:B-1----:R-:W-:Y:S02]  /*9c00*/  FADD.FTZ R7, R0, R7 ;  /* 0x0000000700077221 */ /* 0x002fe40000010000 */
[----:B--2---:R-:W-:Y:S01]  /*9c10*/  FADD.FTZ R6, R3, R6 ;  /* 0x0000000603067221 */ /* 0x004fe20000010000 */
[----:B------:R-:W-:Y:S02]  /*9c20*/  LEA.HI R3, R4, R5, RZ, 0x5 ;  /* 0x0000000504037211 */ /* 0x000fe400078f28ff */
[----:B------:R-:W-:Y:S01]  /*9c30*/  FSETP.NE.FTZ.AND P5, PT, R7, RZ, PT ;  /* 0x000000ff0700720b */ /* 0x000fe20003fb5000 */
[----:B---3--:R-:W-:Y:S01]  /*9c40*/  @!P0 IMAD.WIDE.U32 R14, R2, c[0x0][0x1e0], RZ ;  /* 0x00007800020e8a25 */ /* 0x008fe200078e00ff */
[----:B------:R-:W-:-:S02]  /*9c50*/  @!P0 SHF.R.S32.HI R13, RZ, 0x1f, R2 ;  /* 0x0000001fff0d8819 */ /* 0x000fc40000011402 */
[----:B------:R-:W-:Y:S02]  /*9c60*/  LOP3.LUT R0, R3, 0xffffffe0, RZ, 0xc0, !PT ;  /* 0xffffffe003007812 */ /* 0x000fe400078ec0ff */
[----:B------:R-:W-:Y:S01]  /*9c70*/  FSETP.NE.FTZ.AND P4, PT, R6, RZ, PT ;  /* 0x000000ff0600720b */ /* 0x000fe20003f95000 */
[----:B------:R-:W-:Y:S01]  /*9c80*/  @!P0 IMAD R13, R13, c[0x0][0x1e0], RZ ;  /* 0x000078000d0d8a24 */ /* 0x000fe200078e02ff */
[----:B------:R-:W-:Y:S02]  /*9c90*/  IADD3 R0, R5, -R0, RZ ;  /* 0x8000000005007210 */ /* 0x000fe40007ffe0ff */
[----:B------:R-:W-:Y:S01]  /*9ca0*/  @!P0 MOV R10, R14 ;  /* 0x0000000e000a8202 */ /* 0x000fe20000000f00 */
[----:B------:R-:W-:Y:S01]  /*9cb0*/  @!P0 IMAD R8, R2, c[0x0][0x1e4], R13 ;  /* 0x0000790002088a24 */ /* 0x000fe200078e020d */
[----:B------:R-:W-:Y:S01]  /*9cc0*/  LOP3.LUT P6, RZ, R0, 0x3, RZ, 0xc0, !PT ;  /* 0x0000000300ff7812 */ /* 0x000fe200078cc0ff */
[----:B------:R-:W1:Y:S01]  /*9cd0*/  @P5 MUFU.RCP R11, R7 ;  /* 0x00000007000b5308 */ /* 0x000e620000001000 */
[----:B------:R-:W-:-:S02]  /*9ce0*/  LEA.HI R0, R4, R5, RZ, 0x2 ;  /* 0x0000000504007211 */ /* 0x000fc400078f10ff */
[----:B------:R-:W-:Y:S02]  /*9cf0*/  @!P0 IADD3 R9, R15, R8, RZ ;  /* 0x000000080f098210 */ /* 0x000fe40007ffe0ff */
[--C-:B------:R-:W-:Y:S02]  /*9d00*/  SHF.R.S32.HI R13, RZ, 0x2, R0.reuse ;  /* 0x00000002ff0d7819 */ /* 0x100fe40000011400 */
[----:B------:R-:W-:Y:S01]  /*9d10*/  SHF.R.S32.HI R8, RZ, 0x1f, R0 ;  /* 0x0000001fff087819 */ /* 0x000fe20000011400 */
[----:B------:R-:W2:Y:S01]  /*9d20*/  @P4 MUFU.RCP R12, R6 ;  /* 0x00000006000c4308 */ /* 0x000ea20000001000 */
[----:B------:R-:W-:Y:S02]  /*9d30*/  LOP3.LUT R0, R0, 0x3ffffffc, RZ, 0xc0, !PT ;  /* 0x3ffffffc00007812 */ /* 0x000fe400078ec0ff */
[----:B------:R-:W-:Y:S02]  /*9d40*/  LEA.HI R8, R8, R13, RZ, 0x3 ;  /* 0x0000000d08087211 */ /* 0x000fe400078f18ff */
[----:B------:R-:W-:-:S02]  /*9d50*/  SHF.R.S32.HI R3, RZ, 0x5, R3 ;  /* 0x00000005ff037819 */ /* 0x000fc40000011403 */
[----:B------:R-:W-:Y:S01]  /*9d60*/  LOP3.LUT R8, R8, 0xfffffff8, RZ, 0xc0, !PT ;  /* 0xfffffff808087812 */ /* 0x000fe200078ec0ff */
[C---:B-1----:R-:W-:Y:S01]  /*9d70*/  FMUL.FTZ R128, R11.reuse, R128 ;  /* 0x000000800b807220 */ /* 0x042fe20000410000 */
[----:B------:R-:W-:Y:S01]  /*9d80*/  IADD3 R0, -R0, R5, RZ ;  /* 0x0000000500007210 */ /* 0x000fe20007ffe1ff */
[----:B------:R-:W-:Y:S01]  /*9d90*/  FMUL.FTZ R129, R11, R129 ;  /* 0x000000810b817220 */ /* 0x000fe20000410000 */
[----:B------:R-:W-:Y:S01]  /*9da0*/  IADD3 R8, R13, -R8, RZ ;  /* 0x800000080d087210 */ /* 0x000fe20007ffe0ff */
[----:B------:R-:W-:Y:S01]  /*9db0*/  FMUL.FTZ R124, R11, R124 ;  /* 0x0000007c0b7c7220 */ /* 0x000fe20000410000 */
[----:B------:R-:W-:Y:S01]  /*9dc0*/  LEA R0, R3, R0, 0x9 ;  /* 0x0000000003007211 */ /* 0x000fe200078e48ff */
[----:B------:R-:W-:Y:S01]  /*9dd0*/  FMUL.FTZ R125, R11, R125 ;  /* 0x0000007d0b7d7220 */ /* 0x000fe20000410000 */
[C---:B------:R-:W-:Y:S01]  /*9de0*/  LOP3.LUT R14, R8.reuse, 0x1, RZ, 0xc0, !PT ;  /* 0x00000001080e7812 */ /* 0x040fe200078ec0ff */
[----:B------:R-:W-:Y:S01]  /*9df0*/  IMAD.SHL.U32 R13, R8, 0x40, RZ ;  /* 0x00000040080d7824 */ /* 0x000fe200078e00ff */
[----:B------:R-:W-:Y:S01]  /*9e00*/  F2FP.PACK_AB R128, R129, R128 ;  /* 0x000000808180723e */ /* 0x000fe200000000ff */
[C---:B------:R-:W-:Y:S01]  /*9e10*/  FMUL.FTZ R120, R11.reuse, R120 ;  /* 0x000000780b787220 */ /* 0x040fe20000410000 */
[----:B------:R-:W-:Y:S01]  /*9e20*/  ISETP.NE.U32.AND P3, PT, R14, 0x1, PT ;  /* 0x000000010e00780c */ /* 0x000fe20003f65070 */
[----:B------:R-:W-:Y:S01]  /*9e30*/  FMUL.FTZ R121, R11, R121 ;  /* 0x000000790b797220 */ /* 0x000fe20000410000 */
[----:B------:R-:W-:Y:S01]  /*9e40*/  LOP3.LUT R13, R13, 0x1c0, RZ, 0xc0, !PT ;  /* 0x000001c00d0d7812 */ /* 0x000fe200078ec0ff */
[C---:B------:R-:W-:Y:S01]  /*9e50*/  FMUL.FTZ R116, R11.reuse, R116 ;  /* 0x000000740b747220 */ /* 0x040fe20000410000 */
[----:B------:R-:W-:Y:S01]  /*9e60*/  R2P PR, R8, 0x6 ;  /* 0x0000000608007804 */ /* 0x000fe20000000000 */
[----:B------:R-:W-:Y:S01]  /*9e70*/  FMUL.FTZ R117, R11, R117 ;  /* 0x000000750b757220 */ /* 0x000fe20000410000 */
[----:B------:R-:W-:Y:S01]  /*9e80*/  LEA.HI R13, R13, R13, RZ, 0x1d ;  /* 0x0000000d0d0d7211 */ /* 0x000fe200078fe8ff */
[----:B------:R-:W-:Y:S01]  /*9e90*/  FMUL.FTZ R112, R11, R112 ;  /* 0x000000700b707220 */ /* 0x000fe20000410000 */
[----:B------:R-:W-:Y:S01]  /*9ea0*/  F2FP.PACK_AB R124, R125, R124 ;  /* 0x0000007c7d7c723e */ /* 0x000fe200000000ff */
[C---:B------:R-:W-:Y:S01]  /*9eb0*/  FMUL.FTZ R113, R11.reuse, R113 ;  /* 0x000000710b717220 */ /* 0x040fe20000410000 */
[----:B------:R-:W-:Y:S01]  /*9ec0*/  LEA R0, R0, R13, 0x1 ;  /* 0x0000000d00007211 */ /* 0x000fe200078e08ff */
[----:B------:R-:W-:Y:S01]  /*9ed0*/  FMUL.FTZ R108, R11, R108 ;  /* 0x0000006c0b6c7220 */ /* 0x000fe20000410000 */
[----:B------:R-:W-:Y:S01]  /*9ee0*/  F2FP.PACK_AB R120, R121, R120 ;  /* 0x000000787978723e */ /* 0x000fe200000000ff */
        /* <DEDUP_REMOVED lines=28> */
[----:B------:R-:W-:Y:S01]  /*a0b0*/  FMUL.FTZ R53, R11, R53 ;  /* 0x000000350b357220 */ /* 0x000fe20000410000 */
[----:B------:R-:W-:Y:S01]  /*a0c0*/  F2FP.PACK_AB R48, R49, R48 ;  /* 0x000000303130723e */ /* 0x000fe200000000ff */
[C---:B------:R-:W-:Y:S01]  /*a0d0*/  FMUL.FTZ R56, R11.reuse, R56 ;  /* 0x000000380b387220 */ /* 0x040fe20000410000 */
[----:B------:R-:W3:Y:S01]  /*a0e0*/  @P5 MUFU.LG2 R7, R7 ;  /* 0x0000000700075308 */ /* 0x000ee20000000c00 */
[----:B------:R-:W-:Y:S01]  /*a0f0*/  FMUL.FTZ R57, R11, R57 ;  /* 0x000000390b397220 */ /* 0x000fe20000410000 */
[----:B------:R-:W-:Y:S01]  /*a100*/  F2FP.PACK_AB R52, R53, R52 ;  /* 0x000000343534723e */ /* 0x000fe200000000ff */
[----:B------:R-:W-:-:S02]  /*a110*/  FMUL.FTZ R60, R11, R60 ;  /* 0x0000003c0b3c7220 */ /* 0x000fc40000410000 */
[----:B------:R-:W-:Y:S01]  /*a120*/  FMUL.FTZ R61, R11, R61 ;  /* 0x0000003d0b3d7220 */ /* 0x000fe20000410000 */
[----:B------:R-:W-:Y:S01]  /*a130*/  F2FP.PACK_AB R56, R57, R56 ;  /* 0x000000383938723e */ /* 0x000fe200000000ff */
[C---:B------:R-:W-:Y:S01]  /*a140*/  FMUL.FTZ R64, R11.reuse, R64 ;  /* 0x000000400b407220 */ /* 0x040fe20000410000 */
[----:B------:R-:W4:Y:S01]  /*a150*/  @P4 MUFU.LG2 R6, R6 ;  /* 0x0000000600064308 */ /* 0x000f220000000c00 */
[----:B------:R-:W-:Y:S01]  /*a160*/  FMUL.FTZ R65, R11, R65 ;  /* 0x000000410b417220 */ /* 0x000fe20000410000 */
[----:B------:R-:W-:Y:S01]  /*a170*/  F2FP.PACK_AB R60, R61, R60 ;  /* 0x0000003c3d3c723e */ /* 0x000fe200000000ff */
[C---:B------:R-:W-:Y:S01]  /*a180*/  FMUL.FTZ R68, R11.reuse, R68 ;  /* 0x000000440b447220 */ /* 0x040fe20000410000 */
[----:B------:R-:W5:Y:S01]  /*a190*/  S2R R61, SR_CTAID.X ;  /* 0x00000000003d7919 */ /* 0x000f620000002500 */
[----:B------:R-:W-:Y:S01]  /*a1a0*/  FMUL.FTZ R69, R11, R69 ;  /* 0x000000450b457220 */ /* 0x000fe20000410000 */
[----:B------:R-:W-:Y:S01]  /*a1b0*/  F2FP.PACK_AB R64, R65, R64 ;  /* 0x000000404140723e */ /* 0x000fe200000000ff */
[----:B------:R-:W-:-:S02]  /*a1c0*/  FMUL.FTZ R72, R11, R72 ;  /* 0x000000480b487220 */ /* 0x000fc40000410000 */
[----:B------:R-:W-:Y:S01]  /*a1d0*/  FMUL.FTZ R73, R11, R73 ;  /* 0x000000490b497220 */ /* 0x000fe20000410000 */
[----:B------:R-:W-:Y:S01]  /*a1e0*/  F2FP.PACK_AB R68, R69, R68 ;  /* 0x000000444544723e */ /* 0x000fe200000000ff */
[C---:B------:R-:W-:Y:S01]  /*a1f0*/  FMUL.FTZ R76, R11.reuse, R76 ;  /* 0x0000004c0b4c7220 */ /* 0x040fe20000410000 */
[----:B-1----:R-:W-:Y:S01]  /*a200*/  ISETP.NE.AND P1, PT, R14, RZ, PT ;  /* 0x000000ff0e00720c */ /* 0x002fe20003f25270 */
        /* <DEDUP_REMOVED lines=12> */
[----:B------:R-:W-:Y:S01]  /*a2d0*/  @P1 MOV R65, 0x1 ;  /* 0x0000000100411802 */ /* 0x000fe20000000f00 */
[----:B------:R-:W-:Y:S01]  /*a2e0*/  FMUL.FTZ R93, R11, R93 ;  /* 0x0000005d0b5d7220 */ /* 0x000fe20000410000 */
[----:B------:R-:W-:Y:S01]  /*a2f0*/  F2FP.PACK_AB R88, R89, R88 ;  /* 0x000000585958723e */ /* 0x000fe200000000ff */
[----:B------:R-:W-:-:S02]  /*a300*/  FMUL.FTZ R96, R11, R96 ;  /* 0x000000600b607220 */ /* 0x000fc40000410000 */
[----:B------:R-:W-:Y:S01]  /*a310*/  FMUL.FTZ R11, R11, R97 ;  /* 0x000000610b0b7220 */ /* 0x000fe20000410000 */
[----:B------:R-:W-:Y:S01]  /*a320*/  F2FP.PACK_AB R92, R93, R92 ;  /* 0x0000005c5d5c723e */ /* 0x000fe200000000ff */
[C---:B--2---:R-:W-:Y:S02]  /*a330*/  FMUL.FTZ R131, R12.reuse, R131 ;  /* 0x000000830c837220 */ /* 0x044fe40000410000 */
[C---:B------:R-:W-:Y:S01]  /*a340*/  FMUL.FTZ R130, R12.reuse, R130 ;  /* 0x000000820c827220 */ /* 0x040fe20000410000 */
[----:B------:R-:W-:Y:S01]  /*a350*/  F2FP.PACK_AB R96, R11, R96 ;  /* 0x000000600b60723e */ /* 0x000fe200000000ff */
[----:B------:R-:W-:Y:S01]  /*a360*/  IMAD.MOV.U32 R8, RZ, RZ, 0x40 ;  /* 0x00000040ff087424 */ /* 0x000fe200078e00ff */
[C---:B------:R-:W-:Y:S01]  /*a370*/  IADD3 R11, R13.reuse, -0x10, RZ ;  /* 0xfffffff00d0b7810 */ /* 0x040fe20007ffe0ff */
[C---:B------:R-:W-:Y:S01]  /*a380*/  FMUL.FTZ R127, R12.reuse, R127 ;  /* 0x0000007f0c7f7220 */ /* 0x040fe20000410000 */
[----:B------:R-:W-:Y:S01]  /*a390*/  @P3 IADD3 R11, R13, 0x10, RZ ;  /* 0x000000100d0b3810 */ /* 0x000fe20007ffe0ff */
[C---:B------:R-:W-:Y:S01]  /*a3a0*/  FMUL.FTZ R126, R12.reuse, R126 ;  /* 0x0000007e0c7e7220 */ /* 0x040fe20000410000 */
[----:B------:R-:W-:Y:S01]  /*a3b0*/  F2FP.PACK_AB R130, R131, R130 ;  /* 0x000000828382723e */ /* 0x000fe200000000ff */
[----:B------:R-:W-:Y:S01]  /*a3c0*/  FMUL.FTZ R123, R12, R123 ;  /* 0x0000007b0c7b7220 */ /* 0x000fe20000410000 */
[----:B------:R-:W-:Y:S01]  /*a3d0*/  SEL R8, R8, 0xffffffc0, !P2 ;  /* 0xffffffc008087807 */ /* 0x000fe20005000000 */
[C---:B------:R-:W-:Y:S01]  /*a3e0*/  FMUL.FTZ R122, R12.reuse, R122 ;  /* 0x0000007a0c7a7220 */ /* 0x040fe20000410000 */
[----:B------:R-:W-:Y:S01]  /*a3f0*/  F2FP.PACK_AB R126, R127, R126 ;  /* 0x0000007e7f7e723e */ /* 0x000fe200000000ff */
[----:B------:R-:W-:Y:S01]  /*a400*/  FMUL.FTZ R119, R12, R119 ;  /* 0x000000770c777220 */ /* 0x000fe20000410000 */
[----:B------:R-:W-:Y:S01]  /*a410*/  IADD3 R17, R0, R11, RZ ;  /* 0x0000000b00117210 */ /* 0x000fe20007ffe0ff */
        /* <DEDUP_REMOVED lines=10> */
[----:B------:R-:W-:Y:S01]  /*a4c0*/  FMUL.FTZ R107, R12, R107 ;  /* 0x0000006b0c6b7220 */ /* 0x000fe20000410000 */
[----:B------:R-:W-:Y:S01]  /*a4d0*/  IADD3 R23, R8, R11, RZ ;  /* 0x0000000b08177210 */ /* 0x000fe20007ffe0ff */
        /* <DEDUP_REMOVED lines=26> */
[----:B------:R-:W-:Y:S01]  /*a680*/  IMAD.IADD R25, R17, 0x1, R8 ;  /* 0x0000000111197824 */ /* 0x000fe200078e0208 */
        /* <DEDUP_REMOVED lines=43> */
[----:B------:R-:W-:Y:S01]  /*a940*/  FMUL.FTZ R12, R12, R98 ;  /* 0x000000620c0c7220 */ /* 0x000fe20000410000 */
[----:B------:R-:W-:Y:S01]  /*a950*/  F2FP.PACK_AB R94, R95, R94 ;  /* 0x0000005e5f5e723e */ /* 0x000fe200000000ff */
[----:B------:R-:W1:Y:S01]  /*a960*/  LDC.U8 R8, c[0x0][0x328] ;  /* 0x0000ca00ff087b82 */ /* 0x000e620000000000 */
[----:B------:R-:W-:Y:S01]  /*a970*/  STS [R11+0x2400], R42 ;  /* 0x0024002a0b007388 */ /* 0x000fe20000000800 */
[----:B------:R-:W-:-:S02]  /*a980*/  @P1 MOV R63, c[0x0][0x210] ;  /* 0x00008400003f1a02 */ /* 0x000fc40000000f00 */
[----:B------:R-:W-:Y:S01]  /*a990*/  F2FP.PACK_AB R12, R99, R12 ;  /* 0x0000000c630c723e */ /* 0x000fe200000000ff */
[----:B------:R-:W-:Y:S02]  /*a9a0*/  STS [R15+0x2000], R44 ;  /* 0x0020002c0f007388 */ /* 0x000fe40000000800 */
[----:B------:R-:W-:Y:S02]  /*a9b0*/  @P1 IMAD R63, R63, c[0x0][0x214], RZ ;  /* 0x000085003f3f1a24 */ /* 0x000fe400078e02ff */
[----:B------:R-:W-:Y:S04]  /*a9c0*/  STS [R15+0x2400], R46 ;  /* 0x0024002e0f007388 */ /* 0x000fe80000000800 */
[----:B------:R-:W-:Y:S04]  /*a9d0*/  STS [R17+0x2000], R48 ;  /* 0x0020003011007388 */ /* 0x000fe80000000800 */
[----:B------:R-:W-:Y:S04]  /*a9e0*/  STS [R17+0x2400], R50 ;  /* 0x0024003211007388 */ /* 0x000fe80000000800 */
[----:B------:R-:W-:Y:S01]  /*a9f0*/  STS [R19+0x2000], R52 ;  /* 0x0020003413007388 */ /* 0x000fe20000000800 */
[----:B-1----:R-:W-:-:S03]  /*aa00*/  ISETP.NE.AND P2, PT, R8, RZ, PT ;  /* 0x000000ff0800720c */ /* 0x002fc60003f45270 */
[----:B------:R-:W-:Y:S01]  /*aa10*/  STS [R19+0x2400], R54 ;  /* 0x0024003613007388 */ /* 0x000fe20000000800 */
[----:B------:R-:W-:Y:S02]  /*aa20*/  @!P1 MOV R8, c[0x0][0x214] ;  /* 0x0000850000089a02 */ /* 0x000fe40000000f00 */
[----:B------:R-:W-:Y:S01]  /*aa30*/  ISETP.NE.OR P3, PT, R14, RZ, !P2 ;  /* 0x000000ff0e00720c */ /* 0x000fe20005765670 */
[----:B------:R-:W-:Y:S01]  /*aa40*/  STS [R23+0x2000], R56 ;  /* 0x0020003817007388 */ /* 0x000fe20000000800 */
[----:B------:R-:W-:-:S03]  /*aa50*/  @!P1 SEL R63, R8, c[0x0][0x234], !P2 ;  /* 0x00008d00083f9a07 */ /* 0x000fc60005000000 */
[----:B------:R-:W-:Y:S02]  /*aa60*/  STS [R23+0x2400], R58 ;  /* 0x0024003a17007388 */ /* 0x000fe40000000800 */
[----:B------:R-:W-:Y:S02]  /*aa70*/  @!P1 IMAD R65, R63, c[0x0][0x1c0], RZ ;  /* 0x000070003f419a24 */ /* 0x000fe400078e02ff */
[----:B------:R-:W-:Y:S02]  /*aa80*/  STS [R21+0x2000], R60 ;  /* 0x0020003c15007388 */ /* 0x000fe40000000800 */
[C---:B------:R-:W-:Y:S02]  /*aa90*/  IMAD R65, R2.reuse, R65, RZ ;  /* 0x0000004102417224 */ /* 0x040fe400078e02ff */
[----:B------:R1:W-:Y:S03]  /*aaa0*/  STS [R21+0x2400], R62 ;  /* 0x0024003e15007388 */ /* 0x0003e60000000800 */
[----:B------:R-:W-:Y:S01]  /*aab0*/  SEL R65, R65, RZ, P3 ;  /* 0x000000ff41417207 */ /* 0x000fe20001800000 */
[----:B------:R2:W-:Y:S04]  /*aac0*/  STS [R25+0x2000], R64 ;  /* 0x0020004019007388 */ /* 0x0005e80000000800 */
[----:B------:R3:W-:Y:S04]  /*aad0*/  STS [R25+0x2400], R66 ;  /* 0x0024004219007388 */ /* 0x0007e80000000800 */
[----:B------:R4:W-:Y:S04]  /*aae0*/  STS [R13+0x4000], R68 ;  /* 0x004000440d007388 */ /* 0x0009e80000000800 */
[----:B------:R-:W-:Y:S04]  /*aaf0*/  STS [R13+0x4400], R70 ;  /* 0x004400460d007388 */ /* 0x000fe80000000800 */
[----:B------:R-:W-:Y:S04]  /*ab00*/  STS [R11+0x4000], R72 ;  /* 0x004000480b007388 */ /* 0x000fe80000000800 */
[----:B------:R5:W-:Y:S01]  /*ab10*/  STS [R11+0x4400], R74 ;  /* 0x0044004a0b007388 */ /* 0x000be20000000800 */
[----:B-1----:R-:W-:-:S03]  /*ab20*/  @!P3 IMAD R62, R2, c[0x0][0x214], RZ ;  /* 0x00008500023eba24 */ /* 0x002fc600078e02ff */
[----:B------:R1:W-:Y:S01]  /*ab30*/  STS [R15+0x4000], R76 ;  /* 0x0040004c0f007388 */ /* 0x0003e20000000800 */
[----:B--2---:R-:W-:Y:S02]  /*ab40*/  SHF.R.S32.HI R64, RZ, 0x1f, R3 ;  /* 0x0000001fff407819 */ /* 0x004fe40000011403 */
[----:B------:R-:W-:Y:S01]  /*ab50*/  @!P3 SEL R62, R62, R215, !P0 ;  /* 0x000000d73e3eb207 */ /* 0x000fe20004000000 */
[----:B------:R1:W-:Y:S01]  /*ab60*/  STS [R15+0x4400], R78 ;  /* 0x0044004e0f007388 */ /* 0x0003e20000000800 */
[----:B------:R-:W-:Y:S01]  /*ab70*/  LEA.HI R64, R64, R3, RZ, 0x2 ;  /* 0x0000000340407211 */ /* 0x000fe200078f10ff */
[----:B---3--:R-:W-:Y:S02]  /*ab80*/  @P5 FMUL.FTZ R66, R7, 0.69314718246459960938 ;  /* 0x3f31721807425820 */ /* 0x008fe40000410000 */
[----:B------:R1:W-:Y:S01]  /*ab90*/  STS [R17+0x4000], R80 ;  /* 0x0040005011007388 */ /* 0x0003e20000000800 */
[----:B----4-:R-:W-:Y:S01]  /*aba0*/  CS2R R68, SRZ ;  /* 0x0000000000447805 */ /* 0x010fe2000001ff00 */
[----:B------:R-:W-:Y:S01]  /*abb0*/  LOP3.LUT R64, R64, 0xffffffc, RZ, 0xc0, !PT ;  /* 0x0ffffffc40407812 */ /* 0x000fe200078ec0ff */
[----:B------:R-:W-:Y:S01]  /*abc0*/  @P4 FMUL.FTZ R7, R6, 0.69314718246459960938 ;  /* 0x3f31721806074820 */ /* 0x000fe20000410000 */
[----:B------:R1:W-:Y:S01]  /*abd0*/  STS [R17+0x4400], R82 ;  /* 0x0044005211007388 */ /* 0x0003e20000000800 */
[----:B------:R-:W-:-:S02]  /*abe0*/  @!P3 MOV R68, R62 ;  /* 0x0000003e0044b202 */ /* 0x000fc40000000f00 */
[----:B------:R-:W-:Y:S01]  /*abf0*/  @!P3 SHF.R.S32.HI R69, RZ, 0x1f, R62 ;  /* 0x0000001fff45b819 */ /* 0x000fe2000001143e */
[----:B------:R1:W-:Y:S01]  /*ac00*/  STS [R19+0x4000], R84 ;  /* 0x0040005413007388 */ /* 0x0003e20000000800 */
[----:B------:R-:W-:Y:S02]  /*ac10*/  IADD3 R64, R3, -R64, RZ ;  /* 0x8000004003407210 */ /* 0x000fe40007ffe0ff */
[----:B------:R-:W-:Y:S01]  /*ac20*/  MOV R3, 0x7f800000 ;  /* 0x7f80000000037802 */ /* 0x000fe20000000f00 */
[----:B------:R1:W-:Y:S01]  /*ac30*/  STS [R19+0x4400], R86 ;  /* 0x0044005613007388 */ /* 0x0003e20000000800 */
[----:B------:R-:W-:Y:S01]  /*ac40*/  MOV R62, 0x7f800000 ;  /* 0x7f800000003e7802 */ /* 0x000fe20000000f00 */
[----:B------:R-:W-:Y:S02]  /*ac50*/  @P5 FFMA.FTZ R3, R133, c[0x0][0x238], R66 ;  /* 0x00008e0085035a23 */ /* 0x000fe40000010042 */
[----:B------:R1:W-:Y:S01]  /*ac60*/  STS [R23+0x4000], R88 ;  /* 0x0040005817007388 */ /* 0x0003e20000000800 */
[----:B------:R-:W-:-:S03]  /*ac70*/  @P4 FFMA.FTZ R62, R132, c[0x0][0x238], R7 ;  /* 0x00008e00843e4a23 */ /* 0x000fc60000010007 */
[----:B------:R1:W-:Y:S04]  /*ac80*/  STS [R23+0x4400], R90 ;  /* 0x0044005a17007388 */ /* 0x0003e80000000800 */
[----:B------:R1:W-:Y:S04]  /*ac90*/  STS [R21+0x4000], R92 ;  /* 0x0040005c15007388 */ /* 0x0003e80000000800 */
[----:B------:R1:W-:Y:S04]  /*aca0*/  STS [R21+0x4400], R94 ;  /* 0x0044005e15007388 */ /* 0x0003e80000000800 */
[----:B------:R1:W-:Y:S04]  /*acb0*/  STS [R25+0x4000], R96 ;  /* 0x0040006019007388 */ /* 0x0003e80000000800 */
[----:B------:R1:W-:Y:S04]  /*acc0*/  STS [R25+0x4400], R12 ;  /* 0x0044000c19007388 */ /* 0x0003e80000000800 */
[----:B------:R-:W5:Y:S04]  /*acd0*/  S2R R0, SR_TID.X ;  /* 0x0000000000007919 */ /* 0x000f680000002100 */
[----:B------:R-:W-:Y:S06]  /*ace0*/  BAR.SYNC.DEFER_BLOCKING 0x0 ;  /* 0x0000000000007b1d */ /* 0x000fec0000010000 */
[----:B------:R-:W2:Y:S01]  /*acf0*/  S2R R60, SR_CTAID.Z ;  /* 0x00000000003c7919 */ /* 0x000ea20000002700 */
[----:B-----5:R-:W-:-:S03]  /*ad00*/  SHF.R.S32.HI R11, RZ, 0x1f, R0 ;  /* 0x0000001fff0b7819 */ /* 0x020fc60000011400 */
[----:B------:R1:W3:Y:S01]  /*ad10*/  LDS.128 R52, [R217] ;  /* 0x00000000d9347984 */ /* 0x0002e20000000c00 */
[----:B------:R-:W-:-:S03]  /*ad20*/  LEA.HI R8, R11, R0, RZ, 0x5 ;  /* 0x000000000b087211 */ /* 0x000fc600078f28ff */
[----:B------:R1:W4:Y:S01]  /*ad30*/  LDS.128 R48, [R217+0x800] ;  /* 0x00080000d9307984 */ /* 0x0003220000000c00 */
[----:B------:R-:W-:Y:S01]  /*ad40*/  LOP3.LUT R67, R8, 0xffffffe0, RZ, 0xc0, !PT ;  /* 0xffffffe008437812 */ /* 0x000fe200078ec0ff */
[----:B--2---:R-:W-:Y:S01]  /*ad50*/  IMAD R65, R60, R63, R65 ;  /* 0x0000003f3c417224 */ /* 0x004fe200078e0241 */
[----:B------:R-:W-:Y:S01]  /*ad60*/  @P1 MOV R8, c[0x0][0x210] ;  /* 0x0000840000081a02 */ /* 0x000fe20000000f00 */
[----:B------:R1:W2:Y:S01]  /*ad70*/  LDS.128 R44, [R217+0x1000] ;  /* 0x00100000d92c7984 */ /* 0x0002a20000000c00 */
[----:B------:R-:W-:Y:S01]  /*ad80*/  IADD3 R2, R0, -R67, RZ ;  /* 0x8000004300027210 */ /* 0x000fe20007ffe0ff */
[----:B------:R-:W-:Y:S02]  /*ad90*/  @!P1 IMAD.MOV.U32 R8, RZ, RZ, 0x1 ;  /* 0x00000001ff089424 */ /* 0x000fe400078e00ff */
[----:B------:R1:W1:Y:S01]  /*ada0*/  LDS.128 R40, [R217+0x1800] ;  /* 0x00180000d9287984 */ /* 0x0002620000000c00 */
[----:B------:R-:W-:-:S03]  /*adb0*/  SHF.R.S32.HI R67, RZ, 0x1f, R2 ;  /* 0x0000001fff437819 */ /* 0x000fc60000011402 */
[----:B------:R1:W1:Y:S01]  /*adc0*/  LDS.128 R36, [R217+0x2000] ;  /* 0x00200000d9247984 */ /* 0x0002620000000c00 */
[----:B------:R-:W-:Y:S01]  /*add0*/  LEA.HI R67, R67, R2, RZ, 0x2 ;  /* 0x0000000243437211 */ /* 0x000fe200078f10ff */
[----:B------:R-:W-:Y:S02]  /*ade0*/  IMAD R2, R61, R8, RZ ;  /* 0x000000083d027224 */ /* 0x000fe400078e02ff */
[----:B------:R1:W1:Y:S01]  /*adf0*/  LDS.128 R32, [R217+0x2800] ;  /* 0x00280000d9207984 */ /* 0x0002620000000c00 */
        /* <DEDUP_REMOVED lines=14> */
[----:B---34-:R-:W-:Y:S01]  /*aee0*/  IMAD R64, R61, -0x40, R220 ;  /* 0xffffffc03d407824 */ /* 0x018fe200078e02dc */
        /* <DEDUP_REMOVED lines=15> */
.L_x_915:
[----:B---34-:R-:W-:Y:S05]  /*afe0*/  BSYNC B0 ;  /* 0x0000000000007941 */ /* 0x018fea0003800000 */
.L_x_914:
        /* <DEDUP_REMOVED lines=15> */
[----:B-1----:R-:W-:-:S04]  /*b0e0*/  IMAD.WIDE R216, R216, 0x40, R6 ;  /* 0x00000040d8d87825 */ /* 0x002fc800078e0206 */
        /* <DEDUP_REMOVED lines=15> */
.L_x_917:
[----:B------:R-:W-:Y:S05]  /*b1e0*/  BSYNC B0 ;  /* 0x0000000000007941 */ /* 0x000fea0003800000 */
.L_x_916:
[----:B------:R-:W-:Y:S01]  /*b1f0*/  LEA.HI.SX32 R0, R4, 0x10, 0x1d ;  /* 0x0000001004007811 */ /* 0x000fe200078feaff */
        /* <DEDUP_REMOVED lines=19> */
.L_x_919:
[----:B------:R-:W-:Y:S05]  /*b330*/  BSYNC B0 ;  /* 0x0000000000007941 */ /* 0x000fea0003800000 */
.L_x_918:
        /* <DEDUP_REMOVED lines=17> */
[----:B--2---:R1:W-:Y:S04]  /*b450*/  @!P2 STG.E.128 [R2.64], R44 ;  /* 0x0000002c0200a986 */ /* 0x0043e8000c101d04 */
[----:B------:R1:W-:Y:S04]  /*b460*/  @!P1 STG.E.128 [R2.64+0x80], R28 ;  /* 0x0000801c02009986 */ /* 0x0003e8000c101d04 */
[----:B------:R1:W-:Y:S02]  /*b470*/  @!P0 STG.E.128 [R2.64+0x100], R12 ;  /* 0x0001000c02008986 */ /* 0x0003e4000c101d04 */
.L_x_921:
[----:B------:R-:W-:Y:S05]  /*b480*/  BSYNC B0 ;  /* 0x0000000000007941 */ /* 0x000fea0003800000 */
.L_x_920:
        /* <DEDUP_REMOVED lines=21> */
.L_x_880:
[----:B------:R-:W1:Y:S01]  /*b5e0*/  LDC.U8 R3, c[0x0][0x329] ;  /* 0x0000ca40ff037b82 */ /* 0x000e620000000000 */
[----:B------:R-:W2:Y:S01]  /*b5f0*/  S2R R0, SR_TID.X ;  /* 0x0000000000007919 */ /* 0x000ea20000002100 */
[----:B------:R-:W-:Y:S01]  /*b600*/  ISETP.NE.AND P3, PT, R215, -0x1, PT ;  /* 0xffffffffd700780c */ /* 0x000fe20003f65270 */
[----:B------:R-:W-:Y:S01]  /*b610*/  ULDC.64 UR4, c[0x0][0x118] ;  /* 0x0000460000047ab9 */ /* 0x000fe20000000a00 */
[----:B------:R-:W-:Y:S01]  /*b620*/  IADD3 R220, -R81, R220, RZ ;  /* 0x000000dc51dc7210 */ /* 0x000fe20007ffe1ff */
[----:B------:R-:W-:Y:S03]  /*b630*/  BSSY B0, `(.L_x_922) ;  /* 0x0000042000007945 */ /* 0x000fe60003800000 */
        /* <DEDUP_REMOVED lines=18> */
[----:B------:R-:W-:Y:S01]  /*b760*/  @!P3 IMAD R2, R16, c[0x0][0x1e4], R9 ;  /* 0x000079001002ba24 */ /* 0x000fe200078e0209 */
[----:B------:R-:W-:Y:S01]  /*b770*/  ISETP.NE.OR P0, PT, R215, -0x1, P2 ;  /* 0xffffffffd700780c */ /* 0x000fe20001705670 */
[----:B------:R-:W-:Y:S01]  /*b780*/  IMAD.IADD R0, R0, 0x1, -R5 ;  /* 0x0000000100007824 */ /* 0x000fe200078e0a05 */
[----:B------:R-:W-:Y:S01]  /*b790*/  SHF.R.S32.HI R5, RZ, 0x1f, R24 ;  /* 0x0000001fff057819 */ /* 0x000fe20000011418 */
[----:B------:R-:W-:-:S02]  /*b7a0*/  @!P1 IMAD R7, R8, c[0x0][0x1c0], RZ ;  /* 0x0000700008079a24 */ /* 0x000fc400078e02ff */
[----:B------:R-:W-:Y:S02]  /*b7b0*/  @P3 IMAD R3, R215, c[0x0][0x1ec], R11 ;  /* 0x00007b00d7033a24 */ /* 0x000fe400078e020b */
[----:B------:R-:W-:Y:S02]  /*b7c0*/  @!P3 IMAD.IADD R3, R13, 0x1, R2 ;  /* 0x000000010d03b824 */ /* 0x000fe400078e0202 */
[----:B------:R-:W-:Y:S01]  /*b7d0*/  IMAD.SHL.U32 R2, R0, 0x8, RZ ;  /* 0x0000000800027824 */ /* 0x000fe200078e00ff */
[----:B------:R-:W-:Y:S01]  /*b7e0*/  CS2R R12, SRZ ;  /* 0x00000000000c7805 */ /* 0x000fe2000001ff00 */
[C---:B------:R-:W-:Y:S02]  /*b7f0*/  IMAD R7, R16.reuse, R7, RZ ;  /* 0x0000000710077224 */ /* 0x040fe400078e02ff */
[----:B------:R-:W-:Y:S01]  /*b800*/  @!P0 IMAD R215, R16, c[0x0][0x214], RZ ;  /* 0x0000850010d78a24 */ /* 0x000fe200078e02ff */
[----:B------:R-:W-:Y:S01]  /*b810*/  IADD3 R10, P0, R2, R10, RZ ;  /* 0x0000000a020a7210 */ /* 0x000fe20007f1e0ff */
[----:B------:R-:W-:Y:S01]  /*b820*/  @P1 IMAD.MOV.U32 R4, RZ, RZ, c[0x0][0x210] ;  /* 0x00008400ff041624 */ /* 0x000fe200078e00ff */
[----:B------:R-:W-:Y:S01]  /*b830*/  SEL R7, R7, RZ, P2 ;  /* 0x000000ff07077207 */ /* 0x000fe20001000000 */
[----:B------:R-:W-:Y:S01]  /*b840*/  IMAD R5, R5, c[0x0][0x1f0], RZ ;  /* 0x00007c0005057a24 */ /* 0x000fe200078e02ff */
[----:B------:R-:W-:Y:S01]  /*b850*/  @!P2 SHF.R.S32.HI R13, RZ, 0x1f, R215 ;  /* 0x0000001fff0da819 */ /* 0x000fe200000114d7 */
[----:B------:R-:W-:Y:S01]  /*b860*/  @!P1 IMAD.MOV.U32 R4, RZ, RZ, 0x1 ;  /* 0x00000001ff049424 */ /* 0x000fe200078e00ff */
[----:B------:R-:W-:Y:S01]  /*b870*/  @!P2 MOV R12, R215 ;  /* 0x000000d7000ca202 */ /* 0x000fe20000000f00 */
[----:B------:R-:W-:Y:S01]  /*b880*/  IMAD R8, R24, R8, R7 ;  /* 0x0000000818087224 */ /* 0x000fe200078e0207 */
[----:B------:R-:W-:-:S02]  /*b890*/  ISETP.GE.AND P2, PT, R6, R220, PT ;  /* 0x000000dc0600720c */ /* 0x000fc40003f46270 */
        /* <DEDUP_REMOVED lines=27> */
.L_x_923:
[----:B------:R-:W-:Y:S05]  /*ba50*/  BSYNC B0 ;  /* 0x0000000000007941 */ /* 0x000fea0003800000 */
.L_x_922:
        /* <DEDUP_REMOVED lines=20> */
.L_x_925:
[----:B------:R-:W-:Y:S05]  /*bba0*/  BSYNC B0 ;  /* 0x0000000000007941 */ /* 0x000fea0003800000 */
.L_x_924:
        /* <DEDUP_REMOVED lines=20> */
.L_x_927:
[----:B------:R-:W-:Y:S05]  /*bcf0*/  BSYNC B0 ;  /* 0x0000000000007941 */ /* 0x000fea0003800000 */
.L_x_926:
        /* <DEDUP_REMOVED lines=19> */
.L_x_929:
[----:B------:R-:W-:Y:S05]  /*be30*/  BSYNC B0 ;  /* 0x0000000000007941 */ /* 0x000fea0003800000 */
.L_x_928:
        /* <DEDUP_REMOVED lines=35> */
.L_x_930:
        /* <DEDUP_REMOVED lines=9> */
.L_x_1294:


//--------------------- .text._ZN5flash16flash_fwd_kernelI23Flash_fwd_kernel_traitsILi192ELi64ELi64ELi4ELb0ELb0EN7cutlass6half_tE19Flash_kernel_traitsILi192ELi64ELi64ELi4ES3_EELb1ELb0ELb1ELb0ELb0ELb1ELb0ELb0EEEvNS_16Flash_fwd_paramsE --------------------------
	.section	.text._ZN5flash16flash_fwd_kernelI23Flash_fwd_kernel_traitsILi192ELi64ELi64ELi4ELb0ELb0EN7cutlass6half_tE19Flash_kernel_traitsILi192ELi64ELi64ELi4ES3_EELb1ELb0ELb1ELb0ELb0ELb1ELb0ELb0EEEvNS_16Flash_fwd_paramsE,"ax",@progbits
	.sectioninfo	@"SHI_REGISTERS=252"
	.align	128
        .global         _ZN5flash16flash_fwd_kernelI23Flash_fwd_kernel_traitsILi192ELi64ELi64ELi4ELb0ELb0EN7cutlass6half_tE19Flash_kernel_traitsILi192ELi64ELi64ELi4ES3_EELb1ELb0ELb1ELb0ELb0ELb1ELb0ELb0EEEvNS_16Flash_fwd_paramsE
        .type           _ZN5flash16flash_fwd_kernelI23Flash_fwd_kernel_traitsILi192ELi64ELi64ELi4ELb0ELb0EN7cutlass6half_tE19Flash_kernel_traitsILi192ELi64ELi64ELi4ES3_EELb1ELb0ELb1ELb0ELb0ELb1ELb0ELb0EEEvNS_16Flash_fwd_paramsE,@function
        .size           _ZN5flash16flash_fwd_kernelI23Flash_fwd_kernel_traitsILi192ELi64ELi64ELi4ELb0ELb0EN7cutlass6half_tE19Flash_kernel_traitsILi192ELi64ELi64ELi4ES3_EELb1ELb0ELb1ELb0ELb0ELb1ELb0ELb0EEEvNS_16Flash_fwd_paramsE,(.L_x_1295 - _ZN5flash16flash_fwd_kernelI23Flash_fwd_kernel_traitsILi192ELi64ELi64ELi4ELb0ELb0EN7cutlass6half_tE19Flash_kernel_traitsILi192ELi64ELi64ELi4ES3_EELb1ELb0ELb1ELb0ELb0ELb1ELb0ELb0EEEvNS_16Flash_fwd_paramsE)
        .other          _ZN5flash16flash_fwd_kernelI23Flash_fwd_kernel_traitsILi192ELi64ELi64ELi4ELb0ELb0EN7cutlass6half_tE19Flash_kernel_traitsILi192ELi64ELi64ELi4ES3_EELb1ELb0ELb1ELb0ELb0ELb1ELb0ELb0EEEvNS_16Flash_fwd_paramsE,@"STO_CUDA_ENTRY STV_DEFAULT"
_ZN5flash16flash_fwd_kernelI23Flash_fwd_kernel_traitsILi192ELi64ELi64ELi4ELb0ELb0EN7cutlass6half_tE19Flash_kernel_traitsILi192ELi64ELi64ELi4ES3_EELb1ELb0ELb1ELb0ELb0ELb1ELb0ELb0EEEvNS_16Flash_fwd_paramsE:
.text._ZN5flash16flash_fwd_kernelI23Flash_fwd_kernel_traitsILi192ELi64ELi64ELi4ELb0ELb0EN7cutlass6half_tE19Flash_kernel_traitsILi192ELi64ELi64ELi4ES3_EELb1ELb0ELb1ELb0ELb0ELb1ELb0ELb0EEEvNS_16Flash_fwd_paramsE:
        /* <DEDUP_REMOVED lines=19> */
[----:B------:R-:W-:Y:S01]  /*0130*/  UISETP.NE.AND.EX UP1, UPT, URZ, UR5, UPT, UP1 ;  /* 0x000000053f00728c */ /* 0x000fe2000bf25310 */
[----:B------:R-:W1:Y:S01]  /*0140*/  S2UR UR8, SR_CTAID.Z ;  /* 0x00000000000879c3 */ /* 0x000e620000002700 */
[----:B------:R-:W-:Y:S02]  /*0150*/  UMOV UR7, 0x4 ;  /* 0x0000000400077882 */ /* 0x000fe40000000000 */
        /* <DEDUP_REMOVED lines=34> */
[----:B------:R-:W4:Y:S04]  /*0380*/  @P1 LDG.E R7, [R10.64] ;  /* 0x0000000e0a071981 */ /* 0x000f28000c1e1900 */
[----:B------:R-:W5:Y:S01]  /*0390*/  @!P2 LDG.E R0, [R2.64] ;  /* 0x0000000e0200a981 */ /* 0x000f62000c1e1900 */
[----:B------:R-:W-:Y:S01]  /*03a0*/  UMOV UR12, 0xffffffff ;  /* 0xffffffff000c7882 */ /* 0x000fe20000000000 */
[----:B------:R-:W-:Y:S01]  /*03b0*/  SHF.R.S32.HI R6, RZ, 0x1f, R87 ;  /* 0x0000001fff067819 */ /* 0x000fe20000011457 */
[----:B------:R-:W-:Y:S02]  /*03c0*/  UMOV UR19, 0xffffffff ;  /* 0xffffffff00137882 */ /* 0x000fe40000000000 */
[----:B------:R-:W-:Y:S01]  /*03d0*/  ULDC UR4, c[0x0][0x1c0] ;  /* 0x0000700000047ab9 */ /* 0x000fe20000000800 */
[----:B------:R-:W-:Y:S01]  /*03e0*/  LEA.HI R86, R6, R87, RZ, 0x5 ;  /* 0x0000005706567211 */ /* 0x000fe200078f28ff */
[----:B------:R-:W-:-:S02]  /*03f0*/  UIMAD UR4, UR9, UR4, UR8 ;  /* 0x00000004090472a4 */ /* 0x000fc4000f8e0208 */
[----:B------:R-:W-:Y:S01]  /*0400*/  UMOV UR18, URZ ;  /* 0x0000003f00127c82 */ /* 0x000fe20008000000 */
[----:B------:R-:W-:Y:S01]  /*0410*/  LOP3.LUT R88, R86, 0xffffffe0, RZ, 0xc0, !PT ;  /* 0xffffffe056587812 */ /* 0x000fe200078ec0ff */
[----:B------:R-:W-:-:S04]  /*0420*/  USHF.L.U32 UR5, UR4, 0x5, URZ ;  /* 0x0000000504057899 */ /* 0x000fc8000800063f */
[----:B------:R-:W-:Y:S01]  /*0430*/  IMAD.IADD R88, R87, 0x1, -R88 ;  /* 0x0000000157587824 */ /* 0x000fe200078e0a58 */
[----:B------:R-:W-:Y:S01]  /*0440*/  USHF.R.S32.HI UR4, URZ, 0x1f, UR5 ;  /* 0x0000001f3f047899 */ /* 0x000fe20008011405 */
        /* <DEDUP_REMOVED lines=19> */
.L_x_931:
[----:B------:R-:W-:Y:S02]  /*0580*/  ULDC UR6, c[0x0][0x218] ;  /* 0x0000860000067ab9 */ /* 0x000fe40000000800 */
.L_x_932:
        /* <DEDUP_REMOVED lines=25> */
[----:B------:R-:W-:Y:S02]  /*0720*/  UIADD3 UR7, UR17, 0x3f, URZ ;  /* 0x0000003f11077890 */ /* 0x000fe4000fffe03f */
[----:B------:R-:W-:-:S02]  /*0730*/  UIADD3 UR11, UR6, -UR11, URZ ;  /* 0x8000000b060b7290 */ /* 0x000fc4000fffe03f */
        /* <DEDUP_REMOVED lines=19> */
[----:B------:R-:W-:Y:S01]  /*0870*/  ULDC.64 UR4, c[0x0][0x1e0] ;  /* 0x0000780000047ab9 */ /* 0x000fe20000000a00 */
[----:B------:R-:W1:Y:S01]  /*0880*/  S2R R6, SR_CTAID.Z ;  /* 0x0000000000067919 */ /* 0x000e620000002700 */
[----:B------:R-:W-:Y:S01]  /*0890*/  ULDC.U8 UR18, c[0x0][0x328] ;  /* 0x0000ca0000127ab9 */ /* 0x000fe20000000000 */
[----:B------:R-:W-:Y:S01]  /*08a0*/  LOP3.LUT R0, R10, 0x1ffffff8, RZ, 0xc0, !PT ;  /* 0x1ffffff80a007812 */ /* 0x000fe200078ec0ff */
[----:B------:R-:W-:Y:S01]  /*08b0*/  ULDC.64 UR6, c[0x0][0x1e8] ;  /* 0x00007a0000067ab9 */ /* 0x000fe20000000a00 */
[----:B------:R-:W2:Y:S01]  /*08c0*/  S2R R13, SR_CTAID.X ;  /* 0x00000000000d7919 */ /* 0x000ea20000002500 */
[----:B------:R-:W-:Y:S01]  /*08d0*/  UISETP.NE.AND UP3, UPT, UR18, URZ, UPT ;  /* 0x0000003f1200728c */ /* 0x000fe2000bf65270 */
[----:B------:R-:W-:Y:S01]  /*08e0*/  SHF.R.S32.HI R10, RZ, 0x3, R10 ;  /* 0x00000003ff0a7819 */ /* 0x000fe2000001140a */
[----:B------:R-:W-:Y:S01]  /*08f0*/  USHF.R.S32.HI UR20, URZ, 0x1f, UR8 ;  /* 0x0000001f3f147899 */ /* 0x000fe20008011408 */
[----:B------:R-:W-:Y:S01]  /*0900*/  IMAD.IADD R0, R87, 0x1, -R0 ;  /* 0x0000000157007824 */ /* 0x000fe200078e0a00 */
[----:B------:R-:W-:Y:S01]  /*0910*/  @!UP0 USHF.R.S32.HI UR19, URZ, 0x1f, UR9 ;  /* 0x0000001f3f138899 */ /* 0x000fe20008011409 */
[----:B------:R-:W-:Y:S01]  /*0920*/  SHF.R.S32.HI R11, RZ, 0x1f, R10 ;  /* 0x0000001fff0b7819 */ /* 0x000fe2000001140a */
[----:B------:R-:W-:Y:S01]  /*0930*/  @!UP0 UIMAD.WIDE.U32 UR22, UR9, UR4, URZ ;  /* 0x00000004091682a5 */ /* 0x000fe2000f8e003f */
[----:B------:R-:W-:Y:S01]  /*0940*/  IMAD.SHL.U32 R0, R0, 0x8, RZ ;  /* 0x0000000800007824 */ /* 0x000fe200078e00ff */
[----:B------:R-:W-:Y:S01]  /*0950*/  @!UP0 UIMAD UR19, UR19, UR4, URZ ;  /* 0x00000004131382a4 */ /* 0x000fe2000f8e023f */
[----:B------:R-:W-:Y:S01]  /*0960*/  BSSY B0, `(.L_x_934) ;  /* 0x0000038000007945 */ /* 0x000fe20003800000 */
[----:B------:R-:W-:-:S02]  /*0970*/  @UP0 UIMAD.WIDE.U32 UR10, UR12, UR6, URZ ;  /* 0x000000060c0a02a5 */ /* 0x000fc4000f8e003f */
[----:B------:R-:W-:Y:S02]  /*0980*/  ULDC.U8 UR4, c[0x0][0x329] ;  /* 0x0000ca4000047ab9 */ /* 0x000fe40000000000 */
[----:B------:R-:W-:Y:S02]  /*0990*/  UISETP.NE.AND UP2, UPT, UR4, URZ, UPT ;  /* 0x0000003f0400728c */ /* 0x000fe4000bf45270 */
[----:B------:R-:W-:Y:S02]  /*09a0*/  @!UP0 UIMAD UR19, UR9, UR5, UR19 ;  /* 0x00000005091382a4 */ /* 0x000fe4000f8e0213 */
[----:B------:R-:W-:Y:S02]  /*09b0*/  UISETP.EQ.AND UP3, UPT, UR4, URZ, UP3 ;  /* 0x0000003f0400728c */ /* 0x000fe40009f62270 */
[----:B------:R-:W-:Y:S02]  /*09c0*/  @UP0 UIMAD UR7, UR12, UR7, UR11 ;  /* 0x000000070c0702a4 */ /* 0x000fe4000f8e020b */
[----:B------:R-:W-:Y:S01]  /*09d0*/  ULDC.64 UR4, c[0x0][0x1f0] ;  /* 0x00007c0000047ab9 */ /* 0x000fe20000000a00 */
[----:B--2---:R-:W-:Y:S01]  /*09e0*/  IMAD.WIDE R12, R13, 0x40, R10 ;  /* 0x000000400d0c7825 */ /* 0x004fe200078e020a */
[----:B------:R-:W-:-:S02]  /*09f0*/  UIMAD UR4, UR20, UR4, URZ ;  /* 0x00000004140472a4 */ /* 0x000fc4000f8e023f */
[----:B------:R-:W-:Y:S02]  /*0a00*/  @!UP2 UISETP.NE.AND UP1, UPT, UR18, URZ, UPT ;  /* 0x0000003f1200a28c */ /* 0x000fe4000bf25270 */
[----:B------:R-:W-:Y:S02]  /*0a10*/  @UP0 UMOV UR20, UR10 ;  /* 0x0000000a00140c82 */ /* 0x000fe40008000000 */
[----:B------:R-:W-:Y:S02]  /*0a20*/  ULDC UR17, c[0x0][0x214] ;  /* 0x0000850000117ab9 */ /* 0x000fe40000000800 */
[----:B------:R-:W-:Y:S02]  /*0a30*/  @UP2 ULDC UR10, c[0x0][0x210] ;  /* 0x00008400000a2ab9 */ /* 0x000fe40000000800 */
[----:B------:R-:W-:Y:S02]  /*0a40*/  ULDC UR11, c[0x0][0x234] ;  /* 0x00008d00000b7ab9 */ /* 0x000fe40000000800 */
[----:B------:R-:W-:-:S02]  /*0a50*/  @UP2 UIMAD UR10, UR10, UR17, URZ ;  /* 0x000000110a0a22a4 */ /* 0x000fc4000f8e023f */
[----:B------:R-:W-:Y:S02]  /*0a60*/  @!UP2 USEL UR10, UR17, UR11, !UP1 ;  /* 0x0000000b110aa287 */ /* 0x000fe4000c800000 */
[----:B------:R-:W-:Y:S02]  /*0a70*/  ULDC UR6, c[0x0][0x1c0] ;  /* 0x0000700000067ab9 */ /* 0x000fe40000000800 */
[----:B------:R-:W-:Y:S02]  /*0a80*/  @UP2 UMOV UR21, 0x1 ;  /* 0x0000000100152882 */ /* 0x000fe40000000000 */
[----:B------:R-:W-:Y:S02]  /*0a90*/  @!UP2 UIMAD UR21, UR10, UR6, URZ ;  /* 0x000000060a15a2a4 */ /* 0x000fe4000f8e023f */
[----:B------:R-:W-:Y:S02]  /*0aa0*/  @!UP0 UMOV UR20, UR22 ;  /* 0x0000001600148c82 */ /* 0x000fe40008000000 */
[----:B------:R-:W-:Y:S01]  /*0ab0*/  @!UP0 UIADD3 UR7, UR23, UR19, URZ ;  /* 0x0000001317078290 */ /* 0x000fe2000fffe03f */
[----:B------:R-:W-:Y:S01]  /*0ac0*/  IADD3 R2, P0, R0, UR20, RZ ;  /* 0x0000001400027c10 */ /* 0x000fe2000ff1e0ff */
[----:B------:R-:W-:-:S02]  /*0ad0*/  UIADD3 UR13, -UR16, UR13, URZ ;  /* 0x0000000d100d7290 */ /* 0x000fc4000fffe13f */
[----:B------:R-:W-:Y:S02]  /*0ae0*/  @UP3 UIMAD UR18, UR9, UR17, URZ ;  /* 0x00000011091232a4 */ /* 0x000fe4000f8e023f */
[----:B------:R-:W-:Y:S01]  /*0af0*/  UIMAD UR21, UR9, UR21, URZ ;  /* 0x00000015091572a4 */ /* 0x000fe2000f8e023f */
[----:B------:R-:W-:Y:S01]  /*0b00*/  LEA.HI.X.SX32 R3, R0, UR7, 0x1, P0 ;  /* 0x0000000700037c11 */ /* 0x000fe200080f0eff */
[----:B------:R-:W-:Y:S01]  /*0b10*/  @UP3 USEL UR18, UR18, UR12, !UP0 ;  /* 0x0000000c12123287 */ /* 0x000fe2000c000000 */
[----:B------:R-:W-:Y:S01]  /*0b20*/  ISETP.GE.AND P0, PT, R10, UR13, PT ;  /* 0x0000000d0a007c0c */ /* 0x000fe2000bf06270 */
[----:B------:R-:W-:Y:S02]  /*0b30*/  @UP2 ULDC UR24, c[0x0][0x210] ;  /* 0x0000840000182ab9 */ /* 0x000fe40000000800 */
[----:B------:R-:W-:Y:S01]  /*0b40*/  USEL UR21, UR21, URZ, !UP3 ;  /* 0x0000003f15157287 */ /* 0x000fe2000d800000 */
[----:B-1----:R-:W-:Y:S01]  /*0b50*/  IMAD.WIDE.U32 R6, R6, c[0x0][0x1f0], R2 ;  /* 0x00007c0006067a25 */ /* 0x002fe200078e0002 */
[----:B------:R-:W-:-:S02]  /*0b60*/  @!UP2 UMOV UR24, 0x1 ;  /* 0x000000010018a882 */ /* 0x000fc40000000000 */
[----:B------:R-:W-:Y:S02]  /*0b70*/  UIMAD UR16, UR16, UR24, URZ ;  /* 0x00000018101072a4 */ /* 0x000fe4000f8e023f */
[----:B------:R-:W-:Y:S02]  /*0b80*/  UIMAD UR21, UR8, UR10, UR21 ;  /* 0x0000000a081572a4 */ /* 0x000fe4000f8e0215 */
[----:B------:R-:W-:Y:S02]  /*0b90*/  @!UP3 UMOV UR26, URZ ;  /* 0x0000003f001abc82 */ /* 0x000fe40008000000 */
[----:B------:R-:W-:Y:S02]  /*0ba0*/  @UP3 UMOV UR26, UR18 ;  /* 0x00000012001a3c82 */ /* 0x000fe40008000000 */
[----:B------:R-:W-:Y:S02]  /*0bb0*/  UIMAD UR4, UR8, UR5, UR4 ;  /* 0x00000005080472a4 */ /* 0x000fe4000f8e0204 */
[----:B------:R-:W-:-:S02]  /*0bc0*/  @!UP3 UMOV UR27, URZ ;  /* 0x0000003f001bbc82 */ /* 0x000fc40008000000 */
        /* <DEDUP_REMOVED lines=17> */
.L_x_935:
[----:B------:R-:W-:Y:S05]  /*0ce0*/  BSYNC B0 ;  /* 0x0000000000007941 */ /* 0x000fea0003800000 */
.L_x_934:
        /* <DEDUP_REMOVED lines=17> */
.L_x_937:
[----:B------:R-:W-:Y:S05]  /*0e00*/  BSYNC B0 ;  /* 0x0000000000007941 */ /* 0x000fea0003800000 */
.L_x_936:
        /* <DEDUP_REMOVED lines=17> */
.L_x_939:
[----:B------:R-:W-:Y:S05]  /*0f20*/  BSYNC B0 ;  /* 0x0000000000007941 */ /* 0x000fea0003800000 */
.L_x_938:
        /* <DEDUP_REMOVED lines=16> */
.L_x_941:
[----:B------:R-:W-:Y:S05]  /*1030*/  BSYNC B0 ;  /* 0x0000000000007941 */ /* 0x000fea0003800000 */
.L_x_940:
        /* <DEDUP_REMOVED lines=15> */
[----:B-1----:R-:W-:Y:S02]  /*1130*/  @!P4 LEA R8, P1, R3, c[0x0][0x200], 0x2 ;  /* 0x000080000308ca11 */ /* 0x002fe400078210ff */
        /* <DEDUP_REMOVED lines=19> */
.L_x_933:
        /* <DEDUP_REMOVED lines=34> */
.L_x_942:
[----:B-1----:R-:W-:Y:S01]  /*1490*/  IABS R5, c[0x0][0x1c8] ;  /* 0x0000720000057a13 */ /* 0x002fe20000000000 */
[----:B------:R-:W1:Y:S01]  /*14a0*/  S2R R0, SR_CTAID.Z ;  /* 0x0000000000007919 */ /* 0x000e620000002700 */
[----:B------:R-:W-:Y:S01]  /*14b0*/  IMAD.MOV.U32 R8, RZ, RZ, RZ ;  /* 0x000000ffff087224 */ /* 0x000fe200078e00ff */
[----:B------:R-:W-:Y:S01]  /*14c0*/  ULDC UR4, c[0x0][0x1c8] ;  /* 0x0000720000047ab9 */ /* 0x000fe20000000800 */
        /* <DEDUP_REMOVED lines=10> */
[----:B--2---:R-:W-:-:S06]  /*1570*/  IADD3 R9, R9, 0xffffffe, RZ ;  /* 0x0ffffffe09097810 */ /* 0x004fcc0007ffe0ff */
[----:B------:R-:W1:Y:S02]  /*1580*/  F2I.FTZ.U32.TRUNC.NTZ R9, R9 ;  /* 0x0000000900097305 */ /* 0x000e64000021f000 */
[----:B-1----:R-:W-:-:S04]  /*1590*/  IMAD.MOV R3, RZ, RZ, -R9 ;  /* 0x000000ffff037224 */ /* 0x002fc800078e0a09 */
        /* <DEDUP_REMOVED lines=27> */
.L_x_943:
[CC--:B------:R-:W-:Y:S01]  /*1750*/  LEA.HI R20, R6.reuse, R87.reuse, RZ, 0x3 ;  /* 0x0000005706147211 */ /* 0x0c0fe200078f18ff */
[----:B------:R-:W1:Y:S01]  /*1760*/  S2R R18, SR_CTAID.Z ;  /* 0x0000000000127919 */ /* 0x000e620000002700 */
[----:B------:R-:W-:Y:S01]  /*1770*/  ULDC.64 UR4, c[0x0][0x1a8] ;  /* 0x00006a0000047ab9 */ /* 0x000fe20000000a00 */
[----:B------:R-:W-:Y:S01]  /*1780*/  LEA.HI R5, R6, R87, RZ, 0x6 ;  /* 0x0000005706057211 */ /* 0x000fe200078f30ff */
[----:B------:R-:W-:Y:S01]  /*1790*/  UIMAD UR4, UR19, UR4, URZ ;  /* 0x00000004130472a4 */ /* 0x000fe2000f8e023f */
[----:B------:R-:W-:Y:S01]  /*17a0*/  LOP3.LUT R0, R20, 0xfffffff8, RZ, 0xc0, !PT ;  /* 0xfffffff814007812 */ /* 0x000fe200078ec0ff */
[----:B------:R-:W2:Y:S01]  /*17b0*/  S2R R84, SR_CTAID.X ;  /* 0x0000000000547919 */ /* 0x000ea20000002500 */
[----:B------:R-:W-:Y:S01]  /*17c0*/  SHF.R.S32.HI R20, RZ, 0x3, R20 ;  /* 0x00000003ff147819 */ /* 0x000fe20000011414 */
[----:B------:R-:W-:Y:S01]  /*17d0*/  UIMAD UR4, UR8, UR5, UR4 ;  /* 0x00000005080472a4 */ /* 0x000fe2000f8e0204 */
[----:B------:R-:W-:Y:S01]  /*17e0*/  IMAD.SHL.U32 R5, R5, 0x8, RZ ;  /* 0x0000000805057824 */ /* 0x000fe200078e00ff */
[----:B------:R-:W-:Y:S01]  /*17f0*/  UIADD3 UR29, UR28, -0x1, URZ ;  /* 0xffffffff1c1d7890 */ /* 0x000fe2000fffe03f */
[----:B------:R-:W-:Y:S01]  /*1800*/  IMAD.IADD R0, R87, 0x1, -R0 ;  /* 0x0000000157007824 */ /* 0x000fe200078e0a00 */
[C---:B------:R-:W-:Y:S01]  /*1810*/  IADD3 R7, R20.reuse, 0x20, RZ ;  /* 0x0000002014077810 */ /* 0x040fe20007ffe0ff */
[----:B------:R-:W-:Y:S01]  /*1820*/  IMAD.SHL.U32 R3, R20, 0x40, RZ ;  /* 0x0000004014037824 */ /* 0x000fe200078e00ff */
[----:B------:R-:W-:Y:S01]  /*1830*/  SHF.R.S32.HI R21, RZ, 0x1f, R20 ;  /* 0x0000001fff157819 */ /* 0x000fe20000011414 */
[----:B------:R-:W-:Y:S01]  /*1840*/  IMAD.SHL.U32 R212, R0, 0x8, RZ ;  /* 0x0000000800d47824 */ /* 0x000fe200078e00ff */
[----:B------:R-:W-:Y:S01]  /*1850*/  IADD3 R195, R20, 0x30, RZ ;  /* 0x0000003014c37810 */ /* 0x000fe20007ffe0ff */
[----:B------:R-:W-:Y:S01]  /*1860*/  UIMAD UR5, UR29, -0x40, UR17 ;  /* 0xffffffc01d0578a4 */ /* 0x000fe2000f8e0211 */
[----:B------:R-:W-:Y:S01]  /*1870*/  LOP3.LUT R3, R3, 0x1c0, RZ, 0xc0, !PT ;  /* 0x000001c003037812 */ /* 0x000fe200078ec0ff */
[----:B------:R-:W-:Y:S01]  /*1880*/  ULDC.64 UR8, c[0x0][0x198] ;  /* 0x0000660000087ab9 */ /* 0x000fe20000000a00 */
[--C-:B------:R-:W-:Y:S01]  /*1890*/  SHF.R.S32.HI R213, RZ, 0x1f, R212.reuse ;  /* 0x0000001fffd57819 */ /* 0x100fe200000114d4 */
[----:B------:R-:W-:Y:S01]  /*18a0*/  USHF.R.S32.HI UR18, URZ, 0x1f, UR29 ;  /* 0x0000001f3f127899 */ /* 0x000fe2000801141d */
[----:B------:R-:W-:Y:S01]  /*18b0*/  IADD3 R8, P0, R212, UR6, RZ ;  /* 0x00000006d4087c10 */ /* 0x000fe2000ff1e0ff */
[----:B------:R-:W-:Y:S01]  /*18c0*/  IMAD.SHL.U32 R205, R87, 0x2, RZ ;  /* 0x0000000257cd7824 */ /* 0x000fe200078e00ff */
[----:B------:R-:W-:Y:S01]  /*18d0*/  SHF.R.U32.HI R196, RZ, 0x3, R3 ;  /* 0x00000003ffc47819 */ /* 0x000fe20000011603 */
[C-C-:B------:R-:W-:Y:S01]  /*18e0*/  IMAD.WIDE.U32 R10, R20.reuse, c[0x0][0x198], R212.reuse ;  /* 0x00006600140a7a25 */ /* 0x140fe200078e00d4 */
[----:B------:R-:W-:Y:S01]  /*18f0*/  IADD3.X R9, R213, UR10, RZ, P0, !PT ;  /* 0x0000000ad5097c10 */ /* 0x000fe200087fe4ff */
[----:B------:R-:W-:Y:S01]  /*1900*/  UIADD3 UR10, -UR16, UR13, URZ ;  /* 0x0000000d100a7290 */ /* 0x000fe2000fffe13f */
[--C-:B------:R-:W-:Y:S01]  /*1910*/  LOP3.LUT R3, R3, 0x38, R212.reuse, 0xf8, !PT ;  /* 0x0000003803037812 */ /* 0x100fe200078ef8d4 */
[----:B------:R-:W-:Y:S01]  /*1920*/  IMAD.WIDE.U32 R28, R20, c[0x0][0x1a0], R212 ;  /* 0x00006800141c7a25 */ /* 0x000fe200078e00d4 */
[----:B------:R-:W-:Y:S01]  /*1930*/  IADD3 R200, P4, R10, UR20, RZ ;  /* 0x000000140ac87c10 */ /* 0x000fe2000ff9e0ff */
[----:B------:R-:W-:Y:S01]  /*1940*/  UISETP.GT.AND UP0, UPT, UR29, UR11, UPT ;  /* 0x0000000b1d00728c */ /* 0x000fe2000bf04270 */
[----:B------:R-:W-:Y:S01]  /*1950*/  LOP3.LUT R196, R3, R196, RZ, 0x3c, !PT ;  /* 0x000000c403c47212 */ /* 0x000fe200078e3cff */
[----:B-1----:R-:W-:Y:S01]  /*1960*/  IMAD.WIDE.U32 R18, R18, c[0x0][0x1a8], R8 ;  /* 0x00006a0012127a25 */ /* 0x002fe200078e0008 */
[----:B------:R-:W-:-:S02]  /*1970*/  IADD3 R8, R20, 0x10, RZ ;  /* 0x0000001014087810 */ /* 0x000fc40007ffe0ff */
[----:B------:R-:W-:Y:S01]  /*1980*/  ISETP.GE.AND P1, PT, R7, UR10, PT ;  /* 0x0000000a07007c0c */ /* 0x000fe2000bf26270 */
[----:B------:R-:W-:Y:S01]  /*1990*/  IMAD R3, R21, c[0x0][0x198], RZ ;  /* 0x0000660015037a24 */ /* 0x000fe200078e02ff */
[----:B------:R-:W-:Y:S01]  /*19a0*/  ISETP.GE.AND P2, PT, R8, UR10, PT ;  /* 0x0000000a08007c0c */ /* 0x000fe2000bf46270 */
[----:B--2---:R-:W-:Y:S01]  /*19b0*/  IMAD.WIDE R198, R84, 0x40, R20 ;  /* 0x0000004054c67825 */ /* 0x004fe200078e0214 */
[C---:B------:R-:W-:Y:S02]  /*19c0*/  ISETP.GE.AND P3, PT, R20.reuse, UR10, PT ;  /* 0x0000000a14007c0c */ /* 0x040fe4000bf66270 */
[----:B------:R-:W-:Y:S01]  /*19d0*/  ISETP.GE.AND P0, PT, R195, UR10, PT ;  /* 0x0000000ac3007c0c */ /* 0x000fe2000bf06270 */
[----:B------:R-:W-:Y:S01]  /*19e0*/  IMAD R3, R20, c[0x0][0x19c], R3 ;  /* 0x0000670014037a24 */ /* 0x000fe200078e0203 */
[----:B------:R-:W-:Y:S01]  /*19f0*/  IADD3 R19, R19, UR4, RZ ;  /* 0x0000000413137c10 */ /* 0x000fe2000fffe0ff */
[----:B------:R-:W-:Y:S01]  /*1a00*/  UMOV UR4, 0x6 ;  /* 0x0000000600047882 */ /* 0x000fe20000000000 */
[----:B------:R-:W-:Y:S01]  /*1a10*/  LOP3.LUT R196, R196, 0xfffffe00, R5, 0xf8, !PT ;  /* 0xfffffe00c4c47812 */ /* 0x000fe200078ef805 */
[----:B------:R-:W-:Y:S01]  /*1a20*/  USHF.L.U64.HI UR9, UR8, UR4, UR9 ;  /* 0x0000000408097299 */ /* 0x000fe20008010209 */
[----:B------:R-:W-:Y:S01]  /*1a30*/  IADD3.X R201, R11, UR7, R3, P4, !PT ;  /* 0x000000070bc97c10 */ /* 0x000fe2000a7fe403 */
[--C-:B------:R-:W-:Y:S01]  /*1a40*/  @!P1 IMAD.MOV.U32 R22, RZ, RZ, R18.reuse ;  /* 0x000000ffff169224 */ /* 0x100fe200078e0012 */
[C---:B------:R-:W-:Y:S01]  /*1a50*/  @!P1 IADD3 R12, P4, R198.reuse, 0x20, RZ ;  /* 0x00000020c60c9810 */ /* 0x040fe20007f9e0ff */
[----:B------:R-:W-:Y:S01]  /*1a60*/  @!P2 IMAD.MOV.U32 R10, RZ, RZ, R18 ;  /* 0x000000ffff0aa224 */ /* 0x000fe200078e0012 */
[C---:B------:R-:W-:Y:S01]  /*1a70*/  @!P2 IADD3 R16, P5, R198.reuse, 0x10, RZ ;  /* 0x00000010c610a810 */ /* 0x040fe20007fbe0ff */
[----:B------:R-:W-:Y:S01]  /*1a80*/  @!P3 IMAD R9, R199, c[0x0][0x190], RZ ;  /* 0x00006400c709ba24 */ /* 0x000fe200078e02ff */
[----:B------:R-:W-:Y:S01]  /*1a90*/  USHF.L.U32 UR4, UR8, 0x6, URZ ;  /* 0x0000000608047899 */ /* 0x000fe2000800063f */
[--C-:B------:R-:W-:Y:S01]  /*1aa0*/  @!P1 IMAD.X R5, RZ, RZ, R199.reuse, P4 ;  /* 0x000000ffff059224 */ /* 0x100fe200020e06c7 */
[----:B------:R-:W-:Y:S01]  /*1ab0*/  @!P0 IADD3 R14, P4, R198, 0x30, RZ ;  /* 0x00000030c60e8810 */ /* 0x000fe20007f9e0ff */
[----:B------:R-:W-:Y:S01]  /*1ac0*/  @!P2 IMAD.X R3, RZ, RZ, R199, P5 ;  /* 0x000000ffff03a224 */ /* 0x000fe200028e06c7 */
[----:B------:R-:W-:Y:S01]  /*1ad0*/  ISETP.GE.AND P5, PT, R8, UR5, PT ;  /* 0x0000000508007c0c */ /* 0x000fe2000bfa6270 */
[--C-:B------:R-:W-:Y:S01]  /*1ae0*/  @!P2 IMAD.MOV.U32 R11, RZ, RZ, R19.reuse ;  /* 0x000000ffff0ba224 */ /* 0x100fe200078e0013 */
[----:B------:R-:W-:Y:S01]  /*1af0*/  UIMAD UR6, UR9, UR29, URZ ;  /* 0x0000001d090672a4 */ /* 0x000fe2000f8e023f */
[----:B------:R-:W-:Y:S01]  /*1b00*/  @!P2 IMAD R3, R3, c[0x0][0x190], RZ ;  /* 0x000064000303aa24 */ /* 0x000fe200078e02ff */
[----:B------:R-:W-:Y:S01]  /*1b10*/  SHF.R.S32.HI R86, RZ, 0x5, R86 ;  /* 0x00000005ff567819 */ /* 0x000fe20000011456 */
[--C-:B------:R-:W-:Y:S01]  /*1b20*/  @!P1 IMAD.MOV.U32 R23, RZ, RZ, R19.reuse ;  /* 0x000000ffff179224 */ /* 0x100fe200078e0013 */
[----:B------:R-:W-:Y:S01]  /*1b30*/  UIMAD UR6, UR18, UR4, UR6 ;  /* 0x00000004120672a4 */ /* 0x000fe2000f8e0206 */
[----:B------:R-:W-:Y:S01]  /*1b40*/  @!P0 IMAD.MOV.U32 R24, RZ, RZ, R18 ;  /* 0x000000ffff188224 */ /* 0x000fe200078e0012 */
[----:B------:R-:W-:Y:S01]  /*1b50*/  LOP3.LUT R205, R205, 0x6, RZ, 0xc0, !PT ;  /* 0x00000006cdcd7812 */ /* 0x000fe200078ec0ff */
[----:B------:R-:W-:-:S02]  /*1b60*/  @!P0 IMAD.MOV.U32 R25, RZ, RZ, R19 ;  /* 0x000000ffff198224 */ /* 0x000fc400078e0013 */
[----:B------:R-:W-:Y:S02]  /*1b70*/  @!P1 IMAD R5, R5, c[0x0][0x190], RZ ;  /* 0x0000640005059a24 */ /* 0x000fe400078e02ff */
[C---:B------:R-:W-:Y:S02]  /*1b80*/  @!P3 IMAD R9, R198.reuse, c[0x0][0x194], R9 ;  /* 0x00006500c609ba24 */ /* 0x040fe400078e0209 */
[----:B------:R-:W-:-:S04]  /*1b90*/  @!P3 IMAD.WIDE.U32 R18, R198, c[0x0][0x190], R18 ;  /* 0x00006400c612ba25 */ /* 0x000fc800078e0012 */
[C---:B------:R-:W-:Y:S02]  /*1ba0*/  @!P2 IMAD R3, R16.reuse, c[0x0][0x194], R3 ;  /* 0x000065001003aa24 */ /* 0x040fe400078e0203 */
[----:B------:R-:W-:-:S04]  /*1bb0*/  @!P2 IMAD.WIDE.U32 R16, R16, c[0x0][0x190], R10 ;  /* 0x000064001010aa25 */ /* 0x000fc800078e000a */
[C---:B------:R-:W-:Y:S02]  /*1bc0*/  @!P1 IMAD R5, R12.reuse, c[0x0][0x194], R5 ;  /* 0x000065000c059a24 */ /* 0x040fe400078e0205 */
[----:B------:R-:W-:Y:S02]  /*1bd0*/  @!P0 IMAD.X R11, RZ, RZ, R199, P4 ;  /* 0x000000ffff0b8224 */ /* 0x000fe400020e06c7 */
[----:B------:R-:W-:Y:S01]  /*1be0*/  @!P1 IMAD.WIDE.U32 R12, R12, c[0x0][0x190], R22 ;  /* 0x000064000c0c9a25 */ /* 0x000fe200078e0016 */
[----:B------:R-:W-:-:S03]  /*1bf0*/  @!P3 LEA R22, P4, R18, c[0x0][0x160], 0x1 ;  /* 0x000058001216ba11 */ /* 0x000fc600078808ff */
[----:B------:R-:W-:Y:S02]  /*1c00*/  @!P3 IMAD.IADD R9, R19, 0x1, R9 ;  /* 0x000000011309b824 */ /* 0x000fe400078e0209 */
[----:B------:R-:W-:Y:S02]  /*1c10*/  @!P2 IMAD.IADD R3, R17, 0x1, R3 ;  /* 0x000000011103a824 */ /* 0x000fe400078e0203 */
[----:B------:R-:W-:Y:S01]  /*1c20*/  IMAD.WIDE.U32 R200, R224, c[0x0][0x1b0], R200 ;  /* 0x00006c00e0c87a25 */ /* 0x000fe200078e00c8 */
[----:B------:R-:W-:Y:S02]  /*1c30*/  @!P3 LEA.HI.X R23, R18, c[0x0][0x164], R9, 0x1, P4 ;  /* 0x000059001217ba11 */ /* 0x000fe400020f0c09 */
[----:B------:R-:W-:Y:S01]  /*1c40*/  SHF.R.S32.HI R9, RZ, 0x1f, R224 ;  /* 0x0000001fff097819 */ /* 0x000fe200000114e0 */
[----:B------:R-:W-:Y:S01]  /*1c50*/  @!P0 IMAD R11, R11, c[0x0][0x190], RZ ;  /* 0x000064000b0b8a24 */ /* 0x000fe200078e02ff */
[----:B------:R-:W-:Y:S01]  /*1c60*/  @!P2 LEA R18, P4, R16, c[0x0][0x160], 0x1 ;  /* 0x000058001012aa11 */ /* 0x000fe200078808ff */
[----:B------:R-:W-:-:S02]  /*1c70*/  IMAD.MOV.U32 R210, RZ, RZ, R200 ;  /* 0x000000ffffd27224 */ /* 0x000fc400078e00c8 */
[----:B------:R-:W-:Y:S01]  /*1c80*/  IMAD R211, R9, c[0x0][0x1b0], RZ ;  /* 0x00006c0009d37a24 */ /* 0x000fe200078e02ff */
[----:B------:R-:W-:Y:S01]  /*1c90*/  @!P2 LEA.HI.X R19, R16, c[0x0][0x164], R3, 0x1, P4 ;  /* 0x000059001013aa11 */ /* 0x000fe200020f0c03 */
[----:B------:R-:W-:Y:S02]  /*1ca0*/  IMAD.U32 R3, RZ, RZ, UR4 ;  /* 0x00000004ff037e24 */ /* 0x000fe4000f8e00ff */
[----:B------:R-:W-:Y:S02]  /*1cb0*/  IMAD R211, R224, c[0x0][0x1b4], R211 ;  /* 0x00006d00e0d37a24 */ /* 0x000fe400078e02d3 */
[C---:B------:R-:W-:Y:S02]  /*1cc0*/  @!P0 IMAD R11, R14.reuse, c[0x0][0x194], R11 ;  /* 0x000065000e0b8a24 */ /* 0x040fe400078e020b */
[----:B------:R-:W-:Y:S02]  /*1cd0*/  IMAD.IADD R211, R201, 0x1, R211 ;  /* 0x00000001c9d37824 */ /* 0x000fe400078e02d3 */
[----:B------:R-:W-:Y:S01]  /*1ce0*/  @!P0 IMAD.WIDE.U32 R14, R14, c[0x0][0x190], R24 ;  /* 0x000064000e0e8a25 */ /* 0x000fe200078e0018 */
[----:B------:R-:W-:-:S03]  /*1cf0*/  @!P1 LEA R24, P4, R12, c[0x0][0x160], 0x1 ;  /* 0x000058000c189a11 */ /* 0x000fc600078808ff */
[----:B------:R-:W-:Y:S01]  /*1d00*/  @!P1 IMAD.IADD R5, R13, 0x1, R5 ;  /* 0x000000010d059824 */ /* 0x000fe200078e0205 */
[----:B------:R-:W-:Y:S01]  /*1d10*/  @!P0 LEA R26, P6, R14, c[0x0][0x160], 0x1 ;  /* 0x000058000e1a8a11 */ /* 0x000fe200078c08ff */
[----:B------:R-:W-:-:S03]  /*1d20*/  IMAD.WIDE.U32 R16, R3, UR29, R210 ;  /* 0x0000001d03107c25 */ /* 0x000fc6000f8e00d2 */
[----:B------:R-:W-:Y:S01]  /*1d30*/  @!P1 LEA.HI.X R25, R12, c[0x0][0x164], R5, 0x1, P4 ;  /* 0x000059000c199a11 */ /* 0x000fe200020f0c05 */
[----:B------:R-:W-:Y:S01]  /*1d40*/  IMAD.U32 R13, RZ, RZ, UR8 ;  /* 0x00000008ff0d7e24 */ /* 0x000fe2000f8e00ff */
[----:B------:R-:W-:Y:S01]  /*1d50*/  IADD3 R17, R17, UR6, RZ ;  /* 0x0000000611117c10 */ /* 0x000fe2000fffe0ff */
[----:B------:R-:W-:Y:S01]  /*1d60*/  IMAD.MOV.U32 R10, RZ, RZ, c[0x0][0x19c] ;  /* 0x00006700ff0a7624 */ /* 0x000fe200078e00ff */
[----:B------:R-:W-:Y:S01]  /*1d70*/  UIMAD.WIDE.U32 UR6, UR8, 0x20, URZ ;  /* 0x00000020080678a5 */ /* 0x000fe2000f8e003f */
[----:B------:R-:W-:Y:S01]  /*1d80*/  IMAD.U32 R5, RZ, RZ, UR8 ;  /* 0x00000008ff057e24 */ /* 0x000fe2000f8e00ff */
[----:B------:R-:W-:Y:S01]  /*1d90*/  @!P5 LEA R12, P4, R13, R16, 0x4 ;  /* 0x000000100d0cd211 */ /* 0x000fe200078820ff */
[----:B------:R-:W-:Y:S02]  /*1da0*/  @!P0 IMAD.IADD R11, R15, 0x1, R11 ;  /* 0x000000010f0b8824 */ /* 0x000fe400078e020b */
[----:B------:R-:W-:Y:S01]  /*1db0*/  IMAD.SHL.U32 R196, R196, 0x2, RZ ;  /* 0x00000002c4c47824 */ /* 0x000fe200078e00ff */
[----:B------:R-:W-:Y:S01]  /*1dc0*/  @!P5 LEA.HI.X R5, R5, R17, R10, 0x4, P4 ;  /* 0x000000110505d211 */ /* 0x000fe200020f240a */
[----:B------:R-:W-:Y:S01]  /*1dd0*/  IMAD R207, R9, c[0x0][0x1b8], RZ ;  /* 0x00006e0009cf7a24 */ /* 0x000fe200078e02ff */
[----:B------:R-:W-:Y:S01]  /*1de0*/  @!P0 LEA.HI.X R27, R14, c[0x0][0x164], R11, 0x1, P6 ;  /* 0x000059000e1b8a11 */ /* 0x000fe200030f0c0b */
[----:B------:R-:W-:Y:S01]  /*1df0*/  IMAD R11, R21, c[0x0][0x1a0], RZ ;  /* 0x00006800150b7a24 */ /* 0x000fe200078e02ff */
[----:B------:R-:W-:Y:S01]  /*1e00*/  @!P5 LEA R14, P4, R12, c[0x0][0x168], 0x1 ;  /* 0x00005a000c0eda11 */ /* 0x000fe200078808ff */
[----:B------:R-:W-:Y:S01]  /*1e10*/  @!PT LDS RZ, [RZ] ;  /* 0x00000000fffff984 */ /* 0x000fe20000000800 */
[----:B------:R-:W-:Y:S01]  /*1e20*/  @!PT LDS RZ, [RZ] ;  /* 0x00000000fffff984 */ /* 0x000fe20000000800 */
[----:B------:R-:W-:Y:S01]  /*1e30*/  @!PT LDS RZ, [RZ] ;  /* 0x00000000fffff984 */ /* 0x000fe20000000800 */
[----:B------:R1:W-:Y:S01]  /*1e40*/  @!P3 LDGSTS.E.BYPASS.LTC128B.128 [R196], [R22.64] ;  /* 0x0000000016c4bfae */ /* 0x0003e2000b901d4e */
[C---:B------:R-:W-:Y:S01]  /*1e50*/  ISETP.GE.AND P6, PT, R20.reuse, UR5, PT ;  /* 0x0000000514007c0c */ /* 0x040fe2000bfc6270 */
[----:B------:R-:W-:Y:S01]  /*1e60*/  IMAD R11, R20, c[0x0][0x1a4], R11 ;  /* 0x00006900140b7a24 */ /* 0x000fe200078e020b */
[----:B------:R-:W-:Y:S01]  /*1e70*/  @!P5 LEA.HI.X R15, R12, c[0x0][0x16c], R5, 0x1, P4 ;  /* 0x00005b000c0fda11 */ /* 0x000fe200020f0c05 */
[----:B------:R1:W-:Y:S01]  /*1e80*/  @!P3 LDGSTS.E.BYPASS.LTC128B.128 [R196+0x2000], [R22.64+0x80] ;  /* 0x0200008016c4bfae */ /* 0x0003e2000b901d4e */
[----:B------:R-:W-:Y:S01]  /*1e90*/  ISETP.GE.AND P4, PT, R7, UR5, PT ;  /* 0x0000000507007c0c */ /* 0x000fe2000bf86270 */
[----:B------:R-:W-:-:S02]  /*1ea0*/  IMAD.SHL.U32 R12, R10, 0x20, RZ ;  /* 0x000000200a0c7824 */ /* 0x000fc400078e00ff */
[----:B------:R1:W-:Y:S01]  /*1eb0*/  @!P3 LDGSTS.E.BYPASS.LTC128B.128 [R196+0x4000], [R22.64+0x100] ;  /* 0x0400010016c4bfae */ /* 0x0003e2000b901d4e */
[----:B------:R-:W-:Y:S01]  /*1ec0*/  ISETP.GE.AND P3, PT, R195, UR5, PT ;  /* 0x00000005c3007c0c */ /* 0x000fe2000bf66270 */
[----:B------:R-:W-:Y:S02]  /*1ed0*/  IMAD.U32 R5, RZ, RZ, UR8 ;  /* 0x00000008ff057e24 */ /* 0x000fe4000f8e00ff */
[----:B------:R2:W-:Y:S01]  /*1ee0*/  @!P2 LDGSTS.E.BYPASS.LTC128B.128 [R196+0x800], [R18.64] ;  /* 0x0080000012c4afae */ /* 0x0005e2000b901d4e */
[----:B------:R-:W-:Y:S02]  /*1ef0*/  IMAD R207, R224, c[0x0][0x1bc], R207 ;  /* 0x00006f00e0cf7a24 */ /* 0x000fe400078e02cf */
[----:B------:R-:W-:Y:S01]  /*1f00*/  IMAD R214, R84, 0x4, R86 ;  /* 0x0000000454d67824 */ /* 0x000fe200078e0256 */
[----:B------:R2:W-:Y:S04]  /*1f10*/  @!P2 LDGSTS.E.BYPASS.LTC128B.128 [R196+0x2800], [R18.64+0x80] ;  /* 0x0280008012c4afae */ /* 0x0005e8000b901d4e */
[----:B------:R2:W-:Y:S04]  /*1f20*/  @!P2 LDGSTS.E.BYPASS.LTC128B.128 [R196+0x4800], [R18.64+0x100] ;  /* 0x0480010012c4afae */ /* 0x0005e8000b901d4e */
[----:B------:R3:W-:Y:S04]  /*1f30*/  @!P1 LDGSTS.E.BYPASS.LTC128B.128 [R196+0x1000], [R24.64] ;  /* 0x0100000018c49fae */ /* 0x0007e8000b901d4e */
[----:B------:R3:W-:Y:S04]  /*1f40*/  @!P1 LDGSTS.E.BYPASS.LTC128B.128 [R196+0x3000], [R24.64+0x80] ;  /* 0x0300008018c49fae */ /* 0x0007e8000b901d4e */
[----:B------:R3:W-:Y:S01]  /*1f50*/  @!P1 LDGSTS.E.BYPASS.LTC128B.128 [R196+0x5000], [R24.64+0x100] ;  /* 0x0500010018c49fae */ /* 0x0007e2000b901d4e */
[----:B------:R-:W-:-:S02]  /*1f60*/  @!P4 IADD3 R13, P1, R16, UR6, RZ ;  /* 0x00000006100dcc10 */ /* 0x000fc4000ff3e0ff */
[C---:B-1----:R-:W-:Y:S01]  /*1f70*/  @!P6 LEA R22, P2, R16.reuse, c[0x0][0x168], 0x1 ;  /* 0x00005a001016ea11 */ /* 0x042fe200078408ff */
[----:B------:R1:W-:Y:S01]  /*1f80*/  @!P0 LDGSTS.E.BYPASS.LTC128B.128 [R196+0x1800], [R26.64] ;  /* 0x018000001ac48fae */ /* 0x0003e2000b901d4e */
[----:B------:R-:W-:Y:S01]  /*1f90*/  @!P4 IADD3.X R12, R17, UR7, R12, P1, !PT ;  /* 0x00000007110ccc10 */ /* 0x000fe20008ffe40c */
[----:B------:R-:W-:Y:S01]  /*1fa0*/  ULDC.64 UR6, c[0x0][0x1a0] ;  /* 0x0000680000067ab9 */ /* 0x000fe20000000a00 */
[----:B------:R-:W-:Y:S01]  /*1fb0*/  @!P6 LEA.HI.X R23, R16, c[0x0][0x16c], R17, 0x1, P2 ;  /* 0x00005b001017ea11 */ /* 0x000fe200010f0c11 */
[----:B------:R1:W-:Y:S01]  /*1fc0*/  @!P0 LDGSTS.E.BYPASS.LTC128B.128 [R196+0x3800], [R26.64+0x80] ;  /* 0x038000801ac48fae */ /* 0x0003e2000b901d4e */
[----:B------:R-:W-:-:S03]  /*1fd0*/  UIMAD UR18, UR18, UR6, URZ ;  /* 0x00000006121272a4 */ /* 0x000fc6000f8e023f */
[----:B------:R1:W-:Y:S01]  /*1fe0*/  @!P0 LDGSTS.E.BYPASS.LTC128B.128 [R196+0x5800], [R26.64+0x100] ;  /* 0x058001001ac48fae */ /* 0x0003e2000b901d4e */
[----:B------:R-:W-:Y:S01]  /*1ff0*/  UIMAD UR7, UR29, UR7, UR18 ;  /* 0x000000071d0772a4 */ /* 0x000fe2000f8e0212 */
[C---:B--2---:R-:W-:Y:S02]  /*2000*/  @!P4 LEA R18, P1, R13.reuse, c[0x0][0x168], 0x1 ;  /* 0x00005a000d12ca11 */ /* 0x044fe400078208ff */
[----:B------:R2:W-:Y:S01]  /*2010*/  @!P6 LDGSTS.E.BYPASS.LTC128B.128 [R196+0x6000], [R22.64] ;  /* 0x0600000016c4efae */ /* 0x0005e2000b901d4e */
[----:B------:R-:W-:Y:S01]  /*2020*/  UIMAD.WIDE.U32 UR18, UR6, 0x20, URZ ;  /* 0x00000020061278a5 */ /* 0x000fe2000f8e003f */
[----:B------:R-:W-:Y:S01]  /*2030*/  @!P4 LEA.HI.X R19, R13, c[0x0][0x16c], R12, 0x1, P1 ;  /* 0x00005b000d13ca11 */ /* 0x000fe200008f0c0c */
[----:B------:R-:W-:Y:S01]  /*2040*/  @!P3 IMAD.WIDE.U32 R12, R5, 0x30, R16 ;  /* 0x00000030050cb825 */ /* 0x000fe200078e0010 */
[----:B------:R2:W-:Y:S01]  /*2050*/  @!P6 LDGSTS.E.BYPASS.LTC128B.128 [R196+0x8000], [R22.64+0x80] ;  /* 0x0800008016c4efae */ /* 0x0005e2000b901d4e */
[----:B------:R-:W-:Y:S02]  /*2060*/  ISETP.GE.AND P1, PT, R8, UR5, PT ;  /* 0x0000000508007c0c */ /* 0x000fe4000bf26270 */
[----:B------:R-:W-:Y:S01]  /*2070*/  @!P3 IMAD R5, R10, 0x30, RZ ;  /* 0x000000300a05b824 */ /* 0x000fe200078e02ff */
[----:B------:R-:W-:Y:S01]  /*2080*/  @!P3 LEA R16, P0, R12, c[0x0][0x168], 0x1 ;  /* 0x00005a000c10ba11 */ /* 0x000fe200078008ff */
[----:B------:R2:W-:Y:S01]  /*2090*/  @!P6 LDGSTS.E.BYPASS.LTC128B.128 [R196+0xa000], [R22.64+0x100] ;  /* 0x0a00010016c4efae */ /* 0x0005e2000b901d4e */
[----:B---3--:R-:W-:Y:S01]  /*20a0*/  IADD3 R24, P2, R28, UR22, RZ ;  /* 0x000000161c187c10 */ /* 0x008fe2000ff5e0ff */
[----:B------:R-:W-:Y:S01]  /*20b0*/  @!P3 IMAD.IADD R5, R13, 0x1, R5 ;  /* 0x000000010d05b824 */ /* 0x000fe200078e0205 */
[----:B------:R-:W-:Y:S01]  /*20c0*/  ISETP.GE.AND P6, PT, R20, UR5, PT ;  /* 0x0000000514007c0c */ /* 0x000fe2000bfc6270 */
[----:B------:R3:W-:Y:S01]  /*20d0*/  @!P5 LDGSTS.E.BYPASS.LTC128B.128 [R196+0x6800], [R14.64] ;  /* 0x068000000ec4dfae */ /* 0x0007e2000b901d4e */
[----:B------:R-:W-:Y:S01]  /*20e0*/  IADD3.X R25, R29, UR21, R11, P2, !PT ;  /* 0x000000151d197c10 */ /* 0x000fe200097fe40b */
[----:B------:R-:W-:Y:S01]  /*20f0*/  UIMAD.WIDE.U32 UR20, UR29, UR6, URZ ;  /* 0x000000061d1472a5 */ /* 0x000fe2000f8e003f */
[----:B------:R-:W-:Y:S01]  /*2100*/  @!P3 LEA.HI.X R17, R12, c[0x0][0x16c], R5, 0x1, P0 ;  /* 0x00005b000c11ba11 */ /* 0x000fe200000f0c05 */
[----:B------:R3:W-:Y:S01]  /*2110*/  @!P5 LDGSTS.E.BYPASS.LTC128B.128 [R196+0x8800], [R14.64+0x80] ;  /* 0x088000800ec4dfae */ /* 0x0007e2000b901d4e */
[----:B------:R-:W-:Y:S01]  /*2120*/  LEA.HI R5, R6, R87, RZ, 0x4 ;  /* 0x0000005706057211 */ /* 0x000fe200078f20ff */
[----:B------:R-:W-:Y:S01]  /*2130*/  IMAD.SHL.U32 R8, R0, 0x40, RZ ;  /* 0x0000004000087824 */ /* 0x000fe200078e00ff */
[----:B------:R-:W-:Y:S01]  /*2140*/  UIADD3 UR7, UR21, UR7, URZ ;  /* 0x0000000715077290 */ /* 0x000fe2000fffe03f */
[----:B------:R3:W-:Y:S01]  /*2150*/  @!P5 LDGSTS.E.BYPASS.LTC128B.128 [R196+0xa800], [R14.64+0x100] ;  /* 0x0a8001000ec4dfae */ /* 0x0007e2000b901d4e */
[----:B------:R-:W-:Y:S01]  /*2160*/  LOP3.LUT R6, R5, 0xfffffff0, RZ, 0xc0, !PT ;  /* 0xfffffff005067812 */ /* 0x000fe200078ec0ff */
[----:B------:R-:W-:Y:S01]  /*2170*/  IMAD.SHL.U32 R11, R20, 0x8, RZ ;  /* 0x00000008140b7824 */ /* 0x000fe200078e00ff */
[----:B------:R-:W-:Y:S01]  /*2180*/  SHF.R.S32.HI R10, RZ, 0x4, R5 ;  /* 0x00000004ff0a7819 */ /* 0x000fe20000011405 */
[----:B------:R4:W-:Y:S01]  /*2190*/  @!P4 LDGSTS.E.BYPASS.LTC128B.128 [R196+0x7000], [R18.64] ;  /* 0x0700000012c4cfae */ /* 0x0009e2000b901d4e */
[----:B------:R-:W-:Y:S01]  /*21a0*/  LOP3.LUT R8, R8, 0x1c0, RZ, 0xc0, !PT ;  /* 0x000001c008087812 */ /* 0x000fe200078ec0ff */
[----:B------:R-:W-:Y:S01]  /*21b0*/  IMAD.IADD R6, R87, 0x1, -R6 ;  /* 0x0000000157067824 */ /* 0x000fe200078e0a06 */
[----:B------:R-:W-:Y:S01]  /*21c0*/  LEA.HI R5, R5, R10, RZ, 0x1 ;  /* 0x0000000a05057211 */ /* 0x000fe200078f08ff */
[----:B------:R4:W-:Y:S01]  /*21d0*/  @!P4 LDGSTS.E.BYPASS.LTC128B.128 [R196+0x9000], [R18.64+0x80] ;  /* 0x0900008012c4cfae */ /* 0x0009e2000b901d4e */
[----:B------:R-:W-:Y:S01]  /*21e0*/  IMAD.WIDE.U32 R224, R224, c[0x0][0x1b8], R24 ;  /* 0x00006e00e0e07a25 */ /* 0x000fe200078e0018 */
[----:B------:R-:W-:-:S02]  /*21f0*/  ISETP.GE.AND P2, PT, R7, UR5, PT ;  /* 0x0000000507007c0c */ /* 0x000fc4000bf46270 */
[----:B------:R4:W-:Y:S01]  /*2200*/  @!P4 LDGSTS.E.BYPASS.LTC128B.128 [R196+0xb000], [R18.64+0x100] ;  /* 0x0b00010012c4cfae */ /* 0x0009e2000b901d4e */
[----:B------:R-:W-:Y:S01]  /*2210*/  SHF.R.S32.HI R9, RZ, 0x1f, R6 ;  /* 0x0000001fff097819 */ /* 0x000fe20000011406 */
[----:B------:R-:W-:Y:S01]  /*2220*/  IMAD.U32 R12, RZ, RZ, UR20 ;  /* 0x00000014ff0c7e24 */ /* 0x000fe2000f8e00ff */
[----:B------:R-:W-:Y:S01]  /*2230*/  LOP3.LUT R11, R8, 0x8, R11, 0xf8, !PT ;  /* 0x00000008080b7812 */ /* 0x000fe200078ef80b */
[----:B------:R5:W-:Y:S01]  /*2240*/  @!P3 LDGSTS.E.BYPASS.LTC128B.128 [R196+0x7800], [R16.64] ;  /* 0x0780000010c4bfae */ /* 0x000be2000b901d4e */
[----:B------:R-:W-:Y:S01]  /*2250*/  IMAD.U32 R13, RZ, RZ, UR21 ;  /* 0x00000015ff0d7e24 */ /* 0x000fe2000f8e00ff */
[----:B------:R-:W-:Y:S01]  /*2260*/  LEA.HI R9, R9, R6, RZ, 0x3 ;  /* 0x0000000609097211 */ /* 0x000fe200078f18ff */
[----:B------:R-:W-:Y:S01]  /*2270*/  IMAD.U32 R7, RZ, RZ, UR7 ;  /* 0x00000007ff077e24 */ /* 0x000fe2000f8e00ff */
[----:B------:R5:W-:Y:S01]  /*2280*/  @!P3 LDGSTS.E.BYPASS.LTC128B.128 [R196+0x9800], [R16.64+0x80] ;  /* 0x0980008010c4bfae */ /* 0x000be2000b901d4e */
[----:B------:R-:W-:Y:S01]  /*2290*/  LOP3.LUT R13, R5, 0xfffffffe, RZ, 0xc0, !PT ;  /* 0xfffffffe050d7812 */ /* 0x000fe200078ec0ff */
[----:B------:R-:W-:Y:S01]  /*22a0*/  IMAD.IADD R207, R225, 0x1, R207 ;  /* 0x00000001e1cf7824 */ /* 0x000fe200078e02cf */
[----:B------:R-:W-:Y:S01]  /*22b0*/  SHF.R.U32.HI R8, RZ, 0x3, R8 ;  /* 0x00000003ff087819 */ /* 0x000fe20000011608 */
[----:B------:R5:W-:Y:S01]  /*22c0*/  @!P3 LDGSTS.E.BYPASS.LTC128B.128 [R196+0xb800], [R16.64+0x100] ;  /* 0x0b80010010c4bfae */ /* 0x000be2000b901d4e */
[----:B------:R-:W-:Y:S01]  /*22d0*/  LEA R20, P0, R12, R224, 0x6 ;  /* 0x000000e00c147211 */ /* 0x000fe200078030ff */
[----:B------:R-:W-:Y:S01]  /*22e0*/  IMAD.IADD R13, R10, 0x1, -R13 ;  /* 0x000000010a0d7824 */ /* 0x000fe200078e0a0d */
[----:B------:R-:W-:Y:S01]  /*22f0*/  LOP3.LUT R5, R9, 0xfffffff8, RZ, 0xc0, !PT ;  /* 0xfffffff809057812 */ /* 0x000fe200078ec0ff */
[----:B------:R-:W0:Y:S01]  /*2300*/  LDGDEPBAR ;  /* 0x00000000000079af */ /* 0x000e220000000000 */
[----:B------:R-:W-:Y:S01]  /*2310*/  LOP3.LUT R8, R11, R8, RZ, 0x3c, !PT ;  /* 0x000000080b087212 */ /* 0x000fe200078e3cff */
[----:B------:R-:W-:Y:S01]  /*2320*/  IMAD.MOV.U32 R10, RZ, RZ, c[0x0][0x1a4] ;  /* 0x00006900ff0a7624 */ /* 0x000fe200078e00ff */
[----:B------:R-:W-:Y:S01]  /*2330*/  LEA.HI.X R21, R12, R207, R7, 0x6, P0 ;  /* 0x000000cf0c157211 */ /* 0x000fe200000f3407 */
[----:B------:R-:W-:Y:S01]  /*2340*/  IMAD.U32 R12, RZ, RZ, UR6 ;  /* 0x00000006ff0c7e24 */ /* 0x000fe2000f8e00ff */
[----:B------:R-:W-:Y:S01]  /*2350*/  ISETP.GE.AND P5, PT, R195, UR5, PT ;  /* 0x00000005c3007c0c */ /* 0x000fe2000bfa6270 */
[----:B------:R-:W-:Y:S01]  /*2360*/  IMAD.IADD R5, R6, 0x1, -R5 ;  /* 0x0000000106057824 */ /* 0x000fe200078e0a05 */
[----:B------:R-:W-:Y:S01]  /*2370*/  UIADD3 UR7, UR17, 0x1, -UR13 ;  /* 0x0000000111077890 */ /* 0x000fe2000fffe80d */
[----:B------:R-:W-:Y:S01]  /*2380*/  IMAD.SHL.U32 R7, R10, 0x20, RZ ;  /* 0x000000200a077824 */ /* 0x000fe200078e00ff */
[----:B------:R-:W-:Y:S01]  /*2390*/  @!P1 LEA R12, P3, R12, R20, 0x4 ;  /* 0x000000140c0c9211 */ /* 0x000fe200078620ff */
[----:B------:R-:W-:Y:S01]  /*23a0*/  IMAD R193, R13, 0x200, R8 ;  /* 0x000002000dc17824 */ /* 0x000fe200078e0208 */
[----:B------:R-:W-:Y:S01]  /*23b0*/  @!P2 IADD3 R8, P0, R20, UR18, RZ ;  /* 0x000000121408ac10 */ /* 0x000fe2000ff1e0ff */
[----:B------:R-:W-:Y:S01]  /*23c0*/  IMAD.U32 R11, RZ, RZ, UR6 ;  /* 0x00000006ff0b7e24 */ /* 0x000fe2000f8e00ff */
[----:B------:R-:W-:Y:S01]  /*23d0*/  ULDC UR5, c[0x0][0x2e4] ;  /* 0x0000b90000057ab9 */ /* 0x000fe20000000800 */
[----:B---3--:R-:W-:Y:S01]  /*23e0*/  IMAD.SHL.U32 R14, R5, 0x40, RZ ;  /* 0x00000040050e7824 */ /* 0x008fe200078e00ff */
[----:B------:R-:W-:Y:S01]  /*23f0*/  @!P2 IADD3.X R7, R21, UR19, R7, P0, !PT ;  /* 0x000000131507ac10 */ /* 0x000fe200087fe407 */
[----:B------:R-:W-:Y:S01]  /*2400*/  IMAD.U32 R6, RZ, RZ, UR6 ;  /* 0x00000006ff067e24 */ /* 0x000fe2000f8e00ff */
[----:B------:R-:W-:Y:S01]  /*2410*/  @!P1 LEA.HI.X R11, R11, R21, R10, 0x4, P3 ;  /* 0x000000150b0b9211 */ /* 0x000fe200018f240a */
[----:B------:R-:W-:Y:S01]  /*2420*/  IMAD.SHL.U32 R13, R13, 0x8, RZ ;  /* 0x000000080d0d7824 */ /* 0x000fe200078e00ff */
[----:B----4-:R-:W-:Y:S01]  /*2430*/  @!P1 LEA R18, P0, R12, c[0x0][0x170], 0x1 ;  /* 0x00005c000c129a11 */ /* 0x010fe200078008ff */
[----:B------:R-:W-:Y:S01]  /*2440*/  IMAD.SHL.U32 R85, R9, 0x40, RZ ;  /* 0x0000004009557824 */ /* 0x000fe200078e00ff */
[----:B------:R-:W-:Y:S01]  /*2450*/  LOP3.LUT R14, R14, 0x1c0, RZ, 0xc0, !PT ;  /* 0x000001c00e0e7812 */ /* 0x000fe200078ec0ff */
[----:B------:R-:W-:Y:S01]  /*2460*/  @!P5 IMAD R10, R10, 0x30, RZ ;  /* 0x000000300a0ad824 */ /* 0x000fe200078e02ff */
[----:B-----5:R-:W-:Y:S01]  /*2470*/  @!P6 LEA R16, P4, R20, c[0x0][0x170], 0x1 ;  /* 0x00005c001410ea11 */ /* 0x020fe200078808ff */
[----:B------:R-:W-:-:S04]  /*2480*/  DEPBAR.LE SB0, 0x0 ;  /* 0x000080000000791a */ /* 0x000fc80000000000 */
[----:B------:R-:W-:Y:S01]  /*2490*/  BAR.SYNC.DEFER_BLOCKING 0x0 ;  /* 0x0000000000007b1d */ /* 0x000fe20000010000 */
[--C-:B------:R-:W-:Y:S01]  /*24a0*/  @!P6 LEA.HI.X R17, R20, c[0x0][0x174], R21.reuse, 0x1, P4 ;  /* 0x00005d001411ea11 */ /* 0x100fe200020f0c15 */
[----:B------:R-:W-:Y:S01]  /*24b0*/  @!P5 IMAD.WIDE.U32 R20, R6, 0x30, R20 ;  /* 0x000000300614d825 */ /* 0x000fe200078e0014 */
[----:B------:R-:W-:Y:S01]  /*24c0*/  @!P1 LEA.HI.X R19, R12, c[0x0][0x174], R11, 0x1, P0 ;  /* 0x00005d000c139a11 */ /* 0x000fe200000f0c0b */
[----:B------:R-:W-:Y:S01]  /*24d0*/  UIADD3 UR5, UR17, -UR5, -UR13 ;  /* 0x8000000511057290 */ /* 0x000fe2000fffe80d */
[----:B------:R-:W-:Y:S01]  /*24e0*/  LOP3.LUT R6, R14, 0x8, R13, 0xf8, !PT ;  /* 0x000000080e067812 */ /* 0x000fe200078ef80d */
[----:B------:R-:W-:Y:S01]  /*24f0*/  @!P5 IMAD.IADD R10, R21, 0x1, R10 ;  /* 0x00000001150ad824 */ /* 0x000fe200078e020a */
[----:B------:R-:W-:Y:S01]  /*2500*/  SHF.R.U32.HI R11, RZ, 0x3, R14 ;  /* 0x00000003ff0b7819 */ /* 0x000fe2000001160e */
[----:B------:R-:W-:Y:S01]  /*2510*/  IMAD.SHL.U32 R193, R193, 0x2, RZ ;  /* 0x00000002c1c17824 */ /* 0x000fe200078e00ff */
[----:B------:R-:W-:Y:S02]  /*2520*/  @!P2 LEA R14, P3, R8, c[0x0][0x170], 0x1 ;  /* 0x00005c00080eaa11 */ /* 0x000fe400078608ff */
[----:B------:R-:W-:-:S02]  /*2530*/  LOP3.LUT R85, R85, 0xfffffe00, RZ, 0xc0, !PT ;  /* 0xfffffe0055557812 */ /* 0x000fc400078ec0ff */
[----:B------:R-:W-:Y:S02]  /*2540*/  LOP3.LUT R6, R6, R11, RZ, 0x3c, !PT ;  /* 0x0000000b06067212 */ /* 0x000fe400078e3cff */
[----:B------:R-:W-:Y:S01]  /*2550*/  @!P2 LEA.HI.X R15, R8, c[0x0][0x174], R7, 0x1, P3 ;  /* 0x00005d00080faa11 */ /* 0x000fe200018f0c07 */
[----:B------:R-:W-:Y:S01]  /*2560*/  IMAD R7, R86, 0x400, R85 ;  /* 0x0000040056077824 */ /* 0x000fe200078e0255 */
[----:B------:R-:W-:Y:S02]  /*2570*/  @!P5 LEA R12, P0, R20, c[0x0][0x170], 0x1 ;  /* 0x00005c00140cda11 */ /* 0x000fe400078008ff */
[----:B------:R-:W-:Y:S01]  /*2580*/  IADD3 R191, R193, 0x6020, RZ ;  /* 0x00006020c1bf7810 */ /* 0x000fe20007ffe0ff */
[----:B------:R-:W-:Y:S01]  /*2590*/  IMAD.IADD R194, R6, 0x1, R7 ;  /* 0x0000000106c27824 */ /* 0x000fe200078e0207 */
[----:B------:R-:W-:Y:S01]  /*25a0*/  @!P5 LEA.HI.X R13, R20, c[0x0][0x174], R10, 0x1, P0 ;  /* 0x00005d00140dda11 */ /* 0x000fe200000f0c0a */
[----:B------:R-:W-:Y:S01]  /*25b0*/  IMAD.MOV.U32 R7, RZ, RZ, 0x10 ;  /* 0x00000010ff077424 */ /* 0x000fe200078e00ff */
[----:B------:R-:W-:Y:S01]  /*25c0*/  @P6 STS.128 [R196+0xc000], RZ ;  /* 0x00c000ffc4006388 */ /* 0x000fe20000000c00 */
[----:B------:R-:W-:-:S03]  /*25d0*/  IMAD.SHL.U32 R194, R194, 0x2, RZ ;  /* 0x00000002c2c27824 */ /* 0x000fc600078e00ff */
        /* <DEDUP_REMOVED lines=49> */
[----:B------:R-:W5:Y:S01]  /*28f0*/  LDSM.16.M88.4 R36, [R193+0x6800] ;  /* 0x00680000c124783b */ /* 0x000f620000000200 */
[C---:B------:R-:W-:Y:S02]  /*2900*/  IADD3 R182, R191.reuse, 0x1000, RZ ;  /* 0x00001000bfb67810 */ /* 0x040fe40007ffe0ff */
[----:B------:R-:W-:Y:S01]  /*2910*/  IADD3 R181, R191, 0x1800, RZ ;  /* 0x00001800bfb57810 */ /* 0x000fe20007ffe0ff */
[----:B------:R-:W1:Y:S01]  /*2920*/  LDSM.16.M88.4 R44, [R193+0x6000] ;  /* 0x00600000c12c783b */ /* 0x000e620000000200 */
[----:B------:R-:W-:Y:S01]  /*2930*/  IMAD.IADD R187, R193, 0x1, R0 ;  /* 0x00000001c1bb7824 */ /* 0x000fe200078e0200 */
[C---:B------:R-:W-:Y:S01]  /*2940*/  IADD3 R179, R191.reuse, 0x2000, RZ ;  /* 0x00002000bfb37810 */ /* 0x040fe20007ffe0ff */
[----:B------:R-:W-:Y:S01]  /*2950*/  IMAD.IADD R180, R0, 0x1, R191 ;  /* 0x0000000100b47824 */ /* 0x000fe200078e02bf */
[----:B------:R-:W1:Y:S01]  /*2960*/  LDSM.16.M88.4 R28, [R193+0x7000] ;  /* 0x00700000c11c783b */ /* 0x000e620000000200 */
[----:B------:R-:W-:Y:S01]  /*2970*/  IMAD.U32 R0, RZ, RZ, UR29 ;  /* 0x0000001dff007e24 */ /* 0x000fe2000f8e00ff */
[----:B------:R-:W-:-:S02]  /*2980*/  IADD3 R178, R191, 0x2800, RZ ;  /* 0x00002800bfb27810 */ /* 0x000fc40007ffe0ff */
[----:B--2---:R-:W2:Y:S01]  /*2990*/  LDSM.16.M88.4 R20, [R193+0x7800] ;  /* 0x00780000c114783b */ /* 0x004ea20000000200 */
[----:B------:R-:W-:Y:S01]  /*29a0*/  IMAD R0, R0, 0x40, R205 ;  /* 0x0000004000007824 */ /* 0x000fe200078e02cd */
[C---:B------:R-:W-:Y:S02]  /*29b0*/  IADD3 R177, R191.reuse, 0x3000, RZ ;  /* 0x00003000bfb17810 */ /* 0x040fe40007ffe0ff */
[----:B------:R-:W-:Y:S01]  /*29c0*/  LDSM.16.M88.4 R60, [R192] ;  /* 0x00000000c03c783b */ /* 0x000fe20000000200 */
[C---:B------:R-:W-:Y:S02]  /*29d0*/  IADD3 R176, R191.reuse, 0x3800, RZ ;  /* 0x00003800bfb07810 */ /* 0x040fe40007ffe0ff */
[C---:B------:R-:W-:Y:S01]  /*29e0*/  IADD3 R175, R191.reuse, 0x4000, RZ ;  /* 0x00004000bfaf7810 */ /* 0x040fe20007ffe0ff */
[----:B----4-:R-:W4:Y:S01]  /*29f0*/  LDSM.16.M88.4 R12, [R191+0x800] ;  /* 0x00080000bf0c783b */ /* 0x010f220000000200 */
[C---:B------:R-:W-:Y:S02]  /*2a00*/  IADD3 R174, R191.reuse, 0x4800, RZ ;  /* 0x00004800bfae7810 */ /* 0x040fe40007ffe0ff */
[C---:B------:R-:W-:Y:S01]  /*2a10*/  IADD3 R173, R191.reuse, 0x5000, RZ ;  /* 0x00005000bfad7810 */ /* 0x040fe20007ffe0ff */
[----:B---3--:R-:W3:Y:S01]  /*2a20*/  LDSM.16.M88.4 R16, [R191] ;  /* 0x00000000bf10783b */ /* 0x008ee20000000200 */
[----:B------:R-:W-:-:S03]  /*2a30*/  IADD3 R172, R191, 0x5800, RZ ;  /* 0x00005800bfac7810 */ /* 0x000fc60007ffe0ff */
[----:B------:R-:W2:Y:S04]  /*2a40*/  LDSM.16.M88.4 R8, [R191+0x1000] ;  /* 0x00100000bf08783b */ /* 0x000ea80000000200 */
[----:B------:R-:W2:Y:S04]  /*2a50*/  LDSM.16.M88.4 R80, [R191+0x1800] ;  /* 0x00180000bf50783b */ /* 0x000ea80000000200 */
[----:B------:R-:W-:Y:S01]  /*2a60*/  LDSM.16.M88.4 R72, [R190] ;  /* 0x00000000be48783b */ /* 0x000fe20000000200 */
[C---:B-----5:R-:W-:Y:S03]  /*2a70*/  HMMA.16816.F32 R40, R68.reuse, R36, RZ ;  /* 0x000000244428723c */ /* 0x060fe600000018ff */
[----:B------:R-:W5:Y:S04]  /*2a80*/  LDSM.16.M88.4 R52, [R187+0x6800] ;  /* 0x00680000bb34783b */ /* 0x000f680000000200 */
[----:B------:R-:W2:Y:S01]  /*2a90*/  LDSM.16.M88.4 R56, [R187+0x6000] ;  /* 0x00600000bb38783b */ /* 0x000ea20000000200 */
[C---:B------:R-:W-:Y:S03]  /*2aa0*/  HMMA.16816.F32 R36, R68.reuse, R38, RZ ;  /* 0x000000264424723c */ /* 0x040fe600000018ff */
[----:B------:R-:W-:Y:S04]  /*2ab0*/  LDSM.16.M88.4 R76, [R187+0x7800] ;  /* 0x00780000bb4c783b */ /* 0x000fe80000000200 */
[----:B------:R-:W-:Y:S01]  /*2ac0*/  LDSM.16.M88.4 R64, [R189] ;  /* 0x00000000bd40783b */ /* 0x000fe20000000200 */
[C---:B-1----:R-:W-:Y:S03]  /*2ad0*/  HMMA.16816.F32 R48, R68.reuse, R44, RZ ;  /* 0x0000002c4430723c */ /* 0x042fe600000018ff */
[----:B------:R-:W0:Y:S05]  /*2ae0*/  LDGDEPBAR ;  /* 0x00000000000079af */ /* 0x000e2a0000000000 */
[C---:B------:R-:W-:Y:S08]  /*2af0*/  HMMA.16816.F32 R32, R68.reuse, R28, RZ ;  /* 0x0000001c4420723c */ /* 0x040ff000000018ff */
[C---:B------:R-:W-:Y:S08]  /*2b00*/  HMMA.16816.F32 R44, R68.reuse, R46, RZ ;  /* 0x0000002e442c723c */ /* 0x040ff000000018ff */
[C---:B------:R-:W-:Y:S08]  /*2b10*/  HMMA.16816.F32 R28, R68.reuse, R30, RZ ;  /* 0x0000001e441c723c */ /* 0x040ff000000018ff */
[C---:B--2---:R-:W-:Y:S08]  /*2b20*/  HMMA.16816.F32 R24, R68.reuse, R20, RZ ;  /* 0x000000144418723c */ /* 0x044ff000000018ff */
[----:B------:R-:W-:Y:S01]  /*2b30*/  HMMA.16816.F32 R68, R68, R22, RZ ;  /* 0x000000164444723c */ /* 0x000fe200000018ff */
[----:B------:R-:W1:Y:S07]  /*2b40*/  LDSM.16.M88.4 R20, [R187+0x7000] ;  /* 0x00700000bb14783b */ /* 0x000e6e0000000200 */
[C---:B----4-:R-:W-:Y:S08]  /*2b50*/  HMMA.16816.F32 R40, R60.reuse, R12, R40 ;  /* 0x0000000c3c28723c */ /* 0x050ff00000001828 */
[C---:B------:R-:W-:Y:S01]  /*2b60*/  HMMA.16816.F32 R36, R60.reuse, R14, R36 ;  /* 0x0000000e3c24723c */ /* 0x040fe20000001824 */
[----:B------:R-:W2:Y:S07]  /*2b70*/  LDSM.16.M88.4 R12, [R180+0x800] ;  /* 0x00080000b40c783b */ /* 0x000eae0000000200 */
[C---:B---3--:R-:W-:Y:S08]  /*2b80*/  HMMA.16816.F32 R48, R60.reuse, R16, R48 ;  /* 0x000000103c30723c */ /* 0x048ff00000001830 */
[C---:B------:R-:W-:Y:S01]  /*2b90*/  HMMA.16816.F32 R44, R60.reuse, R18, R44 ;  /* 0x000000123c2c723c */ /* 0x040fe2000000182c */
[----:B------:R-:W3:Y:S07]  /*2ba0*/  LDSM.16.M88.4 R16, [R180] ;  /* 0x00000000b410783b */ /* 0x000eee0000000200 */
[C---:B------:R-:W-:Y:S08]  /*2bb0*/  HMMA.16816.F32 R32, R60.reuse, R8, R32 ;  /* 0x000000083c20723c */ /* 0x040ff00000001820 */
[C---:B------:R-:W-:Y:S01]  /*2bc0*/  HMMA.16816.F32 R28, R60.reuse, R10, R28 ;  /* 0x0000000a3c1c723c */ /* 0x040fe2000000181c */
[----:B------:R-:W4:Y:S07]  /*2bd0*/  LDSM.16.M88.4 R8, [R180+0x1000] ;  /* 0x00100000b408783b */ /* 0x000f2e0000000200 */
[C---:B------:R-:W-:Y:S08]  /*2be0*/  HMMA.16816.F32 R24, R60.reuse, R80, R24 ;  /* 0x000000503c18723c */ /* 0x040ff00000001818 */
[----:B------:R-:W-:Y:S01]  /*2bf0*/  HMMA.16816.F32 R68, R60, R82, R68 ;  /* 0x000000523c44723c */ /* 0x000fe20000001844 */
[----:B------:R-:W2:Y:S04]  /*2c00*/  LDSM.16.M88.4 R80, [R180+0x1800] ;  /* 0x00180000b450783b */ /* 0x000ea80000000200 */
[----:B------:R-:W-:Y:S03]  /*2c10*/  LDSM.16.M88.4 R60, [R193+0x8000] ;  /* 0x00800000c13c783b */ /* 0x000fe60000000200 */
        /* <DEDUP_REMOVED lines=9> */
[C---:B------:R-:W-:Y:S08]  /*2cb0*/  HMMA.16816.F32 R24, R72.reuse, R76, R24 ;  /* 0x0000004c4818723c */ /* 0x040ff00000001818 */
        /* <DEDUP_REMOVED lines=9> */
[C---:B----4-:R-:W-:Y:S08]  /*2d50*/  HMMA.16816.F32 R32, R64.reuse, R8, R32 ;  /* 0x000000084020723c */ /* 0x050ff00000001820 */
        /* <DEDUP_REMOVED lines=32> */
[C---:B-1----:R-:W-:Y:S08]  /*2f60*/  HMMA.16816.F32 R40, R20.reuse, R60, R40 ;  /* 0x0000003c1428723c */ /* 0x042ff00000001828 */
[C---:B------:R-:W-:Y:S01]  /*2f70*/  HMMA.16816.F32 R36, R20.reuse, R62, R36 ;  /* 0x0000003e1424723c */ /* 0x040fe20000001824 */
[----:B------:R-:W1:Y:S07]  /*2f80*/  LDSM.16.M88.4 R60, [R193+0xa800] ;  /* 0x00a80000c13c783b */ /* 0x000e6e0000000200 */
[C---:B------:R-:W-:Y:S08]  /*2f90*/  HMMA.16816.F32 R48, R20.reuse, R64, R48 ;  /* 0x000000401430723c */ /* 0x040ff00000001830 */
[C---:B------:R-:W-:Y:S01]  /*2fa0*/  HMMA.16816.F32 R44, R20.reuse, R66, R44 ;  /* 0x00000042142c723c */ /* 0x040fe2000000182c */
[----:B------:R-:W1:Y:S07]  /*2fb0*/  LDSM.16.M88.4 R64, [R193+0xa000] ;  /* 0x00a00000c140783b */ /* 0x000e6e0000000200 */
[C---:B------:R-:W-:Y:S08]  /*2fc0*/  HMMA.16816.F32 R32, R20.reuse, R56, R32 ;  /* 0x000000381420723c */ /* 0x040ff00000001820 */
[C---:B------:R-:W-:Y:S01]  /*2fd0*/  HMMA.16816.F32 R28, R20.reuse, R58, R28 ;  /* 0x0000003a141c723c */ /* 0x040fe2000000181c */
[----:B------:R-:W1:Y:S07]  /*2fe0*/  LDSM.16.M88.4 R56, [R193+0xb000] ;  /* 0x00b00000c138783b */ /* 0x000e6e0000000200 */
[C---:B-----5:R-:W-:Y:S08]  /*2ff0*/  HMMA.16816.F32 R24, R20.reuse, R52, R24 ;  /* 0x000000341418723c */ /* 0x060ff00000001818 */
        /* <DEDUP_REMOVED lines=13> */
[----:B------:R-:W-:Y:S08]  /*30d0*/  HMMA.16816.F32 R72, R76, R82, R72 ;  /* 0x000000524c48723c */ /* 0x000ff00000001848 */
        /* <DEDUP_REMOVED lines=8> */
[----:B------:R-:W1:Y:S07]  /*3160*/  LDSM.16.M88.4 R56, [R191+0x5800] ;  /* 0x00580000bf38783b */ /* 0x000e6e0000000200 */
[C---:B-----5:R-:W-:Y:S08]  /*3170*/  HMMA.16816.F32 R24, R68.reuse, R52, R24 ;  /* 0x000000344418723c */ /* 0x060ff00000001818 */
        /* <DEDUP_REMOVED lines=10> */
[----:B------:R-:W-:Y:S04]  /*3220*/  LDSM.16.M88.4 R8, [R189+0x4000] ;  /* 0x00400000bd08783b */ /* 0x000fe80000000200 */
[----:B------:R-:W4:Y:S03]  /*3230*/  LDSM.16.M88.4 R28, [R180+0x4000] ;  /* 0x00400000b41c783b */ /* 0x000f260000000200 */
[----:B-1----:R-:W-:Y:S08]  /*3240*/  HMMA.16816.F32 R24, R20, R56, R24 ;  /* 0x000000381418723c */ /* 0x002ff00000001818 */
[C---:B-----5:R-:W-:Y:S08]  /*3250*/  HMMA.16816.F32 R48, R52.reuse, R60, R48 ;  /* 0x0000003c3430723c */ /* 0x060ff00000001830 */
[C---:B--2---:R-:W-:Y:S07]  /*3260*/  HMMA.16816.F32 R40, R52.reuse, R12, R40 ;  /* 0x0000000c3428723c */ /* 0x044fee0000001828 */
[----:B------:R-:W-:Y:S01]  /*3270*/  SHF.R.S32.HI R13, RZ, 0x1f, R88 ;  /* 0x0000001fff0d7819 */ /* 0x000fe20000011458 */
[----:B------:R-:W-:Y:S03]  /*3280*/  HMMA.16816.F32 R44, R52, R62, R44 ;  /* 0x0000003e342c723c */ /* 0x000fe6000000182c */
[----:B------:R-:W-:-:S04]  /*3290*/  LEA.HI R208, R13, R88, RZ, 0x2 ;  /* 0x000000580dd07211 */ /* 0x000fc800078f10ff */
[----:B------:R-:W-:Y:S01]  /*32a0*/  SHF.R.S32.HI R208, RZ, 0x2, R208 ;  /* 0x00000002ffd07819 */ /* 0x000fe200000114d0 */
[----:B------:R-:W-:Y:S01]  /*32b0*/  HMMA.16816.F32 R36, R52, R14, R36 ;  /* 0x0000000e3424723c */ /* 0x000fe20000001824 */
[----:B------:R-:W1:Y:S07]  /*32c0*/  LDSM.16.M88.4 R12, [R180+0x4800] ;  /* 0x00480000b40c783b */ /* 0x000e6e0000000200 */
[----:B------:R-:W-:Y:S07]  /*32d0*/  HMMA.16816.F32 R72, R20, R58, R72 ;  /* 0x0000003a1448723c */ /* 0x000fee0000001848 */
[C---:B------:R-:W-:Y:S01]  /*32e0*/  IADD3 R20, R0.reuse, 0x1, RZ ;  /* 0x0000000100147810 */ /* 0x040fe20007ffe0ff */
[----:B---3--:R-:W-:Y:S01]  /*32f0*/  HMMA.16816.F32 R24, R52, R16, R24 ;  /* 0x000000103418723c */ /* 0x008fe20000001818 */
[----:B------:R-:W-:-:S02]  /*3300*/  IADD3 R21, R0, 0x8, RZ ;  /* 0x0000000800157810 */ /* 0x000fc40007ffe0ff */
[----:B------:R-:W-:-:S04]  /*3310*/  IADD3 R22, R0, 0x18, RZ ;  /* 0x0000001800167810 */ /* 0x000fc80007ffe0ff */
[----:B------:R-:W-:Y:S01]  /*3320*/  LEA R17, R86, UR16, 0x4 ;  /* 0x0000001056117c11 */ /* 0x000fe2000f8e20ff */
[----:B----4-:R-:W-:Y:S01]  /*3330*/  HMMA.16816.F32 R48, R8, R28, R48 ;  /* 0x0000001c0830723c */ /* 0x010fe20000001830 */
[----:B------:R-:W-:Y:S02]  /*3340*/  ULDC UR16, c[0x0][0x2e8] ;  /* 0x0000ba0000107ab9 */ /* 0x000fe40000000800 */
[----:B------:R-:W-:Y:S01]  /*3350*/  UIADD3 UR7, UR7, UR16, URZ ;  /* 0x0000001007077290 */ /* 0x000fe2000fffe03f */
[----:B------:R-:W-:-:S04]  /*3360*/  IMAD.IADD R17, R208, 0x1, R17 ;  /* 0x00000001d0117824 */ /* 0x000fc800078e0211 */
[----:B------:R-:W-:Y:S01]  /*3370*/  HMMA.16816.F32 R44, R8, R30, R44 ;  /* 0x0000001e082c723c */ /* 0x000fe2000000182c */
[C---:B------:R-:W-:Y:S02]  /*3380*/  IADD3 R16, R17.reuse, 0x8, RZ ;  /* 0x0000000811107810 */ /* 0x040fe40007ffe0ff */
[C---:B------:R-:W-:Y:S02]  /*3390*/  IADD3 R203, R17.reuse, UR7, RZ ;  /* 0x0000000711cb7c10 */ /* 0x040fe4000fffe0ff */
[C---:B------:R-:W-:Y:S02]  /*33a0*/  IADD3 R197, R16.reuse, UR7, RZ ;  /* 0x0000000710c57c10 */ /* 0x040fe4000fffe0ff */
[----:B------:R-:W-:Y:S01]  /*33b0*/  IADD3 R204, R17, UR5, RZ ;  /* 0x0000000511cc7c10 */ /* 0x000fe2000fffe0ff */
[----:B------:R-:W-:Y:S01]  /*33c0*/  HMMA.16816.F32 R72, R52, R18, R72 ;  /* 0x000000123448723c */ /* 0x000fe20000001848 */
[----:B------:R-:W-:Y:S02]  /*33d0*/  IADD3 R202, R16, UR5, RZ ;  /* 0x0000000510ca7c10 */ /* 0x000fe4000fffe0ff */
[----:B------:R-:W-:Y:S01]  /*33e0*/  IMNMX R203, R203, UR17, PT ;  /* 0x00000011cbcb7c17 */ /* 0x000fe2000b800200 */
[----:B------:R-:W2:Y:S01]  /*33f0*/  LDSM.16.M88.4 R16, [R180+0x5000] ;  /* 0x00500000b410783b */ /* 0x000ea20000000200 */
[----:B------:R-:W-:-:S02]  /*3400*/  IMNMX R197, R197, UR17, PT ;  /* 0x00000011c5c57c17 */ /* 0x000fc4000b800200 */
[----:B------:R-:W-:Y:S01]  /*3410*/  IMNMX R204, RZ, R204, !PT ;  /* 0x000000ccffcc7217 */ /* 0x000fe20007800200 */
[C---:B------:R-:W-:Y:S01]  /*3420*/  HMMA.16816.F32 R32, R52.reuse, R64, R32 ;  /* 0x000000403420723c */ /* 0x040fe20000001820 */
[----:B------:R-:W-:Y:S02]  /*3430*/  IMNMX R202, RZ, R202, !PT ;  /* 0x000000caffca7217 */ /* 0x000fe40007800200 */
[C---:B------:R-:W-:Y:S02]  /*3440*/  ISETP.GE.AND P6, PT, R20.reuse, R203, PT ;  /* 0x000000cb1400720c */ /* 0x040fe40003fc6270 */
[----:B------:R-:W-:Y:S02]  /*3450*/  ISETP.GE.AND P1, PT, R20, R197, PT ;  /* 0x000000c51400720c */ /* 0x000fe40003f26270 */
[----:B------:R-:W-:Y:S01]  /*3460*/  ISETP.GE.AND P3, PT, R0, R203, PT ;  /* 0x000000cb0000720c */ /* 0x000fe20003f66270 */
[----:B------:R-:W-:Y:S01]  /*3470*/  HMMA.16816.F32 R68, R52, R66, R68 ;  /* 0x000000423444723c */ /* 0x000fe20000001844 */
[----:B------:R-:W-:-:S02]  /*3480*/  ISETP.LT.OR P6, PT, R20, R204, P6 ;  /* 0x000000cc1400720c */ /* 0x000fc400037c1670 */
[----:B------:R-:W-:Y:S02]  /*3490*/  ISETP.LT.OR P1, PT, R20, R202, P1 ;  /* 0x000000ca1400720c */ /* 0x000fe40000f21670 */
[C---:B------:R-:W-:Y:S02]  /*34a0*/  ISETP.LT.OR P3, PT, R0.reuse, R204, P3 ;  /* 0x000000cc0000720c */ /* 0x040fe40001f61670 */
[C---:B------:R-:W-:Y:S01]  /*34b0*/  IADD3 R20, R0.reuse, 0x9, RZ ;  /* 0x0000000900147810 */ /* 0x040fe20007ffe0ff */
[----:B-1----:R-:W-:Y:S01]  /*34c0*/  HMMA.16816.F32 R40, R8, R12, R40 ;  /* 0x0000000c0828723c */ /* 0x002fe20000001828 */
[----:B------:R-:W-:Y:S02]  /*34d0*/  ISETP.GE.AND P0, PT, R21, R203, PT ;  /* 0x000000cb1500720c */ /* 0x000fe40003f06270 */
[----:B------:R-:W-:Y:S02]  /*34e0*/  ISETP.GE.AND P2, PT, R0, R197, PT ;  /* 0x000000c50000720c */ /* 0x000fe40003f46270 */
[----:B------:R-:W-:-:S02]  /*34f0*/  FSEL R55, R48, -INF , !P3 ;  /* 0xff80000030377808 */ /* 0x000fc40005800000 */
[C---:B------:R-:W-:Y:S01]  /*3500*/  ISETP.GE.AND P5, PT, R20.reuse, R203, PT ;  /* 0x000000cb1400720c */ /* 0x040fe20003fa6270 */
[----:B------:R-:W-:Y:S01]  /*3510*/  HMMA.16816.F32 R36, R8, R14, R36 ;  /* 0x0000000e0824723c */ /* 0x000fe20000001824 */
[----:B------:R-:W-:Y:S02]  /*3520*/  ISETP.GE.AND P3, PT, R20, R197, PT ;  /* 0x000000c51400720c */ /* 0x000fe40003f66270 */
[----:B------:R-:W-:Y:S02]  /*3530*/  ISETP.LT.OR P0, PT, R21, R204, P0 ;  /* 0x000000cc1500720c */ /* 0x000fe40000701670 */
[C---:B------:R-:W-:Y:S02]  /*3540*/  ISETP.LT.OR P2, PT, R0.reuse, R202, P2 ;  /* 0x000000ca0000720c */ /* 0x040fe40001741670 */
[C---:B------:R-:W-:Y:S02]  /*3550*/  IADD3 R13, R0.reuse, 0x10, RZ ;  /* 0x00000010000d7810 */ /* 0x040fe40007ffe0ff */
[----:B------:R-:W-:-:S02]  /*3560*/  IADD3 R12, R0, 0x11, RZ ;  /* 0x00000011000c7810 */ /* 0x000fc40007ffe0ff */
[C---:B------:R-:W-:Y:S01]  /*3570*/  ISETP.LT.OR P5, PT, R20.reuse, R204, P5 ;  /* 0x000000cc1400720c */ /* 0x040fe20002fa1670 */
[C---:B--2---:R-:W-:Y:S01]  /*3580*/  HMMA.16816.F32 R32, R8.reuse, R16, R32 ;  /* 0x000000100820723c */ /* 0x044fe20000001820 */
[----:B------:R-:W-:Y:S02]  /*3590*/  ISETP.LT.OR P3, PT, R20, R202, P3 ;  /* 0x000000ca1400720c */ /* 0x000fe40001f61670 */
[----:B------:R-:W-:Y:S02]  /*35a0*/  FSEL R53, R51, -INF , !P1 ;  /* 0xff80000033357808 */ /* 0x000fe40004800000 */
[----:B------:R-:W-:Y:S02]  /*35b0*/  FSEL R50, R50, -INF , !P2 ;  /* 0xff80000032327808 */ /* 0x000fe40005000000 */
[----:B------:R-:W-:Y:S01]  /*35c0*/  FSEL R20, R49, -INF , !P6 ;  /* 0xff80000031147808 */ /* 0x000fe20007000000 */
[----:B------:R-:W-:Y:S01]  /*35d0*/  HMMA.16816.F32 R68, R8, R18, R68 ;  /* 0x000000120844723c */ /* 0x000fe20000001844 */
[----:B------:R-:W-:-:S02]  /*35e0*/  FSEL R51, R44, -INF , !P0 ;  /* 0xff8000002c337808 */ /* 0x000fc40004000000 */
[CC--:B------:R-:W-:Y:S02]  /*35f0*/  ISETP.GE.AND P2, PT, R13.reuse, R203.reuse, PT ;  /* 0x000000cb0d00720c */ /* 0x0c0fe40003f46270 */
[C---:B------:R-:W-:Y:S02]  /*3600*/  ISETP.GE.AND P6, PT, R12.reuse, R203, PT ;  /* 0x000000cb0c00720c */ /* 0x040fe40003fc6270 */
[CC--:B------:R-:W-:Y:S02]  /*3610*/  ISETP.GE.AND P1, PT, R13.reuse, R197.reuse, PT ;  /* 0x000000c50d00720c */ /* 0x0c0fe40003f26270 */
[----:B------:R-:W-:Y:S02]  /*3620*/  ISETP.GE.AND P0, PT, R12, R197, PT ;  /* 0x000000c50c00720c */ /* 0x000fe40003f06270 */
[C---:B------:R-:W-:Y:S02]  /*3630*/  ISETP.LT.OR P2, PT, R13.reuse, R204, P2 ;  /* 0x000000cc0d00720c */ /* 0x040fe40001741670 */
[----:B------:R-:W-:-:S02]  /*3640*/  ISETP.LT.OR P1, PT, R13, R202, P1 ;  /* 0x000000ca0d00720c */ /* 0x000fc40000f21670 */
[C---:B------:R-:W-:Y:S02]  /*3650*/  ISETP.LT.OR P6, PT, R12.reuse, R204, P6 ;  /* 0x000000cc0c00720c */ /* 0x040fe400037c1670 */
[----:B------:R-:W-:Y:S02]  /*3660*/  ISETP.LT.OR P0, PT, R12, R202, P0 ;  /* 0x000000ca0c00720c */ /* 0x000fe40000701670 */
[----:B------:R-:W1:Y:S01]  /*3670*/  LDSM.16.M88.4 R12, [R180+0x5800] ;  /* 0x00580000b40c783b */ /* 0x000e620000000200 */
[----:B------:R-:W-:Y:S01]  /*3680*/  ISETP.GE.AND P4, PT, R21, R197, PT ;  /* 0x000000c51500720c */ /* 0x000fe20003f86270 */
[----:B------:R-:W-:-:S04]  /*3690*/  DEPBAR.LE SB0, 0x0 ;  /* 0x000080000000791a */ /* 0x000fc80000000000 */
[----:B------:R-:W-:Y:S02]  /*36a0*/  ISETP.LT.OR P4, PT, R21, R202, P4 ;  /* 0x000000ca1500720c */ /* 0x000fe40002781670 */
[----:B------:R-:W-:Y:S02]  /*36b0*/  IADD3 R21, R0, 0x19, RZ ;  /* 0x0000001900157810 */ /* 0x000fe40007ffe0ff */
        /* <DEDUP_REMOVED lines=10> */
[----:B------:R-:W-:Y:S02]  /*3760*/  IADD3 R16, R0, 0x21, RZ ;  /* 0x0000002100107810 */ /* 0x000fe40007ffe0ff */
[----:B------:R-:W-:Y:S02]  /*3770*/  FSEL R17, R42, -INF , !P1 ;  /* 0xff8000002a117808 */ /* 0x000fe40004800000 */
[----:B------:R-:W-:Y:S02]  /*3780*/  FSEL R77, R41, -INF , !P6 ;  /* 0xff800000294d7808 */ /* 0x000fe40007000000 */
[----:B------:R-:W-:Y:S02]  /*3790*/  FSEL R23, R36, -INF , !P3 ;  /* 0xff80000024177808 */ /* 0x000fe40005800000 */
[-C--:B------:R-:W-:Y:S02]  /*37a0*/  ISETP.GE.AND P1, PT, R21, R203.reuse, PT ;  /* 0x000000cb1500720c */ /* 0x080fe40003f26270 */
[C---:B------:R-:W-:Y:S01]  /*37b0*/  ISETP.GE.AND P6, PT, R16.reuse, R203, PT ;  /* 0x000000cb1000720c */ /* 0x040fe20003fc6270 */
[----:B-1----:R-:W-:Y:S01]  /*37c0*/  HMMA.16816.F32 R24, R8, R12, R24 ;  /* 0x0000000c0818723c */ /* 0x002fe20000001818 */
[----:B------:R-:W-:-:S02]  /*37d0*/  ISETP.GE.AND P3, PT, R16, R197, PT ;  /* 0x000000c51000720c */ /* 0x000fc40003f66270 */
[-C--:B------:R-:W-:Y:S02]  /*37e0*/  ISETP.LT.OR P1, PT, R21, R204.reuse, P1 ;  /* 0x000000cc1500720c */ /* 0x080fe40000f21670 */
[C---:B------:R-:W-:Y:S02]  /*37f0*/  ISETP.LT.OR P6, PT, R16.reuse, R204, P6 ;  /* 0x000000cc1000720c */ /* 0x040fe400037c1670 */
[----:B------:R-:W-:Y:S01]  /*3800*/  ISETP.LT.OR P3, PT, R16, R202, P3 ;  /* 0x000000ca1000720c */ /* 0x000fe20001f61670 */
[----:B------:R-:W-:Y:S01]  /*3810*/  HMMA.16816.F32 R72, R8, R14, R72 ;  /* 0x0000000e0848723c */ /* 0x000fe20000001848 */
[----:B------:R-:W-:Y:S02]  /*3820*/  IADD3 R16, R0, 0x29, RZ ;  /* 0x0000002900107810 */ /* 0x000fe40007ffe0ff */
[----:B------:R-:W-:Y:S02]  /*3830*/  FSEL R93, R43, -INF , !P0 ;  /* 0xff8000002b5d7808 */ /* 0x000fe40004000000 */
[----:B------:R-:W-:-:S02]  /*3840*/  FSEL R29, R37, -INF , !P5 ;  /* 0xff800000251d7808 */ /* 0x000fc40006800000 */
[----:B------:R-:W-:Y:S02]  /*3850*/  FSEL R163, R32, -INF , !P1 ;  /* 0xff80000020a37808 */ /* 0x000fe40004800000 */
[C---:B------:R-:W-:Y:S02]  /*3860*/  ISETP.GE.AND P0, PT, R21.reuse, R197, PT ;  /* 0x000000c51500720c */ /* 0x040fe40003f06270 */
[C---:B------:R-:W-:Y:S02]  /*3870*/  ISETP.GE.AND P5, PT, R16.reuse, R203, PT ;  /* 0x000000cb1000720c */ /* 0x040fe40003fa6270 */
[C---:B------:R-:W-:Y:S02]  /*3880*/  ISETP.GE.AND P1, PT, R16.reuse, R197, PT ;  /* 0x000000c51000720c */ /* 0x040fe40003f26270 */
[----:B------:R-:W-:Y:S02]  /*3890*/  ISETP.LT.OR P0, PT, R21, R202, P0 ;  /* 0x000000ca1500720c */ /* 0x000fe40000701670 */
[----:B------:R-:W-:-:S02]  /*38a0*/  ISETP.LT.OR P5, PT, R16, R204, P5 ;  /* 0x000000cc1000720c */ /* 0x000fc40002fa1670 */
[----:B------:R-:W-:Y:S02]  /*38b0*/  ISETP.LT.OR P1, PT, R16, R202, P1 ;  /* 0x000000ca1000720c */ /* 0x000fe40000f21670 */
[----:B------:R-:W-:Y:S02]  /*38c0*/  IADD3 R16, R0, 0x30, RZ ;  /* 0x0000003000107810 */ /* 0x000fe40007ffe0ff */
[----:B------:R-:W-:Y:S02]  /*38d0*/  FSEL R137, R34, -INF , !P0 ;  /* 0xff80000022897808 */ /* 0x000fe40004000000 */
[----:B------:R-:W-:Y:S02]  /*38e0*/  ISETP.GE.AND P0, PT, R16, R203, PT ;  /* 0x000000cb1000720c */ /* 0x000fe40003f06270 */
[C---:B------:R-:W-:Y:S02]  /*38f0*/  IADD3 R18, R0.reuse, 0x28, RZ ;  /* 0x0000002800127810 */ /* 0x040fe40007ffe0ff */
[----:B------:R-:W-:-:S02]  /*3900*/  IADD3 R12, R0, 0x31, RZ ;  /* 0x00000031000c7810 */ /* 0x000fc40007ffe0ff */
[----:B------:R-:W-:Y:S02]  /*3910*/  ISETP.LT.OR P0, PT, R16, R204, P0 ;  /* 0x000000cc1000720c */ /* 0x000fe40000701670 */
[C---:B------:R-:W-:Y:S02]  /*3920*/  IADD3 R8, R0.reuse, 0x38, RZ ;  /* 0x0000003800087810 */ /* 0x040fe40007ffe0ff */
[----:B------:R-:W-:Y:S02]  /*3930*/  IADD3 R0, R0, 0x39, RZ ;  /* 0x0000003900007810 */ /* 0x000fe40007ffe0ff */
[----:B------:R-:W-:Y:S01]  /*3940*/  FSEL R49, R46, -INF , !P4 ;  /* 0xff8000002e317808 */ /* 0x000fe20006000000 */
[----:B------:R-:W-:Y:S01]  /*3950*/  BAR.SYNC.DEFER_BLOCKING 0x0 ;  /* 0x0000000000007b1d */ /* 0x000fe20000010000 */
[----:B------:R-:W-:Y:S02]  /*3960*/  ISETP.GE.AND P4, PT, R22, R197, PT ;  /* 0x000000c51600720c */ /* 0x000fe40003f86270 */
[----:B------:R-:W-:-:S02]  /*3970*/  FSEL R223, R24, -INF , !P0 ;  /* 0xff80000018df7808 */ /* 0x000fc40004000000 */
[----:B------:R-:W-:Y:S02]  /*3980*/  ISETP.GE.AND P0, PT, R0, R197, PT ;  /* 0x000000c50000720c */ /* 0x000fe40003f06270 */
[-C--:B------:R-:W-:Y:S02]  /*3990*/  ISETP.LT.OR P4, PT, R22, R202.reuse, P4 ;  /* 0x000000ca1600720c */ /* 0x080fe40002781670 */
[----:B------:R-:W-:Y:S02]  /*39a0*/  ISETP.LT.OR P0, PT, R0, R202, P0 ;  /* 0x000000ca0000720c */ /* 0x000fe40000701670 */
[----:B------:R-:W-:Y:S02]  /*39b0*/  FSEL R19, R38, -INF , !P4 ;  /* 0xff80000026137808 */ /* 0x000fe40006000000 */
[----:B------:R-:W-:Y:S02]  /*39c0*/  FSEL R21, R39, -INF , !P2 ;  /* 0xff80000027157808 */ /* 0x000fe40005000000 */
[----:B------:R-:W-:-:S02]  /*39d0*/  ISETP.GE.AND P2, PT, R18, R203, PT ;  /* 0x000000cb1200720c */ /* 0x000fc40003f46270 */
[C---:B------:R-:W-:Y:S02]  /*39e0*/  ISETP.GE.AND P4, PT, R18.reuse, R197, PT ;  /* 0x000000c51200720c */ /* 0x040fe40003f86270 */
        /* <DEDUP_REMOVED lines=11> */
[-C--:B------:R-:W-:Y:S02]  /*3aa0*/  ISETP.GE.AND P3, PT, R16, R197.reuse, PT ;  /* 0x000000c51000720c */ /* 0x080fe40003f66270 */
        /* <DEDUP_REMOVED lines=9> */
[----:B------:R-:W-:Y:S01]  /*3b40*/  ISETP.LT.OR P4, PT, R0, R204, P4 ;  /* 0x000000cc0000720c */ /* 0x000fe20002781670 */
[----:B------:R-:W-:Y:S01]  /*3b50*/  IMAD.IADD R0, R85, 0x1, R6 ;  /* 0x0000000155007824 */ /* 0x000fe200078e0206 */
[----:B------:R-:W-:-:S02]  /*3b60*/  FSEL R171, R26, -INF , !P3 ;  /* 0xff8000001aab7808 */ /* 0x000fc40005800000 */
[----:B------:R-:W-:Y:S02]  /*3b70*/  FSEL R221, R25, -INF , !P6 ;  /* 0xff80000019dd7808 */ /* 0x000fe40007000000 */
[----:B------:R-:W-:Y:S02]  /*3b80*/  FSEL R167, R27, -INF , !P2 ;  /* 0xff8000001ba77808 */ /* 0x000fe40005000000 */
[----:B------:R-:W-:Y:S02]  /*3b90*/  FSEL R217, R72, -INF , !P5 ;  /* 0xff80000048d97808 */ /* 0x000fe40006800000 */
[----:B------:R-:W-:Y:S02]  /*3ba0*/  FSEL R166, R74, -INF , !P1 ;  /* 0xff8000004aa67808 */ /* 0x000fe40004800000 */
[----:B------:R-:W-:Y:S01]  /*3bb0*/  FSEL R215, R73, -INF , !P4 ;  /* 0xff80000049d77808 */ /* 0x000fe20006000000 */
[----:B------:R-:W-:Y:S05]  /*3bc0*/  @!P0 BRA `(.L_x_944) ;  /* 0x0000022000008947 */ /* 0x000fea0003800000 */
[----:B------:R-:W-:-:S04]  /*3bd0*/  UIADD3 UR7, UR28, -0x2, URZ ;  /* 0xfffffffe1c077890 */ /* 0x000fc8000fffe03f */
[----:B------:R-:W-:Y:S02]  /*3be0*/  USHF.R.S32.HI UR5, URZ, 0x1f, UR7 ;  /* 0x0000001f3f057899 */ /* 0x000fe40008011407 */
[----:B------:R-:W-:Y:S01]  /*3bf0*/  UIMAD UR9, UR9, UR7, URZ ;  /* 0x00000007090972a4 */ /* 0x000fe2000f8e023f */
[----:B------:R-:W-:Y:S01]  /*3c00*/  IMAD.WIDE.U32 R8, R3, UR7, R210 ;  /* 0x0000000703087c25 */ /* 0x000fe2000f8e00d2 */
[----:B------:R-:W-:Y:S02]  /*3c10*/  USHF.L.U32 UR7, UR8, 0x5, URZ ;  /* 0x0000000508077899 */ /* 0x000fe4000800063f */
[----:B------:R-:W-:Y:S02]  /*3c20*/  UIMAD UR9, UR5, UR4, UR9 ;  /* 0x00000004050972a4 */ /* 0x000fe4000f8e0209 */
[----:B------:R-:W-:Y:S01]  /*3c30*/  LEA R12, P2, R8, c[0x0][0x168], 0x1 ;  /* 0x00005a00080c7a11 */ /* 0x000fe200078408ff */
[----:B------:R-:W-:Y:S02]  /*3c40*/  UMOV UR5, 0x5 ;  /* 0x0000000500057882 */ /* 0x000fe40000000000 */
[----:B------:R-:W-:Y:S01]  /*3c50*/  ULDC UR4, c[0x0][0x19c] ;  /* 0x0000670000047ab9 */ /* 0x000fe20000000800 */
[----:B------:R-:W-:Y:S01]  /*3c60*/  IADD3 R3, R9, UR9, RZ ;  /* 0x0000000909037c10 */ /* 0x000fe2000fffe0ff */
[----:B------:R-:W-:Y:S01]  /*3c70*/  USHF.L.U64.HI UR4, UR8, UR5, UR4 ;  /* 0x0000000508047299 */ /* 0x000fe20008010204 */
[----:B------:R-:W-:-:S02]  /*3c80*/  IADD3 R10, P1, R12, UR7, RZ ;  /* 0x000000070c0a7c10 */ /* 0x000fc4000ff3e0ff */
        /* <DEDUP_REMOVED lines=22> */
.L_x_944:
[----:B-1----:R-:W-:Y:S01]  /*3df0*/  FMNMX.FTZ R8, R55, R20, !PT ;  /* 0x0000001437087209 */ /* 0x002fe20007810000 */
[----:B------:R-:W-:Y:S01]  /*3e00*/  IMAD.WIDE.U32 R228, R214, -0x326172a9, RZ ;  /* 0xcd9e8d57d6e47825 */ /* 0x000fe200078e00ff */
[----:B------:R-:W-:Y:S01]  /*3e10*/  FMNMX.FTZ R6, R50, R53, !PT ;  /* 0x0000003532067209 */ /* 0x000fe20007810000 */
[----:B------:R-:W-:Y:S01]  /*3e20*/  USHF.L.U32 UR4, UR29, 0x1, URZ ;  /* 0x000000011d047899 */ /* 0x000fe2000800063f */
[----:B------:R-:W-:Y:S01]  /*3e30*/  FMNMX.FTZ R8, R51, R8, !PT ;  /* 0x0000000833087209 */ /* 0x000fe20007810000 */
[----:B------:R-:W-:Y:S01]  /*3e40*/  IMAD.WIDE.U32 R232, R206, -0x2daee0ad, RZ ;  /* 0xd2511f53cee87825 */ /* 0x000fe200078e00ff */
        /* <DEDUP_REMOVED lines=50> */
[----:B------:R-:W-:Y:S01]  /*4170*/  LOP3.LUT R219, R4, UR26, RZ, 0x3c, !PT ;  /* 0x0000001a04db7c12 */ /* 0x000fe2000f8e3cff */
[----:B------:R-:W1:Y:S03]  /*4180*/  SHFL.BFLY PT, R132, R3, 0x2, 0x1f ;  /* 0x0c401f0003847f89 */ /* 0x000e6600000e0000 */
[----:B------:R-:W-:Y:S01]  /*4190*/  LOP3.LUT R226, R229, R219, RZ, 0x3c, !PT ;  /* 0x000000dbe5e27212 */ /* 0x000fe200078e3cff */
[----:B------:R-:W2:Y:S04]  /*41a0*/  SHFL.BFLY PT, R11, R6, 0x2, 0x1f ;  /* 0x0c401f00060b7f89 */ /* 0x000ea800000e0000 */
[----:B------:R-:W-:Y:S01]  /*41b0*/  IMAD.WIDE.U32 R226, R226, -0x2daee0ad, RZ ;  /* 0xd2511f53e2e27825 */ /* 0x000fe200078e00ff */
[----:B------:R-:W-:Y:S04]  /*41c0*/  LDSM.16.MT88.4 R80, [R186+0x10000] ;  /* 0x01000000ba50783b */ /* 0x000fe80000004200 */
[----:B------:R-:W-:Y:S01]  /*41d0*/  LOP3.LUT R134, R227, UR22, R232, 0x96, !PT ;  /* 0x00000016e3867c12 */ /* 0x000fe2000f8e96e8 */
[----:B------:R-:W-:Y:S04]  /*41e0*/  LDSM.16.MT88.4 R88, [R185+0x10000] ;  /* 0x01000000b958783b */ /* 0x000fe80000004200 */
[----:B------:R-:W-:Y:S01]  /*41f0*/  IMAD.WIDE.U32 R134, R134, -0x326172a9, RZ ;  /* 0xcd9e8d5786867825 */ /* 0x000fe200078e00ff */
[----:B------:R-:W-:Y:S04]  /*4200*/  LDSM.16.MT88.4 R100, [R184+0xc000] ;  /* 0x00c00000b864783b */ /* 0x000fe80000004200 */
[----:B------:R-:W-:Y:S01]  /*4210*/  LDSM.16.MT88.4 R124, [R188+0xc000] ;  /* 0x00c00000bc7c783b */ /* 0x000fe20000004200 */
[----:B-1----:R-:W-:Y:S01]  /*4220*/  FMNMX.FTZ R132, R3, R132, !PT ;  /* 0x0000008403847209 */ /* 0x002fe20007810000 */
[----:B------:R-:W-:Y:S01]  /*4230*/  IMAD.U32 R3, RZ, RZ, UR4 ;  /* 0x00000004ff037e24 */ /* 0x000fe2000f8e00ff */
[----:B------:R-:W-:Y:S01]  /*4240*/  UIADD3 UR4, UR4, 0x1, URZ ;  /* 0x0000000104047890 */ /* 0x000fe2000fffe03f */
[----:B------:R-:W-:Y:S01]  /*4250*/  LDSM.16.MT88.4 R108, [R185+0xc000] ;  /* 0x00c00000b96c783b */ /* 0x000fe20000004200 */
[----:B--2---:R-:W-:-:S02]  /*4260*/  FMNMX.FTZ R4, R6, R11, !PT ;  /* 0x0000000b06047209 */ /* 0x004fc40007810000 */
[----:B------:R-:W-:Y:S01]  /*4270*/  LOP3.LUT R3, R233, UR27, R3, 0x96, !PT ;  /* 0x0000001be9037c12 */ /* 0x000fe2000f8e9603 */
[----:B------:R-:W1:Y:S01]  /*4280*/  SHFL.BFLY PT, R9, R132, 0x1, 0x1f ;  /* 0x0c201f0084097f89 */ /* 0x000e6200000e0000 */
[----:B------:R-:W-:-:S03]  /*4290*/  IMAD.U32 R232, RZ, RZ, UR4 ;  /* 0x00000004ffe87e24 */ /* 0x000fc6000f8e00ff */
[----:B------:R-:W-:Y:S01]  /*42a0*/  IMAD.WIDE.U32 R12, R3, -0x326172a9, RZ ;  /* 0xcd9e8d57030c7825 */ /* 0x000fe200078e00ff */
[----:B------:R-:W-:Y:S01]  /*42b0*/  LDSM.16.MT88.4 R24, [R185+0xc800] ;  /* 0x00c80000b918783b */ /* 0x000fe20000004200 */
[----:B------:R-:W-:-:S03]  /*42c0*/  LOP3.LUT R232, R233, UR27, R232, 0x96, !PT ;  /* 0x0000001be9e87c12 */ /* 0x000fc6000f8e96e8 */
[----:B------:R-:W-:Y:S02]  /*42d0*/  LOP3.LUT R3, R13, UR23, R228, 0x96, !PT ;  /* 0x000000170d037c12 */ /* 0x000fe4000f8e96e4 */
[----:B------:R-:W-:Y:S01]  /*42e0*/  LOP3.LUT R10, R135, UR21, R12, 0x96, !PT ;  /* 0x00000015870a7c12 */ /* 0x000fe2000f8e960c */
[----:B------:R-:W-:-:S04]  /*42f0*/  IMAD.WIDE.U32 R232, R232, -0x326172a9, RZ ;  /* 0xcd9e8d57e8e87825 */ /* 0x000fc800078e00ff */
[----:B------:R-:W-:Y:S01]  /*4300*/  IMAD.WIDE.U32 R12, R3, -0x2daee0ad, RZ ;  /* 0xd2511f53030c7825 */ /* 0x000fe200078e00ff */
[----:B------:R-:W-:Y:S01]  /*4310*/  LOP3.LUT R228, R233, UR23, R228, 0x96, !PT ;  /* 0x00000017e9e47c12 */ /* 0x000fe2000f8e96e4 */
[----:B------:R-:W2:Y:S02]  /*4320*/  SHFL.BFLY PT, R3, R4, 0x1, 0x1f ;  /* 0x0c201f0004037f89 */ /* 0x000ea400000e0000 */
[----:B------:R-:W-:Y:S01]  /*4330*/  IMAD.WIDE.U32 R10, R10, -0x2daee0ad, RZ ;  /* 0xd2511f530a0a7825 */ /* 0x000fe200078e00ff */
[----:B------:R-:W-:Y:S02]  /*4340*/  LOP3.LUT R6, R13, UR20, R226, 0x96, !PT ;  /* 0x000000140d067c12 */ /* 0x000fe4000f8e96e2 */
[----:B-1----:R-:W-:Y:S02]  /*4350*/  FMNMX.FTZ R132, R132, R9, !PT ;  /* 0x0000000984847209 */ /* 0x002fe40007810000 */
[----:B------:R-:W-:Y:S01]  /*4360*/  LOP3.LUT R12, R11, UR18, R12, 0x96, !PT ;  /* 0x000000120b0c7c12 */ /* 0x000fe2000f8e960c */
[----:B------:R-:W-:Y:S01]  /*4370*/  IMAD.WIDE.U32 R8, R6, -0x326172a9, RZ ;  /* 0xcd9e8d5706087825 */ /* 0x000fe200078e00ff */
[----:B------:R-:W-:-:S03]  /*4380*/  FSETP.NEU.FTZ.AND P1, PT, R132, -INF , PT ;  /* 0xff8000008400780b */ /* 0x000fc60003f3d000 */
[----:B------:R-:W-:Y:S01]  /*4390*/  IMAD.WIDE.U32 R12, R12, -0x326172a9, RZ ;  /* 0xcd9e8d570c0c7825 */ /* 0x000fe200078e00ff */
[----:B------:R-:W-:-:S03]  /*43a0*/  LOP3.LUT R6, R9, UR19, R134, 0x96, !PT ;  /* 0x0000001309067c12 */ /* 0x000fc6000f8e9686 */
[----:B------:R-:W-:Y:S01]  /*43b0*/  FMUL.FTZ R218, R132, c[0x0][0x23c] ;  /* 0x00008f0084da7a20 */ /* 0x000fe20000410000 */
[----:B------:R-:W-:Y:S01]  /*43c0*/  LOP3.LUT R8, R13, UR17, R8, 0x96, !PT ;  /* 0x000000110d087c12 */ /* 0x000fe2000f8e9608 */
[----:B------:R-:W-:-:S03]  /*43d0*/  IMAD.WIDE.U32 R14, R6, -0x2daee0ad, RZ ;  /* 0xd2511f53060e7825 */ /* 0x000fc600078e00ff */
[----:B------:R-:W-:Y:S01]  /*43e0*/  FSEL R218, R218, RZ, P1 ;  /* 0x000000ffdada7208 */ /* 0x000fe20000800000 */
[----:B------:R-:W-:Y:S01]  /*43f0*/  IMAD.WIDE.U32 R8, R8, -0x2daee0ad, RZ ;  /* 0xd2511f5308087825 */ /* 0x000fe200078e00ff */
[----:B--2---:R-:W-:Y:S02]  /*4400*/  FMNMX.FTZ R3, R4, R3, !PT ;  /* 0x0000000304037209 */ /* 0x004fe40007810000 */
[----:B------:R-:W-:Y:S01]  /*4410*/  LOP3.LUT R10, R15, UR16, R10, 0x96, !PT ;  /* 0x000000100f0a7c12 */ /* 0x000fe2000f8e960a */
[----:B------:R-:W-:Y:S01]  /*4420*/  FFMA.FTZ R159, R55, c[0x0][0x23c], -R218 ;  /* 0x00008f00379f7a23 */ /* 0x000fe200000108da */
[C---:B------:R-:W-:Y:S01]  /*4430*/  FSETP.NEU.FTZ.AND P1, PT, R3.reuse, -INF , PT ;  /* 0xff8000000300780b */ /* 0x040fe20003f3d000 */
[----:B------:R-:W-:Y:S01]  /*4440*/  FMUL.FTZ R168, R3, c[0x0][0x23c] ;  /* 0x00008f0003a87a20 */ /* 0x000fe20000410000 */
[----:B------:R-:W-:Y:S01]  /*4450*/  LOP3.LUT R4, R9, UR7, R14, 0x96, !PT ;  /* 0x0000000709047c12 */ /* 0x000fe2000f8e960e */
[----:B------:R-:W-:Y:S02]  /*4460*/  IMAD.WIDE.U32 R10, R10, -0x326172a9, RZ ;  /* 0xcd9e8d570a0a7825 */ /* 0x000fe400078e00ff */
[----:B------:R-:W-:Y:S01]  /*4470*/  MUFU.EX2 R159, R159 ;  /* 0x0000009f009f7308 */ /* 0x000fe20000000800 */
[----:B------:R-:W-:Y:S01]  /*4480*/  FSEL R168, R168, RZ, P1 ;  /* 0x000000ffa8a87208 */ /* 0x000fe20000800000 */
[----:B------:R-:W-:-:S04]  /*4490*/  IMAD.WIDE.U32 R14, R4, -0x326172a9, RZ ;  /* 0xcd9e8d57040e7825 */ /* 0x000fc800078e00ff */
[----:B------:R-:W-:Y:S01]  /*44a0*/  FFMA.FTZ R158, R49, c[0x0][0x23c], -R168 ;  /* 0x00008f00319e7a23 */ /* 0x000fe200000108a8 */
[----:B------:R-:W-:Y:S01]  /*44b0*/  LOP3.LUT R6, R15, UR24, R10, 0x96, !PT ;  /* 0x000000180f067c12 */ /* 0x000fe2000f8e960a */
        /* <DEDUP_REMOVED lines=8> */
[----:B------:R-:W-:Y:S01]  /*4540*/  FFMA.FTZ R160, R53, c[0x0][0x23c], -R168 ;  /* 0x00008f0035a07a23 */ /* 0x000fe200000108a8 */
[----:B------:R-:W-:Y:S01]  /*4550*/  SHF.R.U32.HI R10, RZ, 0x8, R4 ;  /* 0x00000008ff0a7819 */ /* 0x000fe20000011604 */
[----:B------:R-:W-:Y:S01]  /*4560*/  FFMA.FTZ R157, R51, c[0x0][0x23c], -R218 ;  /* 0x00008f00339d7a23 */ /* 0x000fe200000108da */
[----:B------:R-:W-:Y:S01]  /*4570*/  LOP3.LUT R0, R6, 0xff, RZ, 0xc0, !PT ;  /* 0x000000ff06007812 */ /* 0x000fe200078ec0ff */
[----:B------:R-:W1:Y:S01]  /*4580*/  MUFU.EX2 R153, R153 ;  /* 0x0000009900997308 */ /* 0x000e620000000800 */
[----:B------:R-:W-:Y:S01]  /*4590*/  SHF.R.U32.HI R4, RZ, 0x18, R14 ;  /* 0x00000018ff047819 */ /* 0x000fe2000001160e */
[----:B------:R-:W-:Y:S01]  /*45a0*/  FFMA.FTZ R150, R45, c[0x0][0x23c], -R218 ;  /* 0x00008f002d967a23 */ /* 0x000fe200000108da */
[----:B------:R-:W-:Y:S01]  /*45b0*/  LOP3.LUT R9, R9, 0xff, RZ, 0xc0, !PT ;  /* 0x000000ff09097812 */ /* 0x000fe200078ec0ff */
[----:B------:R-:W2:Y:S01]  /*45c0*/  LDSM.16.MT88.4 R48, [R186+0xe000] ;  /* 0x00e00000ba30783b */ /* 0x000ea20000004200 */
[----:B------:R-:W-:Y:S01]  /*45d0*/  SHF.R.U32.HI R6, RZ, 0x18, R6 ;  /* 0x00000018ff067819 */ /* 0x000fe20000011606 */
[--C-:B------:R-:W-:Y:S01]  /*45e0*/  FFMA.FTZ R148, R23, c[0x0][0x23c], -R218.reuse ;  /* 0x00008f0017947a23 */ /* 0x100fe200000108da */
[----:B------:R-:W-:Y:S01]  /*45f0*/  SHF.R.U32.HI R7, RZ, 0x8, R7 ;  /* 0x00000008ff077819 */ /* 0x000fe20000011607 */
[----:B------:R-:W3:Y:S01]  /*4600*/  MUFU.EX2 R156, R156 ;  /* 0x0000009c009c7308 */ /* 0x000ee20000000800 */
[----:B------:R-:W-:Y:S01]  /*4610*/  LOP3.LUT R5, R5, 0xff, RZ, 0xc0, !PT ;  /* 0x000000ff05057812 */ /* 0x000fe200078ec0ff */
[----:B------:R-:W-:Y:S01]  /*4620*/  FFMA.FTZ R133, R29, c[0x0][0x23c], -R218 ;  /* 0x00008f001d857a23 */ /* 0x000fe200000108da */
[----:B------:R-:W-:Y:S01]  /*4630*/  PRMT R9, R9, 0x5410, R4 ;  /* 0x0000541009097816 */ /* 0x000fe20000000004 */
[--C-:B------:R-:W-:Y:S01]  /*4640*/  FFMA.FTZ R154, R31, c[0x0][0x23c], -R218.reuse ;  /* 0x00008f001f9a7a23 */ /* 0x100fe200000108da */
[----:B------:R-:W-:Y:S01]  /*4650*/  PRMT R7, R0, 0x5410, R7 ;  /* 0x0000541000077816 */ /* 0x000fe20000000007 */
[----:B------:R-:W-:Y:S01]  /*4660*/  FFMA.FTZ R149, R77, c[0x0][0x23c], -R218 ;  /* 0x00008f004d957a23 */ /* 0x000fe200000108da */
[----:B------:R-:W-:Y:S01]  /*4670*/  PRMT R5, R5, 0x5410, R6 ;  /* 0x0000541005057816 */ /* 0x000fe20000000006 */
[----:B------:R-:W-:Y:S01]  /*4680*/  MUFU.EX2 R155, R155 ;  /* 0x0000009b009b7308 */ /* 0x000fe20000000800 */
[----:B------:R-:W-:Y:S01]  /*4690*/  LOP3.LUT R6, R11, UR9, R12, 0x96, !PT ;  /* 0x000000090b067c12 */ /* 0x000fe2000f8e960c */
[--C-:B------:R-:W-:Y:S01]  /*46a0*/  HSET2.LE.AND R99, R9, R162.reuse, PT ;  /* 0x000000a209637233 */ /* 0x100fe20003803000 */
[----:B-1----:R-:W-:Y:S01]  /*46b0*/  F2FP.PACK_AB R4, R153, R158 ;  /* 0x0000009e9904723e */ /* 0x002fe200000000ff */
[--C-:B------:R-:W-:Y:S01]  /*46c0*/  HSET2.LE.AND R96, R7, R162.reuse, PT ;  /* 0x000000a207607233 */ /* 0x100fe20003803000 */
[----:B------:R-:W-:Y:S01]  /*46d0*/  LOP3.LUT R13, R14, 0xff, RZ, 0xc0, !PT ;  /* 0x000000ff0e0d7812 */ /* 0x000fe200078ec0ff */
[----:B------:R-:W-:Y:S01]  /*46e0*/  IMAD.WIDE.U32 R6, R6, -0x2daee0ad, RZ ;  /* 0xd2511f5306067825 */ /* 0x000fe200078e00ff */
[----:B------:R-:W-:Y:S01]  /*46f0*/  LOP3.LUT R99, R99, R4, RZ, 0xc0, !PT ;  /* 0x0000000463637212 */ /* 0x000fe200078ec0ff */
[----:B------:R-:W1:Y:S01]  /*4700*/  MUFU.EX2 R160, R160 ;  /* 0x000000a000a07308 */ /* 0x000e620000000800 */
[--C-:B------:R-:W-:Y:S01]  /*4710*/  HSET2.LE.AND R97, R5, R162.reuse, PT ;  /* 0x000000a205617233 */ /* 0x100fe20003803000 */
[----:B---3--:R-:W-:Y:S01]  /*4720*/  F2FP.PACK_AB R5, R156, R159 ;  /* 0x0000009f9c05723e */ /* 0x008fe200000000ff */
[--C-:B------:R-:W-:Y:S01]  /*4730*/  FFMA.FTZ R152, R17, c[0x0][0x23c], -R168.reuse ;  /* 0x00008f0011987a23 */ /* 0x100fe200000108a8 */
[C---:B------:R-:W-:Y:S01]  /*4740*/  LOP3.LUT R4, R6.reuse, 0xffff, RZ, 0xc0, !PT ;  /* 0x0000ffff06047812 */ /* 0x040fe200078ec0ff */
[--C-:B------:R-:W-:Y:S01]  /*4750*/  FFMA.FTZ R151, R19, c[0x0][0x23c], -R168.reuse ;  /* 0x00008f0013977a23 */ /* 0x100fe200000108a8 */
[----:B------:R-:W-:Y:S01]  /*4760*/  LOP3.LUT R9, R6, 0xff, RZ, 0xc0, !PT ;  /* 0x000000ff06097812 */ /* 0x000fe200078ec0ff */
[----:B------:R-:W-:Y:S01]  /*4770*/  FFMA.FTZ R161, R93, c[0x0][0x23c], -R168 ;  /* 0x00008f005da17a23 */ /* 0x000fe200000108a8 */
[----:B------:R-:W-:Y:S01]  /*4780*/  MUFU.EX2 R157, R157 ;  /* 0x0000009d009d7308 */ /* 0x000fe20000000800 */
[----:B------:R-:W-:Y:S01]  /*4790*/  SHF.R.U32.HI R4, RZ, 0x8, R4 ;  /* 0x00000008ff047819 */ /* 0x000fe20000011604 */
[----:B------:R-:W-:Y:S01]  /*47a0*/  LDSM.16.MT88.4 R16, [R188+0xe800] ;  /* 0x00e80000bc10783b */ /* 0x000fe20000004200 */
[----:B------:R-:W-:Y:S01]  /*47b0*/  PRMT R13, R13, 0x5410, R10 ;  /* 0x000054100d0d7816 */ /* 0x000fe2000000000a */
[----:B------:R-:W-:Y:S01]  /*47c0*/  FFMA.FTZ R164, R169, c[0x0][0x23c], -R218 ;  /* 0x00008f00a9a47a23 */ /* 0x000fe200000108da */
[----:B------:R-:W-:Y:S01]  /*47d0*/  SHF.R.U32.HI R95, RZ, 0x10, R6 ;  /* 0x00000010ff5f7819 */ /* 0x000fe20000011606 */
[----:B------:R-:W-:Y:S01]  /*47e0*/  FFMA.FTZ R216, R209, c[0x0][0x23c], -R168 ;  /* 0x00008f00d1d87a23 */ /* 0x000fe200000108a8 */
[----:B------:R-:W-:Y:S01]  /*47f0*/  LOP3.LUT R96, R96, R5, RZ, 0xc0, !PT ;  /* 0x0000000560607212 */ /* 0x000fe200078ec0ff */
[----:B------:R-:W3:Y:S01]  /*4800*/  MUFU.EX2 R150, R150 ;  /* 0x0000009600967308 */ /* 0x000ee20000000800 */
[----:B-1----:R-:W-:Y:S01]  /*4810*/  F2FP.PACK_AB R0, R160, R155 ;  /* 0x0000009ba000723e */ /* 0x002fe200000000ff */
[--C-:B------:R-:W-:Y:S01]  /*4820*/  HSET2.LE.AND R13, R13, R162.reuse, PT ;  /* 0x000000a20d0d7233 */ /* 0x100fe20003803000 */
[----:B------:R-:W-:Y:S01]  /*4830*/  LOP3.LUT R8, R7, UR25, R8, 0x96, !PT ;  /* 0x0000001907087c12 */ /* 0x000fe2000f8e9608 */
[--C-:B------:R-:W-:Y:S01]  /*4840*/  FFMA.FTZ R169, R147, c[0x0][0x23c], -R218.reuse ;  /* 0x00008f0093a97a23 */ /* 0x100fe200000108da */
[----:B------:R-:W-:Y:S01]  /*4850*/  LOP3.LUT R97, R97, R0, RZ, 0xc0, !PT ;  /* 0x0000000061617212 */ /* 0x000fe200078ec0ff */
[----:B------:R-:W-:Y:S01]  /*4860*/  FFMA.FTZ R170, R145, c[0x0][0x23c], -R218 ;  /* 0x00008f0091aa7a23 */ /* 0x000fe200000108da */
[----:B------:R-:W-:Y:S01]  /*4870*/  SHF.R.U32.HI R0, RZ, 0x18, R6 ;  /* 0x00000018ff007819 */ /* 0x000fe20000011606 */
[----:B------:R-:W-:Y:S01]  /*4880*/  MUFU.EX2 R148, R148 ;  /* 0x0000009400947308 */ /* 0x000fe20000000800 */
[----:B------:R-:W-:Y:S01]  /*4890*/  PRMT R9, R9, 0x5410, R4 ;  /* 0x0000541009097816 */ /* 0x000fe20000000004 */
[----:B------:R-:W-:Y:S01]  /*48a0*/  FFMA.FTZ R209, R139, c[0x0][0x23c], -R168 ;  /* 0x00008f008bd17a23 */ /* 0x000fe200000108a8 */
[----:B------:R-:W1:Y:S01]  /*48b0*/  LDSM.16.MT88.4 R4, [R186+0xc800] ;  /* 0x00c80000ba04783b */ /* 0x000e620000004200 */
[----:B------:R-:W-:Y:S01]  /*48c0*/  LOP3.LUT R95, R95, 0xff, RZ, 0xc0, !PT ;  /* 0x000000ff5f5f7812 */ /* 0x000fe200078ec0ff */
[----:B------:R-:W-:Y:S01]  /*48d0*/  FFMA.FTZ R163, R163, c[0x0][0x23c], -R218 ;  /* 0x00008f00a3a37a23 */ /* 0x000fe200000108da */
[----:B------:R-:W-:Y:S01]  /*48e0*/  LOP3.LUT R10, R8, 0xffff, RZ, 0xc0, !PT ;  /* 0x0000ffff080a7812 */ /* 0x000fe200078ec0ff */
[--C-:B------:R-:W-:Y:S01]  /*48f0*/  HSET2.LE.AND R142, R9, R162.reuse, PT ;  /* 0x000000a2098e7233 */ /* 0x100fe20003803000 */
[----:B---3--:R-:W-:Y:S01]  /*4900*/  F2FP.PACK_AB R98, R150, R157 ;  /* 0x0000009d9662723e */ /* 0x008fe200000000ff */
[----:B------:R-:W3:Y:S01]  /*4910*/  MUFU.EX2 R133, R133 ;  /* 0x0000008500857308 */ /* 0x000ee20000000800 */
[----:B------:R-:W-:Y:S01]  /*4920*/  PRMT R95, R95, 0x5410, R0 ;  /* 0x000054105f5f7816 */ /* 0x000fe20000000000 */
[----:B------:R-:W-:Y:S01]  /*4930*/  FFMA.FTZ R0, R21, c[0x0][0x23c], -R168 ;  /* 0x00008f0015007a23 */ /* 0x000fe200000108a8 */
[----:B------:R-:W-:Y:S01]  /*4940*/  LOP3.LUT R98, R13, R98, RZ, 0xc0, !PT ;  /* 0x000000620d627212 */ /* 0x000fe200078ec0ff */
[----:B------:R-:W-:Y:S01]  /*4950*/  LDSM.16.MT88.4 R20, [R184+0xc800] ;  /* 0x00c80000b814783b */ /* 0x000fe20000004200 */
[--C-:B------:R-:W-:Y:S01]  /*4960*/  SHF.R.U32.HI R141, RZ, 0x10, R8.reuse ;  /* 0x00000010ff8d7819 */ /* 0x100fe20000011608 */
[--C-:B------:R-:W-:Y:S01]  /*4970*/  HSET2.LE.AND R143, R95, R162.reuse, PT ;  /* 0x000000a25f8f7233 */ /* 0x100fe20003803000 */
[----:B------:R-:W-:Y:S01]  /*4980*/  LOP3.LUT R229, R8, 0xff, RZ, 0xc0, !PT ;  /* 0x000000ff08e57812 */ /* 0x000fe200078ec0ff */
[----:B------:R-:W4:Y:S01]  /*4990*/  LDSM.16.MT88.4 R12, [R186+0xe800] ;  /* 0x00e80000ba0c783b */ /* 0x000f220000004200 */
[----:B------:R-:W-:Y:S01]  /*49a0*/  MUFU.EX2 R154, R154 ;  /* 0x0000009a009a7308 */ /* 0x000fe20000000800 */
[C---:B------:R-:W-:Y:S01]  /*49b0*/  HMMA.16816.F32 R120, R96.reuse, R116, RZ ;  /* 0x000000746078723c */ /* 0x040fe200000018ff */
[----:B------:R-:W-:Y:S01]  /*49c0*/  SHF.R.U32.HI R8, RZ, 0x18, R8 ;  /* 0x00000018ff087819 */ /* 0x000fe20000011608 */
[----:B------:R-:W-:Y:S01]  /*49d0*/  LDSM.16.MT88.4 R28, [R188+0xc800] ;  /* 0x00c80000bc1c783b */ /* 0x000fe20000004200 */
[----:B------:R-:W-:Y:S01]  /*49e0*/  SHF.R.U32.HI R10, RZ, 0x8, R10 ;  /* 0x00000008ff0a7819 */ /* 0x000fe2000001160a */
[----:B------:R-:W-:Y:S01]  /*49f0*/  FFMA.FTZ R220, R231, c[0x0][0x23c], -R168 ;  /* 0x00008f00e7dc7a23 */ /* 0x000fe200000108a8 */
[----:B------:R-:W-:Y:S01]  /*4a00*/  LOP3.LUT R141, R141, 0xff, RZ, 0xc0, !PT ;  /* 0x000000ff8d8d7812 */ /* 0x000fe200078ec0ff */
[----:B------:R-:W-:Y:S01]  /*4a10*/  LDSM.16.MT88.4 R144, [R184+0x10800] ;  /* 0x01080000b890783b */ /* 0x000fe20000004200 */
[----:B------:R-:W5:Y:S01]  /*4a20*/  MUFU.EX2 R149, R149 ;  /* 0x0000009500957308 */ /* 0x000f620000000800 */
[C---:B------:R-:W-:Y:S01]  /*4a30*/  HMMA.16816.F32 R116, R96.reuse, R118, RZ ;  /* 0x000000766074723c */ /* 0x040fe200000018ff */
[----:B------:R-:W-:Y:S01]  /*4a40*/  PRMT R229, R229, 0x5410, R10 ;  /* 0x00005410e5e57816 */ /* 0x000fe2000000000a */
[----:B------:R-:W-:Y:S01]  /*4a50*/  FFMA.FTZ R222, R223, c[0x0][0x23c], -R218 ;  /* 0x00008f00dfde7a23 */ /* 0x000fe200000108da */
[----:B------:R-:W-:Y:S01]  /*4a60*/  PRMT R141, R141, 0x5410, R8 ;  /* 0x000054108d8d7816 */ /* 0x000fe20000000008 */
[--C-:B------:R-:W-:Y:S01]  /*4a70*/  FFMA.FTZ R221, R221, c[0x0][0x23c], -R218.reuse ;  /* 0x00008f00dddd7a23 */ /* 0x100fe200000108da */
[----:B---3--:R-:W-:Y:S01]  /*4a80*/  F2FP.PACK_AB R9, R133, R148 ;  /* 0x000000948509723e */ /* 0x008fe200000000ff */
[--C-:B------:R-:W-:Y:S01]  /*4a90*/  HSET2.LE.AND R140, R229, R162.reuse, PT ;  /* 0x000000a2e58c7233 */ /* 0x100fe20003803000 */
[----:B------:R-:W-:Y:S01]  /*4aa0*/  MUFU.EX2 R152, R152 ;  /* 0x0000009800987308 */ /* 0x000fe20000000800 */
[C---:B--2---:R-:W-:Y:S01]  /*4ab0*/  HMMA.16816.F32 R44, R96.reuse, R48, RZ ;  /* 0x00000030602c723c */ /* 0x044fe200000018ff */
[----:B------:R-:W-:Y:S01]  /*4ac0*/  HSET2.LE.AND R141, R141, R162, PT ;  /* 0x000000a28d8d7233 */ /* 0x000fe20003803000 */
[----:B------:R-:W-:Y:S01]  /*4ad0*/  LOP3.LUT R142, R142, R9, RZ, 0xc0, !PT ;  /* 0x000000098e8e7212 */ /* 0x000fe200078ec0ff */
[----:B------:R-:W-:Y:S01]  /*4ae0*/  IMAD.WIDE.U32 R228, R228, -0x2daee0ad, RZ ;  /* 0xd2511f53e4e47825 */ /* 0x000fe200078e00ff */
[----:B------:R-:W2:Y:S03]  /*4af0*/  LDSM.16.MT88.4 R8, [R185+0xe800] ;  /* 0x00e80000b908783b */ /* 0x000ea60000004200 */
[----:B------:R-:W-:Y:S01]  /*4b00*/  MUFU.EX2 R151, R151 ;  /* 0x0000009700977308 */ /* 0x000fe20000000800 */
[----:B------:R-:W-:Y:S01]  /*4b10*/  HMMA.16816.F32 R48, R96, R50, RZ ;  /* 0x000000326030723c */ /* 0x000fe200000018ff */
[----:B------:R-:W-:-:S02]  /*4b20*/  FFMA.FTZ R217, R217, c[0x0][0x23c], -R218 ;  /* 0x00008f00d9d97a23 */ /* 0x000fc400000108da */
[----:B------:R-:W-:Y:S02]  /*4b30*/  FFMA.FTZ R218, R215, c[0x0][0x23c], -R218 ;  /* 0x00008f00d7da7a23 */ /* 0x000fe400000108da */
[--C-:B------:R-:W-:Y:S02]  /*4b40*/  FFMA.FTZ R171, R171, c[0x0][0x23c], -R168.reuse ;  /* 0x00008f00abab7a23 */ /* 0x100fe400000108a8 */
[----:B------:R-:W3:Y:S01]  /*4b50*/  MUFU.EX2 R0, R0 ;  /* 0x0000000000007308 */ /* 0x000ee20000000800 */
[----:B------:R-:W-:Y:S01]  /*4b60*/  HMMA.16816.F32 R92, R96, R32, RZ ;  /* 0x00000020605c723c */ /* 0x000fe200000018ff */
[--C-:B------:R-:W-:Y:S02]  /*4b70*/  FFMA.FTZ R166, R166, c[0x0][0x23c], -R168.reuse ;  /* 0x00008f00a6a67a23 */ /* 0x100fe400000108a8 */
[----:B------:R-:W-:Y:S02]  /*4b80*/  FFMA.FTZ R215, R165, c[0x0][0x23c], -R168 ;  /* 0x00008f00a5d77a23 */ /* 0x000fe400000108a8 */
[----:B------:R-:W-:-:S02]  /*4b90*/  FADD.FTZ R156, R159, R156 ;  /* 0x0000009c9f9c7221 */ /* 0x000fc40000010000 */
[----:B------:R-:W1:Y:S01]  /*4ba0*/  MUFU.EX2 R161, R161 ;  /* 0x000000a100a17308 */ /* 0x000e620000000800 */
[----:B-----5:R-:W-:Y:S01]  /*4bb0*/  F2FP.PACK_AB R33, R149, R154 ;  /* 0x0000009a9521723e */ /* 0x020fe200000000ff */
[C---:B------:R-:W-:Y:S01]  /*4bc0*/  HMMA.16816.F32 R52, R96.reuse, R56, RZ ;  /* 0x000000386034723c */ /* 0x040fe200000018ff */
[----:B------:R-:W-:Y:S02]  /*4bd0*/  FADD.FTZ R155, R155, R160 ;  /* 0x000000a09b9b7221 */ /* 0x000fe40000010000 */
[----:B------:R-:W-:Y:S01]  /*4be0*/  LOP3.LUT R140, R140, R33, RZ, 0xc0, !PT ;  /* 0x000000218c8c7212 */ /* 0x000fe200078ec0ff */
[----:B------:R-:W-:Y:S01]  /*4bf0*/  FADD.FTZ R157, R157, R156 ;  /* 0x0000009c9d9d7221 */ /* 0x000fe20000010000 */
[----:B---3--:R-:W-:Y:S01]  /*4c00*/  F2FP.PACK_AB R136, R0, R151 ;  /* 0x000000970088723e */ /* 0x008fe200000000ff */
[----:B------:R-:W-:Y:S02]  /*4c10*/  MUFU.EX2 R169, R169 ;  /* 0x000000a900a97308 */ /* 0x000fe40000000800 */
[----:B------:R-:W-:Y:S01]  /*4c20*/  HMMA.16816.F32 R56, R96, R58, RZ ;  /* 0x0000003a6038723c */ /* 0x000fe200000018ff */
[----:B------:R-:W-:Y:S01]  /*4c30*/  FADD.FTZ R158, R158, R155 ;  /* 0x0000009b9e9e7221 */ /* 0x000fe20000010000 */
[----:B------:R-:W-:Y:S01]  /*4c40*/  LOP3.LUT R143, R143, R136, RZ, 0xc0, !PT ;  /* 0x000000888f8f7212 */ /* 0x000fe200078ec0ff */
[----:B------:R-:W-:-:S02]  /*4c50*/  FADD.FTZ R157, R150, R157 ;  /* 0x0000009d969d7221 */ /* 0x000fc40000010000 */
[----:B------:R-:W-:Y:S01]  /*4c60*/  FADD.FTZ R153, R153, R158 ;  /* 0x0000009e99997221 */ /* 0x000fe20000010000 */
[----:B-1----:R-:W-:Y:S01]  /*4c70*/  F2FP.PACK_AB R32, R161, R152 ;  /* 0x00000098a120723e */ /* 0x002fe200000000ff */
[----:B------:R-:W-:Y:S01]  /*4c80*/  MUFU.EX2 R170, R170 ;  /* 0x000000aa00aa7308 */ /* 0x000fe20000000800 */
[C---:B------:R-:W-:Y:S01]  /*4c90*/  HMMA.16816.F32 R60, R96.reuse, R64, RZ ;  /* 0x00000040603c723c */ /* 0x040fe200000018ff */
[----:B------:R-:W-:Y:S01]  /*4ca0*/  FADD.FTZ R154, R154, R157 ;  /* 0x0000009d9a9a7221 */ /* 0x000fe20000010000 */
[----:B------:R-:W-:Y:S01]  /*4cb0*/  LOP3.LUT R141, R141, R32, RZ, 0xc0, !PT ;  /* 0x000000208d8d7212 */ /* 0x000fe200078ec0ff */
[----:B------:R-:W-:Y:S02]  /*4cc0*/  FADD.FTZ R152, R152, R153 ;  /* 0x0000009998987221 */ /* 0x000fe40000010000 */
[----:B------:R-:W-:Y:S02]  /*4cd0*/  FADD.FTZ R149, R149, R154 ;  /* 0x0000009a95957221 */ /* 0x000fe40000010000 */
[----:B------:R-:W-:Y:S01]  /*4ce0*/  MUFU.EX2 R216, R216 ;  /* 0x000000d800d87308 */ /* 0x000fe20000000800 */
[----:B------:R-:W-:Y:S01]  /*4cf0*/  HMMA.16816.F32 R36, R96, R40, RZ ;  /* 0x000000286024723c */ /* 0x000fe200000018ff */
[----:B------:R-:W-:-:S02]  /*4d00*/  FADD.FTZ R152, R161, R152 ;  /* 0x00000098a1987221 */ /* 0x000fc40000010000 */
[----:B------:R-:W-:Y:S02]  /*4d10*/  FADD.FTZ R148, R148, R149 ;  /* 0x0000009594947221 */ /* 0x000fe40000010000 */
[----:B------:R-:W-:Y:S02]  /*4d20*/  FADD.FTZ R151, R151, R152 ;  /* 0x0000009897977221 */ /* 0x000fe40000010000 */
[----:B------:R-:W1:Y:S01]  /*4d30*/  MUFU.EX2 R209, R209 ;  /* 0x000000d100d17308 */ /* 0x000e620000000800 */
[----:B------:R-:W-:Y:S01]  /*4d40*/  HMMA.16816.F32 R120, R140, R4, R120 ;  /* 0x000000048c78723c */ /* 0x000fe20000001878 */
[----:B------:R-:W-:Y:S02]  /*4d50*/  FADD.FTZ R148, R133, R148 ;  /* 0x0000009485947221 */ /* 0x000fe40000010000 */
[----:B------:R-:W-:-:S04]  /*4d60*/  FADD.FTZ R0, R0, R151 ;  /* 0x0000009700007221 */ /* 0x000fc80000010000 */
[----:B------:R-:W-:Y:S01]  /*4d70*/  MUFU.EX2 R163, R163 ;  /* 0x000000a300a37308 */ /* 0x000fe20000000800 */
[C---:B------:R-:W-:Y:S01]  /*4d80*/  HMMA.16816.F32 R116, R140.reuse, R6, R116 ;  /* 0x000000068c74723c */ /* 0x040fe20000001874 */
[----:B------:R-:W3:Y:S06]  /*4d90*/  LDSM.16.MT88.4 R4, [R184+0xe800] ;  /* 0x00e80000b804783b */ /* 0x000eec0000004200 */
[----:B------:R-:W5:Y:S01]  /*4da0*/  MUFU.EX2 R164, R164 ;  /* 0x000000a400a47308 */ /* 0x000f620000000800 */
[C---:B----4-:R-:W-:Y:S07]  /*4db0*/  HMMA.16816.F32 R44, R140.reuse, R12, R44 ;  /* 0x0000000c8c2c723c */ /* 0x050fee000000182c */
[----:B------:R-:W-:Y:S01]  /*4dc0*/  MUFU.EX2 R220, R220 ;  /* 0x000000dc00dc7308 */ /* 0x000fe20000000800 */
[----:B------:R-:W-:Y:S01]  /*4dd0*/  HMMA.16816.F32 R48, R140, R14, R48 ;  /* 0x0000000e8c30723c */ /* 0x000fe20000001830 */
[----:B------:R-:W4:Y:S06]  /*4de0*/  LDSM.16.MT88.4 R12, [R188+0x10800] ;  /* 0x01080000bc0c783b */ /* 0x000f2c0000004200 */
[----:B------:R-:W-:Y:S01]  /*4df0*/  MUFU.EX2 R222, R222 ;  /* 0x000000de00de7308 */ /* 0x000fe20000000800 */
[C---:B------:R-:W-:Y:S07]  /*4e00*/  HMMA.16816.F32 R64, R96.reuse, R66, RZ ;  /* 0x000000426040723c */ /* 0x040fee00000018ff */
[----:B------:R-:W-:Y:S01]  /*4e10*/  MUFU.EX2 R221, R221 ;  /* 0x000000dd00dd7308 */ /* 0x000fe20000000800 */
[----:B------:R-:W-:Y:S07]  /*4e20*/  HMMA.16816.F32 R68, R96, R72, RZ ;  /* 0x000000486044723c */ /* 0x000fee00000018ff */
[----:B------:R-:W-:Y:S01]  /*4e30*/  MUFU.EX2 R217, R217 ;  /* 0x000000d900d97308 */ /* 0x000fe20000000800 */
[C---:B--2---:R-:W-:Y:S07]  /*4e40*/  HMMA.16816.F32 R52, R140.reuse, R8, R52 ;  /* 0x000000088c34723c */ /* 0x044fee0000001834 */
[----:B------:R-:W-:Y:S01]  /*4e50*/  MUFU.EX2 R218, R218 ;  /* 0x000000da00da7308 */ /* 0x000fe20000000800 */
[C---:B------:R-:W-:Y:S01]  /*4e60*/  HMMA.16816.F32 R56, R140.reuse, R10, R56 ;  /* 0x0000000a8c38723c */ /* 0x040fe20000001838 */
[----:B------:R-:W2:Y:S06]  /*4e70*/  LDSM.16.MT88.4 R8, [R186+0x10800] ;  /* 0x01080000ba08783b */ /* 0x000eac0000004200 */
[----:B------:R-:W-:Y:S01]  /*4e80*/  MUFU.EX2 R171, R171 ;  /* 0x000000ab00ab7308 */ /* 0x000fe20000000800 */
[C---:B------:R-:W-:Y:S07]  /*4e90*/  HMMA.16816.F32 R36, R140.reuse, R16, R36 ;  /* 0x000000108c24723c */ /* 0x040fee0000001824 */
[----:B------:R-:W-:Y:S01]  /*4ea0*/  LOP3.LUT R16, R135, UR21, R232, 0x96, !PT ;  /* 0x0000001587107c12 */ /* 0x000fe2000f8e96e8 */
[----:B---3--:R-:W-:Y:S01]  /*4eb0*/  HMMA.16816.F32 R60, R140, R4, R60 ;  /* 0x000000048c3c723c */ /* 0x008fe2000000183c */
[----:B------:R-:W-:Y:S03]  /*4ec0*/  MUFU.EX2 R166, R166 ;  /* 0x000000a600a67308 */ /* 0x000fe60000000800 */
[----:B------:R-:W-:-:S04]  /*4ed0*/  IMAD.WIDE.U32 R16, R16, -0x2daee0ad, RZ ;  /* 0xd2511f5310107825 */ /* 0x000fc800078e00ff */
[----:B------:R-:W-:Y:S01]  /*4ee0*/  HMMA.16816.F32 R64, R140, R6, R64 ;  /* 0x000000068c40723c */ /* 0x000fe20000001840 */
[----:B------:R-:W3:Y:S01]  /*4ef0*/  LDSM.16.MT88.4 R4, [R185+0x10800] ;  /* 0x01080000b904783b */ /* 0x000ee20000004200 */
[----:B------:R-:W-:Y:S01]  /*4f00*/  LOP3.LUT R232, R17, UR18, R228, 0x96, !PT ;  /* 0x0000001211e87c12 */ /* 0x000fe2000f8e96e4 */
[----:B------:R-:W-:Y:S04]  /*4f10*/  MUFU.EX2 R215, R215 ;  /* 0x000000d700d77308 */ /* 0x000fe80000000800 */
[----:B------:R-:W-:Y:S01]  /*4f20*/  IMAD.WIDE.U32 R232, R232, -0x326172a9, RZ ;  /* 0xcd9e8d57e8e87825 */ /* 0x000fe200078e00ff */
[----:B------:R-:W-:Y:S08]  /*4f30*/  HMMA.16816.F32 R76, R96, R80, RZ ;  /* 0x00000050604c723c */ /* 0x000ff000000018ff */
[----:B----4-:R-:W-:Y:S07]  /*4f40*/  HMMA.16816.F32 R68, R140, R12, R68 ;  /* 0x0000000c8c44723c */ /* 0x010fee0000001844 */
[----:B------:R-:W-:Y:S01]  /*4f50*/  LOP3.LUT R12, R229, UR20, R226, 0x96, !PT ;  /* 0x00000014e50c7c12 */ /* 0x000fe2000f8e96e2 */
[----:B------:R-:W-:Y:S04]  /*4f60*/  HMMA.16816.F32 R80, R96, R82, RZ ;  /* 0x000000526050723c */ /* 0x000fe800000018ff */
[----:B------:R-:W-:-:S04]  /*4f70*/  IMAD.WIDE.U32 R228, R12, -0x326172a9, RZ ;  /* 0xcd9e8d570ce47825 */ /* 0x000fc800078e00ff */
[----:B------:R-:W-:Y:S01]  /*4f80*/  HMMA.16816.F32 R84, R96, R88, RZ ;  /* 0x000000586054723c */ /* 0x000fe200000018ff */
[----:B------:R-:W-:Y:S02]  /*4f90*/  LOP3.LUT R12, R229, UR19, R134, 0x96, !PT ;  /* 0x00000013e50c7c12 */ /* 0x000fe4000f8e9686 */
[----:B------:R-:W-:-:S03]  /*4fa0*/  LOP3.LUT R228, R233, UR17, R228, 0x96, !PT ;  /* 0x00000011e9e47c12 */ /* 0x000fc6000f8e96e4 */
[----:B------:R-:W-:Y:S02]  /*4fb0*/  IMAD.WIDE.U32 R12, R12, -0x2daee0ad, RZ ;  /* 0xd2511f530c0c7825 */ /* 0x000fe400078e00ff */
[----:B------:R-:W-:Y:S02]  /*4fc0*/  HMMA.16816.F32 R88, R96, R90, RZ ;  /* 0x0000005a6058723c */ /* 0x000fe400000018ff */
[----:B------:R-:W-:Y:S01]  /*4fd0*/  IMAD.WIDE.U32 R228, R228, -0x2daee0ad, RZ ;  /* 0xd2511f53e4e47825 */ /* 0x000fe200078e00ff */
[----:B------:R-:W-:-:S05]  /*4fe0*/  LOP3.LUT R234, R13, UR16, R16, 0x96, !PT ;  /* 0x000000100dea7c12 */ /* 0x000fca000f8e9610 */
[----:B------:R-:W-:Y:S01]  /*4ff0*/  HMMA.16816.F32 R104, R96, R100, RZ ;  /* 0x000000646068723c */ /* 0x000fe200000018ff */
[----:B------:R-:W-:-:S05]  /*5000*/  IMAD.WIDE.U32 R234, R234, -0x326172a9, RZ ;  /* 0xcd9e8d57eaea7825 */ /* 0x000fca00078e00ff */
[----:B------:R-:W-:Y:S02]  /*5010*/  LOP3.LUT R232, R235, UR9, R232, 0x96, !PT ;  /* 0x00000009ebe87c12 */ /* 0x000fe4000f8e96e8 */
[----:B------:R-:W-:Y:S03]  /*5020*/  HMMA.16816.F32 R40, R96, R42, RZ ;  /* 0x0000002a6028723c */ /* 0x000fe600000018ff */
[----:B------:R-:W-:-:S05]  /*5030*/  IMAD.WIDE.U32 R232, R232, -0x2daee0ad, RZ ;  /* 0xd2511f53e8e87825 */ /* 0x000fca00078e00ff */
[C---:B--2---:R-:W-:Y:S07]  /*5040*/  HMMA.16816.F32 R76, R140.reuse, R8, R76 ;  /* 0x000000088c4c723c */ /* 0x044fee000000184c */
[----:B------:R-:W-:Y:S01]  /*5050*/  LOP3.LUT R8, R229, UR7, R12, 0x96, !PT ;  /* 0x00000007e5087c12 */ /* 0x000fe2000f8e960c */
[----:B------:R-:W-:Y:S01]  /*5060*/  HMMA.16816.F32 R80, R140, R10, R80 ;  /* 0x0000000a8c50723c */ /* 0x000fe20000001850 */
[----:B------:R-:W-:Y:S02]  /*5070*/  FFMA.FTZ R229, R137, c[0x0][0x23c], -R168 ;  /* 0x00008f0089e57a23 */ /* 0x000fe400000108a8 */
[----:B------:R-:W-:Y:S01]  /*5080*/  LDSM.16.MT88.4 R136, [R186+0xd000] ;  /* 0x00d00000ba88783b */ /* 0x000fe20000004200 */
[----:B------:R-:W-:-:S03]  /*5090*/  IMAD.WIDE.U32 R8, R8, -0x326172a9, RZ ;  /* 0xcd9e8d5708087825 */ /* 0x000fc600078e00ff */
[----:B------:R-:W2:Y:S01]  /*50a0*/  MUFU.EX2 R229, R229 ;  /* 0x000000e500e57308 */ /* 0x000ea20000000800 */
[----:B---3--:R-:W-:Y:S01]  /*50b0*/  HMMA.16816.F32 R84, R140, R4, R84 ;  /* 0x000000048c54723c */ /* 0x008fe20000001854 */
[C---:B------:R-:W-:Y:S02]  /*50c0*/  LOP3.LUT R10, R8.reuse, 0xffff, RZ, 0xc0, !PT ;  /* 0x0000ffff080a7812 */ /* 0x040fe400078ec0ff */
[----:B------:R-:W-:Y:S02]  /*50d0*/  LOP3.LUT R17, R8, 0xff, RZ, 0xc0, !PT ;  /* 0x000000ff08117812 */ /* 0x000fe400078ec0ff */
[----:B------:R-:W-:Y:S02]  /*50e0*/  SHF.R.U32.HI R10, RZ, 0x8, R10 ;  /* 0x00000008ff0a7819 */ /* 0x000fe4000001160a */
[--C-:B------:R-:W-:Y:S01]  /*50f0*/  SHF.R.U32.HI R5, RZ, 0x10, R8.reuse ;  /* 0x00000010ff057819 */ /* 0x100fe20000011608 */
[----:B------:R-:W-:Y:S01]  /*5100*/  HMMA.16816.F32 R72, R96, R74, RZ ;  /* 0x0000004a6048723c */ /* 0x000fe200000018ff */
[----:B------:R-:W-:-:S02]  /*5110*/  SHF.R.U32.HI R8, RZ, 0x18, R8 ;  /* 0x00000018ff087819 */ /* 0x000fc40000011608 */
[----:B------:R-:W-:Y:S02]  /*5120*/  LOP3.LUT R5, R5, 0xff, RZ, 0xc0, !PT ;  /* 0x000000ff05057812 */ /* 0x000fe400078ec0ff */
[----:B------:R-:W-:Y:S02]  /*5130*/  LOP3.LUT R4, R9, UR24, R234, 0x96, !PT ;  /* 0x0000001809047c12 */ /* 0x000fe4000f8e96ea */
[----:B------:R-:W-:Y:S01]  /*5140*/  PRMT R17, R17, 0x5410, R10 ;  /* 0x0000541011117816 */ /* 0x000fe2000000000a */
[----:B------:R-:W-:Y:S01]  /*5150*/  HMMA.16816.F32 R100, R96, R102, RZ ;  /* 0x000000666064723c */ /* 0x000fe200000018ff */
[----:B------:R-:W-:Y:S02]  /*5160*/  PRMT R5, R5, 0x5410, R8 ;  /* 0x0000541005057816 */ /* 0x000fe40000000008 */
[----:B------:R-:W-:Y:S01]  /*5170*/  LOP3.LUT R16, R4, 0xffff, RZ, 0xc0, !PT ;  /* 0x0000ffff04107812 */ /* 0x000fe200078ec0ff */
[----:B------:R-:W3:Y:S02]  /*5180*/  LDSM.16.MT88.4 R8, [R184+0xd000] ;  /* 0x00d00000b808783b */ /* 0x000ee40000004200 */
[----:B------:R-:W-:Y:S01]  /*5190*/  HSET2.LE.AND R5, R5, R162, PT ;  /* 0x000000a205057233 */ /* 0x000fe20003803000 */
[----:B------:R-:W-:Y:S01]  /*51a0*/  SHF.R.U32.HI R16, RZ, 0x8, R16 ;  /* 0x00000008ff107819 */ /* 0x000fe20000011610 */
[C---:B------:R-:W-:Y:S07]  /*51b0*/  HMMA.16816.F32 R88, R140.reuse, R6, R88 ;  /* 0x000000068c58723c */ /* 0x040fee0000001858 */
[--C-:B------:R-:W-:Y:S01]  /*51c0*/  SHF.R.U32.HI R6, RZ, 0x10, R4.reuse ;  /* 0x00000010ff067819 */ /* 0x100fe20000011604 */
[----:B------:R-:W-:Y:S01]  /*51d0*/  HMMA.16816.F32 R104, R140, R20, R104 ;  /* 0x000000148c68723c */ /* 0x000fe20000001868 */
[----:B------:R-:W-:-:S06]  /*51e0*/  SHF.R.U32.HI R7, RZ, 0x18, R4 ;  /* 0x00000018ff077819 */ /* 0x000fcc0000011604 */
[----:B------:R-:W-:Y:S01]  /*51f0*/  LOP3.LUT R21, R4, 0xff, RZ, 0xc0, !PT ;  /* 0x000000ff04157812 */ /* 0x000fe200078ec0ff */
[----:B------:R-:W-:Y:S01]  /*5200*/  HMMA.16816.F32 R40, R140, R18, R40 ;  /* 0x000000128c28723c */ /* 0x000fe20000001828 */
[----:B------:R-:W-:Y:S02]  /*5210*/  LOP3.LUT R4, R6, 0xff, RZ, 0xc0, !PT ;  /* 0x000000ff06047812 */ /* 0x000fe400078ec0ff */
[----:B-1----:R-:W-:Y:S02]  /*5220*/  F2FP.PACK_AB R6, R209, R216 ;  /* 0x000000d8d106723e */ /* 0x002fe400000000ff */
[----:B------:R-:W-:Y:S02]  /*5230*/  PRMT R21, R21, 0x5410, R16 ;  /* 0x0000541015157816 */ /* 0x000fe40000000010 */
[--C-:B------:R-:W-:Y:S01]  /*5240*/  HSET2.LE.AND R18, R17, R162.reuse, PT ;  /* 0x000000a211127233 */ /* 0x100fe20003803000 */
[----:B------:R-:W-:Y:S01]  /*5250*/  F2FP.PACK_AB R19, R170, R169 ;  /* 0x000000a9aa13723e */ /* 0x000fe200000000ff */
[----:B------:R-:W-:Y:S01]  /*5260*/  HMMA.16816.F32 R128, R96, R124, RZ ;  /* 0x0000007c6080723c */ /* 0x000fe200000018ff */
[----:B------:R-:W-:Y:S01]  /*5270*/  PRMT R17, R4, 0x5410, R7 ;  /* 0x0000541004117816 */ /* 0x000fe20000000007 */
[----:B------:R-:W-:Y:S01]  /*5280*/  HSET2.LE.AND R16, R21, R162, PT ;  /* 0x000000a215107233 */ /* 0x000fe20003803000 */
[----:B------:R-:W-:-:S02]  /*5290*/  LOP3.LUT R18, R18, R19, RZ, 0xc0, !PT ;  /* 0x0000001312127212 */ /* 0x000fc400078ec0ff */
[----:B------:R-:W-:Y:S01]  /*52a0*/  LOP3.LUT R19, R5, R6, RZ, 0xc0, !PT ;  /* 0x0000000605137212 */ /* 0x000fe200078ec0ff */
[----:B------:R-:W-:Y:S01]  /*52b0*/  HSET2.LE.AND R17, R17, R162, PT ;  /* 0x000000a211117233 */ /* 0x000fe20003803000 */
[----:B------:R-:W1:Y:S01]  /*52c0*/  LDSM.16.MT88.4 R4, [R185+0xf000] ;  /* 0x00f00000b904783b */ /* 0x000e620000004200 */
[----:B------:R-:W-:Y:S08]  /*52d0*/  HMMA.16816.F32 R124, R96, R126, RZ ;  /* 0x0000007e607c723c */ /* 0x000ff000000018ff */
[C---:B------:R-:W-:Y:S01]  /*52e0*/  HMMA.16816.F32 R72, R140.reuse, R14, R72 ;  /* 0x0000000e8c48723c */ /* 0x040fe20000001848 */
[----:B------:R-:W4:Y:S07]  /*52f0*/  LDSM.16.MT88.4 R12, [R188+0xd000] ;  /* 0x00d00000bc0c783b */ /* 0x000f2e0000004200 */
[----:B------:R-:W-:Y:S01]  /*5300*/  HMMA.16816.F32 R100, R140, R22, R100 ;  /* 0x000000168c64723c */ /* 0x000fe20000001864 */
[----:B------:R-:W-:Y:S07]  /*5310*/  LDSM.16.MT88.4 R20, [R184+0xf000] ;  /* 0x00f00000b814783b */ /* 0x000fee0000004200 */
[C---:B------:R-:W-:Y:S08]  /*5320*/  HMMA.16816.F32 R112, R96.reuse, R108, RZ ;  /* 0x0000006c6070723c */ /* 0x040ff000000018ff */
[C---:B------:R-:W-:Y:S08]  /*5330*/  HMMA.16816.F32 R108, R96.reuse, R110, RZ ;  /* 0x0000006e606c723c */ /* 0x040ff000000018ff */
[----:B------:R-:W-:Y:S01]  /*5340*/  HMMA.16816.F32 R96, R96, R34, RZ ;  /* 0x000000226060723c */ /* 0x000fe200000018ff */
[----:B------:R-:W-:Y:S07]  /*5350*/  LDSM.16.MT88.4 R32, [R185+0xd000] ;  /* 0x00d00000b920783b */ /* 0x000fee0000004200 */
[C---:B------:R-:W-:Y:S08]  /*5360*/  HMMA.16816.F32 R128, R140.reuse, R28, R128 ;  /* 0x0000001c8c80723c */ /* 0x040ff00000001880 */
[C---:B------:R-:W-:Y:S01]  /*5370*/  HMMA.16816.F32 R124, R140.reuse, R30, R124 ;  /* 0x0000001e8c7c723c */ /* 0x040fe2000000187c */
[----:B------:R-:W-:Y:S07]  /*5380*/  LDSM.16.MT88.4 R28, [R188+0xf000] ;  /* 0x00f00000bc1c783b */ /* 0x000fee0000004200 */
[C---:B------:R-:W-:Y:S07]  /*5390*/  HMMA.16816.F32 R92, R140.reuse, R144, R92 ;  /* 0x000000908c5c723c */ /* 0x040fee000000185c */
[----:B-----5:R-:W-:Y:S01]  /*53a0*/  F2FP.PACK_AB R145, R164, R163 ;  /* 0x000000a3a491723e */ /* 0x020fe200000000ff */
[----:B------:R-:W-:Y:S01]  /*53b0*/  HMMA.16816.F32 R112, R140, R24, R112 ;  /* 0x000000188c70723c */ /* 0x000fe20000001870 */
[----:B--2---:R-:W-:Y:S01]  /*53c0*/  F2FP.PACK_AB R144, R220, R229 ;  /* 0x000000e5dc90723e */ /* 0x004fe200000000ff */
[----:B------:R-:W-:Y:S01]  /*53d0*/  FADD.FTZ R163, R163, R148 ;  /* 0x00000094a3a37221 */ /* 0x000fe20000010000 */
[----:B------:R-:W-:Y:S01]  /*53e0*/  LOP3.LUT R16, R16, R145, RZ, 0xc0, !PT ;  /* 0x0000009110107212 */ /* 0x000fe200078ec0ff */
[----:B------:R-:W-:Y:S01]  /*53f0*/  FADD.FTZ R229, R229, R0 ;  /* 0x00000000e5e57221 */ /* 0x000fe20000010000 */
[----:B------:R-:W-:Y:S01]  /*5400*/  LOP3.LUT R17, R17, R144, RZ, 0xc0, !PT ;  /* 0x0000009011117212 */ /* 0x000fe200078ec0ff */
[----:B------:R-:W-:-:S02]  /*5410*/  FADD.FTZ R164, R164, R163 ;  /* 0x000000a3a4a47221 */ /* 0x000fc40000010000 */
[----:B------:R-:W-:Y:S01]  /*5420*/  HMMA.16816.F32 R108, R140, R26, R108 ;  /* 0x0000001a8c6c723c */ /* 0x000fe2000000186c */
[----:B------:R-:W-:Y:S01]  /*5430*/  LDSM.16.MT88.4 R24, [R186+0xf000] ;  /* 0x00f00000ba18783b */ /* 0x000fe20000004200 */
[----:B------:R-:W-:Y:S02]  /*5440*/  FADD.FTZ R229, R220, R229 ;  /* 0x000000e5dce57221 */ /* 0x000fe40000010000 */
[----:B------:R-:W-:Y:S02]  /*5450*/  FADD.FTZ R169, R169, R164 ;  /* 0x000000a4a9a97221 */ /* 0x000fe40000010000 */
[----:B------:R-:W-:Y:S02]  /*5460*/  FADD.FTZ R216, R216, R229 ;  /* 0x000000e5d8d87221 */ /* 0x000fe40000010000 */
[----:B---3--:R-:W-:Y:S01]  /*5470*/  HMMA.16816.F32 R104, R16, R8, R104 ;  /* 0x000000081068723c */ /* 0x008fe20000001868 */
[----:B------:R-:W-:Y:S02]  /*5480*/  FADD.FTZ R169, R170, R169 ;  /* 0x000000a9aaa97221 */ /* 0x000fe40000010000 */
[----:B------:R-:W-:-:S05]  /*5490*/  FADD.FTZ R216, R209, R216 ;  /* 0x000000d8d1d87221 */ /* 0x000fca0000010000 */
[C---:B------:R-:W-:Y:S01]  /*54a0*/  HMMA.16816.F32 R100, R16.reuse, R10, R100 ;  /* 0x0000000a1064723c */ /* 0x040fe20000001864 */
[----:B------:R-:W2:Y:S07]  /*54b0*/  LDSM.16.MT88.4 R8, [R186+0x11000] ;  /* 0x01100000ba08783b */ /* 0x000eae0000004200 */
[C---:B-1----:R-:W-:Y:S08]  /*54c0*/  HMMA.16816.F32 R52, R16.reuse, R4, R52 ;  /* 0x000000041034723c */ /* 0x042ff00000001834 */
[----:B------:R-:W-:Y:S01]  /*54d0*/  HMMA.16816.F32 R56, R16, R6, R56 ;  /* 0x000000061038723c */ /* 0x000fe20000001838 */
[----:B------:R-:W1:Y:S07]  /*54e0*/  LDSM.16.MT88.4 R4, [R185+0x11000] ;  /* 0x01100000b904783b */ /* 0x000e6e0000004200 */
[----:B------:R-:W-:Y:S01]  /*54f0*/  HMMA.16816.F32 R96, R140, R146, R96 ;  /* 0x000000928c60723c */ /* 0x000fe20000001860 */
[----:B------:R-:W-:Y:S04]  /*5500*/  LDSM.16.MT88.4 R144, [R184+0x11000] ;  /* 0x01100000b890783b */ /* 0x000fe80000004200 */
[----:B------:R-:W-:Y:S03]  /*5510*/  LDSM.16.MT88.4 R140, [R186+0xd800] ;  /* 0x00d80000ba8c783b */ /* 0x000fe60000004200 */
[C---:B----4-:R-:W-:Y:S08]  /*5520*/  HMMA.16816.F32 R128, R16.reuse, R12, R128 ;  /* 0x0000000c1080723c */ /* 0x050ff00000001880 */
[C---:B------:R-:W-:Y:S01]  /*5530*/  HMMA.16816.F32 R124, R16.reuse, R14, R124 ;  /* 0x0000000e107c723c */ /* 0x040fe2000000187c */
[----:B------:R-:W3:Y:S07]  /*5540*/  LDSM.16.MT88.4 R12, [R188+0x11000] ;  /* 0x01100000bc0c783b */ /* 0x000eee0000004200 */
[C---:B--2---:R-:W-:Y:S07]  /*5550*/  HMMA.16816.F32 R76, R16.reuse, R8, R76 ;  /* 0x00000008104c723c */ /* 0x044fee000000184c */
[----:B------:R-:W-:Y:S01]  /*5560*/  LOP3.LUT R8, R233, UR25, R228, 0x96, !PT ;  /* 0x00000019e9087c12 */ /* 0x000fe2000f8e96e4 */
[----:B------:R-:W-:Y:S01]  /*5570*/  HMMA.16816.F32 R80, R16, R10, R80 ;  /* 0x0000000a1050723c */ /* 0x000fe20000001850 */
[----:B------:R-:W-:Y:S01]  /*5580*/  LOP3.LUT R9, R232, 0xffff, RZ, 0xc0, !PT ;  /* 0x0000ffffe8097812 */ /* 0x000fe200078ec0ff */
[----:B------:R-:W-:-:S05]  /*5590*/  FFMA.FTZ R228, R167, c[0x0][0x23c], -R168 ;  /* 0x00008f00a7e47a23 */ /* 0x000fca00000108a8 */
[----:B------:R-:W-:Y:S01]  /*55a0*/  SHF.R.U32.HI R10, RZ, 0x10, R232 ;  /* 0x00000010ff0a7819 */ /* 0x000fe200000116e8 */
[----:B------:R-:W-:Y:S01]  /*55b0*/  HMMA.16816.F32 R60, R16, R20, R60 ;  /* 0x00000014103c723c */ /* 0x000fe2000000183c */
[----:B------:R-:W-:Y:S01]  /*55c0*/  SHF.R.U32.HI R11, RZ, 0x10, R8 ;  /* 0x00000010ff0b7819 */ /* 0x000fe20000011608 */
[----:B------:R-:W2:Y:S01]  /*55d0*/  MUFU.EX2 R228, R228 ;  /* 0x000000e400e47308 */ /* 0x000ea20000000800 */
[----:B------:R-:W-:-:S04]  /*55e0*/  LOP3.LUT R10, R10, 0xff, RZ, 0xc0, !PT ;  /* 0x000000ff0a0a7812 */ /* 0x000fc800078ec0ff */
[C---:B------:R-:W-:Y:S01]  /*55f0*/  LOP3.LUT R21, R8.reuse, 0xff, RZ, 0xc0, !PT ;  /* 0x000000ff08157812 */ /* 0x040fe200078ec0ff */
[C---:B-1----:R-:W-:Y:S07]  /*5600*/  HMMA.16816.F32 R84, R16.reuse, R4, R84 ;  /* 0x000000041054723c */ /* 0x042fee0000001854 */
[----:B------:R-:W-:Y:S01]  /*5610*/  LOP3.LUT R4, R8, 0xffff, RZ, 0xc0, !PT ;  /* 0x0000ffff08047812 */ /* 0x000fe200078ec0ff */
[----:B------:R-:W-:Y:S01]  /*5620*/  HMMA.16816.F32 R44, R16, R24, R44 ;  /* 0x00000018102c723c */ /* 0x000fe2000000182c */
[----:B------:R-:W-:-:S02]  /*5630*/  SHF.R.U32.HI R5, RZ, 0x18, R8 ;  /* 0x00000018ff057819 */ /* 0x000fc40000011608 */
[----:B------:R-:W-:Y:S02]  /*5640*/  SHF.R.U32.HI R8, RZ, 0x8, R9 ;  /* 0x00000008ff087819 */ /* 0x000fe40000011609 */
[----:B------:R-:W-:Y:S02]  /*5650*/  SHF.R.U32.HI R20, RZ, 0x8, R4 ;  /* 0x00000008ff147819 */ /* 0x000fe40000011604 */
[----:B------:R-:W-:Y:S01]  /*5660*/  LOP3.LUT R25, R232, 0xff, RZ, 0xc0, !PT ;  /* 0x000000ffe8197812 */ /* 0x000fe200078ec0ff */
[----:B------:R-:W-:Y:S01]  /*5670*/  HMMA.16816.F32 R64, R16, R22, R64 ;  /* 0x000000161040723c */ /* 0x000fe20000001840 */
[----:B------:R-:W-:Y:S02]  /*5680*/  LOP3.LUT R4, R11, 0xff, RZ, 0xc0, !PT ;  /* 0x000000ff0b047812 */ /* 0x000fe400078ec0ff */
[----:B------:R-:W-:Y:S02]  /*5690*/  PRMT R25, R25, 0x5410, R8 ;  /* 0x0000541019197816 */ /* 0x000fe40000000008 */
[----:B------:R-:W-:-:S02]  /*56a0*/  PRMT R21, R21, 0x5410, R20 ;  /* 0x0000541015157816 */ /* 0x000fc40000000014 */
[----:B------:R-:W-:Y:S01]  /*56b0*/  SHF.R.U32.HI R23, RZ, 0x18, R232 ;  /* 0x00000018ff177819 */ /* 0x000fe200000116e8 */
[C---:B------:R-:W-:Y:S01]  /*56c0*/  HMMA.16816.F32 R120, R16.reuse, R136, R120 ;  /* 0x000000881078723c */ /* 0x040fe20000001878 */
[----:B------:R-:W-:Y:S01]  /*56d0*/  PRMT R5, R4, 0x5410, R5 ;  /* 0x0000541004057816 */ /* 0x000fe20000000005 */
[--C-:B------:R-:W-:Y:S01]  /*56e0*/  HSET2.LE.AND R4, R21, R162.reuse, PT ;  /* 0x000000a215047233 */ /* 0x100fe20003803000 */
[----:B------:R-:W-:Y:S02]  /*56f0*/  PRMT R23, R10, 0x5410, R23 ;  /* 0x000054100a177816 */ /* 0x000fe40000000017 */
[----:B------:R-:W1:Y:S01]  /*5700*/  LDSM.16.MT88.4 R8, [R188+0xf800] ;  /* 0x00f80000bc08783b */ /* 0x000e620000004200 */
[----:B------:R-:W-:Y:S01]  /*5710*/  HSET2.LE.AND R5, R5, R162, PT ;  /* 0x000000a205057233 */ /* 0x000fe20003803000 */
[----:B--2---:R-:W-:Y:S01]  /*5720*/  F2FP.PACK_AB R20, R228, R171 ;  /* 0x000000abe414723e */ /* 0x004fe200000000ff */
[----:B------:R-:W-:Y:S01]  /*5730*/  HMMA.16816.F32 R116, R16, R138, R116 ;  /* 0x0000008a1074723c */ /* 0x000fe20000001874 */
[----:B------:R-:W-:Y:S01]  /*5740*/  F2FP.PACK_AB R21, R218, R217 ;  /* 0x000000d9da15723e */ /* 0x000fe200000000ff */
[----:B------:R-:W-:Y:S01]  /*5750*/  LDSM.16.MT88.4 R136, [R185+0xd800] ;  /* 0x00d80000b988783b */ /* 0x000fe20000004200 */
[----:B------:R-:W-:Y:S01]  /*5760*/  LOP3.LUT R5, R5, R20, RZ, 0xc0, !PT ;  /* 0x0000001405057212 */ /* 0x000fe200078ec0ff */
[----:B------:R-:W-:-:S04]  /*5770*/  FADD.FTZ R171, R171, R216 ;  /* 0x000000d8abab7221 */ /* 0x000fc80000010000 */
        /* <DEDUP_REMOVED lines=29> */
[----:B-1----:R-:W-:Y:S01]  /*5950*/  HMMA.16816.F32 R36, R4, R8, R36 ;  /* 0x000000080424723c */ /* 0x002fe20000001824 */
[----:B------:R-:W-:-:S07]  /*5960*/  FADD.FTZ R215, R215, R166 ;  /* 0x000000a6d7d77221 */ /* 0x000fce0000010000 */
        /* <DEDUP_REMOVED lines=29> */
[----:B------:R-:W-:Y:S02]  /*5b40*/  USHF.R.S32.HI UR29, URZ, 0x1f, UR30 ;  /* 0x0000001f3f1d7899 */ /* 0x000fe4000801141e */
[----:B------:R-:W-:Y:S02]  /*5b50*/  ULDC.64 UR4, c[0x0][0x1a0] ;  /* 0x0000680000047ab9 */ /* 0x000fe40000000a00 */
[----:B------:R-:W-:Y:S02]  /*5b60*/  UIMAD UR29, UR29, UR4, URZ ;  /* 0x000000041d1d72a4 */ /* 0x000fe4000f8e023f */
[----:B------:R-:W-:Y:S02]  /*5b70*/  UIMAD.WIDE.U32 UR32, UR30, UR4, URZ ;  /* 0x000000041e2072a5 */ /* 0x000fe4000f8e003f */
[----:B------:R-:W-:Y:S02]  /*5b80*/  UIMAD UR29, UR30, UR5, UR29 ;  /* 0x000000051e1d72a4 */ /* 0x000fe4000f8e021d */
[----:B------:R-:W-:-:S02]  /*5b90*/  USHF.L.U32 UR4, UR6, 0x5, URZ ;  /* 0x0000000506047899 */ /* 0x000fc4000800063f */
[----:B------:R-:W-:Y:S01]  /*5ba0*/  UIADD3 UR29, UR33, UR29, URZ ;  /* 0x0000001d211d7290 */ /* 0x000fe2000fffe03f */
[----:B------:R-:W-:Y:S01]  /*5bb0*/  IMAD.U32 R6, RZ, RZ, UR32 ;  /* 0x00000020ff067e24 */ /* 0x000fe2000f8e00ff */
[----:B------:R-:W-:Y:S01]  /*5bc0*/  USHF.L.U64.HI UR5, UR6, 0x5, UR5 ;  /* 0x0000000506057899 */ /* 0x000fe20008010205 */
[----:B------:R-:W-:Y:S01]  /*5bd0*/  IMAD.U32 R7, RZ, RZ, UR33 ;  /* 0x00000021ff077e24 */ /* 0x000fe2000f8e00ff */
[----:B------:R-:W-:Y:S02]  /*5be0*/  UISETP.GT.AND UP0, UPT, UR30, UR11, UPT ;  /* 0x0000000b1e00728c */ /* 0x000fe4000bf04270 */
[----:B------:R-:W-:Y:S01]  /*5bf0*/  IMAD.U32 R5, RZ, RZ, UR29 ;  /* 0x0000001dff057e24 */ /* 0x000fe2000f8e00ff */
[----:B------:R-:W-:Y:S01]  /*5c00*/  BAR.SYNC.DEFER_BLOCKING 0x0 ;  /* 0x0000000000007b1d */ /* 0x000fe20000010000 */
[----:B------:R-:W-:-:S04]  /*5c10*/  LEA R0, P0, R6, R224, 0x6 ;  /* 0x000000e006007211 */ /* 0x000fc800078030ff */
[----:B------:R-:W-:Y:S01]  /*5c20*/  LEA R4, P1, R0, c[0x0][0x170], 0x1 ;  /* 0x00005c0000047a11 */ /* 0x000fe200078208ff */
[----:B------:R-:W-:Y:S01]  /*5c30*/  UMOV UR29, UR30 ;  /* 0x0000001e001d7c82 */ /* 0x000fe20008000000 */
[----:B------:R-:W-:Y:S02]  /*5c40*/  LEA.HI.X R5, R6, R207, R5, 0x6, P0 ;  /* 0x000000cf06057211 */ /* 0x000fe400000f3405 */
[----:B------:R-:W-:Y:S02]  /*5c50*/  IADD3 R6, P0, R4, UR4, RZ ;  /* 0x0000000404067c10 */ /* 0x000fe4000ff1e0ff */
[----:B------:R-:W-:Y:S02]  /*5c60*/  LEA.HI.X R5, R0, c[0x0][0x174], R5, 0x1, P1 ;  /* 0x00005d0000057a11 */ /* 0x000fe400008f0c05 */
[----:B------:R-:W-:Y:S02]  /*5c70*/  IADD3 R18, P1, R6, UR4, RZ ;  /* 0x0000000406127c10 */ /* 0x000fe4000ff3e0ff */
[----:B------:R-:W-:-:S02]  /*5c80*/  IADD3.X R7, R5, UR5, RZ, P0, !PT ;  /* 0x0000000505077c10 */ /* 0x000fc400087fe4ff */
[----:B------:R-:W-:Y:S02]  /*5c90*/  IADD3 R16, P0, R18, UR4, RZ ;  /* 0x0000000412107c10 */ /* 0x000fe4000ff1e0ff */
[----:B------:R-:W-:-:S04]  /*5ca0*/  IADD3.X R19, R7, UR5, RZ, P1, !PT ;  /* 0x0000000507137c10 */ /* 0x000fc80008ffe4ff */
        /* <DEDUP_REMOVED lines=19> */
[----:B------:R-:W2:Y:S04]  /*5de0*/  LDSM.16.M88.4 R12, [R193+0x7000] ;  /* 0x00700000c10c783b */ /* 0x000ea80000000200 */
[----:B------:R-:W5:Y:S04]  /*5df0*/  LDSM.16.M88.4 R136, [R193+0x7800] ;  /* 0x00780000c188783b */ /* 0x000f680000000200 */
[----:B------:R-:W-:Y:S04]  /*5e00*/  LDSM.16.M88.4 R148, [R192] ;  /* 0x00000000c094783b */ /* 0x000fe80000000200 */
[----:B------:R-:W2:Y:S04]  /*5e10*/  LDSM.16.M88.4 R8, [R191] ;  /* 0x00000000bf08783b */ /* 0x000ea80000000200 */
[----:B------:R-:W2:Y:S04]  /*5e20*/  LDSM.16.M88.4 R140, [R183] ;  /* 0x00000000b78c783b */ /* 0x000ea80000000200 */
[----:B-1----:R-:W1:Y:S04]  /*5e30*/  LDSM.16.M88.4 R4, [R182] ;  /* 0x00000000b604783b */ /* 0x002e680000000200 */
[----:B------:R-:W1:Y:S04]  /*5e40*/  LDSM.16.M88.4 R152, [R181] ;  /* 0x00000000b598783b */ /* 0x000e680000000200 */
[----:B------:R-:W-:Y:S01]  /*5e50*/  LDSM.16.M88.4 R168, [R187+0x6800] ;  /* 0x00680000bba8783b */ /* 0x000fe20000000200 */
[C---:B---3--:R-:W-:Y:S03]  /*5e60*/  HMMA.16816.F32 R32, R156.reuse, R28, RZ ;  /* 0x0000001c9c20723c */ /* 0x048fe600000018ff */
[----:B------:R-:W-:Y:S04]  /*5e70*/  LDSM.16.M88.4 R164, [R187+0x7000] ;  /* 0x00700000bba4783b */ /* 0x000fe80000000200 */
[----:B------:R-:W-:Y:S01]  /*5e80*/  LDSM.16.M88.4 R144, [R187+0x7800] ;  /* 0x00780000bb90783b */ /* 0x000fe20000000200 */
[C---:B------:R-:W-:Y:S03]  /*5e90*/  HMMA.16816.F32 R28, R156.reuse, R30, RZ ;  /* 0x0000001e9c1c723c */ /* 0x040fe600000018ff */
[----:B------:R-:W-:Y:S04]  /*5ea0*/  LDSM.16.M88.4 R220, [R177] ;  /* 0x00000000b1dc783b */ /* 0x000fe80000000200 */
[----:B------:R-:W0:Y:S01]  /*5eb0*/  LDGDEPBAR ;  /* 0x00000000000079af */ /* 0x000e220000000000 */
[C---:B----4-:R-:W-:Y:S08]  /*5ec0*/  HMMA.16816.F32 R24, R156.reuse, R20, RZ ;  /* 0x000000149c18723c */ /* 0x050ff000000018ff */
[C---:B--2---:R-:W-:Y:S08]  /*5ed0*/  HMMA.16816.F32 R16, R156.reuse, R12, RZ ;  /* 0x0000000c9c10723c */ /* 0x044ff000000018ff */
        /* <DEDUP_REMOVED lines=96> */
[C---:B------:R-:W-:Y:S01]  /*64e0*/  HMMA.16816.F32 R28, R140.reuse, R166, R28 ;  /* 0x000000a68c1c723c */ /* 0x040fe2000000181c */
[----:B------:R-:W-:Y:S07]  /*64f0*/  LDSM.16.M88.4 R164, [R172] ;  /* 0x00000000aca4783b */ /* 0x000fee0000000200 */
[C---:B------:R-:W-:Y:S08]  /*6500*/  HMMA.16816.F32 R24, R140.reuse, R152, R24 ;  /* 0x000000988c18723c */ /* 0x040ff00000001818 */
[C---:B------:R-:W-:Y:S01]  /*6510*/  HMMA.16816.F32 R20, R140.reuse, R154, R20 ;  /* 0x0000009a8c14723c */ /* 0x040fe20000001814 */
[----:B------:R-:W-:Y:S07]  /*6520*/  LDSM.16.M88.4 R152, [R190+0x4000] ;  /* 0x00400000be98783b */ /* 0x000fee0000000200 */
[C---:B--2---:R-:W-:Y:S08]  /*6530*/  HMMA.16816.F32 R16, R140.reuse, R148, R16 ;  /* 0x000000948c10723c */ /* 0x044ff00000001810 */
[C---:B------:R-:W-:Y:S01]  /*6540*/  HMMA.16816.F32 R12, R140.reuse, R150, R12 ;  /* 0x000000968c0c723c */ /* 0x040fe2000000180c */
[----:B------:R-:W2:Y:S07]  /*6550*/  LDSM.16.M88.4 R148, [R187+0xa000] ;  /* 0x00a00000bb94783b */ /* 0x000eae0000000200 */
[C---:B----4-:R-:W-:Y:S08]  /*6560*/  HMMA.16816.F32 R160, R140.reuse, R144, R160 ;  /* 0x000000908ca0723c */ /* 0x050ff000000018a0 */
[----:B------:R-:W-:Y:S01]  /*6570*/  HMMA.16816.F32 R156, R140, R146, R156 ;  /* 0x000000928c9c723c */ /* 0x000fe2000000189c */
[----:B------:R-:W3:Y:S04]  /*6580*/  LDSM.16.M88.4 R140, [R187+0xb000] ;  /* 0x00b00000bb8c783b */ /* 0x000ee80000000200 */
[----:B------:R-:W-:Y:S03]  /*6590*/  LDSM.16.M88.4 R144, [R187+0xa800] ;  /* 0x00a80000bb90783b */ /* 0x000fe60000000200 */
[C---:B-----5:R-:W-:Y:S08]  /*65a0*/  HMMA.16816.F32 R32, R168.reuse, R136, R32 ;  /* 0x00000088a820723c */ /* 0x060ff00000001820 */
[C---:B------:R-:W-:Y:S01]  /*65b0*/  HMMA.16816.F32 R28, R168.reuse, R138, R28 ;  /* 0x0000008aa81c723c */ /* 0x040fe2000000181c */
[----:B------:R-:W-:Y:S07]  /*65c0*/  LDSM.16.M88.4 R136, [R187+0xb800] ;  /* 0x00b80000bb88783b */ /* 0x000fee0000000200 */
[C---:B-1----:R-:W-:Y:S08]  /*65d0*/  HMMA.16816.F32 R24, R168.reuse, R8, R24 ;  /* 0x00000008a818723c */ /* 0x042ff00000001818 */
[C---:B------:R-:W-:Y:S01]  /*65e0*/  HMMA.16816.F32 R20, R168.reuse, R10, R20 ;  /* 0x0000000aa814723c */ /* 0x040fe20000001814 */
[----:B------:R-:W-:Y:S07]  /*65f0*/  LDSM.16.M88.4 R8, [R189+0x4000] ;  /* 0x00400000bd08783b */ /* 0x000fee0000000200 */
[C---:B------:R-:W-:Y:S08]  /*6600*/  HMMA.16816.F32 R16, R168.reuse, R4, R16 ;  /* 0x00000004a810723c */ /* 0x040ff00000001810 */
[----:B------:R-:W-:Y:S01]  /*6610*/  HMMA.16816.F32 R12, R168, R6, R12 ;  /* 0x00000006a80c723c */ /* 0x000fe2000000180c */
[----:B------:R-:W1:Y:S07]  /*6620*/  LDSM.16.M88.4 R4, [R180+0x4000] ;  /* 0x00400000b404783b */ /* 0x000e6e0000000200 */
[C---:B--2---:R-:W-:Y:S08]  /*6630*/  HMMA.16816.F32 R32, R152.reuse, R148, R32 ;  /* 0x000000949820723c */ /* 0x044ff00000001820 */
[C---:B------:R-:W-:Y:S08]  /*6640*/  HMMA.16816.F32 R28, R152.reuse, R150, R28 ;  /* 0x00000096981c723c */ /* 0x040ff0000000181c */
[C---:B---3--:R-:W-:Y:S08]  /*6650*/  HMMA.16816.F32 R16, R152.reuse, R140, R16 ;  /* 0x0000008c9810723c */ /* 0x048ff00000001810 */
[----:B------:R-:W-:Y:S01]  /*6660*/  HMMA.16816.F32 R12, R152, R142, R12 ;  /* 0x0000008e980c723c */ /* 0x000fe2000000180c */
[----:B------:R-:W2:Y:S07]  /*6670*/  LDSM.16.M88.4 R140, [R180+0x4800] ;  /* 0x00480000b48c783b */ /* 0x000eae0000000200 */
[----:B------:R-:W-:Y:S08]  /*6680*/  HMMA.16816.F32 R160, R168, R164, R160 ;  /* 0x000000a4a8a0723c */ /* 0x000ff000000018a0 */
[----:B-1----:R-:W-:Y:S08]  /*6690*/  HMMA.16816.F32 R32, R8, R4, R32 ;  /* 0x000000040820723c */ /* 0x002ff00000001820 */
[----:B------:R-:W-:Y:S08]  /*66a0*/  HMMA.16816.F32 R156, R168, R166, R156 ;  /* 0x000000a6a89c723c */ /* 0x000ff0000000189c */
[----:B------:R-:W-:Y:S07]  /*66b0*/  HMMA.16816.F32 R24, R152, R144, R24 ;  /* 0x000000909818723c */ /* 0x000fee0000001818 */
[----:B------:R-:W-:Y:S01]  /*66c0*/  IMAD.U32 R144, RZ, RZ, UR30 ;  /* 0x0000001eff907e24 */ /* 0x000fe2000f8e00ff */
[----:B------:R-:W-:Y:S01]  /*66d0*/  HMMA.16816.F32 R28, R8, R6, R28 ;  /* 0x00000006081c723c */ /* 0x000fe2000000181c */
[----:B------:R-:W1:Y:S02]  /*66e0*/  LDSM.16.M88.4 R4, [R180+0x5000] ;  /* 0x00500000b404783b */ /* 0x000e640000000200 */
[----:B------:R-:W-:-:S05]  /*66f0*/  IMAD R144, R144, 0x40, R205 ;  /* 0x0000004090907824 */ /* 0x000fca00078e02cd */
[C---:B------:R-:W-:Y:S01]  /*6700*/  IADD3 R0, R144.reuse, 0x1, RZ ;  /* 0x0000000190007810 */ /* 0x040fe20007ffe0ff */
[C---:B------:R-:W-:Y:S01]  /*6710*/  HMMA.16816.F32 R20, R152.reuse, R146, R20 ;  /* 0x000000929814723c */ /* 0x040fe20000001814 */
[CC--:B------:R-:W-:Y:S02]  /*6720*/  ISETP.GE.AND P0, PT, R144.reuse, R203.reuse, PT ;  /* 0x000000cb9000720c */ /* 0x0c0fe40003f06270 */
[----:B------:R-:W-:Y:S02]  /*6730*/  IADD3 R133, R144, 0x8, RZ ;  /* 0x0000000890857810 */ /* 0x000fe40007ffe0ff */
[C---:B------:R-:W-:Y:S02]  /*6740*/  ISETP.GE.AND P6, PT, R0.reuse, R203, PT ;  /* 0x000000cb0000720c */ /* 0x040fe40003fc6270 */
[----:B------:R-:W-:Y:S01]  /*6750*/  ISETP.GE.AND P2, PT, R0, R197, PT ;  /* 0x000000c50000720c */ /* 0x000fe20003f46270 */
[----:B------:R-:W-:Y:S01]  /*6760*/  HMMA.16816.F32 R160, R152, R136, R160 ;  /* 0x0000008898a0723c */ /* 0x000fe200000018a0 */
[----:B------:R-:W-:-:S02]  /*6770*/  ISETP.LT.OR P0, PT, R144, R204, P0 ;  /* 0x000000cc9000720c */ /* 0x000fc40000701670 */
[C---:B------:R-:W-:Y:S02]  /*6780*/  ISETP.GE.AND P1, PT, R133.reuse, R203, PT ;  /* 0x000000cb8500720c */ /* 0x040fe40003f26270 */
[C---:B------:R-:W-:Y:S02]  /*6790*/  ISETP.LT.OR P6, PT, R0.reuse, R204, P6 ;  /* 0x000000cc0000720c */ /* 0x040fe400037c1670 */
[----:B------:R-:W-:Y:S01]  /*67a0*/  ISETP.LT.OR P2, PT, R0, R202, P2 ;  /* 0x000000ca0000720c */ /* 0x000fe20001741670 */
[----:B------:R-:W-:Y:S01]  /*67b0*/  HMMA.16816.F32 R156, R152, R138, R156 ;  /* 0x0000008a989c723c */ /* 0x000fe2000000189c */
[----:B------:R-:W-:Y:S02]  /*67c0*/  IADD3 R0, R144, 0x9, RZ ;  /* 0x0000000990007810 */ /* 0x000fe40007ffe0ff */
[----:B------:R-:W-:Y:S02]  /*67d0*/  FSEL R147, R32, -INF , !P0 ;  /* 0xff80000020937808 */ /* 0x000fe40004000000 */
[----:B------:R-:W-:-:S02]  /*67e0*/  ISETP.LT.OR P1, PT, R133, R204, P1 ;  /* 0x000000cc8500720c */ /* 0x000fc40000f21670 */
[----:B------:R-:W-:Y:S01]  /*67f0*/  IADD3 R32, R144, 0x11, RZ ;  /* 0x0000001190207810 */ /* 0x000fe20007ffe0ff */
[C---:B--2---:R-:W-:Y:S01]  /*6800*/  HMMA.16816.F32 R24, R8.reuse, R140, R24 ;  /* 0x0000008c0818723c */ /* 0x044fe20000001818 */
[----:B------:R-:W-:Y:S02]  /*6810*/  ISETP.GE.AND P4, PT, R133, R197, PT ;  /* 0x000000c58500720c */ /* 0x000fe40003f86270 */
[C---:B------:R-:W-:Y:S02]  /*6820*/  ISETP.GE.AND P5, PT, R0.reuse, R203, PT ;  /* 0x000000cb0000720c */ /* 0x040fe40003fa6270 */
[----:B------:R-:W-:Y:S02]  /*6830*/  ISETP.GE.AND P0, PT, R0, R197, PT ;  /* 0x000000c50000720c */ /* 0x000fe40003f06270 */
[----:B------:R-:W-:Y:S01]  /*6840*/  FSEL R153, R33, -INF , !P6 ;  /* 0xff80000021997808 */ /* 0x000fe20007000000 */
[----:B------:R-:W-:Y:S01]  /*6850*/  HMMA.16816.F32 R20, R8, R142, R20 ;  /* 0x0000008e0814723c */ /* 0x000fe20000001814 */
[----:B------:R-:W-:-:S02]  /*6860*/  FSEL R33, R28, -INF , !P1 ;  /* 0xff8000001c217808 */ /* 0x000fc40004800000 */
[C---:B------:R-:W-:Y:S02]  /*6870*/  ISETP.GE.AND P6, PT, R32.reuse, R203, PT ;  /* 0x000000cb2000720c */ /* 0x040fe40003fc6270 */
[----:B------:R-:W-:Y:S02]  /*6880*/  ISETP.GE.AND P1, PT, R32, R197, PT ;  /* 0x000000c52000720c */ /* 0x000fe40003f26270 */
[----:B------:R-:W-:Y:S01]  /*6890*/  ISETP.LT.OR P4, PT, R133, R202, P4 ;  /* 0x000000ca8500720c */ /* 0x000fe20002781670 */
[----:B-1----:R-:W-:Y:S01]  /*68a0*/  HMMA.16816.F32 R16, R8, R4, R16 ;  /* 0x000000040810723c */ /* 0x002fe20000001810 */
[C---:B------:R-:W-:Y:S02]  /*68b0*/  ISETP.LT.OR P5, PT, R0.reuse, R204, P5 ;  /* 0x000000cc0000720c */ /* 0x040fe40002fa1670 */
[----:B------:R-:W-:Y:S02]  /*68c0*/  ISETP.LT.OR P0, PT, R0, R202, P0 ;  /* 0x000000ca0000720c */ /* 0x000fe40000701670 */
[----:B------:R-:W-:-:S02]  /*68d0*/  FSEL R0, R35, -INF , !P2 ;  /* 0xff80000023007808 */ /* 0x000fc40005000000 */
[C---:B------:R-:W-:Y:S01]  /*68e0*/  ISETP.LT.OR P6, PT, R32.reuse, R204, P6 ;  /* 0x000000cc2000720c */ /* 0x040fe200037c1670 */
[----:B------:R-:W-:Y:S01]  /*68f0*/  HMMA.16816.F32 R12, R8, R6, R12 ;  /* 0x00000006080c723c */ /* 0x000fe2000000180c */
[----:B------:R-:W-:Y:S02]  /*6900*/  ISETP.LT.OR P1, PT, R32, R202, P1 ;  /* 0x000000ca2000720c */ /* 0x000fe40000f21670 */
[----:B------:R-:W-:Y:S02]  /*6910*/  FSEL R32, R30, -INF , !P4 ;  /* 0xff8000001e207808 */ /* 0x000fe40006000000 */
[----:B------:R-:W-:Y:S02]  /*6920*/  FSEL R35, R29, -INF , !P5 ;  /* 0xff8000001d237808 */ /* 0x000fe40006800000 */
[----:B------:R-:W-:Y:S02]  /*6930*/  FSEL R140, R31, -INF , !P0 ;  /* 0xff8000001f8c7808 */ /* 0x000fe40004000000 */
[----:B------:R-:W1:Y:S01]  /*6940*/  LDSM.16.M88.4 R28, [R180+0x5800] ;  /* 0x00580000b41c783b */ /* 0x000e620000000200 */
[----:B------:R-:W-:Y:S01]  /*6950*/  ISETP.GE.AND P3, PT, R144, R197, PT ;  /* 0x000000c59000720c */ /* 0x000fe20003f66270 */
[----:B------:R-:W-:-:S04]  /*6960*/  DEPBAR.LE SB0, 0x0 ;  /* 0x000080000000791a */ /* 0x000fc80000000000 */
[C---:B------:R-:W-:Y:S02]  /*6970*/  ISETP.LT.OR P3, PT, R144.reuse, R202, P3 ;  /* 0x000000ca9000720c */ /* 0x040fe40001f61670 */
[----:B------:R-:W-:Y:S02]  /*6980*/  IADD3 R133, R144, 0x10, RZ ;  /* 0x0000001090857810 */ /* 0x000fe40007ffe0ff */
[----:B------:R-:W-:Y:S02]  /*6990*/  FSEL R34, R34, -INF , !P3 ;  /* 0xff80000022227808 */ /* 0x000fe40005800000 */
[C---:B------:R-:W-:Y:S02]  /*69a0*/  ISETP.GE.AND P3, PT, R133.reuse, R203, PT ;  /* 0x000000cb8500720c */ /* 0x040fe40003f66270 */
[C---:B------:R-:W-:Y:S02]  /*69b0*/  ISETP.GE.AND P2, PT, R133.reuse, R197, PT ;  /* 0x000000c58500720c */ /* 0x040fe40003f46270 */
[----:B------:R-:W-:-:S02]  /*69c0*/  ISETP.LT.OR P3, PT, R133, R204, P3 ;  /* 0x000000cc8500720c */ /* 0x000fc40001f61670 */
[C---:B------:R-:W-:Y:S02]  /*69d0*/  IADD3 R136, R144.reuse, 0x19, RZ ;  /* 0x0000001990887810 */ /* 0x040fe40007ffe0ff */
[----:B------:R-:W-:Y:S02]  /*69e0*/  ISETP.LT.OR P2, PT, R133, R202, P2 ;  /* 0x000000ca8500720c */ /* 0x000fe40001741670 */
[----:B------:R-:W-:Y:S02]  /*69f0*/  IADD3 R133, R144, 0x18, RZ ;  /* 0x0000001890857810 */ /* 0x000fe40007ffe0ff */
[----:B------:R-:W-:Y:S02]  /*6a00*/  FSEL R141, R24, -INF , !P3 ;  /* 0xff800000188d7808 */ /* 0x000fe40005800000 */
[C---:B------:R-:W-:Y:S02]  /*6a10*/  ISETP.GE.AND P5, PT, R136.reuse, R203, PT ;  /* 0x000000cb8800720c */ /* 0x040fe40003fa6270 */
[----:B------:R-:W-:-:S02]  /*6a20*/  ISETP.GE.AND P3, PT, R136, R197, PT ;  /* 0x000000c58800720c */ /* 0x000fc40003f66270 */
[----:B------:R-:W-:Y:S02]  /*6a30*/  IADD3 R5, R144, 0x20, RZ ;  /* 0x0000002090057810 */ /* 0x000fe40007ffe0ff */
[----:B------:R-:W-:Y:S02]  /*6a40*/  ISETP.GE.AND P0, PT, R133, R203, PT ;  /* 0x000000cb8500720c */ /* 0x000fe40003f06270 */
[C---:B------:R-:W-:Y:S02]  /*6a50*/  ISETP.LT.OR P5, PT, R136.reuse, R204, P5 ;  /* 0x000000cc8800720c */ /* 0x040fe40002fa1670 */
[----:B------:R-:W-:Y:S02]  /*6a60*/  ISETP.LT.OR P3, PT, R136, R202, P3 ;  /* 0x000000ca8800720c */ /* 0x000fe40001f61670 */
[----:B------:R-:W-:Y:S02]  /*6a70*/  FSEL R136, R26, -INF , !P2 ;  /* 0xff8000001a887808 */ /* 0x000fe40005000000 */
[----:B------:R-:W-:Y:S01]  /*6a80*/  FSEL R138, R27, -INF , !P1 ;  /* 0xff8000001b8a7808 */ /* 0x000fe20004800000 */
[----:B-1----:R-:W-:Y:S01]  /*6a90*/  HMMA.16816.F32 R160, R8, R28, R160 ;  /* 0x0000001c08a0723c */ /* 0x002fe200000018a0 */
[----:B------:R-:W-:-:S02]  /*6aa0*/  ISETP.GE.AND P4, PT, R133, R197, PT ;  /* 0x000000c58500720c */ /* 0x000fc40003f86270 */
[C---:B------:R-:W-:Y:S02]  /*6ab0*/  ISETP.GE.AND P2, PT, R5.reuse, R203, PT ;  /* 0x000000cb0500720c */ /* 0x040fe40003f46270 */
[----:B------:R-:W-:Y:S02]  /*6ac0*/  ISETP.GE.AND P1, PT, R5, R197, PT ;  /* 0x000000c50500720c */ /* 0x000fe40003f26270 */
[C---:B------:R-:W-:Y:S01]  /*6ad0*/  ISETP.LT.OR P0, PT, R133.reuse, R204, P0 ;  /* 0x000000cc8500720c */ /* 0x040fe20000701670 */
[----:B------:R-:W-:Y:S01]  /*6ae0*/  HMMA.16816.F32 R156, R8, R30, R156 ;  /* 0x0000001e089c723c */ /* 0x000fe2000000189c */
[----:B------:R-:W-:Y:S01]  /*6af0*/  IADD3 R4, R144, 0x21, RZ ;  /* 0x0000002190047810 */ /* 0x000fe20007ffe0ff */
[----:B------:R-:W-:Y:S01]  /*6b00*/  BAR.SYNC.DEFER_BLOCKING 0x0 ;  /* 0x0000000000007b1d */ /* 0x000fe20000010000 */
[----:B------:R-:W-:Y:S02]  /*6b10*/  ISETP.LT.OR P4, PT, R133, R202, P4 ;  /* 0x000000ca8500720c */ /* 0x000fe40002781670 */
[----:B------:R-:W-:-:S02]  /*6b20*/  ISETP.LT.OR P2, PT, R5, R204, P2 ;  /* 0x000000cc0500720c */ /* 0x000fc40001741670 */
[----:B------:R-:W-:Y:S02]  /*6b30*/  ISETP.LT.OR P1, PT, R5, R202, P1 ;  /* 0x000000ca0500720c */ /* 0x000fe40000f21670 */
[----:B------:R-:W-:Y:S02]  /*6b40*/  FSEL R143, R25, -INF , !P6 ;  /* 0xff800000198f7808 */ /* 0x000fe40007000000 */
[----:B------:R-:W-:Y:S02]  /*6b50*/  FSEL R137, R20, -INF , !P0 ;  /* 0xff80000014897808 */ /* 0x000fe40004000000 */
[----:B------:R-:W-:Y:S02]  /*6b60*/  IADD3 R5, R144, 0x28, RZ ;  /* 0x0000002890057810 */ /* 0x000fe40007ffe0ff */
[C---:B------:R-:W-:Y:S02]  /*6b70*/  ISETP.GE.AND P6, PT, R4.reuse, R203, PT ;  /* 0x000000cb0400720c */ /* 0x040fe40003fc6270 */
[----:B------:R-:W-:-:S02]  /*6b80*/  ISETP.GE.AND P0, PT, R4, R197, PT ;  /* 0x000000c50400720c */ /* 0x000fc40003f06270 */
[----:B------:R-:W-:Y:S02]  /*6b90*/  FSEL R170, R22, -INF , !P4 ;  /* 0xff80000016aa7808 */ /* 0x000fe40006000000 */
[----:B------:R-:W-:Y:S02]  /*6ba0*/  FSEL R228, R23, -INF , !P3 ;  /* 0xff80000017e47808 */ /* 0x000fe40005800000 */
[C---:B------:R-:W-:Y:S02]  /*6bb0*/  ISETP.GE.AND P3, PT, R5.reuse, R203, PT ;  /* 0x000000cb0500720c */ /* 0x040fe40003f66270 */
[----:B------:R-:W-:Y:S02]  /*6bc0*/  ISETP.GE.AND P4, PT, R5, R197, PT ;  /* 0x000000c50500720c */ /* 0x000fe40003f86270 */
[C---:B------:R-:W-:Y:S02]  /*6bd0*/  ISETP.LT.OR P6, PT, R4.reuse, R204, P6 ;  /* 0x000000cc0400720c */ /* 0x040fe400037c1670 */
[----:B------:R-:W-:-:S02]  /*6be0*/  ISETP.LT.OR P0, PT, R4, R202, P0 ;  /* 0x000000ca0400720c */ /* 0x000fc40000701670 */
[----:B------:R-:W-:Y:S02]  /*6bf0*/  IADD3 R4, R144, 0x29, RZ ;  /* 0x0000002990047810 */ /* 0x000fe40007ffe0ff */
[C---:B------:R-:W-:Y:S02]  /*6c00*/  ISETP.LT.OR P3, PT, R5.reuse, R204, P3 ;  /* 0x000000cc0500720c */ /* 0x040fe40001f61670 */
[----:B------:R-:W-:Y:S02]  /*6c10*/  ISETP.LT.OR P4, PT, R5, R202, P4 ;  /* 0x000000ca0500720c */ /* 0x000fe40002781670 */
[----:B------:R-:W-:Y:S02]  /*6c20*/  FSEL R139, R21, -INF , !P5 ;  /* 0xff800000158b7808 */ /* 0x000fe40006800000 */
[----:B------:R-:W-:Y:S02]  /*6c30*/  FSEL R133, R16, -INF , !P2 ;  /* 0xff80000010857808 */ /* 0x000fe40005000000 */
[----:B------:R-:W-:-:S02]  /*6c40*/  IADD3 R5, R144, 0x30, RZ ;  /* 0x0000003090057810 */ /* 0x000fc40007ffe0ff */
[C---:B------:R-:W-:Y:S02]  /*6c50*/  ISETP.GE.AND P5, PT, R4.reuse, R203, PT ;  /* 0x000000cb0400720c */ /* 0x040fe40003fa6270 */
[CC--:B------:R-:W-:Y:S02]  /*6c60*/  ISETP.GE.AND P2, PT, R4.reuse, R197.reuse, PT ;  /* 0x000000c50400720c */ /* 0x0c0fe40003f46270 */
[----:B------:R-:W-:Y:S02]  /*6c70*/  FSEL R216, R19, -INF , !P0 ;  /* 0xff80000013d87808 */ /* 0x000fe40004000000 */
[----:B------:R-:W-:Y:S02]  /*6c80*/  ISETP.GE.AND P0, PT, R5, R197, PT ;  /* 0x000000c50500720c */ /* 0x000fe40003f06270 */
[C---:B------:R-:W-:Y:S02]  /*6c90*/  ISETP.LT.OR P5, PT, R4.reuse, R204, P5 ;  /* 0x000000cc0400720c */ /* 0x040fe40002fa1670 */
[----:B------:R-:W-:-:S02]  /*6ca0*/  ISETP.LT.OR P2, PT, R4, R202, P2 ;  /* 0x000000ca0400720c */ /* 0x000fc40001741670 */
[----:B------:R-:W-:Y:S02]  /*6cb0*/  IADD3 R4, R144, 0x31, RZ ;  /* 0x0000003190047810 */ /* 0x000fe40007ffe0ff */
[----:B------:R-:W-:Y:S02]  /*6cc0*/  ISETP.LT.OR P0, PT, R5, R202, P0 ;  /* 0x000000ca0500720c */ /* 0x000fe40000701670 */
[----:B------:R-:W-:Y:S02]  /*6cd0*/  FSEL R223, R17, -INF , !P6 ;  /* 0xff80000011df7808 */ /* 0x000fe40007000000 */
[----:B------:R-:W-:Y:S02]  /*6ce0*/  FSEL R221, R12, -INF , !P3 ;  /* 0xff8000000cdd7808 */ /* 0x000fe40005800000 */
[----:B------:R-:W-:Y:S02]  /*6cf0*/  FSEL R220, R18, -INF , !P1 ;  /* 0xff80000012dc7808 */ /* 0x000fe40004800000 */
[----:B------:R-:W-:-:S02]  /*6d00*/  ISETP.GE.AND P6, PT, R4, R203, PT ;  /* 0x000000cb0400720c */ /* 0x000fc40003fc6270 */
[----:B------:R-:W-:Y:S02]  /*6d10*/  ISETP.GE.AND P3, PT, R4, R197, PT ;  /* 0x000000c50400720c */ /* 0x000fe40003f66270 */
[----:B------:R-:W-:Y:S02]  /*6d20*/  ISETP.GE.AND P1, PT, R5, R203, PT ;  /* 0x000000cb0500720c */ /* 0x000fe40003f26270 */
[----:B------:R-:W-:Y:S02]  /*6d30*/  FSEL R148, R162, -INF , !P0 ;  /* 0xff800000a2947808 */ /* 0x000fe40004000000 */
[----:B------:R-:W-:Y:S02]  /*6d40*/  PLOP3.LUT P0, PT, PT, PT, UP0, 0x80, 0x0 ;  /* 0x000000000000781c */ /* 0x000fe40003f0f008 */
[C---:B------:R-:W-:Y:S02]  /*6d50*/  ISETP.LT.OR P6, PT, R4.reuse, R204, P6 ;  /* 0x000000cc0400720c */ /* 0x040fe400037c1670 */
        /* <DEDUP_REMOVED lines=16> */
[----:B------:R-:W-:Y:S02]  /*6e60*/  FSEL R165, R161, -INF , !P6 ;  /* 0xff800000a1a57808 */ /* 0x000fe40007000000 */
[----:B------:R-:W-:Y:S02]  /*6e70*/  FSEL R146, R163, -INF , !P3 ;  /* 0xff800000a3927808 */ /* 0x000fe40005800000 */
[----:B------:R-:W-:-:S02]  /*6e80*/  FSEL R151, R156, -INF , !P5 ;  /* 0xff8000009c977808 */ /* 0x000fc40006800000 */
[----:B------:R-:W-:Y:S02]  /*6e90*/  FSEL R145, R158, -INF , !P2 ;  /* 0xff8000009e917808 */ /* 0x000fe40005000000 */
[----:B------:R-:W-:Y:S02]  /*6ea0*/  FSEL R149, R157, -INF , !P4 ;  /* 0xff8000009d957808 */ /* 0x000fe40006000000 */
[----:B------:R-:W-:Y:S01]  /*6eb0*/  FSEL R144, R159, -INF , !P1 ;  /* 0xff8000009f907808 */ /* 0x000fe20004800000 */
[----:B------:R-:W-:Y:S05]  /*6ec0*/  @!P0 BRA `(.L_x_946) ;  /* 0x0000027000008947 */ /* 0x000fea0003800000 */
[----:B------:R-:W-:Y:S02]  /*6ed0*/  UIADD3 UR30, UR28, -0x3, URZ ;  /* 0xfffffffd1c1e7890 */ /* 0x000fe4000fffe03f */
[----:B------:R-:W-:Y:S02]  /*6ee0*/  ULDC.64 UR4, c[0x0][0x198] ;  /* 0x0000660000047ab9 */ /* 0x000fe40000000a00 */
[----:B------:R-:W-:Y:S02]  /*6ef0*/  USHF.R.S32.HI UR28, URZ, 0x1f, UR30 ;  /* 0x0000001f3f1c7899 */ /* 0x000fe4000801141e */
[----:B------:R-:W-:-:S02]  /*6f00*/  UIMAD.WIDE.U32 UR32, UR30, UR4, URZ ;  /* 0x000000041e2072a5 */ /* 0x000fc4000f8e003f */
[----:B------:R-:W-:Y:S02]  /*6f10*/  UIMAD UR28, UR28, UR4, URZ ;  /* 0x000000041c1c72a4 */ /* 0x000fe4000f8e023f */
[----:B------:R-:W-:Y:S02]  /*6f20*/  USHF.L.U32 UR4, UR8, 0x5, URZ ;  /* 0x0000000508047899 */ /* 0x000fe4000800063f */
[----:B------:R-:W-:Y:S01]  /*6f30*/  UIMAD UR28, UR30, UR5, UR28 ;  /* 0x000000051e1c72a4 */ /* 0x000fe2000f8e021c */
[----:B------:R-:W-:Y:S02]  /*6f40*/  IMAD.U32 R5, RZ, RZ, UR32 ;  /* 0x00000020ff057e24 */ /* 0x000fe4000f8e00ff */
[----:B------:R-:W-:Y:S01]  /*6f50*/  IMAD.U32 R4, RZ, RZ, UR32 ;  /* 0x00000020ff047e24 */ /* 0x000fe2000f8e00ff */
[----:B------:R-:W-:Y:S02]  /*6f60*/  UIADD3 UR28, UR33, UR28, URZ ;  /* 0x0000001c211c7290 */ /* 0x000fe4000fffe03f */
[----:B------:R-:W-:-:S04]  /*6f70*/  LEA R6, P0, R5, R200, 0x6 ;  /* 0x000000c805067211 */ /* 0x000fc800078030ff */
[----:B------:R-:W-:Y:S01]  /*6f80*/  IMAD.U32 R5, RZ, RZ, UR28 ;  /* 0x0000001cff057e24 */ /* 0x000fe2000f8e00ff */
[----:B------:R-:W-:Y:S01]  /*6f90*/  LEA R8, P1, R6, c[0x0][0x168], 0x1 ;  /* 0x00005a0006087a11 */ /* 0x000fe200078208ff */
[----:B------:R-:W-:Y:S02]  /*6fa0*/  UMOV UR28, 0x5 ;  /* 0x00000005001c7882 */ /* 0x000fe40000000000 */
[----:B------:R-:W-:Y:S01]  /*6fb0*/  USHF.L.U64.HI UR28, UR8, UR28, UR5 ;  /* 0x0000001c081c7299 */ /* 0x000fe20008010205 */
[----:B------:R-:W-:Y:S02]  /*6fc0*/  LEA.HI.X R5, R4, R211, R5, 0x6, P0 ;  /* 0x000000d304057211 */ /* 0x000fe400000f3405 */
[----:B------:R-:W-:Y:S02]  /*6fd0*/  IADD3 R4, P0, R8, UR4, RZ ;  /* 0x0000000408047c10 */ /* 0x000fe4000ff1e0ff */
[----:B------:R-:W-:Y:S02]  /*6fe0*/  LEA.HI.X R9, R6, c[0x0][0x16c], R5, 0x1, P1 ;  /* 0x00005b0006097a11 */ /* 0x000fe400008f0c05 */
[----:B------:R-:W-:-:S02]  /*6ff0*/  IADD3 R10, P1, R4, UR4, RZ ;  /* 0x00000004040a7c10 */ /* 0x000fc4000ff3e0ff */
        /* <DEDUP_REMOVED lines=20> */
.L_x_946:
[----:B-1----:R-:W-:Y:S01]  /*7140*/  FMNMX.FTZ R4, R132, R147, !PT ;  /* 0x0000009384047209 */ /* 0x002fe20007810000 */
[----:B------:R-:W-:Y:S01]  /*7150*/  USHF.L.U32 UR4, UR29, 0x1, URZ ;  /* 0x000000011d047899 */ /* 0x000fe2000800063f */
[----:B------:R-:W-:Y:S01]  /*7160*/  FMNMX.FTZ R5, R3, R34, !PT ;  /* 0x0000002203057209 */ /* 0x000fe20007810000 */
[----:B------:R-:W-:Y:S01]  /*7170*/  IMAD.WIDE.U32 R230, R206, -0x2daee0ad, RZ ;  /* 0xd2511f53cee67825 */ /* 0x000fe200078e00ff */
[----:B------:R-:W-:Y:S01]  /*7180*/  FMNMX.FTZ R4, R153, R4, !PT ;  /* 0x0000000499047209 */ /* 0x000fe20007810000 */
[----:B------:R-:W-:Y:S01]  /*7190*/  LDSM.16.MT88.4 R20, [R186+0xc000] ;  /* 0x00c00000ba14783b */ /* 0x000fe20000004200 */
[----:B------:R-:W-:Y:S01]  /*71a0*/  FMNMX.FTZ R5, R0, R5, !PT ;  /* 0x0000000500057209 */ /* 0x000fe20007810000 */
[----:B------:R-:W-:Y:S01]  /*71b0*/  IMAD R227, R214, -0x326172a9, RZ ;  /* 0xcd9e8d57d6e37824 */ /* 0x000fe200078e02ff */
        /* <DEDUP_REMOVED lines=24> */
[----:B------:R-:W-:-:S04]  /*7340*/  FMNMX.FTZ R4, R165, R4, !PT ;  /* 0x00000004a5047209 */ /* 0x000fc80007810000 */
[----:B------:R-:W-:-:S04]  /*7350*/  FMNMX.FTZ R4, R151, R4, !PT ;  /* 0x0000000497047209 */ /* 0x000fc80007810000 */
[----:B------:R-:W-:Y:S02]  /*7360*/  FMNMX.FTZ R7, R149, R4, !PT ;  /* 0x0000000495077209 */ /* 0x000fe40007810000 */
[----:B------:R-:W-:-:S03]  /*7370*/  FMNMX.FTZ R4, R146, R5, !PT ;  /* 0x0000000592047209 */ /* 0x000fc60007810000 */
[----:B------:R-:W1:Y:S01]  /*7380*/  SHFL.BFLY PT, R6, R7, 0x2, 0x1f ;  /* 0x0c401f0007067f89 */ /* 0x000e6200000e0000 */
[----:B------:R-:W-:-:S04]  /*7390*/  FMNMX.FTZ R5, R145, R4, !PT ;  /* 0x0000000491057209 */ /* 0x000fc80007810000 */
[----:B------:R-:W-:-:S05]  /*73a0*/  FMNMX.FTZ R8, R144, R5, !PT ;  /* 0x0000000590087209 */ /* 0x000fca0007810000 */
[----:B------:R-:W2:Y:S01]  /*73b0*/  SHFL.BFLY PT, R5, R8, 0x2, 0x1f ;  /* 0x0c401f0008057f89 */ /* 0x000ea200000e0000 */
[----:B-1----:R-:W-:Y:S02]  /*73c0*/  FMNMX.FTZ R6, R7, R6, !PT ;  /* 0x0000000607067209 */ /* 0x002fe40007810000 */
[----:B------:R-:W-:-:S03]  /*73d0*/  MOV R7, UR27 ;  /* 0x0000001b00077c02 */ /* 0x000fc60008000f00 */
[----:B------:R-:W1:Y:S01]  /*73e0*/  SHFL.BFLY PT, R159, R6, 0x1, 0x1f ;  /* 0x0c201f00069f7f89 */ /* 0x000e6200000e0000 */
[----:B------:R-:W-:Y:S01]  /*73f0*/  LOP3.LUT R4, R231, UR4, R7, 0x96, !PT ;  /* 0x00000004e7047c12 */ /* 0x000fe2000f8e9607 */
[----:B------:R-:W-:Y:S01]  /*7400*/  UIADD3 UR4, UR4, 0x1, URZ ;  /* 0x0000000104047890 */ /* 0x000fe2000fffe03f */
[----:B--2---:R-:W-:-:S03]  /*7410*/  FMNMX.FTZ R5, R8, R5, !PT ;  /* 0x0000000508057209 */ /* 0x004fc60007810000 */
[----:B------:R-:W-:Y:S02]  /*7420*/  IMAD.WIDE.U32 R162, R4, -0x326172a9, RZ ;  /* 0xcd9e8d5704a27825 */ /* 0x000fe400078e00ff */
[----:B------:R-:W2:Y:S03]  /*7430*/  SHFL.BFLY PT, R158, R5, 0x1, 0x1f ;  /* 0x0c201f00059e7f89 */ /* 0x000ea600000e0000 */
[----:B------:R-:W-:Y:S02]  /*7440*/  LOP3.LUT R4, R163, UR23, R227, 0x96, !PT ;  /* 0x00000017a3047c12 */ /* 0x000fe4000f8e96e3 */
[----:B------:R-:W-:-:S03]  /*7450*/  LOP3.LUT R162, R135, UR21, R162, 0x96, !PT ;  /* 0x0000001587a27c12 */ /* 0x000fc6000f8e96a2 */
[----:B------:R-:W-:-:S04]  /*7460*/  IMAD.WIDE.U32 R232, R4, -0x2daee0ad, RZ ;  /* 0xd2511f5304e87825 */ /* 0x000fc800078e00ff */
[----:B------:R-:W-:Y:S01]  /*7470*/  IMAD.WIDE.U32 R162, R162, -0x2daee0ad, RZ ;  /* 0xd2511f53a2a27825 */ /* 0x000fe200078e00ff */
[----:B------:R-:W-:Y:S02]  /*7480*/  LOP3.LUT R4, R233, UR20, R226, 0x96, !PT ;  /* 0x00000014e9047c12 */ /* 0x000fe4000f8e96e2 */
[----:B-1----:R-:W-:Y:S02]  /*7490*/  FMNMX.FTZ R159, R6, R159, !PT ;  /* 0x0000009f069f7209 */ /* 0x002fe40007810000 */
[----:B------:R-:W-:Y:S01]  /*74a0*/  LOP3.LUT R232, R163, UR18, R232, 0x96, !PT ;  /* 0x00000012a3e87c12 */ /* 0x000fe2000f8e96e8 */
[----:B------:R-:W-:Y:S01]  /*74b0*/  IMAD.WIDE.U32 R168, R4, -0x326172a9, RZ ;  /* 0xcd9e8d5704a87825 */ /* 0x000fe200078e00ff */
[----:B------:R-:W-:-:S03]  /*74c0*/  FSETP.NEU.FTZ.AND P1, PT, R159, -INF , PT ;  /* 0xff8000009f00780b */ /* 0x000fc60003f3d000 */
[----:B------:R-:W-:Y:S01]  /*74d0*/  IMAD.WIDE.U32 R232, R232, -0x326172a9, RZ ;  /* 0xcd9e8d57e8e87825 */ /* 0x000fe200078e00ff */
[----:B------:R-:W-:Y:S02]  /*74e0*/  LOP3.LUT R4, R169, UR19, R134, 0x96, !PT ;  /* 0x00000013a9047c12 */ /* 0x000fe4000f8e9686 */
[----:B--2---:R-:W-:Y:S01]  /*74f0*/  FMNMX.FTZ R158, R5, R158, !PT ;  /* 0x0000009e059e7209 */ /* 0x004fe20007810000 */
[----:B------:R-:W-:Y:S01]  /*7500*/  FMUL.FTZ R150, R159, c[0x0][0x23c] ;  /* 0x00008f009f967a20 */ /* 0x000fe20000410000 */
[----:B------:R-:W-:Y:S01]  /*7510*/  LOP3.LUT R168, R233, UR17, R168, 0x96, !PT ;  /* 0x00000011e9a87c12 */ /* 0x000fe2000f8e96a8 */
[----:B------:R-:W-:Y:S01]  /*7520*/  IMAD.WIDE.U32 R4, R4, -0x2daee0ad, RZ ;  /* 0xd2511f5304047825 */ /* 0x000fe200078e00ff */
[----:B------:R-:W-:Y:S02]  /*7530*/  FSETP.NEU.FTZ.AND P0, PT, R158, -INF , PT ;  /* 0xff8000009e00780b */ /* 0x000fe40003f1d000 */
[----:B------:R-:W-:Y:S01]  /*7540*/  FSEL R7, R159, RZ, P1 ;  /* 0x000000ff9f077208 */ /* 0x000fe20000800000 */
[----:B------:R-:W-:Y:S01]  /*7550*/  IMAD.WIDE.U32 R168, R168, -0x2daee0ad, RZ ;  /* 0xd2511f53a8a87825 */ /* 0x000fe200078e00ff */
[----:B------:R-:W-:-:S02]  /*7560*/  LOP3.LUT R162, R5, UR16, R162, 0x96, !PT ;  /* 0x0000001005a27c12 */ /* 0x000fc4000f8e96a2 */
[----:B------:R-:W-:Y:S02]  /*7570*/  FSEL R160, R158, RZ, P0 ;  /* 0x000000ff9ea07208 */ /* 0x000fe40000000000 */
[----:B------:R-:W-:Y:S01]  /*7580*/  LOP3.LUT R4, R169, UR7, R4, 0x96, !PT ;  /* 0x00000007a9047c12 */ /* 0x000fe2000f8e9604 */
[----:B------:R-:W-:Y:S01]  /*7590*/  IMAD.WIDE.U32 R162, R162, -0x326172a9, RZ ;  /* 0xcd9e8d57a2a27825 */ /* 0x000fe200078e00ff */
[----:B------:R-:W-:-:S03]  /*75a0*/  FSEL R150, R150, RZ, P1 ;  /* 0x000000ff96967208 */ /* 0x000fc60000800000 */
[----:B------:R-:W-:Y:S01]  /*75b0*/  IMAD.WIDE.U32 R10, R4, -0x326172a9, RZ ;  /* 0xcd9e8d57040a7825 */ /* 0x000fe200078e00ff */
[----:B------:R-:W-:-:S03]  /*75c0*/  LOP3.LUT R232, R163, UR9, R232, 0x96, !PT ;  /* 0x00000009a3e87c12 */ /* 0x000fc6000f8e96e8 */
[----:B------:R-:W-:Y:S01]  /*75d0*/  FADD.FTZ R160, R3, -R160 ;  /* 0x800000a003a07221 */ /* 0x000fe20000010000 */
[----:B------:R-:W-:Y:S01]  /*75e0*/  LOP3.LUT R5, R11, UR24, R162, 0x96, !PT ;  /* 0x000000180b057c12 */ /* 0x000fe2000f8e96a2 */
[----:B------:R-:W-:Y:S01]  /*75f0*/  FADD.FTZ R162, R132, -R7 ;  /* 0x8000000784a27221 */ /* 0x000fe20000010000 */
[----:B------:R-:W-:Y:S01]  /*7600*/  SHF.R.U32.HI R4, RZ, 0x10, R10 ;  /* 0x00000010ff047819 */ /* 0x000fe2000001160a */
[--C-:B------:R-:W-:Y:S01]  /*7610*/  FFMA.FTZ R157, R147, c[0x0][0x23c], -R150.reuse ;  /* 0x00008f00939d7a23 */ /* 0x100fe20000010896 */
[----:B------:R-:W-:Y:S01]  /*7620*/  LOP3.LUT R9, R10, 0xffff, RZ, 0xc0, !PT ;  /* 0x0000ffff0a097812 */ /* 0x000fe200078ec0ff */
[----:B------:R-:W-:Y:S01]  /*7630*/  FMUL.FTZ R147, R158, c[0x0][0x23c] ;  /* 0x00008f009e937a20 */ /* 0x000fe20000410000 */
[----:B------:R-:W-:Y:S01]  /*7640*/  LOP3.LUT R7, R5, 0xffff, RZ, 0xc0, !PT ;  /* 0x0000ffff05077812 */ /* 0x000fe200078ec0ff */
[----:B------:R-:W-:Y:S01]  /*7650*/  FMUL.FTZ R162, R162, c[0x0][0x23c] ;  /* 0x00008f00a2a27a20 */ /* 0x000fe20000410000 */
[----:B------:R-:W-:Y:S01]  /*7660*/  SHF.R.U32.HI R8, RZ, 0x10, R5 ;  /* 0x00000010ff087819 */ /* 0x000fe20000011605 */
[----:B------:R-:W-:Y:S01]  /*7670*/  FMUL.FTZ R160, R160, c[0x0][0x23c] ;  /* 0x00008f00a0a07a20 */ /* 0x000fe20000410000 */
[----:B------:R-:W-:Y:S01]  /*7680*/  FSEL R147, R147, RZ, P0 ;  /* 0x000000ff93937208 */ /* 0x000fe20000000000 */
[--C-:B------:R-:W-:Y:S01]  /*7690*/  FFMA.FTZ R156, R153, c[0x0][0x23c], -R150.reuse ;  /* 0x00008f00999c7a23 */ /* 0x100fe20000010896 */
[----:B------:R-:W-:Y:S01]  /*76a0*/  MUFU.EX2 R157, R157 ;  /* 0x0000009d009d7308 */ /* 0x000fe20000000800 */
[--C-:B------:R-:W-:Y:S01]  /*76b0*/  FFMA.FTZ R155, R33, c[0x0][0x23c], -R150.reuse ;  /* 0x00008f00219b7a23 */ /* 0x100fe20000010896 */
[----:B------:R-:W-:Y:S01]  /*76c0*/  LOP3.LUT R6, R10, 0xff, RZ, 0xc0, !PT ;  /* 0x000000ff0a067812 */ /* 0x000fe200078ec0ff */
[--C-:B------:R-:W-:Y:S01]  /*76d0*/  FFMA.FTZ R152, R0, c[0x0][0x23c], -R147.reuse ;  /* 0x00008f0000987a23 */ /* 0x100fe20000010893 */
[----:B------:R-:W-:Y:S01]  /*76e0*/  LOP3.LUT R3, R4, 0xff, RZ, 0xc0, !PT ;  /* 0x000000ff04037812 */ /* 0x000fe200078ec0ff */
[----:B------:R-:W-:Y:S01]  /*76f0*/  FFMA.FTZ R154, R35, c[0x0][0x23c], -R150 ;  /* 0x00008f00239a7a23 */ /* 0x000fe20000010896 */
[----:B------:R-:W-:Y:S01]  /*7700*/  SHF.R.U32.HI R10, RZ, 0x18, R10 ;  /* 0x00000018ff0a7819 */ /* 0x000fe2000001160a */
[--C-:B------:R-:W-:Y:S01]  /*7710*/  FFMA.FTZ R153, R34, c[0x0][0x23c], -R147.reuse ;  /* 0x00008f0022997a23 */ /* 0x100fe20000010893 */
[----:B------:R-:W1:Y:S01]  /*7720*/  MUFU.EX2 R162, R162 ;  /* 0x000000a200a27308 */ /* 0x000e620000000800 */
[--C-:B------:R-:W-:Y:S01]  /*7730*/  FFMA.FTZ R0, R32, c[0x0][0x23c], -R147.reuse ;  /* 0x00008f0020007a23 */ /* 0x100fe20000010893 */
[----:B------:R-:W-:Y:S01]  /*7740*/  LOP3.LUT R4, R5, 0xff, RZ, 0xc0, !PT ;  /* 0x000000ff05047812 */ /* 0x000fe200078ec0ff */
[----:B------:R-:W-:Y:S01]  /*7750*/  FFMA.FTZ R161, R140, c[0x0][0x23c], -R147 ;  /* 0x00008f008ca17a23 */ /* 0x000fe20000010893 */
[----:B------:R-:W-:Y:S01]  /*7760*/  SHF.R.U32.HI R9, RZ, 0x8, R9 ;  /* 0x00000008ff097819 */ /* 0x000fe20000011609 */
[--C-:B------:R-:W-:Y:S01]  /*7770*/  FFMA.FTZ R163, R141, c[0x0][0x23c], -R150.reuse ;  /* 0x00008f008da37a23 */ /* 0x100fe20000010896 */
[----:B------:R-:W-:Y:S01]  /*7780*/  SHF.R.U32.HI R5, RZ, 0x18, R5 ;  /* 0x00000018ff057819 */ /* 0x000fe20000011605 */
[----:B------:R-:W-:Y:S01]  /*7790*/  FFMA.FTZ R166, R143, c[0x0][0x23c], -R150 ;  /* 0x00008f008fa67a23 */ /* 0x000fe20000010896 */
[----:B------:R-:W2:Y:S01]  /*77a0*/  MUFU.EX2 R160, R160 ;  /* 0x000000a000a07308 */ /* 0x000ea20000000800 */
[----:B------:R-:W-:Y:S01]  /*77b0*/  SHF.R.U32.HI R7, RZ, 0x8, R7 ;  /* 0x00000008ff077819 */ /* 0x000fe20000011607 */
[----:B------:R-:W-:Y:S01]  /*77c0*/  LDSM.16.MT88.4 R140, [R184+0x10000] ;  /* 0x01000000b88c783b */ /* 0x000fe20000004200 */
[----:B------:R-:W-:Y:S01]  /*77d0*/  LOP3.LUT R8, R8, 0xff, RZ, 0xc0, !PT ;  /* 0x000000ff08087812 */ /* 0x000fe200078ec0ff */
[----:B------:R-:W-:Y:S01]  /*77e0*/  IMAD.WIDE.U32 R232, R232, -0x2daee0ad, RZ ;  /* 0xd2511f53e8e87825 */ /* 0x000fe200078e00ff */
[----:B------:R-:W-:-:S02]  /*77f0*/  PRMT R10, R3, 0x5410, R10 ;  /* 0x00005410030a7816 */ /* 0x000fc4000000000a */
[----:B------:R-:W-:Y:S01]  /*7800*/  PRMT R6, R6, 0x5410, R9 ;  /* 0x0000541006067816 */ /* 0x000fe20000000009 */
[----:B------:R-:W3:Y:S01]  /*7810*/  MUFU.EX2 R156, R156 ;  /* 0x0000009c009c7308 */ /* 0x000ee20000000800 */
[-C--:B-1----:R-:W-:Y:S01]  /*7820*/  FMUL.FTZ R32, R104, R162.reuse ;  /* 0x000000a268207220 */ /* 0x082fe20000410000 */
[----:B------:R-:W-:Y:S01]  /*7830*/  PRMT R3, R2, 0x7054, R2 ;  /* 0x0000705402037816 */ /* 0x000fe20000000002 */
[-C--:B------:R-:W-:Y:S01]  /*7840*/  FMUL.FTZ R33, R105, R162.reuse ;  /* 0x000000a269217220 */ /* 0x080fe20000410000 */
[----:B------:R-:W-:Y:S01]  /*7850*/  PRMT R4, R4, 0x5410, R7 ;  /* 0x0000541004047816 */ /* 0x000fe20000000007 */
[----:B------:R-:W-:Y:S01]  /*7860*/  FMUL.FTZ R16, R120, R162 ;  /* 0x000000a278107220 */ /* 0x000fe20000410000 */
[----:B------:R-:W-:Y:S01]  /*7870*/  PRMT R8, R8, 0x5410, R5 ;  /* 0x0000541008087816 */ /* 0x000fe20000000005 */
[--C-:B------:R-:W-:Y:S01]  /*7880*/  HSET2.LE.AND R6, R6, R3.reuse, PT ;  /* 0x0000000306067233 */ /* 0x100fe20003803000 */
[----:B------:R-:W-:Y:S01]  /*7890*/  MUFU.EX2 R155, R155 ;  /* 0x0000009b009b7308 */ /* 0x000fe20000000800 */
[-C--:B--2---:R-:W-:Y:S01]  /*78a0*/  FMUL.FTZ R34, R106, R160.reuse ;  /* 0x000000a06a227220 */ /* 0x084fe20000410000 */
[--C-:B------:R-:W-:Y:S01]  /*78b0*/  HSET2.LE.AND R7, R10, R3.reuse, PT ;  /* 0x000000030a077233 */ /* 0x100fe20003803000 */
[----:B------:R-:W-:Y:S01]  /*78c0*/  FMUL.FTZ R35, R107, R160 ;  /* 0x000000a06b237220 */ /* 0x000fe20000410000 */
[--C-:B------:R-:W-:Y:S01]  /*78d0*/  HSET2.LE.AND R4, R4, R3.reuse, PT ;  /* 0x0000000304047233 */ /* 0x100fe20003803000 */
[----:B------:R-:W1:Y:S01]  /*78e0*/  LDSM.16.MT88.4 R104, [R186+0xe000] ;  /* 0x00e00000ba68783b */ /* 0x000e620000004200 */
[----:B------:R-:W-:Y:S01]  /*78f0*/  HSET2.LE.AND R5, R8, R3, PT ;  /* 0x0000000308057233 */ /* 0x000fe20003803000 */
[----:B------:R-:W-:Y:S01]  /*7900*/  FMUL.FTZ R17, R121, R162 ;  /* 0x000000a279117220 */ /* 0x000fe20000410000 */
[----:B------:R-:W2:Y:S01]  /*7910*/  MUFU.EX2 R154, R154 ;  /* 0x0000009a009a7308 */ /* 0x000ea20000000800 */
[----:B---3--:R-:W-:Y:S01]  /*7920*/  F2FP.PACK_AB R9, R156, R157 ;  /* 0x0000009d9c09723e */ /* 0x008fe200000000ff */
[-C--:B------:R-:W-:Y:S01]  /*7930*/  FMUL.FTZ R18, R122, R160.reuse ;  /* 0x000000a07a127220 */ /* 0x080fe20000410000 */
[----:B------:R-:W-:Y:S01]  /*7940*/  SHF.R.U32.HI R132, RZ, 0x10, R232 ;  /* 0x00000010ff847819 */ /* 0x000fe200000116e8 */
[----:B------:R-:W-:Y:S01]  /*7950*/  FMUL.FTZ R19, R123, R160 ;  /* 0x000000a07b137220 */ /* 0x000fe20000410000 */
[----:B------:R-:W-:Y:S01]  /*7960*/  LOP3.LUT R4, R4, R9, RZ, 0xc0, !PT ;  /* 0x0000000904047212 */ /* 0x000fe200078ec0ff */
[-C--:B------:R-:W-:Y:S01]  /*7970*/  FMUL.FTZ R24, R116, R162.reuse ;  /* 0x000000a274187220 */ /* 0x080fe20000410000 */
[----:B------:R-:W-:Y:S01]  /*7980*/  LOP3.LUT R132, R132, 0xff, RZ, 0xc0, !PT ;  /* 0x000000ff84847812 */ /* 0x000fe200078ec0ff */
[----:B------:R-:W-:Y:S01]  /*7990*/  MUFU.EX2 R153, R153 ;  /* 0x0000009900997308 */ /* 0x000fe20000000800 */
[----:B------:R-:W-:Y:S01]  /*79a0*/  FMUL.FTZ R25, R117, R162 ;  /* 0x000000a275197220 */ /* 0x000fe20000410000 */
[----:B------:R-:W-:Y:S01]  /*79b0*/  LOP3.LUT R168, R233, UR25, R168, 0x96, !PT ;  /* 0x00000019e9a87c12 */ /* 0x000fe2000f8e96a8 */
[-C--:B------:R-:W-:Y:S01]  /*79c0*/  FMUL.FTZ R26, R118, R160.reuse ;  /* 0x000000a0761a7220 */ /* 0x080fe20000410000 */
[----:B------:R-:W-:Y:S01]  /*79d0*/  LOP3.LUT R230, R232, 0xff, RZ, 0xc0, !PT ;  /* 0x000000ffe8e67812 */ /* 0x000fe200078ec0ff */
[----:B------:R-:W-:Y:S01]  /*79e0*/  FMUL.FTZ R27, R119, R160 ;  /* 0x000000a0771b7220 */ /* 0x000fe20000410000 */
[----:B------:R-:W-:Y:S01]  /*79f0*/  LDSM.16.MT88.4 R120, [R184+0xc800] ;  /* 0x00c80000b878783b */ /* 0x000fe20000004200 */
[-C--:B------:R-:W-:Y:S01]  /*7a00*/  FMUL.FTZ R108, R108, R162.reuse ;  /* 0x000000a26c6c7220 */ /* 0x080fe20000410000 */
[----:B------:R-:W3:Y:S01]  /*7a10*/  MUFU.EX2 R152, R152 ;  /* 0x0000009800987308 */ /* 0x000ee20000000800 */
[----:B--2---:R-:W-:Y:S01]  /*7a20*/  F2FP.PACK_AB R11, R154, R155 ;  /* 0x0000009b9a0b723e */ /* 0x004fe200000000ff */
[----:B------:R-:W-:Y:S01]  /*7a30*/  FMUL.FTZ R109, R109, R162 ;  /* 0x000000a26d6d7220 */ /* 0x000fe20000410000 */
[----:B------:R-:W2:Y:S01]  /*7a40*/  LDSM.16.MT88.4 R116, [R184+0xc000] ;  /* 0x00c00000b874783b */ /* 0x000ea20000004200 */
[-C--:B------:R-:W-:Y:S01]  /*7a50*/  FMUL.FTZ R110, R110, R160.reuse ;  /* 0x000000a06e6e7220 */ /* 0x080fe20000410000 */
[----:B------:R-:W-:Y:S01]  /*7a60*/  LOP3.LUT R6, R6, R11, RZ, 0xc0, !PT ;  /* 0x0000000b06067212 */ /* 0x000fe200078ec0ff */
[----:B------:R-:W-:-:S02]  /*7a70*/  FMUL.FTZ R111, R111, R160 ;  /* 0x000000a06f6f7220 */ /* 0x000fc40000410000 */
[----:B------:R-:W-:Y:S01]  /*7a80*/  MUFU.EX2 R0, R0 ;  /* 0x0000000000007308 */ /* 0x000fe20000000800 */
[-C--:B------:R-:W-:Y:S02]  /*7a90*/  FMUL.FTZ R44, R44, R162.reuse ;  /* 0x000000a22c2c7220 */ /* 0x080fe40000410000 */
[----:B------:R-:W-:Y:S02]  /*7aa0*/  FMUL.FTZ R45, R45, R162 ;  /* 0x000000a22d2d7220 */ /* 0x000fe40000410000 */
[-C--:B------:R-:W-:Y:S02]  /*7ab0*/  FMUL.FTZ R46, R46, R160.reuse ;  /* 0x000000a02e2e7220 */ /* 0x080fe40000410000 */
[----:B------:R-:W-:Y:S01]  /*7ac0*/  FMUL.FTZ R47, R47, R160 ;  /* 0x000000a02f2f7220 */ /* 0x000fe20000410000 */
[----:B------:R-:W4:Y:S01]  /*7ad0*/  MUFU.EX2 R161, R161 ;  /* 0x000000a100a17308 */ /* 0x000f220000000800 */
[----:B---3--:R-:W-:Y:S01]  /*7ae0*/  F2FP.PACK_AB R8, R152, R153 ;  /* 0x000000999808723e */ /* 0x008fe200000000ff */
[----:B------:R-:W-:-:S02]  /*7af0*/  FMUL.FTZ R48, R48, R162 ;  /* 0x000000a230307220 */ /* 0x000fc40000410000 */
[----:B------:R-:W-:Y:S01]  /*7b00*/  FMUL.FTZ R49, R49, R162 ;  /* 0x000000a231317220 */ /* 0x000fe20000410000 */
[----:B------:R-:W-:Y:S01]  /*7b10*/  LOP3.LUT R5, R5, R8, RZ, 0xc0, !PT ;  /* 0x0000000805057212 */ /* 0x000fe200078ec0ff */
[-C--:B------:R-:W-:Y:S02]  /*7b20*/  FMUL.FTZ R50, R50, R160.reuse ;  /* 0x000000a032327220 */ /* 0x080fe40000410000 */
[----:B------:R-:W-:Y:S01]  /*7b30*/  FMUL.FTZ R51, R51, R160 ;  /* 0x000000a033337220 */ /* 0x000fe20000410000 */
[----:B------:R-:W-:Y:S01]  /*7b40*/  MUFU.EX2 R163, R163 ;  /* 0x000000a300a37308 */ /* 0x000fe20000000800 */
[-C--:B------:R-:W-:Y:S02]  /*7b50*/  FMUL.FTZ R52, R52, R162.reuse ;  /* 0x000000a234347220 */ /* 0x080fe40000410000 */
[----:B------:R-:W-:Y:S02]  /*7b60*/  FMUL.FTZ R53, R53, R162 ;  /* 0x000000a235357220 */ /* 0x000fe40000410000 */
[----:B------:R-:W-:Y:S01]  /*7b70*/  FMUL.FTZ R54, R54, R160 ;  /* 0x000000a036367220 */ /* 0x000fe20000410000 */
[----:B----4-:R-:W-:Y:S01]  /*7b80*/  F2FP.PACK_AB R10, R161, R0 ;  /* 0x00000000a10a723e */ /* 0x010fe200000000ff */
[----:B------:R-:W-:Y:S01]  /*7b90*/  FMUL.FTZ R55, R55, R160 ;  /* 0x000000a037377220 */ /* 0x000fe20000410000 */
[----:B------:R-:W3:Y:S01]  /*7ba0*/  MUFU.EX2 R166, R166 ;  /* 0x000000a600a67308 */ /* 0x000ee20000000800 */
[----:B------:R-:W-:Y:S01]  /*7bb0*/  FMUL.FTZ R56, R56, R162 ;  /* 0x000000a238387220 */ /* 0x000fe20000410000 */
[----:B------:R-:W-:Y:S01]  /*7bc0*/  LOP3.LUT R7, R7, R10, RZ, 0xc0, !PT ;  /* 0x0000000a07077212 */ /* 0x000fe200078ec0ff */
[----:B------:R-:W-:-:S02]  /*7bd0*/  FMUL.FTZ R57, R57, R162 ;  /* 0x000000a239397220 */ /* 0x000fc40000410000 */
[-C--:B------:R-:W-:Y:S02]  /*7be0*/  FMUL.FTZ R58, R58, R160.reuse ;  /* 0x000000a03a3a7220 */ /* 0x080fe40000410000 */
[----:B------:R-:W-:Y:S02]  /*7bf0*/  FMUL.FTZ R59, R59, R160 ;  /* 0x000000a03b3b7220 */ /* 0x000fe40000410000 */
[C---:B------:R-:W-:Y:S01]  /*7c00*/  HMMA.16816.F32 R16, R4.reuse, R20, R16 ;  /* 0x000000140410723c */ /* 0x040fe20000001810 */
[-C--:B------:R-:W-:Y:S02]  /*7c10*/  FMUL.FTZ R68, R68, R162.reuse ;  /* 0x000000a244447220 */ /* 0x080fe40000410000 */
[----:B------:R-:W-:Y:S02]  /*7c20*/  FMUL.FTZ R69, R69, R162 ;  /* 0x000000a245457220 */ /* 0x000fe40000410000 */
[-C--:B------:R-:W-:Y:S02]  /*7c30*/  FMUL.FTZ R70, R70, R160.reuse ;  /* 0x000000a046467220 */ /* 0x080fe40000410000 */
[----:B------:R-:W-:Y:S01]  /*7c40*/  FMUL.FTZ R71, R71, R160 ;  /* 0x000000a047477220 */ /* 0x000fe20000410000 */
[----:B------:R-:W-:Y:S01]  /*7c50*/  HMMA.16816.F32 R20, R4, R22, R24 ;  /* 0x000000160414723c */ /* 0x000fe20000001818 */
[----:B------:R-:W-:-:S02]  /*7c60*/  FMUL.FTZ R72, R72, R162 ;  /* 0x000000a248487220 */ /* 0x000fc40000410000 */
[----:B------:R-:W-:Y:S02]  /*7c70*/  FMUL.FTZ R73, R73, R162 ;  /* 0x000000a249497220 */ /* 0x000fe40000410000 */
[----:B------:R-:W-:Y:S02]  /*7c80*/  FMUL.FTZ R74, R74, R160 ;  /* 0x000000a04a4a7220 */ /* 0x000fe40000410000 */
[-C--:B------:R-:W-:Y:S01]  /*7c90*/  FMUL.FTZ R24, R112, R162.reuse ;  /* 0x000000a270187220 */ /* 0x080fe20000410000 */
[----:B-1----:R-:W-:Y:S01]  /*7ca0*/  HMMA.16816.F32 R44, R4, R104, R44 ;  /* 0x00000068042c723c */ /* 0x002fe2000000182c */
[----:B------:R-:W-:Y:S02]  /*7cb0*/  FMUL.FTZ R25, R113, R162 ;  /* 0x000000a271197220 */ /* 0x000fe40000410000 */
[-C--:B------:R-:W-:Y:S02]  /*7cc0*/  FMUL.FTZ R26, R114, R160.reuse ;  /* 0x000000a0721a7220 */ /* 0x080fe40000410000 */
[----:B------:R-:W-:-:S02]  /*7cd0*/  FMUL.FTZ R27, R115, R160 ;  /* 0x000000a0731b7220 */ /* 0x000fc40000410000 */
[----:B------:R-:W1:Y:S01]  /*7ce0*/  LDSM.16.MT88.4 R112, [R188+0xe000] ;  /* 0x00e00000bc70783b */ /* 0x000e620000004200 */
[C---:B------:R-:W-:Y:S01]  /*7cf0*/  HMMA.16816.F32 R48, R4.reuse, R106, R48 ;  /* 0x0000006a0430723c */ /* 0x040fe20000001830 */
[----:B------:R-:W-:Y:S02]  /*7d00*/  FMUL.FTZ R75, R75, R160 ;  /* 0x000000a04b4b7220 */ /* 0x000fe40000410000 */
[----:B------:R-:W4:Y:S01]  /*7d10*/  LDSM.16.MT88.4 R104, [R188+0x10000] ;  /* 0x01000000bc68783b */ /* 0x000f220000004200 */
[-C--:B------:R-:W-:Y:S02]  /*7d20*/  FMUL.FTZ R36, R36, R162.reuse ;  /* 0x000000a224247220 */ /* 0x080fe40000410000 */
[----:B------:R-:W-:Y:S02]  /*7d30*/  FMUL.FTZ R37, R37, R162 ;  /* 0x000000a225257220 */ /* 0x000fe40000410000 */
[----:B------:R-:W-:Y:S01]  /*7d40*/  HMMA.16816.F32 R24, R4, R28, R24 ;  /* 0x0000001c0418723c */ /* 0x000fe20000001818 */
[----:B------:R-:W-:-:S02]  /*7d50*/  FMUL.FTZ R38, R38, R160 ;  /* 0x000000a026267220 */ /* 0x000fc40000410000 */
[----:B------:R-:W-:Y:S02]  /*7d60*/  FMUL.FTZ R39, R39, R160 ;  /* 0x000000a027277220 */ /* 0x000fe40000410000 */
[-C--:B------:R-:W-:Y:S02]  /*7d70*/  FMUL.FTZ R40, R40, R162.reuse ;  /* 0x000000a228287220 */ /* 0x080fe40000410000 */
[----:B------:R-:W-:Y:S01]  /*7d80*/  FMUL.FTZ R41, R41, R162 ;  /* 0x000000a229297220 */ /* 0x000fe20000410000 */
[----:B------:R-:W-:Y:S01]  /*7d90*/  HMMA.16816.F32 R28, R4, R30, R108 ;  /* 0x0000001e041c723c */ /* 0x000fe2000000186c */
[----:B------:R-:W5:Y:S01]  /*7da0*/  LDSM.16.MT88.4 R108, [R185+0xe000] ;  /* 0x00e00000b96c783b */ /* 0x000f620000004200 */
[-C--:B------:R-:W-:Y:S02]  /*7db0*/  FMUL.FTZ R42, R42, R160.reuse ;  /* 0x000000a02a2a7220 */ /* 0x080fe40000410000 */
[----:B------:R-:W-:Y:S02]  /*7dc0*/  FMUL.FTZ R43, R43, R160 ;  /* 0x000000a02b2b7220 */ /* 0x000fe40000410000 */
[----:B------:R-:W-:-:S02]  /*7dd0*/  FMUL.FTZ R76, R76, R162 ;  /* 0x000000a24c4c7220 */ /* 0x000fc40000410000 */
[----:B------:R-:W-:Y:S01]  /*7de0*/  FMUL.FTZ R77, R77, R162 ;  /* 0x000000a24d4d7220 */ /* 0x000fe20000410000 */
[----:B--2---:R-:W-:Y:S01]  /*7df0*/  HMMA.16816.F32 R32, R4, R116, R32 ;  /* 0x000000740420723c */ /* 0x004fe20000001820 */
[-C--:B------:R-:W-:Y:S02]  /*7e00*/  FMUL.FTZ R78, R78, R160.reuse ;  /* 0x000000a04e4e7220 */ /* 0x080fe40000410000 */
[----:B------:R-:W-:Y:S02]  /*7e10*/  FMUL.FTZ R79, R79, R160 ;  /* 0x000000a04f4f7220 */ /* 0x000fe40000410000 */
[-C--:B------:R-:W-:Y:S02]  /*7e20*/  FMUL.FTZ R80, R80, R162.reuse ;  /* 0x000000a250507220 */ /* 0x080fe40000410000 */
[----:B------:R-:W-:Y:S02]  /*7e30*/  FMUL.FTZ R81, R81, R162 ;  /* 0x000000a251517220 */ /* 0x000fe40000410000 */
[----:B------:R-:W-:-:S02]  /*7e40*/  FMUL.FTZ R82, R82, R160 ;  /* 0x000000a052527220 */ /* 0x000fc40000410000 */
[----:B------:R-:W-:Y:S02]  /*7e50*/  FMUL.FTZ R83, R83, R160 ;  /* 0x000000a053537220 */ /* 0x000fe40000410000 */
[-C--:B------:R-:W-:Y:S01]  /*7e60*/  FMUL.FTZ R84, R84, R162.reuse ;  /* 0x000000a254547220 */ /* 0x080fe20000410000 */
[C---:B-1----:R-:W-:Y:S01]  /*7e70*/  HMMA.16816.F32 R36, R4.reuse, R112, R36 ;  /* 0x000000700424723c */ /* 0x042fe20000001824 */
[----:B------:R-:W-:Y:S02]  /*7e80*/  FMUL.FTZ R85, R85, R162 ;  /* 0x000000a255557220 */ /* 0x000fe40000410000 */
[-C--:B------:R-:W-:Y:S02]  /*7e90*/  FMUL.FTZ R86, R86, R160.reuse ;  /* 0x000000a056567220 */ /* 0x080fe40000410000 */
[----:B------:R-:W-:Y:S02]  /*7ea0*/  FMUL.FTZ R87, R87, R160 ;  /* 0x000000a057577220 */ /* 0x000fe40000410000 */
[-C--:B------:R-:W-:Y:S01]  /*7eb0*/  FMUL.FTZ R60, R60, R162.reuse ;  /* 0x000000a23c3c7220 */ /* 0x080fe20000410000 */
[----:B----4-:R-:W-:Y:S01]  /*7ec0*/  HMMA.16816.F32 R68, R4, R104, R68 ;  /* 0x000000680444723c */ /* 0x010fe20000001844 */
[----:B------:R-:W-:-:S02]  /*7ed0*/  FMUL.FTZ R61, R61, R162 ;  /* 0x000000a23d3d7220 */ /* 0x000fc40000410000 */
[-C--:B------:R-:W-:Y:S02]  /*7ee0*/  FMUL.FTZ R62, R62, R160.reuse ;  /* 0x000000a03e3e7220 */ /* 0x080fe40000410000 */
[----:B------:R-:W-:Y:S02]  /*7ef0*/  FMUL.FTZ R63, R63, R160 ;  /* 0x000000a03f3f7220 */ /* 0x000fe40000410000 */
[-C--:B------:R-:W-:Y:S01]  /*7f00*/  FMUL.FTZ R64, R64, R162.reuse ;  /* 0x000000a240407220 */ /* 0x080fe20000410000 */
[----:B------:R-:W-:Y:S01]  /*7f10*/  HMMA.16816.F32 R72, R4, R106, R72 ;  /* 0x0000006a0448723c */ /* 0x000fe20000001848 */
[----:B------:R-:W1:Y:S01]  /*7f20*/  LDSM.16.MT88.4 R104, [R185+0x10000] ;  /* 0x01000000b968783b */ /* 0x000e620000004200 */
[----:B------:R-:W-:Y:S02]  /*7f30*/  FMUL.FTZ R65, R65, R162 ;  /* 0x000000a241417220 */ /* 0x000fe40000410000 */
[-C--:B------:R-:W-:Y:S02]  /*7f40*/  FMUL.FTZ R66, R66, R160.reuse ;  /* 0x000000a042427220 */ /* 0x080fe40000410000 */
[----:B------:R-:W-:-:S02]  /*7f50*/  FMUL.FTZ R67, R67, R160 ;  /* 0x000000a043437220 */ /* 0x000fc40000410000 */
[C---:B-----5:R-:W-:Y:S01]  /*7f60*/  HMMA.16816.F32 R52, R4.reuse, R108, R52 ;  /* 0x0000006c0434723c */ /* 0x060fe20000001834 */
[-C--:B------:R-:W-:Y:S02]  /*7f70*/  FMUL.FTZ R8, R128, R162.reuse ;  /* 0x000000a280087220 */ /* 0x080fe40000410000 */
[----:B------:R-:W-:Y:S02]  /*7f80*/  FMUL.FTZ R9, R129, R162 ;  /* 0x000000a281097220 */ /* 0x000fe40000410000 */
[-C--:B------:R-:W-:Y:S02]  /*7f90*/  FMUL.FTZ R10, R130, R160.reuse ;  /* 0x000000a0820a7220 */ /* 0x080fe40000410000 */
[----:B------:R-:W-:Y:S01]  /*7fa0*/  FMUL.FTZ R11, R131, R160 ;  /* 0x000000a0830b7220 */ /* 0x000fe20000410000 */
[----:B------:R-:W-:Y:S01]  /*7fb0*/  HMMA.16816.F32 R56, R4, R110, R56 ;  /* 0x0000006e0438723c */ /* 0x000fe20000001838 */
[----:B------:R-:W2:Y:S01]  /*7fc0*/  LDSM.16.MT88.4 R108, [R186+0x10000] ;  /* 0x01000000ba6c783b */ /* 0x000ea20000004200 */
[----:B------:R-:W-:-:S02]  /*7fd0*/  FFMA.FTZ R169, R137, c[0x0][0x23c], -R150 ;  /* 0x00008f0089a97a23 */ /* 0x000fc40000010896 */
[----:B------:R-:W-:Y:S01]  /*7fe0*/  FFMA.FTZ R164, R139, c[0x0][0x23c], -R150 ;  /* 0x00008f008ba47a23 */ /* 0x000fe20000010896 */
[----:B------:R-:W-:Y:S01]  /*7ff0*/  LDSM.16.MT88.4 R128, [R186+0xc800] ;  /* 0x00c80000ba80783b */ /* 0x000fe20000004200 */
[--C-:B------:R-:W-:Y:S02]  /*8000*/  FFMA.FTZ R171, R138, c[0x0][0x23c], -R147.reuse ;  /* 0x00008f008aab7a23 */ /* 0x100fe40000010893 */
[----:B------:R-:W-:Y:S01]  /*8010*/  HMMA.16816.F32 R40, R4, R114, R40 ;  /* 0x000000720428723c */ /* 0x000fe20000001828 */
[----:B------:R-:W4:Y:S01]  /*8020*/  LDSM.16.MT88.4 R112, [R184+0xe000] ;  /* 0x00e00000b870783b */ /* 0x000f220000004200 */
[--C-:B------:R-:W-:Y:S01]  /*8030*/  FFMA.FTZ R170, R170, c[0x0][0x23c], -R147.reuse ;  /* 0x00008f00aaaa7a23 */ /* 0x100fe20000010893 */
[----:B------:R-:W-:Y:S01]  /*8040*/  MUFU.EX2 R169, R169 ;  /* 0x000000a900a97308 */ /* 0x000fe20000000800 */
[----:B------:R-:W-:Y:S02]  /*8050*/  FFMA.FTZ R209, R228, c[0x0][0x23c], -R147 ;  /* 0x00008f00e4d17a23 */ /* 0x000fe40000010893 */
[----:B------:R-:W-:-:S02]  /*8060*/  FMUL.FTZ R124, R124, R162 ;  /* 0x000000a27c7c7220 */ /* 0x000fc40000410000 */
[----:B------:R-:W-:Y:S01]  /*8070*/  FMUL.FTZ R125, R125, R162 ;  /* 0x000000a27d7d7220 */ /* 0x000fe20000410000 */
[C---:B------:R-:W-:Y:S01]  /*8080*/  HMMA.16816.F32 R8, R4.reuse, R12, R8 ;  /* 0x0000000c0408723c */ /* 0x040fe20000001808 */
[-C--:B------:R-:W-:Y:S01]  /*8090*/  FMUL.FTZ R126, R126, R160.reuse ;  /* 0x000000a07e7e7220 */ /* 0x080fe20000410000 */
[----:B------:R-:W-:Y:S01]  /*80a0*/  MUFU.EX2 R164, R164 ;  /* 0x000000a400a47308 */ /* 0x000fe20000000800 */
[----:B------:R-:W-:Y:S02]  /*80b0*/  FMUL.FTZ R127, R127, R160 ;  /* 0x000000a07f7f7220 */ /* 0x000fe40000410000 */
[-C--:B------:R-:W-:Y:S02]  /*80c0*/  FMUL.FTZ R100, R100, R162.reuse ;  /* 0x000000a264647220 */ /* 0x080fe40000410000 */
[----:B------:R-:W-:Y:S01]  /*80d0*/  FMUL.FTZ R101, R101, R162 ;  /* 0x000000a265657220 */ /* 0x000fe20000410000 */
[----:B-1----:R-:W-:Y:S01]  /*80e0*/  HMMA.16816.F32 R84, R4, R104, R84 ;  /* 0x000000680454723c */ /* 0x002fe20000001854 */
[-C--:B------:R-:W-:Y:S01]  /*80f0*/  FMUL.FTZ R102, R102, R160.reuse ;  /* 0x000000a066667220 */ /* 0x080fe20000410000 */
[----:B------:R-:W-:Y:S01]  /*8100*/  MUFU.EX2 R171, R171 ;  /* 0x000000ab00ab7308 */ /* 0x000fe20000000800 */
[----:B------:R-:W-:-:S02]  /*8110*/  FMUL.FTZ R103, R103, R160 ;  /* 0x000000a067677220 */ /* 0x000fc40000410000 */
[-C--:B------:R-:W-:Y:S02]  /*8120*/  FMUL.FTZ R88, R88, R162.reuse ;  /* 0x000000a258587220 */ /* 0x080fe40000410000 */
[----:B------:R-:W-:Y:S01]  /*8130*/  LOP3.LUT R104, R168, 0xff, RZ, 0xc0, !PT ;  /* 0x000000ffa8687812 */ /* 0x000fe200078ec0ff */
[----:B------:R-:W-:Y:S01]  /*8140*/  FMUL.FTZ R89, R89, R162 ;  /* 0x000000a259597220 */ /* 0x000fe20000410000 */
[----:B------:R-:W-:Y:S01]  /*8150*/  SHF.R.U32.HI R105, RZ, 0x18, R168 ;  /* 0x00000018ff697819 */ /* 0x000fe200000116a8 */
[-C--:B------:R-:W-:Y:S01]  /*8160*/  FMUL.FTZ R90, R90, R160.reuse ;  /* 0x000000a05a5a7220 */ /* 0x080fe20000410000 */
[----:B------:R-:W-:Y:S01]  /*8170*/  MUFU.EX2 R170, R170 ;  /* 0x000000aa00aa7308 */ /* 0x000fe20000000800 */
[----:B------:R-:W-:Y:S01]  /*8180*/  FMUL.FTZ R91, R91, R160 ;  /* 0x000000a05b5b7220 */ /* 0x000fe20000410000 */
[----:B------:R-:W-:Y:S01]  /*8190*/  HMMA.16816.F32 R12, R4, R14, R124 ;  /* 0x0000000e040c723c */ /* 0x000fe2000000187c */
[-C--:B------:R-:W-:Y:S01]  /*81a0*/  FMUL.FTZ R92, R92, R162.reuse ;  /* 0x000000a25c5c7220 */ /* 0x080fe20000410000 */
[----:B------:R-:W-:Y:S01]  /*81b0*/  LDSM.16.MT88.4 R124, [R185+0xc800] ;  /* 0x00c80000b97c783b */ /* 0x000fe20000004200 */
[----:B------:R-:W-:-:S02]  /*81c0*/  FMUL.FTZ R93, R93, R162 ;  /* 0x000000a25d5d7220 */ /* 0x000fc40000410000 */
[-C--:B------:R-:W-:Y:S01]  /*81d0*/  FMUL.FTZ R94, R94, R160.reuse ;  /* 0x000000a05e5e7220 */ /* 0x080fe20000410000 */
[----:B------:R-:W1:Y:S01]  /*81e0*/  MUFU.EX2 R209, R209 ;  /* 0x000000d100d17308 */ /* 0x000e620000000800 */
[----:B------:R-:W-:Y:S01]  /*81f0*/  FMUL.FTZ R95, R95, R160 ;  /* 0x000000a05f5f7220 */ /* 0x000fe20000410000 */
[C---:B--2---:R-:W-:Y:S01]  /*8200*/  HMMA.16816.F32 R76, R4.reuse, R108, R76 ;  /* 0x0000006c044c723c */ /* 0x044fe2000000184c */
[----:B------:R-:W-:Y:S02]  /*8210*/  FFMA.FTZ R136, R136, c[0x0][0x23c], -R147 ;  /* 0x00008f0088887a23 */ /* 0x000fe40000010893 */
[-C--:B------:R-:W-:Y:S02]  /*8220*/  FMUL.FTZ R96, R96, R162.reuse ;  /* 0x000000a260607220 */ /* 0x080fe40000410000 */
[----:B------:R-:W-:Y:S02]  /*8230*/  FMUL.FTZ R97, R97, R162 ;  /* 0x000000a261617220 */ /* 0x000fe40000410000 */
[----:B------:R-:W-:Y:S01]  /*8240*/  SHF.R.U32.HI R109, RZ, 0x18, R232 ;  /* 0x00000018ff6d7819 */ /* 0x000fe200000116e8 */
[----:B------:R-:W-:Y:S01]  /*8250*/  HMMA.16816.F32 R80, R4, R110, R80 ;  /* 0x0000006e0450723c */ /* 0x000fe20000001850 */
[----:B------:R-:W-:-:S02]  /*8260*/  FMUL.FTZ R98, R98, R160 ;  /* 0x000000a062627220 */ /* 0x000fc40000410000 */
[----:B------:R-:W-:Y:S01]  /*8270*/  PRMT R132, R132, 0x5410, R109 ;  /* 0x0000541084847816 */ /* 0x000fe2000000006d */
[----:B------:R-:W-:Y:S01]  /*8280*/  FMUL.FTZ R99, R99, R160 ;  /* 0x000000a063637220 */ /* 0x000fe20000410000 */
[----:B------:R-:W-:Y:S01]  /*8290*/  LOP3.LUT R109, R168, 0xffff, RZ, 0xc0, !PT ;  /* 0x0000ffffa86d7812 */ /* 0x000fe200078ec0ff */
[--C-:B------:R-:W-:Y:S01]  /*82a0*/  FFMA.FTZ R223, R223, c[0x0][0x23c], -R150.reuse ;  /* 0x00008f00dfdf7a23 */ /* 0x100fe20000010896 */
[----:B------:R-:W-:Y:S01]  /*82b0*/  LOP3.LUT R111, R232, 0xffff, RZ, 0xc0, !PT ;  /* 0x0000ffffe86f7812 */ /* 0x000fe200078ec0ff */
[C---:B----4-:R-:W-:Y:S01]  /*82c0*/  HMMA.16816.F32 R60, R4.reuse, R112, R60 ;  /* 0x00000070043c723c */ /* 0x050fe2000000183c */
[----:B------:R-:W-:Y:S01]  /*82d0*/  SHF.R.U32.HI R109, RZ, 0x8, R109 ;  /* 0x00000008ff6d7819 */ /* 0x000fe2000001166d */
[----:B------:R-:W-:Y:S01]  /*82e0*/  FFMA.FTZ R220, R220, c[0x0][0x23c], -R147 ;  /* 0x00008f00dcdc7a23 */ /* 0x000fe20000010893 */
[----:B------:R-:W-:Y:S01]  /*82f0*/  SHF.R.U32.HI R111, RZ, 0x8, R111 ;  /* 0x00000008ff6f7819 */ /* 0x000fe2000001166f */
[----:B------:R-:W-:Y:S01]  /*8300*/  MUFU.EX2 R223, R223 ;  /* 0x000000df00df7308 */ /* 0x000fe20000000800 */
[----:B------:R-:W-:Y:S01]  /*8310*/  PRMT R104, R104, 0x5410, R109 ;  /* 0x0000541068687816 */ /* 0x000fe2000000006d */
[----:B------:R-:W-:Y:S01]  /*8320*/  FFMA.FTZ R228, R229, c[0x0][0x23c], -R150 ;  /* 0x00008f00e5e47a23 */ /* 0x000fe20000010896 */
[----:B------:R-:W-:Y:S01]  /*8330*/  PRMT R230, R230, 0x5410, R111 ;  /* 0x00005410e6e67816 */ /* 0x000fe2000000006f */
[C---:B------:R-:W-:Y:S01]  /*8340*/  HMMA.16816.F32 R64, R4.reuse, R114, R64 ;  /* 0x000000720440723c */ /* 0x040fe20000001840 */
[----:B------:R-:W2:Y:S01]  /*8350*/  LDSM.16.MT88.4 R108, [R185+0xe800] ;  /* 0x00e80000b96c783b */ /* 0x000ea20000004200 */
[----:B------:R-:W-:Y:S01]  /*8360*/  SHF.R.U32.HI R232, RZ, 0x10, R168 ;  /* 0x00000010ffe87819 */ /* 0x000fe200000116a8 */
[----:B------:R-:W-:Y:S01]  /*8370*/  HSET2.LE.AND R104, R104, R3, PT ;  /* 0x0000000368687233 */ /* 0x000fe20003803000 */
[----:B------:R4:W5:Y:S01]  /*8380*/  MUFU.EX2 R168, R136 ;  /* 0x0000008800a87308 */ /* 0x0009620000000800 */
[----:B------:R-:W2:Y:S01]  /*8390*/  LDSM.16.MT88.4 R112, [R186+0xe800] ;  /* 0x00e80000ba70783b */ /* 0x000ea20000004200 */
[----:B------:R-:W-:Y:S01]  /*83a0*/  LOP3.LUT R232, R232, 0xff, RZ, 0xc0, !PT ;  /* 0x000000ffe8e87812 */ /* 0x000fe200078ec0ff */
[--C-:B------:R-:W-:Y:S01]  /*83b0*/  FFMA.FTZ R221, R221, c[0x0][0x23c], -R150.reuse ;  /* 0x00008f00dddd7a23 */ /* 0x100fe20000010896 */
[----:B------:R-:W-:Y:S01]  /*83c0*/  HMMA.16816.F32 R100, R4, R118, R100 ;  /* 0x000000760464723c */ /* 0x000fe20000001864 */
[----:B------:R-:W-:Y:S01]  /*83d0*/  LDSM.16.MT88.4 R116, [R188+0xe800] ;  /* 0x00e80000bc74783b */ /* 0x000fe20000004200 */
[----:B------:R-:W-:Y:S01]  /*83e0*/  PRMT R232, R232, 0x5410, R105 ;  /* 0x00005410e8e87816 */ /* 0x000fe20000000069 */
[----:B------:R-:W-:Y:S01]  /*83f0*/  FFMA.FTZ R229, R218, c[0x0][0x23c], -R147 ;  /* 0x00008f00dae57a23 */ /* 0x000fe20000010893 */
[----:B---3--:R-:W-:Y:S01]  /*8400*/  F2FP.PACK_AB R105, R166, R163 ;  /* 0x000000a3a669723e */ /* 0x008fe200000000ff */
[----:B------:R-:W-:Y:S01]  /*8410*/  MUFU.EX2 R220, R220 ;  /* 0x000000dc00dc7308 */ /* 0x000fe20000000800 */
[----:B------:R-:W-:-:S02]  /*8420*/  FFMA.FTZ R167, R167, c[0x0][0x23c], -R150 ;  /* 0x00008f00a7a77a23 */ /* 0x000fc40000010896 */
[C---:B------:R-:W-:Y:S01]  /*8430*/  HMMA.16816.F32 R88, R4.reuse, R106, R88 ;  /* 0x0000006a0458723c */ /* 0x040fe20000001858 */
[----:B------:R-:W-:Y:S01]  /*8440*/  LOP3.LUT R104, R104, R105, RZ, 0xc0, !PT ;  /* 0x0000006968687212 */ /* 0x000fe200078ec0ff */
[--C-:B------:R-:W-:Y:S01]  /*8450*/  HSET2.LE.AND R105, R232, R3.reuse, PT ;  /* 0x00000003e8697233 */ /* 0x100fe20003803000 */
[----:B------:R-:W-:Y:S01]  /*8460*/  FFMA.FTZ R157, R217, R162, R157 ;  /* 0x000000a2d99d7223 */ /* 0x000fe2000001009d */
[----:B----4-:R-:W-:Y:S01]  /*8470*/  LDSM.16.MT88.4 R136, [R188+0xc800] ;  /* 0x00c80000bc88783b */ /* 0x010fe20000004200 */
[----:B------:R-:W-:Y:S02]  /*8480*/  MUFU.EX2 R221, R221 ;  /* 0x000000dd00dd7308 */ /* 0x000fe40000000800 */
[--C-:B------:R-:W-:Y:S01]  /*8490*/  HSET2.LE.AND R106, R230, R3.reuse, PT ;  /* 0x00000003e66a7233 */ /* 0x100fe20003803000 */
[C---:B------:R-:W-:Y:S01]  /*84a0*/  HMMA.16816.F32 R92, R4.reuse, R140, R92 ;  /* 0x0000008c045c723c */ /* 0x040fe2000000185c */
[----:B------:R-:W-:Y:S01]  /*84b0*/  HSET2.LE.AND R107, R132, R3, PT ;  /* 0x00000003846b7233 */ /* 0x000fe20003803000 */
[----:B------:R-:W-:Y:S01]  /*84c0*/  MOV R230, UR4 ;  /* 0x0000000400e67c02 */ /* 0x000fe20008000f00 */
[----:B------:R-:W-:Y:S01]  /*84d0*/  FADD.FTZ R156, R156, R157 ;  /* 0x0000009d9c9c7221 */ /* 0x000fe20000010000 */
[----:B-1----:R-:W-:Y:S01]  /*84e0*/  F2FP.PACK_AB R132, R209, R170 ;  /* 0x000000aad184723e */ /* 0x002fe200000000ff */
[----:B------:R-:W1:Y:S01]  /*84f0*/  MUFU.EX2 R228, R228 ;  /* 0x000000e400e47308 */ /* 0x000e620000000800 */
[----:B------:R-:W-:Y:S01]  /*8500*/  LOP3.LUT R230, R231, UR27, R230, 0x96, !PT ;  /* 0x0000001be7e67c12 */ /* 0x000fe2000f8e96e6 */
[----:B------:R-:W-:Y:S01]  /*8510*/  FADD.FTZ R155, R155, R156 ;  /* 0x0000009c9b9b7221 */ /* 0x000fe20000010000 */
[----:B------:R-:W-:Y:S01]  /*8520*/  HMMA.16816.F32 R4, R4, R142, R96 ;  /* 0x0000008e0404723c */ /* 0x000fe20000001860 */
[----:B------:R-:W3:Y:S01]  /*8530*/  LDSM.16.MT88.4 R96, [R184+0xe800] ;  /* 0x00e80000b860783b */ /* 0x000ee20000004200 */
[----:B-----5:R-:W-:Y:S01]  /*8540*/  F2FP.PACK_AB R140, R171, R168 ;  /* 0x000000a8ab8c723e */ /* 0x020fe200000000ff */
[----:B------:R-:W-:Y:S01]  /*8550*/  IMAD.WIDE.U32 R230, R230, -0x326172a9, RZ ;  /* 0xcd9e8d57e6e67825 */ /* 0x000fe200078e00ff */
[----:B------:R-:W-:Y:S01]  /*8560*/  F2FP.PACK_AB R141, R164, R169 ;  /* 0x000000a9a48d723e */ /* 0x000fe200000000ff */
[----:B------:R-:W-:Y:S01]  /*8570*/  MUFU.EX2 R229, R229 ;  /* 0x000000e500e57308 */ /* 0x000fe20000000800 */
[----:B------:R-:W-:Y:S01]  /*8580*/  LOP3.LUT R105, R105, R140, RZ, 0xc0, !PT ;  /* 0x0000008c69697212 */ /* 0x000fe200078ec0ff */
[----:B------:R-:W-:Y:S01]  /*8590*/  FADD.FTZ R154, R154, R155 ;  /* 0x0000009b9a9a7221 */ /* 0x000fe20000010000 */
[----:B------:R-:W-:-:S02]  /*85a0*/  LOP3.LUT R106, R106, R141, RZ, 0xc0, !PT ;  /* 0x0000008d6a6a7212 */ /* 0x000fc400078ec0ff */
[----:B------:R-:W-:Y:S01]  /*85b0*/  LOP3.LUT R107, R107, R132, RZ, 0xc0, !PT ;  /* 0x000000846b6b7212 */ /* 0x000fe200078ec0ff */
[----:B------:R-:W-:Y:S01]  /*85c0*/  LDSM.16.MT88.4 R140, [R188+0xd000] ;  /* 0x00d00000bc8c783b */ /* 0x000fe20000004200 */
[----:B------:R-:W-:Y:S01]  /*85d0*/  LOP3.LUT R227, R231, UR23, R227, 0x96, !PT ;  /* 0x00000017e7e37c12 */ /* 0x000fe2000f8e96e3 */
[----:B------:R-:W-:Y:S01]  /*85e0*/  MUFU.EX2 R167, R167 ;  /* 0x000000a700a77308 */ /* 0x000fe20000000800 */
[----:B-1----:R-:W-:Y:S01]  /*85f0*/  F2FP.PACK_AB R218, R228, R221 ;  /* 0x000000dde4da723e */ /* 0x002fe200000000ff */
[----:B------:R-:W-:Y:S02]  /*8600*/  FADD.FTZ R163, R163, R154 ;  /* 0x0000009aa3a37221 */ /* 0x000fe40000010000 */
[----:B--2---:R-:W-:Y:S01]  /*8610*/  HMMA.16816.F32 R52, R104, R108, R52 ;  /* 0x0000006c6834723c */ /* 0x004fe20000001834 */
[----:B------:R-:W-:-:S04]  /*8620*/  IMAD.WIDE.U32 R232, R227, -0x2daee0ad, RZ ;  /* 0xd2511f53e3e87825 */ /* 0x000fc800078e00ff */
[----:B------:R-:W-:Y:S01]  /*8630*/  FADD.FTZ R166, R166, R163 ;  /* 0x000000a3a6a67221 */ /* 0x000fe20000010000 */
[----:B------:R-:W-:Y:S01]  /*8640*/  LOP3.LUT R227, R233, UR20, R226, 0x96, !PT ;  /* 0x00000014e9e37c12 */ /* 0x000fe2000f8e96e2 */
[----:B------:R-:W-:Y:S01]  /*8650*/  FFMA.FTZ R226, R133, c[0x0][0x23c], -R150 ;  /* 0x00008f0085e27a23 */ /* 0x000fe20000010896 */
[C---:B------:R-:W-:Y:S01]  /*8660*/  HMMA.16816.F32 R56, R104.reuse, R110, R56 ;  /* 0x0000006e6838723c */ /* 0x040fe20000001838 */
[----:B------:R-:W1:Y:S04]  /*8670*/  LDSM.16.MT88.4 R108, [R186+0x10800] ;  /* 0x01080000ba6c783b */ /* 0x000e680000004200 */
[----:B------:R-:W2:Y:S03]  /*8680*/  MUFU.EX2 R226, R226 ;  /* 0x000000e200e27308 */ /* 0x000ea60000000800 */
[C---:B------:R-:W-:Y:S07]  /*8690*/  HMMA.16816.F32 R44, R104.reuse, R112, R44 ;  /* 0x00000070682c723c */ /* 0x040fee000000182c */
[----:B------:R-:W-:Y:S01]  /*86a0*/  LOP3.LUT R112, R135, UR21, R230, 0x96, !PT ;  /* 0x0000001587707c12 */ /* 0x000fe2000f8e96e6 */
[----:B---3--:R-:W-:Y:S01]  /*86b0*/  HMMA.16816.F32 R60, R104, R96, R60 ;  /* 0x00000060683c723c */ /* 0x008fe2000000183c */
[----:B------:R-:W-:-:S04]  /*86c0*/  IMAD.WIDE.U32 R230, R227, -0x326172a9, RZ ;  /* 0xcd9e8d57e3e67825 */ /* 0x000fc800078e00ff */
[----:B------:R-:W-:Y:S01]  /*86d0*/  IMAD.WIDE.U32 R112, R112, -0x2daee0ad, RZ ;  /* 0xd2511f5370707825 */ /* 0x000fe200078e00ff */
[----:B------:R-:W-:Y:S02]  /*86e0*/  LOP3.LUT R134, R231, UR19, R134, 0x96, !PT ;  /* 0x00000013e7867c12 */ /* 0x000fe4000f8e9686 */
[----:B------:R-:W-:Y:S01]  /*86f0*/  HMMA.16816.F32 R64, R104, R98, R64 ;  /* 0x000000626840723c */ /* 0x000fe20000001840 */
[----:B------:R-:W3:Y:S01]  /*8700*/  LDSM.16.MT88.4 R96, [R185+0x10800] ;  /* 0x01080000b960783b */ /* 0x000ee20000004200 */
[----:B------:R-:W-:Y:S01]  /*8710*/  LOP3.LUT R232, R113, UR18, R232, 0x96, !PT ;  /* 0x0000001271e87c12 */ /* 0x000fe2000f8e96e8 */
[----:B------:R-:W-:-:S04]  /*8720*/  IMAD.WIDE.U32 R134, R134, -0x2daee0ad, RZ ;  /* 0xd2511f5386867825 */ /* 0x000fc800078e00ff */
[----:B------:R-:W-:Y:S01]  /*8730*/  IMAD.WIDE.U32 R232, R232, -0x326172a9, RZ ;  /* 0xcd9e8d57e8e87825 */ /* 0x000fe200078e00ff */
[C---:B------:R-:W-:Y:S01]  /*8740*/  HMMA.16816.F32 R48, R104.reuse, R114, R48 ;  /* 0x000000726830723c */ /* 0x040fe20000001830 */
[----:B------:R-:W-:Y:S02]  /*8750*/  LOP3.LUT R234, R135, UR16, R112, 0x96, !PT ;  /* 0x0000001087ea7c12 */ /* 0x000fe4000f8e9670 */
[--C-:B------:R-:W-:Y:S01]  /*8760*/  FFMA.FTZ R227, R216, c[0x0][0x23c], -R147.reuse ;  /* 0x00008f00d8e37a23 */ /* 0x100fe20000010893 */
[----:B------:R-:W-:Y:S01]  /*8770*/  LOP3.LUT R230, R233, UR17, R230, 0x96, !PT ;  /* 0x00000011e9e67c12 */ /* 0x000fe2000f8e96e6 */
[----:B------:R-:W-:Y:S02]  /*8780*/  FFMA.FTZ R216, R222, c[0x0][0x23c], -R147 ;  /* 0x00008f00ded87a23 */ /* 0x000fe40000010893 */
[----:B------:R-:W-:Y:S01]  /*8790*/  IMAD.WIDE.U32 R234, R234, -0x326172a9, RZ ;  /* 0xcd9e8d57eaea7825 */ /* 0x000fe200078e00ff */
[----:B------:R-:W-:Y:S01]  /*87a0*/  HMMA.16816.F32 R16, R104, R128, R16 ;  /* 0x000000806810723c */ /* 0x000fe20000001810 */
[----:B------:R-:W4:Y:S02]  /*87b0*/  MUFU.EX2 R227, R227 ;  /* 0x000000e300e37308 */ /* 0x000f240000000800 */
[----:B------:R-:W-:Y:S01]  /*87c0*/  IMAD.WIDE.U32 R230, R230, -0x2daee0ad, RZ ;  /* 0xd2511f53e6e67825 */ /* 0x000fe200078e00ff */
[----:B------:R-:W-:-:S03]  /*87d0*/  LOP3.LUT R232, R235, UR9, R232, 0x96, !PT ;  /* 0x00000009ebe87c12 */ /* 0x000fc6000f8e96e8 */
[----:B------:R-:W-:Y:S01]  /*87e0*/  FFMA.FTZ R222, R149, c[0x0][0x23c], -R150 ;  /* 0x00008f0095de7a23 */ /* 0x000fe20000010896 */
[----:B------:R-:W-:Y:S01]  /*87f0*/  LOP3.LUT R114, R231, UR7, R134, 0x96, !PT ;  /* 0x00000007e7727c12 */ /* 0x000fe2000f8e9686 */
[----:B-1----:R-:W-:Y:S01]  /*8800*/  HMMA.16816.F32 R80, R104, R110, R80 ;  /* 0x0000006e6850723c */ /* 0x002fe20000001850 */
[----:B------:R-:W1:Y:S01]  /*8810*/  MUFU.EX2 R216, R216 ;  /* 0x000000d800d87308 */ /* 0x000e620000000800 */
[----:B------:R-:W-:Y:S01]  /*8820*/  LDSM.16.MT88.4 R132, [R185+0xd000] ;  /* 0x00d00000b984783b */ /* 0x000fe20000004200 */
[----:B------:R-:W-:-:S04]  /*8830*/  IMAD.WIDE.U32 R232, R232, -0x2daee0ad, RZ ;  /* 0xd2511f53e8e87825 */ /* 0x000fc800078e00ff */
[----:B------:R-:W-:Y:S01]  /*8840*/  IMAD.WIDE.U32 R114, R114, -0x326172a9, RZ ;  /* 0xcd9e8d5772727825 */ /* 0x000fe200078e00ff */
[----:B------:R-:W-:Y:S01]  /*8850*/  HMMA.16816.F32 R20, R104, R130, R20 ;  /* 0x000000826814723c */ /* 0x000fe20000001814 */
[----:B------:R-:W5:Y:S01]  /*8860*/  LDSM.16.MT88.4 R128, [R184+0x10800] ;  /* 0x01080000b880783b */ /* 0x000f620000004200 */
[----:B------:R-:W-:Y:S01]  /*8870*/  MUFU.EX2 R222, R222 ;  /* 0x000000de00de7308 */ /* 0x000fe20000000800 */
[----:B------:R-:W-:Y:S01]  /*8880*/  FFMA.FTZ R231, R146, c[0x0][0x23c], -R147 ;  /* 0x00008f0092e77a23 */ /* 0x000fe20000010893 */
[----:B------:R-:W-:-:S04]  /*8890*/  LOP3.LUT R111, R115, UR24, R234, 0x96, !PT ;  /* 0x00000018736f7c12 */ /* 0x000fc8000f8e96ea */
[C---:B------:R-:W-:Y:S01]  /*88a0*/  LOP3.LUT R113, R111.reuse, 0xffff, RZ, 0xc0, !PT ;  /* 0x0000ffff6f717812 */ /* 0x040fe200078ec0ff */
[C---:B------:R-:W-:Y:S01]  /*88b0*/  HMMA.16816.F32 R76, R104.reuse, R108, R76 ;  /* 0x0000006c684c723c */ /* 0x040fe2000000184c */
[----:B------:R-:W-:Y:S01]  /*88c0*/  LOP3.LUT R112, R111, 0xff, RZ, 0xc0, !PT ;  /* 0x000000ff6f707812 */ /* 0x000fe200078ec0ff */
[----:B------:R-:W-:Y:S01]  /*88d0*/  MUFU.EX2 R231, R231 ;  /* 0x000000e700e77308 */ /* 0x000fe20000000800 */
[----:B------:R-:W-:Y:S02]  /*88e0*/  SHF.R.U32.HI R113, RZ, 0x8, R113 ;  /* 0x00000008ff717819 */ /* 0x000fe40000011671 */
[----:B------:R-:W-:Y:S02]  /*88f0*/  SHF.R.U32.HI R110, RZ, 0x10, R111 ;  /* 0x00000010ff6e7819 */ /* 0x000fe4000001166f */
[----:B------:R-:W-:Y:S01]  /*8900*/  PRMT R112, R112, 0x5410, R113 ;  /* 0x0000541070707816 */ /* 0x000fe20000000071 */
[----:B---3--:R-:W-:Y:S01]  /*8910*/  HMMA.16816.F32 R84, R104, R96, R84 ;  /* 0x000000606854723c */ /* 0x008fe20000001854 */
[----:B------:R-:W-:-:S02]  /*8920*/  SHF.R.U32.HI R111, RZ, 0x18, R111 ;  /* 0x00000018ff6f7819 */ /* 0x000fc4000001166f */
[----:B------:R-:W-:Y:S01]  /*8930*/  LOP3.LUT R110, R110, 0xff, RZ, 0xc0, !PT ;  /* 0x000000ff6e6e7812 */ /* 0x000fe200078ec0ff */
[--C-:B------:R-:W-:Y:S01]  /*8940*/  HSET2.LE.AND R112, R112, R3.reuse, PT ;  /* 0x0000000370707233 */ /* 0x100fe20003803000 */
[--C-:B------:R-:W-:Y:S02]  /*8950*/  SHF.R.U32.HI R109, RZ, 0x10, R114.reuse ;  /* 0x00000010ff6d7819 */ /* 0x100fe40000011672 */
[----:B------:R-:W-:Y:S01]  /*8960*/  SHF.R.U32.HI R96, RZ, 0x18, R114 ;  /* 0x00000018ff607819 */ /* 0x000fe20000011672 */
[C---:B------:R-:W-:Y:S01]  /*8970*/  HMMA.16816.F32 R88, R104.reuse, R98, R88 ;  /* 0x000000626858723c */ /* 0x040fe20000001858 */
[----:B------:R-:W-:Y:S02]  /*8980*/  PRMT R110, R110, 0x5410, R111 ;  /* 0x000054106e6e7816 */ /* 0x000fe4000000006f */
[----:B------:R-:W-:Y:S02]  /*8990*/  LOP3.LUT R109, R109, 0xff, RZ, 0xc0, !PT ;  /* 0x000000ff6d6d7812 */ /* 0x000fe400078ec0ff */
[----:B--2---:R-:W-:Y:S01]  /*89a0*/  F2FP.PACK_AB R111, R223, R226 ;  /* 0x000000e2df6f723e */ /* 0x004fe200000000ff */
[----:B------:R-:W-:Y:S01]  /*89b0*/  HSET2.LE.AND R110, R110, R3, PT ;  /* 0x000000036e6e7233 */ /* 0x000fe20003803000 */
[----:B------:R-:W-:Y:S01]  /*89c0*/  PRMT R98, R109, 0x5410, R96 ;  /* 0x000054106d627816 */ /* 0x000fe20000000060 */
[----:B------:R-:W-:Y:S01]  /*89d0*/  HMMA.16816.F32 R32, R104, R120, R32 ;  /* 0x000000786820723c */ /* 0x000fe20000001820 */
[----:B------:R-:W-:-:S02]  /*89e0*/  LOP3.LUT R97, R114, 0xffff, RZ, 0xc0, !PT ;  /* 0x0000ffff72617812 */ /* 0x000fc400078ec0ff */
[----:B------:R-:W-:Y:S02]  /*89f0*/  LOP3.LUT R108, R114, 0xff, RZ, 0xc0, !PT ;  /* 0x000000ff726c7812 */ /* 0x000fe400078ec0ff */
[----:B------:R-:W-:Y:S02]  /*8a00*/  LOP3.LUT R96, R112, R111, RZ, 0xc0, !PT ;  /* 0x0000006f70607212 */ /* 0x000fe400078ec0ff */
[----:B------:R-:W-:Y:S01]  /*8a10*/  LDSM.16.MT88.4 R112, [R185+0xf000] ;  /* 0x00f00000b970783b */ /* 0x000fe20000004200 */
[----:B------:R-:W-:Y:S01]  /*8a20*/  HMMA.16816.F32 R100, R104, R122, R100 ;  /* 0x0000007a6864723c */ /* 0x000fe20000001864 */
[----:B------:R-:W-:Y:S02]  /*8a30*/  SHF.R.U32.HI R97, RZ, 0x8, R97 ;  /* 0x00000008ff617819 */ /* 0x000fe40000011661 */
[----:B------:R-:W-:Y:S01]  /*8a40*/  LDSM.16.MT88.4 R120, [R188+0xf000] ;  /* 0x00f00000bc78783b */ /* 0x000fe20000004200 */
[----:B----4-:R-:W-:Y:S02]  /*8a50*/  F2FP.PACK_AB R99, R227, R220 ;  /* 0x000000dce363723e */ /* 0x010fe400000000ff */
[----:B------:R-:W-:-:S02]  /*8a60*/  PRMT R108, R108, 0x5410, R97 ;  /* 0x000054106c6c7816 */ /* 0x000fc40000000061 */
[----:B------:R-:W-:Y:S01]  /*8a70*/  HMMA.16816.F32 R36, R104, R116, R36 ;  /* 0x000000746824723c */ /* 0x000fe20000001824 */
[----:B------:R-:W-:Y:S01]  /*8a80*/  LOP3.LUT R97, R110, R99, RZ, 0xc0, !PT ;  /* 0x000000636e617212 */ /* 0x000fe200078ec0ff */
[----:B------:R-:W-:-:S06]  /*8a90*/  HSET2.LE.AND R99, R98, R3, PT ;  /* 0x0000000362637233 */ /* 0x000fcc0003803000 */
[C---:B------:R-:W-:Y:S01]  /*8aa0*/  HMMA.16816.F32 R40, R104.reuse, R118, R40 ;  /* 0x000000766828723c */ /* 0x040fe20000001828 */
[----:B------:R-:W2:Y:S07]  /*8ab0*/  LDSM.16.MT88.4 R116, [R188+0x10800] ;  /* 0x01080000bc74783b */ /* 0x000eae0000004200 */
[C---:B------:R-:W-:Y:S08]  /*8ac0*/  HMMA.16816.F32 R8, R104.reuse, R136, R8 ;  /* 0x000000886808723c */ /* 0x040ff00000001808 */
[C---:B-----5:R-:W-:Y:S07]  /*8ad0*/  HMMA.16816.F32 R92, R104.reuse, R128, R92 ;  /* 0x00000080685c723c */ /* 0x060fee000000185c */
[----:B------:R-:W-:Y:S01]  /*8ae0*/  HSET2.LE.AND R129, R108, R3, PT ;  /* 0x000000036c817233 */ /* 0x000fe20003803000 */
[----:B-1----:R-:W-:Y:S01]  /*8af0*/  F2FP.PACK_AB R128, R229, R216 ;  /* 0x000000d8e580723e */ /* 0x002fe200000000ff */
[----:B------:R-:W-:Y:S01]  /*8b00*/  HMMA.16816.F32 R4, R104, R130, R4 ;  /* 0x000000826804723c */ /* 0x000fe20000001804 */
[----:B------:R-:W-:Y:S02]  /*8b10*/  LDSM.16.MT88.4 R108, [R184+0xf000] ;  /* 0x00f00000b86c783b */ /* 0x000fe40000004200 */
[----:B------:R-:W-:Y:S01]  /*8b20*/  LOP3.LUT R98, R129, R218, RZ, 0xc0, !PT ;  /* 0x000000da81627212 */ /* 0x000fe200078ec0ff */
[--C-:B------:R-:W-:Y:S01]  /*8b30*/  FFMA.FTZ R218, R165, c[0x0][0x23c], -R150.reuse ;  /* 0x00008f00a5da7a23 */ /* 0x100fe20000010896 */
[----:B------:R-:W-:Y:S01]  /*8b40*/  LOP3.LUT R99, R99, R128, RZ, 0xc0, !PT ;  /* 0x0000008063637212 */ /* 0x000fe200078ec0ff */
[----:B------:R-:W-:-:S02]  /*8b50*/  FFMA.FTZ R165, R151, c[0x0][0x23c], -R150 ;  /* 0x00008f0097a57a23 */ /* 0x000fc40000010896 */
[C---:B------:R-:W-:Y:S01]  /*8b60*/  HMMA.16816.F32 R12, R104.reuse, R138, R12 ;  /* 0x0000008a680c723c */ /* 0x040fe2000000180c */
[----:B------:R-:W1:Y:S01]  /*8b70*/  LDSM.16.MT88.4 R136, [R186+0xd000] ;  /* 0x00d00000ba88783b */ /* 0x000e620000004200 */
[----:B------:R-:W3:Y:S06]  /*8b80*/  MUFU.EX2 R218, R218 ;  /* 0x000000da00da7308 */ /* 0x000eec0000000800 */
[C---:B------:R-:W-:Y:S02]  /*8b90*/  HMMA.16816.F32 R24, R104.reuse, R124, R24 ;  /* 0x0000007c6818723c */ /* 0x040fe40000001818 */
[----:B------:R-:W-:Y:S06]  /*8ba0*/  MUFU.EX2 R165, R165 ;  /* 0x000000a500a57308 */ /* 0x000fec0000000800 */
[C---:B------:R-:W-:Y:S01]  /*8bb0*/  HMMA.16816.F32 R28, R104.reuse, R126, R28 ;  /* 0x0000007e681c723c */ /* 0x040fe2000000181c */
[----:B------:R-:W4:Y:S07]  /*8bc0*/  LDSM.16.MT88.4 R124, [R184+0xd000] ;  /* 0x00d00000b87c783b */ /* 0x000f2e0000004200 */
[C---:B--2---:R-:W-:Y:S08]  /*8bd0*/  HMMA.16816.F32 R68, R104.reuse, R116, R68 ;  /* 0x000000746844723c */ /* 0x044ff00000001844 */
[----:B------:R-:W-:Y:S01]  /*8be0*/  HMMA.16816.F32 R72, R104, R118, R72 ;  /* 0x000000766848723c */ /* 0x000fe20000001848 */
[----:B------:R-:W2:Y:S04]  /*8bf0*/  LDSM.16.MT88.4 R116, [R186+0xf000] ;  /* 0x00f00000ba74783b */ /* 0x000ea80000004200 */
[----:B------:R-:W-:Y:S03]  /*8c00*/  LDSM.16.MT88.4 R104, [R186+0x11000] ;  /* 0x01100000ba68783b */ /* 0x000fe60000004200 */
[C---:B------:R-:W-:Y:S01]  /*8c10*/  HMMA.16816.F32 R128, R96.reuse, R140, R8 ;  /* 0x0000008c6080723c */ /* 0x040fe20000001808 */
[----:B------:R-:W5:Y:S07]  /*8c20*/  LDSM.16.MT88.4 R8, [R188+0x11000] ;  /* 0x01100000bc08783b */ /* 0x000f6e0000004200 */
[C---:B------:R-:W-:Y:S08]  /*8c30*/  HMMA.16816.F32 R36, R96.reuse, R120, R36 ;  /* 0x000000786024723c */ /* 0x040ff00000001824 */
[C---:B------:R-:W-:Y:S01]  /*8c40*/  HMMA.16816.F32 R40, R96.reuse, R122, R40 ;  /* 0x0000007a6028723c */ /* 0x040fe20000001828 */
[----:B------:R-:W2:Y:S07]  /*8c50*/  LDSM.16.MT88.4 R120, [R185+0x11000] ;  /* 0x01100000b978783b */ /* 0x000eae0000004200 */
[C---:B------:R-:W-:Y:S08]  /*8c60*/  HMMA.16816.F32 R52, R96.reuse, R112, R52 ;  /* 0x000000706034723c */ /* 0x040ff00000001834 */
[C---:B------:R-:W-:Y:S01]  /*8c70*/  HMMA.16816.F32 R56, R96.reuse, R114, R56 ;  /* 0x000000726038723c */ /* 0x040fe20000001838 */
[----:B------:R-:W2:Y:S07]  /*8c80*/  LDSM.16.MT88.4 R112, [R184+0x11000] ;  /* 0x01100000b870783b */ /* 0x000eae0000004200 */
        /* <DEDUP_REMOVED lines=8> */
[C---:B----4-:R-:W-:Y:S08]  /*8d10*/  HMMA.16816.F32 R32, R96.reuse, R124, R32 ;  /* 0x0000007c6020723c */ /* 0x050ff00000001820 */
[C---:B------:R-:W-:Y:S01]  /*8d20*/  HMMA.16816.F32 R100, R96.reuse, R126, R100 ;  /* 0x0000007e6064723c */ /* 0x040fe20000001864 */
[----:B------:R-:W1:Y:S07]  /*8d30*/  LDSM.16.MT88.4 R124, [R188+0xd800] ;  /* 0x00d80000bc7c783b */ /* 0x000e6e0000004200 */
[C---:B--2---:R-:W-:Y:S08]  /*8d40*/  HMMA.16816.F32 R44, R96.reuse, R116, R44 ;  /* 0x00000074602c723c */ /* 0x044ff0000000182c */
[C---:B------:R-:W-:Y:S01]  /*8d50*/  HMMA.16816.F32 R48, R96.reuse, R118, R48 ;  /* 0x000000766030723c */ /* 0x040fe20000001830 */
[----:B------:R-:W2:Y:S07]  /*8d60*/  LDSM.16.MT88.4 R116, [R186+0xd800] ;  /* 0x00d80000ba74783b */ /* 0x000eae0000004200 */
[C---:B------:R-:W-:Y:S08]  /*8d70*/  HMMA.16816.F32 R60, R96.reuse, R108, R60 ;  /* 0x0000006c603c723c */ /* 0x040ff0000000183c */
[C---:B------:R-:W-:Y:S08]  /*8d80*/  HMMA.16816.F32 R64, R96.reuse, R110, R64 ;  /* 0x0000006e6040723c */ /* 0x040ff00000001840 */
[C---:B-----5:R-:W-:Y:S07]  /*8d90*/  HMMA.16816.F32 R68, R96.reuse, R8, R68 ;  /* 0x000000086044723c */ /* 0x060fee0000001844 */
[----:B------:R-:W-:Y:S01]  /*8da0*/  LOP3.LUT R8, R233, UR25, R230, 0x96, !PT ;  /* 0x00000019e9087c12 */ /* 0x000fe2000f8e96e6 */
[----:B------:R-:W-:Y:S01]  /*8db0*/  HMMA.16816.F32 R72, R96, R10, R72 ;  /* 0x0000000a6048723c */ /* 0x000fe20000001848 */
[----:B------:R-:W-:Y:S01]  /*8dc0*/  SHF.R.U32.HI R9, RZ, 0x10, R232 ;  /* 0x00000010ff097819 */ /* 0x000fe200000116e8 */
[----:B------:R-:W-:-:S02]  /*8dd0*/  FFMA.FTZ R230, R148, c[0x0][0x23c], -R147 ;  /* 0x00008f0094e67a23 */ /* 0x000fc40000010893 */
[----:B------:R-:W-:Y:S03]  /*8de0*/  LDSM.16.MT88.4 R148, [R184+0xd800] ;  /* 0x00d80000b894783b */ /* 0x000fe60000004200 */
[C---:B------:R-:W-:Y:S01]  /*8df0*/  LOP3.LUT R11, R232.reuse, 0xffff, RZ, 0xc0, !PT ;  /* 0x0000ffffe80b7812 */ /* 0x040fe200078ec0ff */
[----:B------:R-:W-:Y:S01]  /*8e00*/  HMMA.16816.F32 R76, R96, R104, R76 ;  /* 0x00000068604c723c */ /* 0x000fe2000000184c */
[----:B------:R-:W-:Y:S01]  /*8e10*/  LOP3.LUT R10, R232, 0xff, RZ, 0xc0, !PT ;  /* 0x000000ffe80a7812 */ /* 0x000fe200078ec0ff */
[----:B------:R-:W-:Y:S01]  /*8e20*/  FFMA.FTZ R233, R144, c[0x0][0x23c], -R147 ;  /* 0x00008f0090e97a23 */ /* 0x000fe20000010893 */
[----:B------:R-:W4:Y:S01]  /*8e30*/  MUFU.EX2 R230, R230 ;  /* 0x000000e600e67308 */ /* 0x000f220000000800 */
[----:B------:R-:W-:Y:S02]  /*8e40*/  SHF.R.U32.HI R109, RZ, 0x8, R11 ;  /* 0x00000008ff6d7819 */ /* 0x000fe4000001160b */
[----:B------:R-:W-:-:S02]  /*8e50*/  LOP3.LUT R11, R9, 0xff, RZ, 0xc0, !PT ;  /* 0x000000ff090b7812 */ /* 0x000fc400078ec0ff */
[C---:B------:R-:W-:Y:S01]  /*8e60*/  HMMA.16816.F32 R80, R96.reuse, R106, R80 ;  /* 0x0000006a6050723c */ /* 0x040fe20000001850 */
[----:B------:R-:W-:Y:S02]  /*8e70*/  LOP3.LUT R104, R8, 0xff, RZ, 0xc0, !PT ;  /* 0x000000ff08687812 */ /* 0x000fe400078ec0ff */
[----:B------:R-:W-:Y:S01]  /*8e80*/  MUFU.EX2 R233, R233 ;  /* 0x000000e900e97308 */ /* 0x000fe20000000800 */
[----:B------:R-:W-:Y:S02]  /*8e90*/  SHF.R.U32.HI R105, RZ, 0x10, R8 ;  /* 0x00000010ff697819 */ /* 0x000fe40000011608 */
[----:B------:R-:W-:Y:S02]  /*8ea0*/  PRMT R10, R10, 0x5410, R109 ;  /* 0x000054100a0a7816 */ /* 0x000fe4000000006d */
[C---:B------:R-:W-:Y:S01]  /*8eb0*/  HMMA.16816.F32 R84, R96.reuse, R120, R84 ;  /* 0x000000786054723c */ /* 0x040fe20000001854 */
[----:B------:R-:W-:Y:S01]  /*8ec0*/  SHF.R.U32.HI R106, RZ, 0x18, R232 ;  /* 0x00000018ff6a7819 */ /* 0x000fe200000116e8 */
[----:B------:R-:W-:Y:S01]  /*8ed0*/  FFMA.FTZ R232, R145, c[0x0][0x23c], -R147 ;  /* 0x00008f0091e87a23 */ /* 0x000fe20000010893 */
[----:B------:R-:W-:Y:S01]  /*8ee0*/  LOP3.LUT R107, R8, 0xffff, RZ, 0xc0, !PT ;  /* 0x0000ffff086b7812 */ /* 0x000fe200078ec0ff */
[----:B------:R-:W-:Y:S01]  /*8ef0*/  HSET2.LE.AND R10, R10, R3, PT ;  /* 0x000000030a0a7233 */ /* 0x000fe20003803000 */
[----:B------:R-:W-:Y:S01]  /*8f00*/  SHF.R.U32.HI R8, RZ, 0x18, R8 ;  /* 0x00000018ff087819 */ /* 0x000fe20000011608 */
[----:B------:R-:W-:Y:S01]  /*8f10*/  LDSM.16.MT88.4 R108, [R185+0xd800] ;  /* 0x00d80000b96c783b */ /* 0x000fe20000004200 */
[----:B------:R-:W-:Y:S01]  /*8f20*/  SHF.R.U32.HI R107, RZ, 0x8, R107 ;  /* 0x00000008ff6b7819 */ /* 0x000fe2000001166b */
[----:B------:R-:W-:Y:S01]  /*8f30*/  HMMA.16816.F32 R88, R96, R122, R88 ;  /* 0x0000007a6058723c */ /* 0x000fe20000001858 */
[----:B------:R-:W5:Y:S01]  /*8f40*/  MUFU.EX2 R232, R232 ;  /* 0x000000e800e87308 */ /* 0x000f620000000800 */
[----:B------:R-:W-:Y:S01]  /*8f50*/  LOP3.LUT R9, R105, 0xff, RZ, 0xc0, !PT ;  /* 0x000000ff69097812 */ /* 0x000fe200078ec0ff */
[----:B------:R-:W-:Y:S01]  /*8f60*/  LDSM.16.MT88.4 R144, [R188+0xf800] ;  /* 0x00f80000bc90783b */ /* 0x000fe20000004200 */
[----:B------:R-:W-:-:S02]  /*8f70*/  PRMT R104, R104, 0x5410, R107 ;  /* 0x0000541068687816 */ /* 0x000fc4000000006b */
[----:B------:R-:W-:Y:S02]  /*8f80*/  PRMT R106, R11, 0x5410, R106 ;  /* 0x000054100b6a7816 */ /* 0x000fe4000000006a */
[C---:B------:R-:W-:Y:S01]  /*8f90*/  HMMA.16816.F32 R92, R96.reuse, R112, R92 ;  /* 0x00000070605c723c */ /* 0x040fe2000000185c */
[----:B------:R-:W-:Y:S01]  /*8fa0*/  PRMT R8, R9, 0x5410, R8 ;  /* 0x0000541009087816 */ /* 0x000fe20000000008 */
[--C-:B------:R-:W-:Y:S01]  /*8fb0*/  HSET2.LE.AND R104, R104, R3.reuse, PT ;  /* 0x0000000368687233 */ /* 0x100fe20003803000 */
[----:B---3--:R-:W-:Y:S01]  /*8fc0*/  F2FP.PACK_AB R9, R218, R167 ;  /* 0x000000a7da09723e */ /* 0x008fe200000000ff */
[--C-:B------:R-:W-:Y:S01]  /*8fd0*/  HSET2.LE.AND R11, R106, R3.reuse, PT ;  /* 0x000000036a0b7233 */ /* 0x100fe20003803000 */
[----:B----4-:R-:W-:Y:S01]  /*8fe0*/  F2FP.PACK_AB R106, R231, R230 ;  /* 0x000000e6e76a723e */ /* 0x010fe200000000ff */
[----:B------:R-:W-:Y:S01]  /*8ff0*/  HSET2.LE.AND R3, R8, R3, PT ;  /* 0x0000000308037233 */ /* 0x000fe20003803000 */
[----:B------:R-:W-:Y:S01]  /*9000*/  LOP3.LUT R8, R104, R9, RZ, 0xc0, !PT ;  /* 0x0000000968087212 */ /* 0x000fe200078ec0ff */
[----:B------:R-:W-:Y:S01]  /*9010*/  HMMA.16816.F32 R4, R96, R114, R4 ;  /* 0x000000726004723c */ /* 0x000fe20000001804 */
[----:B------:R-:W3:Y:S01]  /*9020*/  LDSM.16.MT88.4 R96, [R188+0x11800] ;  /* 0x01180000bc60783b */ /* 0x000ee20000004200 */
[----:B------:R-:W-:-:S02]  /*9030*/  F2FP.PACK_AB R105, R222, R165 ;  /* 0x000000a5de69723e */ /* 0x000fc400000000ff */
[----:B-----5:R-:W-:Y:S02]  /*9040*/  F2FP.PACK_AB R104, R233, R232 ;  /* 0x000000e8e968723e */ /* 0x020fe400000000ff */
[----:B------:R-:W-:Y:S01]  /*9050*/  LOP3.LUT R9, R3, R106, RZ, 0xc0, !PT ;  /* 0x0000006a03097212 */ /* 0x000fe200078ec0ff */
[----:B------:R-:W-:Y:S01]  /*9060*/  FFMA.FTZ R3, R215, R160, R153 ;  /* 0x000000a0d7037223 */ /* 0x000fe20000010099 */
[----:B------:R-:W-:Y:S02]  /*9070*/  LOP3.LUT R10, R10, R105, RZ, 0xc0, !PT ;  /* 0x000000690a0a7212 */ /* 0x000fe400078ec0ff */
[----:B------:R-:W-:Y:S01]  /*9080*/  LOP3.LUT R11, R11, R104, RZ, 0xc0, !PT ;  /* 0x000000680b0b7212 */ /* 0x000fe200078ec0ff */
[----:B------:R-:W-:-:S04]  /*9090*/  FADD.FTZ R3, R152, R3 ;  /* 0x0000000398037221 */ /* 0x000fc80000010000 */
[----:B------:R-:W-:Y:S02]  /*90a0*/  FADD.FTZ R0, R0, R3 ;  /* 0x0000000300007221 */ /* 0x000fe40000010000 */
[C---:B-1----:R-:W-:Y:S01]  /*90b0*/  HMMA.16816.F32 R128, R8.reuse, R124, R128 ;  /* 0x0000007c0880723c */ /* 0x042fe20000001880 */
[----:B------:R-:W-:Y:S02]  /*90c0*/  FADD.FTZ R3, R169, R166 ;  /* 0x000000a6a9037221 */ /* 0x000fe40000010000 */
[----:B------:R-:W-:Y:S02]  /*90d0*/  FADD.FTZ R161, R161, R0 ;  /* 0x00000000a1a17221 */ /* 0x000fe40000010000 */
[----:B------:R-:W-:Y:S02]  /*90e0*/  FADD.FTZ R3, R164, R3 ;  /* 0x00000003a4037221 */ /* 0x000fe40000010000 */
[----:B------:R-:W-:Y:S01]  /*90f0*/  FADD.FTZ R168, R168, R161 ;  /* 0x000000a1a8a87221 */ /* 0x000fe20000010000 */
[----:B------:R-:W-:Y:S01]  /*9100*/  HMMA.16816.F32 R124, R8, R126, R12 ;  /* 0x0000007e087c723c */ /* 0x000fe2000000180c */
[----:B------:R-:W-:Y:S01]  /*9110*/  LDSM.16.MT88.4 R12, [R186+0x11800] ;  /* 0x01180000ba0c783b */ /* 0x000fe20000004200 */
[----:B------:R-:W-:Y:S01]  /*9120*/  FADD.FTZ R0, R226, R3 ;  /* 0x00000003e2007221 */ /* 0x000fe20000010000 */
[----:B------:R-:W-:Y:S01]  /*9130*/  MOV R3, R158 ;  /* 0x0000009e00037202 */ /* 0x000fe20000000f00 */
[----:B------:R-:W-:-:S02]  /*9140*/  FADD.FTZ R171, R171, R168 ;  /* 0x000000a8abab7221 */ /* 0x000fc40000010000 */
[----:B------:R-:W-:Y:S02]  /*9150*/  FADD.FTZ R0, R223, R0 ;  /* 0x00000000df007221 */ /* 0x000fe40000010000 */
[C---:B--2---:R-:W-:Y:S01]  /*9160*/  HMMA.16816.F32 R120, R8.reuse, R116, R16 ;  /* 0x000000740878723c */ /* 0x044fe20000001810 */
[----:B------:R-:W-:Y:S01]  /*9170*/  LDSM.16.MT88.4 R16, [R185+0x11800] ;  /* 0x01180000b910783b */ /* 0x000fe20000004200 */
[----:B------:R-:W-:Y:S02]  /*9180*/  FADD.FTZ R170, R170, R171 ;  /* 0x000000abaaaa7221 */ /* 0x000fe40000010000 */
[----:B------:R-:W-:Y:S02]  /*9190*/  FADD.FTZ R221, R221, R0 ;  /* 0x00000000dddd7221 */ /* 0x000fe40000010000 */
[----:B------:R-:W-:Y:S02]  /*91a0*/  FADD.FTZ R209, R209, R170 ;  /* 0x000000aad1d17221 */ /* 0x000fe40000010000 */
[----:B---3--:R-:W-:Y:S01]  /*91b0*/  HMMA.16816.F32 R68, R8, R96, R68 ;  /* 0x000000600844723c */ /* 0x008fe20000001844 */
[----:B------:R-:W-:-:S02]  /*91c0*/  FADD.FTZ R228, R228, R221 ;  /* 0x000000dde4e47221 */ /* 0x000fc40000010000 */
[----:B------:R-:W-:Y:S02]  /*91d0*/  FADD.FTZ R220, R220, R209 ;  /* 0x000000d1dcdc7221 */ /* 0x000fe40000010000 */
[----:B------:R-:W-:Y:S02]  /*91e0*/  FADD.FTZ R167, R167, R228 ;  /* 0x000000e4a7a77221 */ /* 0x000fe40000010000 */
[----:B------:R-:W-:Y:S01]  /*91f0*/  FADD.FTZ R227, R227, R220 ;  /* 0x000000dce3e37221 */ /* 0x000fe20000010000 */
[----:B------:R-:W-:Y:S01]  /*9200*/  HMMA.16816.F32 R72, R8, R98, R72 ;  /* 0x000000620848723c */ /* 0x000fe20000001848 */
[----:B------:R-:W1:Y:S01]  /*9210*/  LDSM.16.MT88.4 R96, [R184+0x11800] ;  /* 0x01180000b860783b */ /* 0x000e620000004200 */
[----:B------:R-:W-:Y:S02]  /*9220*/  FADD.FTZ R218, R218, R167 ;  /* 0x000000a7dada7221 */ /* 0x000fe40000010000 */
[----:B------:R-:W-:Y:S02]  /*9230*/  FADD.FTZ R216, R216, R227 ;  /* 0x000000e3d8d87221 */ /* 0x000fe40000010000 */
[----:B------:R-:W-:-:S02]  /*9240*/  FADD.FTZ R165, R165, R218 ;  /* 0x000000daa5a57221 */ /* 0x000fc40000010000 */
[----:B------:R-:W-:Y:S01]  /*9250*/  HMMA.16816.F32 R112, R8, R108, R24 ;  /* 0x0000006c0870723c */ /* 0x000fe20000001818 */
[----:B------:R-:W-:Y:S02]  /*9260*/  FADD.FTZ R229, R229, R216 ;  /* 0x000000d8e5e57221 */ /* 0x000fe40000010000 */
[----:B------:R-:W-:Y:S02]  /*9270*/  FADD.FTZ R217, R222, R165 ;  /* 0x000000a5ded97221 */ /* 0x000fe40000010000 */
[----:B------:R-:W-:-:S03]  /*9280*/  FADD.FTZ R230, R230, R229 ;  /* 0x000000e5e6e67221 */ /* 0x000fc60000010000 */
[----:B------:R-:W-:Y:S01]  /*9290*/  HMMA.16816.F32 R116, R8, R118, R20 ;  /* 0x000000760874723c */ /* 0x000fe20000001814 */
[----:B------:R-:W-:-:S04]  /*92a0*/  FADD.FTZ R231, R231, R230 ;  /* 0x000000e6e7e77221 */ /* 0x000fc80000010000 */
[----:B------:R-:W-:-:S03]  /*92b0*/  FADD.FTZ R232, R232, R231 ;  /* 0x000000e7e8e87221 */ /* 0x000fc60000010000 */
[----:B------:R-:W-:Y:S01]  /*92c0*/  HMMA.16816.F32 R108, R8, R110, R28 ;  /* 0x0000006e086c723c */ /* 0x000fe2000000181c */
[----:B------:R-:W-:-:S07]  /*92d0*/  FADD.FTZ R215, R233, R232 ;  /* 0x000000e8e9d77221 */ /* 0x000fce0000010000 */
        /* <DEDUP_REMOVED lines=15> */
[----:B------:R-:W-:Y:S07]  /*93d0*/  HMMA.16816.F32 R60, R8, R132, R60 ;  /* 0x00000084083c723c */ /* 0x000fee000000183c */
[----:B------:R-:W-:-:S02]  /*93e0*/  MOV R132, R159 ;  /* 0x0000009f00847202 */ /* 0x000fc40000000f00 */
.L_x_945:
[----:B------:R-:W-:-:S06]  /*93f0*/  UISETP.GT.AND UP0, UPT, UR29, UR11, UPT ;  /* 0x0000000b1d00728c */ /* 0x000fcc000bf04270 */
[----:B------:R-:W-:-:S13]  /*9400*/  PLOP3.LUT P0, PT, PT, PT, UP0, 0x80, 0x0 ;  /* 0x000000000000781c */ /* 0x000fda0003f0f008 */
[----:B------:R-:W-:Y:S05]  /*9410*/  @!P0 BRA `(.L_x_947) ;  /* 0x0000399000008947 */ /* 0x000fea0003800000 */
[----:B------:R-:W-:Y:S01]  /*9420*/  IMAD.WIDE.U32 R220, R214, -0x326172a9, RZ ;  /* 0xcd9e8d57d6dc7825 */ /* 0x000fe200078e00ff */
[----:B------:R-:W-:Y:S01]  /*9430*/  UMOV UR31, 0x5 ;  /* 0x00000005001f7882 */ /* 0x000fe20000000000 */
[----:B------:R-:W-:Y:S01]  /*9440*/  PRMT R209, R2, 0x7054, R2 ;  /* 0x0000705402d17816 */ /* 0x000fe20000000002 */
[----:B------:R-:W-:Y:S01]  /*9450*/  ULDC UR4, c[0x0][0x19c] ;  /* 0x0000670000047ab9 */ /* 0x000fe20000000800 */
[----:B------:R-:W-:Y:S01]  /*9460*/  IMAD.WIDE.U32 R222, R206, -0x2daee0ad, RZ ;  /* 0xd2511f53cede7825 */ /* 0x000fe200078e00ff */
[----:B------:R-:W-:Y:S01]  /*9470*/  LOP3.LUT R219, R221, R219, RZ, 0x3c, !PT ;  /* 0x000000dbdddb7212 */ /* 0x000fe200078e3cff */
[----:B------:R-:W-:Y:S01]  /*9480*/  USHF.L.U32 UR28, UR8, 0x5, URZ ;  /* 0x00000005081c7899 */ /* 0x000fe2000800063f */
[----:B------:R-:W-:Y:S01]  /*9490*/  MOV R2, R3 ;  /* 0x0000000300027202 */ /* 0x000fe20000000f00 */
[----:B------:R-:W-:Y:S01]  /*94a0*/  USHF.L.U64.HI UR8, UR8, UR31, UR4 ;  /* 0x0000001f08087299 */ /* 0x000fe20008010204 */
[----:B------:R-:W-:Y:S01]  /*94b0*/  MOV R0, R132 ;  /* 0x0000008400007202 */ /* 0x000fe20000000f00 */
[----:B------:R-:W-:Y:S01]  /*94c0*/  IMAD.WIDE.U32 R218, R219, -0x2daee0ad, RZ ;  /* 0xd2511f53dbda7825 */ /* 0x000fe200078e00ff */
[----:B------:R-:W-:Y:S01]  /*94d0*/  MOV R206, R224 ;  /* 0x000000e000ce7202 */ /* 0x000fe20000000f00 */
[----:B------:R-:W-:-:S02]  /*94e0*/  UMOV UR33, 0x6 ;  /* 0x0000000600217882 */ /* 0x000fc40000000000 */
[----:B------:R-:W-:Y:S02]  /*94f0*/  ULDC UR4, c[0x0][0x1a4] ;  /* 0x0000690000047ab9 */ /* 0x000fe40000000800 */
[----:B------:R-:W-:Y:S02]  /*9500*/  USHF.L.U32 UR30, UR6, 0x5, URZ ;  /* 0x00000005061e7899 */ /* 0x000fe4000800063f */
[----:B------:R-:W-:Y:S02]  /*9510*/  USHF.L.U32 UR32, UR6, 0x6, URZ ;  /* 0x0000000606207899 */ /* 0x000fe4000800063f */
[----:B------:R-:W-:Y:S02]  /*9520*/  USHF.L.U64.HI UR31, UR6, UR31, UR4 ;  /* 0x0000001f061f7299 */ /* 0x000fe40008010204 */
[----:B------:R-:W-:Y:S01]  /*9530*/  USHF.L.U64.HI UR33, UR6, UR33, UR4 ;  /* 0x0000002106217299 */ /* 0x000fe20008010204 */
[----:B------:R-:W-:Y:S05]  /*9540*/  BRA `(.L_x_948) ;  /* 0x0000025000007947 */ /* 0x000fea0003800000 */
.L_x_950:
        /* <DEDUP_REMOVED lines=37> */
.L_x_948:
        /* <DEDUP_REMOVED lines=9> */
[C---:B------:R-:W-:Y:S02]  /*9830*/  LEA R224, P0, R226.reuse, c[0x0][0x170], 0x1 ;  /* 0x00005c00e2e07a11 */ /* 0x040fe400078008ff */
[----:B------:R-:W-:Y:S04]  /*9840*/  IADD3 R3, R227, UR4, RZ ;  /* 0x00000004e3037c10 */ /* 0x000fe8000fffe0ff */
[----:B------:R-:W-:Y:S02]  /*9850*/  LEA.HI.X R225, R226, c[0x0][0x174], R3, 0x1, P0 ;  /* 0x00005d00e2e17a11 */ /* 0x000fe400000f0c03 */
[----:B------:R-:W-:Y:S03]  /*9860*/  IADD3 R230, P0, R224, UR30, RZ ;  /* 0x0000001ee0e67c10 */ /* 0x000fe6000ff1e0ff */
[----:B------:R-:W-:Y:S01]  /*9870*/  @!PT LDS RZ, [RZ] ;  /* 0x00000000fffff984 */ /* 0x000fe20000000800 */
[----:B------:R-:W-:Y:S01]  /*9880*/  @!PT LDS RZ, [RZ] ;  /* 0x00000000fffff984 */ /* 0x000fe20000000800 */
[----:B------:R-:W-:Y:S01]  /*9890*/  @!PT LDS RZ, [RZ] ;  /* 0x00000000fffff984 */ /* 0x000fe20000000800 */
[----:B------:R1:W-:Y:S01]  /*98a0*/  LDGSTS.E.BYPASS.LTC128B.128 [R196+0xc000], [R224.64] ;  /* 0x0c000000e0c47fae */ /* 0x0003e2000b901d4e */
[----:B------:R-:W-:Y:S02]  /*98b0*/  IADD3.X R231, R225, UR31, RZ, P0, !PT ;  /* 0x0000001fe1e77c10 */ /* 0x000fe400087fe4ff */
[----:B------:R-:W-:Y:S01]  /*98c0*/  IADD3 R228, P0, R230, UR30, RZ ;  /* 0x0000001ee6e47c10 */ /* 0x000fe2000ff1e0ff */
[----:B------:R1:W-:Y:S03]  /*98d0*/  LDGSTS.E.BYPASS.LTC128B.128 [R196+0xe000], [R224.64+0x80] ;  /* 0x0e000080e0c47fae */ /* 0x0003e6000b901d4e */
[----:B------:R-:W-:Y:S01]  /*98e0*/  IADD3.X R229, R231, UR31, RZ, P0, !PT ;  /* 0x0000001fe7e57c10 */ /* 0x000fe200087fe4ff */
[----:B------:R1:W-:Y:S01]  /*98f0*/  LDGSTS.E.BYPASS.LTC128B.128 [R196+0x10000], [R224.64+0x100] ;  /* 0x10000100e0c47fae */ /* 0x0003e2000b901d4e */
[----:B------:R-:W-:Y:S03]  /*9900*/  IADD3 R226, P0, R228, UR30, RZ ;  /* 0x0000001ee4e27c10 */ /* 0x000fe6000ff1e0ff */
[----:B------:R1:W-:Y:S01]  /*9910*/  LDGSTS.E.BYPASS.LTC128B.128 [R196+0xc800], [R230.64] ;  /* 0x0c800000e6c47fae */ /* 0x0003e2000b901d4e */
[----:B------:R-:W-:Y:S02]  /*9920*/  IADD3.X R227, R229, UR31, RZ, P0, !PT ;  /* 0x0000001fe5e37c10 */ /* 0x000fe400087fe4ff */
[----:B------:R-:W-:Y:S01]  /*9930*/  PLOP3.LUT P0, PT, PT, PT, UP0, 0x80, 0x0 ;  /* 0x000000000000781c */ /* 0x000fe20003f0f008 */
        /* <DEDUP_REMOVED lines=168> */
.L_x_949:
[----:B-1----:R-:W-:Y:S01]  /*a3c0*/  IMAD.U32 R132, RZ, RZ, UR6 ;  /* 0x00000006ff847e24 */ /* 0x002fe2000f8e00ff */
[----:B------:R-:W-:Y:S01]  /*a3d0*/  USHF.L.U32 UR4, UR6, 0x1, URZ ;  /* 0x0000000106047899 */ /* 0x000fe2000800063f */
[----:B------:R-:W-:Y:S01]  /*a3e0*/  LOP3.LUT R238, R219, UR22, R222, 0x96, !PT ;  /* 0x00000016dbee7c12 */ /* 0x000fe2000f8e96de */
[----:B------:R-:W-:Y:S01]  /*a3f0*/  UISETP.GT.AND UP0, UPT, UR6, UR11, UPT ;  /* 0x0000000b0600728c */ /* 0x000fe2000bf04270 */
[----:B------:R-:W-:Y:S01]  /*a400*/  IMAD R3, R132, 0x40, R205 ;  /* 0x0000004084037824 */ /* 0x000fe200078e02cd */
[----:B------:R-:W-:Y:S02]  /*a410*/  UMOV UR29, UR6 ;  /* 0x00000006001d7c82 */ /* 0x000fe40008000000 */
[----:B------:R-:W-:Y:S02]  /*a420*/  IMAD.WIDE.U32 R238, R238, -0x326172a9, RZ ;  /* 0xcd9e8d57eeee7825 */ /* 0x000fe400078e00ff */
[C---:B------:R-:W-:Y:S02]  /*a430*/  IADD3 R133, R3.reuse, 0x1, RZ ;  /* 0x0000000103857810 */ /* 0x040fe40007ffe0ff */
[----:B------:R-:W-:Y:S02]  /*a440*/  IADD3 R132, R3, 0x8, RZ ;  /* 0x0000000803847810 */ /* 0x000fe40007ffe0ff */
[C---:B------:R-:W-:Y:S02]  /*a450*/  ISETP.GE.AND P3, PT, R133.reuse, R204, PT ;  /* 0x000000cc8500720c */ /* 0x040fe40003f66270 */
[C---:B------:R-:W-:Y:S02]  /*a460*/  ISETP.GE.AND P4, PT, R133.reuse, R202, PT ;  /* 0x000000ca8500720c */ /* 0x040fe40003f86270 */
[----:B------:R-:W-:Y:S02]  /*a470*/  ISETP.GE.OR P3, PT, R133, R203, !P3 ;  /* 0x000000cb8500720c */ /* 0x000fe40005f66670 */
[C---:B------:R-:W-:Y:S02]  /*a480*/  ISETP.GE.AND P2, PT, R3.reuse, R204, PT ;  /* 0x000000cc0300720c */ /* 0x040fe40003f46270 */
[----:B------:R-:W-:Y:S02]  /*a490*/  ISETP.GE.AND P1, PT, R3, R202, PT ;  /* 0x000000ca0300720c */ /* 0x000fe40003f26270 */
[----:B------:R-:W-:Y:S02]  /*a4a0*/  ISETP.GE.OR P4, PT, R133, R197, !P4 ;  /* 0x000000c58500720c */ /* 0x000fe40006786670 */
[C---:B------:R-:W-:Y:S02]  /*a4b0*/  IADD3 R133, R3.reuse, 0x9, RZ ;  /* 0x0000000903857810 */ /* 0x040fe40007ffe0ff */
[C---:B------:R-:W-:Y:S02]  /*a4c0*/  ISETP.GE.AND P0, PT, R132.reuse, R204, PT ;  /* 0x000000cc8400720c */ /* 0x040fe40003f06270 */
[C---:B------:R-:W-:Y:S02]  /*a4d0*/  ISETP.GE.AND P5, PT, R132.reuse, R202, PT ;  /* 0x000000ca8400720c */ /* 0x040fe40003fa6270 */
[C---:B------:R-:W-:Y:S02]  /*a4e0*/  ISETP.GE.OR P2, PT, R3.reuse, R203, !P2 ;  /* 0x000000cb0300720c */ /* 0x040fe40005746670 */
[----:B------:R-:W-:Y:S02]  /*a4f0*/  ISETP.GE.OR P1, PT, R3, R197, !P1 ;  /* 0x000000c50300720c */ /* 0x000fe40004f26670 */
[-C--:B------:R-:W-:Y:S02]  /*a500*/  ISETP.GE.AND P6, PT, R133, R204.reuse, PT ;  /* 0x000000cc8500720c */ /* 0x080fe40003fc6270 */
[C---:B------:R-:W-:Y:S02]  /*a510*/  ISETP.GE.OR P0, PT, R132.reuse, R203, !P0 ;  /* 0x000000cb8400720c */ /* 0x040fe40004706670 */
[----:B------:R-:W-:Y:S02]  /*a520*/  ISETP.GE.OR P5, PT, R132, R197, !P5 ;  /* 0x000000c58400720c */ /* 0x000fe40006fa6670 */
[----:B------:R-:W-:Y:S02]  /*a530*/  IADD3 R132, R3, 0x10, RZ ;  /* 0x0000001003847810 */ /* 0x000fe40007ffe0ff */
[----:B------:R-:W-:Y:S02]  /*a540*/  FSEL R139, R4, -INF , !P2 ;  /* 0xff800000048b7808 */ /* 0x000fe40005000000 */
[----:B------:R-:W-:Y:S02]  /*a550*/  FSEL R137, R6, -INF , !P1 ;  /* 0xff80000006897808 */ /* 0x000fe40004800000 */
[-C--:B------:R-:W-:Y:S02]  /*a560*/  ISETP.GE.OR P6, PT, R133, R203.reuse, !P6 ;  /* 0x000000cb8500720c */ /* 0x080fe400077c6670 */
[C---:B------:R-:W-:Y:S02]  /*a570*/  IADD3 R4, R3.reuse, 0x11, RZ ;  /* 0x0000001103047810 */ /* 0x040fe40007ffe0ff */
[----:B------:R-:W-:Y:S02]  /*a580*/  IADD3 R6, R3, 0x18, RZ ;  /* 0x0000001803067810 */ /* 0x000fe40007ffe0ff */
[C---:B------:R-:W-:Y:S02]  /*a590*/  ISETP.GE.AND P1, PT, R132.reuse, R204, PT ;  /* 0x000000cc8400720c */ /* 0x040fe40003f26270 */
[-C--:B------:R-:W-:Y:S02]  /*a5a0*/  ISETP.GE.AND P2, PT, R133, R202.reuse, PT ;  /* 0x000000ca8500720c */ /* 0x080fe40003f46270 */
[----:B------:R-:W-:Y:S02]  /*a5b0*/  FSEL R169, R5, -INF , !P3 ;  /* 0xff80000005a97808 */ /* 0x000fe40005800000 */
[-C--:B------:R-:W-:Y:S02]  /*a5c0*/  ISETP.GE.AND P3, PT, R132, R202.reuse, PT ;  /* 0x000000ca8400720c */ /* 0x080fe40003f66270 */
[----:B------:R-:W-:Y:S02]  /*a5d0*/  FSEL R5, R7, -INF , !P4 ;  /* 0xff80000007057808 */ /* 0x000fe40006000000 */
[----:B------:R-:W-:Y:S02]  /*a5e0*/  FSEL R135, R8, -INF , !P0 ;  /* 0xff80000008877808 */ /* 0x000fe40004000000 */
[----:B------:R-:W-:Y:S02]  /*a5f0*/  ISETP.GE.AND P0, PT, R4, R202, PT ;  /* 0x000000ca0400720c */ /* 0x000fe40003f06270 */
[----:B------:R-:W-:Y:S02]  /*a600*/  FSEL R9, R9, -INF , !P6 ;  /* 0xff80000009097808 */ /* 0x000fe40007000000 */
[----:B------:R-:W-:Y:S02]  /*a610*/  FSEL R7, R10, -INF , !P5 ;  /* 0xff8000000a077808 */ /* 0x000fe40006800000 */
[-C--:B------:R-:W-:Y:S02]  /*a620*/  ISETP.GE.AND P4, PT, R4, R204.reuse, PT ;  /* 0x000000cc0400720c */ /* 0x080fe40003f86270 */
[C---:B------:R-:W-:Y:S02]  /*a630*/  ISETP.GE.AND P6, PT, R6.reuse, R204, PT ;  /* 0x000000cc0600720c */ /* 0x040fe40003fc6270 */
[----:B------:R-:W-:Y:S02]  /*a640*/  ISETP.GE.AND P5, PT, R6, R202, PT ;  /* 0x000000ca0600720c */ /* 0x000fe40003fa6270 */
[C---:B------:R-:W-:Y:S02]  /*a650*/  ISETP.GE.OR P1, PT, R132.reuse, R203, !P1 ;  /* 0x000000cb8400720c */ /* 0x040fe40004f26670 */
[-C--:B------:R-:W-:Y:S02]  /*a660*/  ISETP.GE.OR P3, PT, R132, R197.reuse, !P3 ;  /* 0x000000c58400720c */ /* 0x080fe40005f66670 */
[CC--:B------:R-:W-:Y:S02]  /*a670*/  ISETP.GE.OR P0, PT, R4.reuse, R197.reuse, !P0 ;  /* 0x000000c50400720c */ /* 0x0c0fe40004706670 */
[----:B------:R-:W-:Y:S02]  /*a680*/  ISETP.GE.OR P2, PT, R133, R197, !P2 ;  /* 0x000000c58500720c */ /* 0x000fe40005746670 */
[-C--:B------:R-:W-:Y:S02]  /*a690*/  ISETP.GE.OR P4, PT, R4, R203.reuse, !P4 ;  /* 0x000000cb0400720c */ /* 0x080fe40006786670 */
[C---:B------:R-:W-:Y:S02]  /*a6a0*/  IADD3 R4, R3.reuse, 0x19, RZ ;  /* 0x0000001903047810 */ /* 0x040fe40007ffe0ff */
[C---:B------:R-:W-:Y:S02]  /*a6b0*/  ISETP.GE.OR P6, PT, R6.reuse, R203, !P6 ;  /* 0x000000cb0600720c */ /* 0x040fe400077c6670 */
[----:B------:R-:W-:Y:S02]  /*a6c0*/  ISETP.GE.OR P5, PT, R6, R197, !P5 ;  /* 0x000000c50600720c */ /* 0x000fe40006fa6670 */
        /* <DEDUP_REMOVED lines=19> */
[----:B------:R-:W-:Y:S02]  /*a800*/  ISETP.GE.AND P0, PT, R4, R204, PT ;  /* 0x000000cc0400720c */ /* 0x000fe40003f06270 */
[----:B------:R-:W-:Y:S02]  /*a810*/  FMNMX.FTZ R8, R169, R8, !PT ;  /* 0x00000008a9087209 */ /* 0x000fe40007810000 */
[C---:B------:R-:W-:Y:S02]  /*a820*/  ISETP.GE.AND P2, PT, R6.reuse, R204, PT ;  /* 0x000000cc0600720c */ /* 0x040fe40003f46270 */
[----:B------:R-:W-:Y:S02]  /*a830*/  ISETP.GE.AND P5, PT, R6, R202, PT ;  /* 0x000000ca0600720c */ /* 0x000fe40003fa6270 */
[-C--:B------:R-:W-:Y:S02]  /*a840*/  ISETP.GE.OR P0, PT, R4, R203.reuse, !P0 ;  /* 0x000000cb0400720c */ /* 0x080fe40004706670 */
[C---:B------:R-:W-:Y:S02]  /*a850*/  ISETP.GE.OR P2, PT, R6.reuse, R203, !P2 ;  /* 0x000000cb0600720c */ /* 0x040fe40005746670 */
[----:B------:R-:W-:Y:S02]  /*a860*/  ISETP.GE.OR P5, PT, R6, R197, !P5 ;  /* 0x000000c50600720c */ /* 0x000fe40006fa6670 */
[----:B------:R-:W-:Y:S02]  /*a870*/  IADD3 R6, R3, 0x30, RZ ;  /* 0x0000003003067810 */ /* 0x000fe40007ffe0ff */
[----:B------:R-:W-:Y:S02]  /*a880*/  FMNMX.FTZ R8, R135, R8, !PT ;  /* 0x0000000887087209 */ /* 0x000fe40007810000 */
[----:B------:R-:W-:Y:S02]  /*a890*/  FSEL R161, R21, -INF , !P0 ;  /* 0xff80000015a17808 */ /* 0x000fe40004000000 */
[----:B------:R-:W-:Y:S02]  /*a8a0*/  FSEL R159, R22, -INF , !P3 ;  /* 0xff800000169f7808 */ /* 0x000fe40005800000 */
[C---:B------:R-:W-:Y:S02]  /*a8b0*/  ISETP.GE.AND P0, PT, R6.reuse, R204, PT ;  /* 0x000000cc0600720c */ /* 0x040fe40003f06270 */
[C---:B------:R-:W-:Y:S02]  /*a8c0*/  ISETP.GE.AND P3, PT, R6.reuse, R202, PT ;  /* 0x000000ca0600720c */ /* 0x040fe40003f66270 */
[----:B------:R-:W-:Y:S02]  /*a8d0*/  FMNMX.FTZ R8, R9, R8, !PT ;  /* 0x0000000809087209 */ /* 0x000fe40007810000 */
[C---:B------:R-:W-:Y:S02]  /*a8e0*/  ISETP.GE.OR P0, PT, R6.reuse, R203, !P0 ;  /* 0x000000cb0600720c */ /* 0x040fe40004706670 */
[-C--:B------:R-:W-:Y:S02]  /*a8f0*/  ISETP.GE.OR P3, PT, R6, R197.reuse, !P3 ;  /* 0x000000c50600720c */ /* 0x080fe40005f66670 */
[----:B------:R-:W-:Y:S02]  /*a900*/  FMNMX.FTZ R8, R233, R8, !PT ;  /* 0x00000008e9087209 */ /* 0x000fe40007810000 */
[----:B------:R-:W-:Y:S02]  /*a910*/  FMNMX.FTZ R6, R137, R2, !PT ;  /* 0x0000000289067209 */ /* 0x000fe40007810000 */
[----:B------:R-:W-:Y:S02]  /*a920*/  FSEL R243, R16, -INF , !P6 ;  /* 0xff80000010f37808 */ /* 0x000fe40007000000 */
[----:B------:R-:W-:Y:S02]  /*a930*/  FMNMX.FTZ R10, R231, R8, !PT ;  /* 0x00000008e70a7209 */ /* 0x000fe40007810000 */
[C---:B------:R-:W-:Y:S02]  /*a940*/  ISETP.GE.AND P6, PT, R4.reuse, R202, PT ;  /* 0x000000ca0400720c */ /* 0x040fe40003fc6270 */
[----:B------:R-:W-:Y:S02]  /*a950*/  FMNMX.FTZ R6, R5, R6, !PT ;  /* 0x0000000605067209 */ /* 0x000fe40007810000 */
[-C--:B------:R-:W-:Y:S02]  /*a960*/  ISETP.GE.OR P6, PT, R4, R197.reuse, !P6 ;  /* 0x000000c50400720c */ /* 0x080fe400077c6670 */
[----:B------:R-:W-:Y:S02]  /*a970*/  IADD3 R4, R3, 0x29, RZ ;  /* 0x0000002903047810 */ /* 0x000fe40007ffe0ff */
[----:B------:R-:W-:Y:S02]  /*a980*/  FMNMX.FTZ R8, R7, R6, !PT ;  /* 0x0000000607087209 */ /* 0x000fe40007810000 */
[----:B------:R-:W-:Y:S02]  /*a990*/  FMNMX.FTZ R6, R243, R10, !PT ;  /* 0x0000000af3067209 */ /* 0x000fe40007810000 */
[----:B------:R-:W-:Y:S02]  /*a9a0*/  FSEL R163, R20, -INF , !P4 ;  /* 0xff80000014a37808 */ /* 0x000fe40006000000 */
[----:B------:R-:W-:Y:S02]  /*a9b0*/  FSEL R241, R19, -INF , !P1 ;  /* 0xff80000013f17808 */ /* 0x000fe40004800000 */
[C---:B------:R-:W-:Y:S02]  /*a9c0*/  ISETP.GE.AND P4, PT, R4.reuse, R202, PT ;  /* 0x000000ca0400720c */ /* 0x040fe40003f86270 */
[----:B------:R-:W-:Y:S02]  /*a9d0*/  FMNMX.FTZ R6, R227, R6, !PT ;  /* 0x00000006e3067209 */ /* 0x000fe40007810000 */
[C---:B------:R-:W-:Y:S02]  /*a9e0*/  ISETP.GE.AND P1, PT, R4.reuse, R204, PT ;  /* 0x000000cc0400720c */ /* 0x040fe40003f26270 */
[C---:B------:R-:W-:Y:S02]  /*a9f0*/  ISETP.GE.OR P4, PT, R4.reuse, R197, !P4 ;  /* 0x000000c50400720c */ /* 0x040fe40006786670 */
[----:B------:R-:W-:Y:S02]  /*aa00*/  FMNMX.FTZ R8, R11, R8, !PT ;  /* 0x000000080b087209 */ /* 0x000fe40007810000 */
[----:B------:R-:W-:Y:S02]  /*aa10*/  FMNMX.FTZ R6, R163, R6, !PT ;  /* 0x00000006a3067209 */ /* 0x000fe40007810000 */
[-C--:B------:R-:W-:Y:S02]  /*aa20*/  ISETP.GE.OR P1, PT, R4, R203.reuse, !P1 ;  /* 0x000000cb0400720c */ /* 0x080fe40004f26670 */
[----:B------:R-:W-:Y:S02]  /*aa30*/  IADD3 R4, R3, 0x31, RZ ;  /* 0x0000003103047810 */ /* 0x000fe40007ffe0ff */
[----:B------:R-:W-:Y:S02]  /*aa40*/  FSEL R157, R23, -INF , !P6 ;  /* 0xff800000179d7808 */ /* 0x000fe40007000000 */
[----:B------:R-:W-:Y:S01]  /*aa50*/  FMNMX.FTZ R8, R143, R8, !PT ;  /* 0x000000088f087209 */ /* 0x000fe20007810000 */
[----:B------:R-:W-:Y:S01]  /*aa60*/  LDSM.16.MT88.4 R20, [R186+0xc000] ;  /* 0x00c00000ba14783b */ /* 0x000fe20000004200 */
[----:B------:R-:W-:Y:S02]  /*aa70*/  FMNMX.FTZ R6, R161, R6, !PT ;  /* 0x00000006a1067209 */ /* 0x000fe40007810000 */
[----:B------:R-:W-:Y:S02]  /*aa80*/  FSEL R237, R24, -INF , !P2 ;  /* 0xff80000018ed7808 */ /* 0x000fe40005000000 */
[C---:B------:R-:W-:Y:S02]  /*aa90*/  ISETP.GE.AND P6, PT, R4.reuse, R204, PT ;  /* 0x000000cc0400720c */ /* 0x040fe40003fc6270 */
[C---:B------:R-:W-:Y:S02]  /*aaa0*/  ISETP.GE.AND P2, PT, R4.reuse, R202, PT ;  /* 0x000000ca0400720c */ /* 0x040fe40003f46270 */
[----:B------:R-:W-:Y:S02]  /*aab0*/  FMNMX.FTZ R8, R141, R8, !PT ;  /* 0x000000088d087209 */ /* 0x000fe40007810000 */
[C---:B------:R-:W-:Y:S02]  /*aac0*/  ISETP.GE.OR P6, PT, R4.reuse, R203, !P6 ;  /* 0x000000cb0400720c */ /* 0x040fe400077c6670 */
[----:B------:R-:W-:Y:S02]  /*aad0*/  ISETP.GE.OR P2, PT, R4, R197, !P2 ;  /* 0x000000c50400720c */ /* 0x000fe40005746670 */
[----:B------:R-:W-:Y:S02]  /*aae0*/  FSEL R235, R25, -INF , !P1 ;  /* 0xff80000019eb7808 */ /* 0x000fe40004800000 */
[----:B------:R-:W-:Y:S02]  /*aaf0*/  FMNMX.FTZ R6, R237, R6, !PT ;  /* 0x00000006ed067209 */ /* 0x000fe40007810000 */
[C---:B------:R-:W-:Y:S02]  /*ab00*/  IADD3 R4, R3.reuse, 0x38, RZ ;  /* 0x0000003803047810 */ /* 0x040fe40007ffe0ff */
[----:B------:R-:W-:Y:S02]  /*ab10*/  FSEL R155, R28, -INF , !P0 ;  /* 0xff8000001c9b7808 */ /* 0x000fe40004000000 */
[----:B------:R-:W-:Y:S02]  /*ab20*/  IADD3 R3, R3, 0x39, RZ ;  /* 0x0000003903037810 */ /* 0x000fe40007ffe0ff */
[----:B------:R-:W-:Y:S02]  /*ab30*/  FMNMX.FTZ R6, R235, R6, !PT ;  /* 0x00000006eb067209 */ /* 0x000fe40007810000 */
[C---:B------:R-:W-:Y:S02]  /*ab40*/  ISETP.GE.AND P1, PT, R4.reuse, R204, PT ;  /* 0x000000cc0400720c */ /* 0x040fe40003f26270 */
[----:B------:R-:W-:Y:S02]  /*ab50*/  FMNMX.FTZ R8, R229, R8, !PT ;  /* 0x00000008e5087209 */ /* 0x000fe40007810000 */
[----:B------:R-:W-:Y:S02]  /*ab60*/  FSEL R151, R29, -INF , !P6 ;  /* 0xff8000001d977808 */ /* 0x000fe40007000000 */
[----:B------:R-:W-:Y:S02]  /*ab70*/  FMNMX.FTZ R6, R155, R6, !PT ;  /* 0x000000069b067209 */ /* 0x000fe40007810000 */
[----:B------:R-:W-:Y:S02]  /*ab80*/  ISETP.GE.AND P6, PT, R3, R204, PT ;  /* 0x000000cc0300720c */ /* 0x000fe40003fc6270 */
[----:B------:R-:W-:Y:S02]  /*ab90*/  FMNMX.FTZ R8, R241, R8, !PT ;  /* 0x00000008f1087209 */ /* 0x000fe40007810000 */
[C---:B------:R-:W-:Y:S02]  /*aba0*/  ISETP.GE.OR P1, PT, R4.reuse, R203, !P1 ;  /* 0x000000cb0400720c */ /* 0x040fe40004f26670 */
[----:B------:R-:W-:Y:S02]  /*abb0*/  ISETP.GE.AND P0, PT, R4, R202, PT ;  /* 0x000000ca0400720c */ /* 0x000fe40003f06270 */
[----:B------:R-:W-:Y:S02]  /*abc0*/  FSEL R147, R32, -INF , !P1 ;  /* 0xff80000020937808 */ /* 0x000fe40004800000 */
[----:B------:R-:W-:Y:S02]  /*abd0*/  FMNMX.FTZ R6, R151, R6, !PT ;  /* 0x0000000697067209 */ /* 0x000fe40007810000 */
[----:B------:R-:W-:Y:S02]  /*abe0*/  ISETP.GE.OR P0, PT, R4, R197, !P0 ;  /* 0x000000c50400720c */ /* 0x000fe40004706670 */
[----:B------:R-:W-:Y:S02]  /*abf0*/  FMNMX.FTZ R4, R159, R8, !PT ;  /* 0x000000089f047209 */ /* 0x000fe40007810000 */
[----:B------:R-:W-:Y:S02]  /*ac00*/  ISETP.GE.OR P6, PT, R3, R203, !P6 ;  /* 0x000000cb0300720c */ /* 0x000fe400077c6670 */
[----:B------:R-:W-:Y:S02]  /*ac10*/  FMNMX.FTZ R4, R157, R4, !PT ;  /* 0x000000049d047209 */ /* 0x000fe40007810000 */
[----:B------:R-:W-:Y:S02]  /*ac20*/  FSEL R145, R33, -INF , !P6 ;  /* 0xff80000021917808 */ /* 0x000fe40007000000 */
[----:B------:R-:W-:Y:S02]  /*ac30*/  FMNMX.FTZ R6, R147, R6, !PT ;  /* 0x0000000693067209 */ /* 0x000fe40007810000 */
[----:B------:R-:W-:Y:S02]  /*ac40*/  FSEL R167, R26, -INF , !P5 ;  /* 0xff8000001aa77808 */ /* 0x000fe40006800000 */
[----:B------:R-:W-:Y:S02]  /*ac50*/  FSEL R165, R27, -INF , !P4 ;  /* 0xff8000001ba57808 */ /* 0x000fe40006000000 */
[----:B------:R-:W-:Y:S02]  /*ac60*/  FMNMX.FTZ R10, R145, R6, !PT ;  /* 0x00000006910a7209 */ /* 0x000fe40007810000 */
[----:B------:R-:W-:Y:S02]  /*ac70*/  FMNMX.FTZ R4, R167, R4, !PT ;  /* 0x00000004a7047209 */ /* 0x000fe40007810000 */
[----:B------:R-:W-:Y:S01]  /*ac80*/  FSEL R153, R30, -INF , !P3 ;  /* 0xff8000001e997808 */ /* 0x000fe20005800000 */
[----:B------:R-:W-:Y:S01]  /*ac90*/  SHFL.BFLY PT, R15, R10, 0x2, 0x1f ;  /* 0x0c401f000a0f7f89 */ /* 0x000fe200000e0000 */
[----:B------:R-:W-:Y:S02]  /*aca0*/  FMNMX.FTZ R4, R165, R4, !PT ;  /* 0x00000004a5047209 */ /* 0x000fe40007810000 */
[----:B------:R-:W-:Y:S02]  /*acb0*/  FSEL R149, R31, -INF , !P2 ;  /* 0xff8000001f957808 */ /* 0x000fe40005000000 */
[----:B------:R-:W-:Y:S02]  /*acc0*/  FMNMX.FTZ R4, R153, R4, !PT ;  /* 0x0000000499047209 */ /* 0x000fe40007810000 */
[C---:B------:R-:W-:Y:S01]  /*acd0*/  ISETP.GE.AND P1, PT, R3.reuse, R202, PT ;  /* 0x000000ca0300720c */ /* 0x040fe20003f26270 */
[----:B------:R-:W-:Y:S01]  /*ace0*/  LDSM.16.MT88.4 R28, [R185+0xc000] ;  /* 0x00c00000b91c783b */ /* 0x000fe20000004200 */
        /* <DEDUP_REMOVED lines=71> */
[----:B------:R-:W-:Y:S01]  /*b160*/  SHF.R.U32.HI R6, RZ, 0x10, R10 ;  /* 0x00000010ff067819 */ /* 0x000fe2000001160a */
[--C-:B------:R-:W-:Y:S01]  /*b170*/  FFMA.FTZ R229, R229, c[0x0][0x23c], -R146.reuse ;  /* 0x00008f00e5e57a23 */ /* 0x100fe20000010892 */
[----:B------:R-:W-:Y:S01]  /*b180*/  LOP3.LUT R11, R7, 0xffff, RZ, 0xc0, !PT ;  /* 0x0000ffff070b7812 */ /* 0x000fe200078ec0ff */
[----:B------:R-:W5:Y:S01]  /*b190*/  MUFU.EX2 R169, R169 ;  /* 0x000000a900a97308 */ /* 0x000f620000000800 */
[----:B------:R-:W-:Y:S01]  /*b1a0*/  SHF.R.U32.HI R4, RZ, 0x10, R7 ;  /* 0x00000010ff047819 */ /* 0x000fe20000011607 */
[--C-:B------:R-:W-:Y:S01]  /*b1b0*/  FFMA.FTZ R226, R241, c[0x0][0x23c], -R146.reuse ;  /* 0x00008f00f1e27a23 */ /* 0x100fe20000010892 */
[----:B------:R-:W-:Y:S01]  /*b1c0*/  LOP3.LUT R138, R10, 0xff, RZ, 0xc0, !PT ;  /* 0x000000ff0a8a7812 */ /* 0x000fe200078ec0ff */
        /* <DEDUP_REMOVED lines=339> */
[----:B------:R-:W-:Y:S02]  /*c700*/  LOP3.LUT R162, R159, UR25, R162, 0x96, !PT ;  /* 0x000000199fa27c12 */ /* 0x000fe4000f8e96a2 */
        /* <DEDUP_REMOVED lines=106> */
.L_x_947:
        /* <DEDUP_REMOVED lines=29> */
[CC--:B------:R-:W-:Y:S01]  /*cf80*/  LEA.HI R8, R0.reuse, R5.reuse, RZ, 0x2 ;  /* 0x0000000500087211 */ /* 0x0c0fe200078f10ff */
[----:B------:R-:W-:Y:S01]  /*cf90*/  @!UP4 UIMAD UR16, UR6, UR5, UR16 ;  /* 0x000000050610c2a4 */ /* 0x000fe2000f8e0210 */
[----:B------:R-:W-:Y:S01]  /*cfa0*/  LEA.HI R0, R0, R5, RZ, 0x5 ;  /* 0x0000000500007211 */ /* 0x000fe200078f28ff */
[----:B------:R-:W-:Y:S01]  /*cfb0*/  @UP3 UIMAD UR19, UR19, UR8, URZ ;  /* 0x00000008131332a4 */ /* 0x000fe2000f8e023f */
[----:B------:R-:W-:Y:S01]  /*cfc0*/  SHF.R.S32.HI R6, RZ, 0x1f, R8 ;  /* 0x0000001fff067819 */ /* 0x000fe20000011408 */
[----:B------:R-:W-:-:S02]  /*cfd0*/  ULDC UR5, c[0x0][0x234] ;  /* 0x00008d0000057ab9 */ /* 0x000fc40000000800 */
[----:B------:R-:W-:Y:S02]  /*cfe0*/  UISETP.NE.OR UP0, UPT, UR12, -0x1, !UP2 ;  /* 0xffffffff0c00788c */ /* 0x000fe4000d705670 */
[----:B------:R-:W-:Y:S02]  /*cff0*/  @!UP3 USEL UR19, UR8, UR5, !UP1 ;  /* 0x000000050813b287 */ /* 0x000fe4000c800000 */
[----:B------:R-:W-:Y:S02]  /*d000*/  @!UP4 UIMAD.WIDE.U32 UR22, UR6, UR4, URZ ;  /* 0x000000040616c2a5 */ /* 0x000fe4000f8e003f */
[----:B------:R-:W-:Y:S02]  /*d010*/  @UP3 UMOV UR17, 0x1 ;  /* 0x0000000100113882 */ /* 0x000fe40000000000 */
        /* <DEDUP_REMOVED lines=15> */
[----:B------:R-:W-:Y:S01]  /*d110*/  IADD3 R8, -R8, R5, RZ ;  /* 0x0000000508087210 */ /* 0x000fe20007ffe1ff */
[----:B------:R-:W-:Y:S01]  /*d120*/  USEL UR5, UR5, URZ, !UP2 ;  /* 0x0000003f05057287 */ /* 0x000fe2000d000000 */
[----:B------:R-:W-:Y:S01]  /*d130*/  IADD3 R6, R7, -R6, RZ ;  /* 0x8000000607067210 */ /* 0x000fe20007ffe0ff */
[----:B------:R-:W-:Y:S01]  /*d140*/  USHF.L.U32 UR4, UR4, 0x6, URZ ;  /* 0x0000000604047899 */ /* 0x000fe2000800063f */
[----:B------:R-:W-:Y:S01]  /*d150*/  SHF.R.S32.HI R7, RZ, 0x5, R0 ;  /* 0x00000005ff077819 */ /* 0x000fe20000011400 */
[----:B------:R-:W1:Y:S01]  /*d160*/  @P3 MUFU.RCP R10, R2 ;  /* 0x00000002000a3308 */ /* 0x000e620000001000 */
[----:B------:R-:W-:Y:S01]  /*d170*/  R2P PR, R6, 0x6 ;  /* 0x0000000606007804 */ /* 0x000fe20000000000 */
[----:B--2---:R-:W-:Y:S01]  /*d180*/  UIMAD UR19, UR11, UR19, UR5 ;  /* 0x000000130b1372a4 */ /* 0x004fe2000f8e0205 */
[----:B------:R-:W-:Y:S01]  /*d190*/  LEA R8, R7, R8, 0x9 ;  /* 0x0000000807087211 */ /* 0x000fe200078e48ff */
[----:B------:R-:W-:Y:S01]  /*d1a0*/  @!UP2 UMOV UR24, URZ ;  /* 0x0000003f0018ac82 */ /* 0x000fe20008000000 */
[----:B------:R-:W-:Y:S01]  /*d1b0*/  LOP3.LUT R0, R0, 0xffffffe0, RZ, 0xc0, !PT ;  /* 0xffffffe000007812 */ /* 0x000fe200078ec0ff */
[----:B------:R-:W-:-:S02]  /*d1c0*/  @UP2 UMOV UR24, UR12 ;  /* 0x0000000c00182c82 */ /* 0x000fc40008000000 */
[----:B------:R-:W2:Y:S01]  /*d1d0*/  @P4 MUFU.RCP R9, R4 ;  /* 0x0000000400094308 */ /* 0x000ea20000001000 */
[----:B------:R-:W-:Y:S01]  /*d1e0*/  IADD3 R0, -R0, R5, RZ ;  /* 0x0000000500007210 */ /* 0x000fe20007ffe1ff */
[----:B------:R-:W-:Y:S01]  /*d1f0*/  @!UP2 UMOV UR25, URZ ;  /* 0x0000003f0019ac82 */ /* 0x000fe20008000000 */
[----:B------:R-:W-:Y:S01]  /*d200*/  MOV R5, 0x7f800000 ;  /* 0x7f80000000057802 */ /* 0x000fe20000000f00 */
[----:B------:R-:W-:Y:S02]  /*d210*/  USHF.R.S32.HI UR5, URZ, 0x1f, UR4 ;  /* 0x0000001f3f057899 */ /* 0x000fe40008011404 */
[----:B------:R-:W-:Y:S01]  /*d220*/  @UP2 USHF.R.S32.HI UR25, URZ, 0x1f, UR12 ;  /* 0x0000001f3f192899 */ /* 0x000fe2000801140c */
[----:B-1----:R-:W-:Y:S01]  /*d230*/  FMUL.FTZ R10, R10, c[0x0][0x2dc] ;  /* 0x0000b7000a0a7a20 */ /* 0x002fe20000410000 */
[----:B------:R-:W-:Y:S01]  /*d240*/  @P4 MUFU.LG2 R4, R4 ;  /* 0x0000000400044308 */ /* 0x000fe20000000c00 */
[----:B------:R-:W-:Y:S02]  /*d250*/  USHF.R.S32.HI UR6, URZ, 0x1f, UR19 ;  /* 0x0000001f3f067899 */ /* 0x000fe40008011413 */
[C---:B------:R-:W-:Y:S01]  /*d260*/  FMUL.FTZ R130, R10.reuse, R130 ;  /* 0x000000820a827220 */ /* 0x040fe20000410000 */
[----:B------:R-:W-:Y:S01]  /*d270*/  UIADD3 UR4, UP1, UP0, UR4, UR24, UR19 ;  /* 0x0000001804047290 */ /* 0x000fe2000f83e013 */
[C---:B------:R-:W-:Y:S01]  /*d280*/  FMUL.FTZ R131, R10.reuse, R131 ;  /* 0x000000830a837220 */ /* 0x040fe20000410000 */
[----:B------:R-:W-:Y:S01]  /*d290*/  @!UP4 UIADD3 UR7, UR23, UR16, URZ ;  /* 0x000000101707c290 */ /* 0x000fe2000fffe03f */
[C---:B------:R-:W-:Y:S01]  /*d2a0*/  FMUL.FTZ R126, R10.reuse, R126 ;  /* 0x0000007e0a7e7220 */ /* 0x040fe20000410000 */
[----:B------:R-:W1:Y:S01]  /*d2b0*/  @P3 MUFU.LG2 R2, R2 ;  /* 0x0000000200023308 */ /* 0x000e620000000c00 */
        /* <DEDUP_REMOVED lines=114> */
[C---:B------:R-:W-:Y:S01]  /*d9e0*/  FMUL.FTZ R44, R9.reuse, R44 ;  /* 0x0000002c092c7220 */ /* 0x040fe20000410000 */
[----:B------:R-:W-:Y:S01]  /*d9f0*/  IADD3 R21, R8, R13, RZ ;  /* 0x0000000d08157210 */ /* 0x000fe20007ffe0ff */
[C---:B------:R-:W-:Y:S01]  /*da00*/  FMUL.FTZ R45, R9.reuse, R45 ;  /* 0x0000002d092d7220 */ /* 0x040fe20000410000 */
[----:B------:R1:W-:Y:S01]  /*da10*/  STS [R11+0x400], R130 ;  /* 0x000400820b007388 */ /* 0x0003e20000000800 */
[----:B------:R-:W-:Y:S01]  /*da20*/  FMUL.FTZ R48, R9, R48 ;  /* 0x0000003009307220 */ /* 0x000fe20000410000 */
[----:B------:R-:W-:Y:S01]  /*da30*/  F2FP.PACK_AB R104, R105, R104 ;  /* 0x000000686968723e */ /* 0x000fe200000000ff */
[----:B------:R-:W-:Y:S01]  /*da40*/  FMUL.FTZ R49, R9, R49 ;  /* 0x0000003109317220 */ /* 0x000fe20000410000 */
[----:B------:R1:W-:Y:S01]  /*da50*/  STS [R13], R124 ;  /* 0x0000007c0d007388 */ /* 0x0003e20000000800 */
[----:B------:R-:W-:Y:S01]  /*da60*/  IADD3 R23, R15, R8, RZ ;  /* 0x000000080f177210 */ /* 0x000fe20007ffe0ff */
[----:B------:R-:W-:Y:S01]  /*da70*/  FMUL.FTZ R52, R9, R52 ;  /* 0x0000003409347220 */ /* 0x000fe20000410000 */
[----:B------:R-:W-:Y:S01]  /*da80*/  F2FP.PACK_AB R100, R101, R100 ;  /* 0x000000646564723e */ /* 0x000fe200000000ff */
[----:B------:R1:W-:Y:S01]  /*da90*/  STS [R13+0x400], R126 ;  /* 0x0004007e0d007388 */ /* 0x0003e20000000800 */
[----:B------:R-:W-:Y:S01]  /*daa0*/  FMUL.FTZ R53, R9, R53 ;  /* 0x0000003509357220 */ /* 0x000fe20000410000 */
[----:B------:R-:W-:Y:S01]  /*dab0*/  IADD3 R25, R17, R8, RZ ;  /* 0x0000000811197210 */ /* 0x000fe20007ffe0ff */
[C---:B------:R-:W-:Y:S01]  /*dac0*/  FMUL.FTZ R56, R9.reuse, R56 ;  /* 0x0000003809387220 */ /* 0x040fe20000410000 */
[----:B------:R1:W-:Y:S01]  /*dad0*/  STS [R15], R120 ;  /* 0x000000780f007388 */ /* 0x0003e20000000800 */
[----:B------:R-:W-:Y:S01]  /*dae0*/  FMUL.FTZ R57, R9, R57 ;  /* 0x0000003909397220 */ /* 0x000fe20000410000 */
[----:B------:R-:W-:Y:S01]  /*daf0*/  F2FP.PACK_AB R36, R37, R36 ;  /* 0x000000242524723e */ /* 0x000fe200000000ff */
[C---:B------:R-:W-:Y:S01]  /*db00*/  FMUL.FTZ R60, R9.reuse, R60 ;  /* 0x0000003c093c7220 */ /* 0x040fe20000410000 */
[----:B------:R1:W-:Y:S01]  /*db10*/  STS [R15+0x400], R122 ;  /* 0x0004007a0f007388 */ /* 0x0003e20000000800 */
        /* <DEDUP_REMOVED lines=38> */
[----:B------:R-:W-:Y:S01]  /*dd80*/  @P4 FMUL.FTZ R57, R4, 0.69314718246459960938 ;  /* 0x3f31721804394820 */ /* 0x000fe20000410000 */
[----:B------:R1:W-:Y:S01]  /*dd90*/  STS [R25+0x400], R102 ;  /* 0x0004006619007388 */ /* 0x0003e20000000800 */
[----:B------:R-:W-:Y:S01]  /*dda0*/  F2FP.PACK_AB R80, R81, R80 ;  /* 0x000000505150723e */ /* 0x000fe200000000ff */
[----:B------:R-:W-:Y:S01]  /*ddb0*/  @P3 FFMA.FTZ R5, R3, c[0x0][0x238], R2 ;  /* 0x00008e0003053a23 */ /* 0x000fe20000010002 */
[----:B------:R-:W-:Y:S01]  /*ddc0*/  F2FP.PACK_AB R84, R85, R84 ;  /* 0x000000545554723e */ /* 0x000fe200000000ff */
[----:B------:R1:W-:Y:S01]  /*ddd0*/  STS [R11+0x2000], R36 ;  /* 0x002000240b007388 */ /* 0x0003e20000000800 */
[----:B------:R-:W-:-:S02]  /*dde0*/  F2FP.PACK_AB R88, R89, R88 ;  /* 0x000000585958723e */ /* 0x000fc400000000ff */
[----:B------:R-:W-:Y:S01]  /*ddf0*/  F2FP.PACK_AB R92, R93, R92 ;  /* 0x0000005c5d5c723e */ /* 0x000fe200000000ff */
[----:B------:R1:W-:Y:S01]  /*de00*/  STS [R11+0x2400], R38 ;  /* 0x002400260b007388 */ /* 0x0003e20000000800 */
[----:B------:R-:W-:Y:S02]  /*de10*/  F2FP.PACK_AB R94, R95, R94 ;  /* 0x0000005e5f5e723e */ /* 0x000fe400000000ff */
[----:B------:R-:W-:Y:S01]  /*de20*/  F2FP.PACK_AB R9, R9, R96 ;  /* 0x000000600909723e */ /* 0x000fe200000000ff */
[----:B------:R1:W-:Y:S01]  /*de30*/  STS [R13+0x2000], R40 ;  /* 0x002000280d007388 */ /* 0x0003e20000000800 */
[----:B------:R-:W-:Y:S02]  /*de40*/  F2FP.PACK_AB R98, R99, R98 ;  /* 0x000000626362723e */ /* 0x000fe400000000ff */
[----:B------:R-:W-:Y:S01]  /*de50*/  SHF.R.S32.HI R6, RZ, 0x1f, R7 ;  /* 0x0000001fff067819 */ /* 0x000fe20000011407 */
[----:B------:R1:W-:Y:S01]  /*de60*/  STS [R13+0x2400], R42 ;  /* 0x0024002a0d007388 */ /* 0x0003e20000000800 */
[----:B------:R-:W-:-:S02]  /*de70*/  LOP3.LUT P0, RZ, R0, 0x3, RZ, 0xc0, !PT ;  /* 0x0000000300ff7812 */ /* 0x000fc4000780c0ff */
[----:B------:R-:W-:Y:S01]  /*de80*/  LEA.HI R6, R6, R7, RZ, 0x2 ;  /* 0x0000000706067211 */ /* 0x000fe200078f10ff */
[----:B------:R1:W-:Y:S01]  /*de90*/  STS [R15+0x2000], R44 ;  /* 0x0020002c0f007388 */ /* 0x0003e20000000800 */
[----:B------:R-:W-:Y:S01]  /*dea0*/  MOV R0, 0x7f800000 ;  /* 0x7f80000000007802 */ /* 0x000fe20000000f00 */
[----:B------:R-:W-:Y:S01]  /*deb0*/  @P4 FFMA.FTZ R0, R132, c[0x0][0x238], R57 ;  /* 0x00008e0084004a23 */ /* 0x000fe20000010039 */
[----:B------:R-:W-:Y:S01]  /*dec0*/  LOP3.LUT R6, R6, 0xffffffc, RZ, 0xc0, !PT ;  /* 0x0ffffffc06067812 */ /* 0x000fe200078ec0ff */
[----:B------:R1:W-:Y:S03]  /*ded0*/  STS [R15+0x2400], R46 ;  /* 0x0024002e0f007388 */ /* 0x0003e60000000800 */
[----:B------:R-:W-:Y:S01]  /*dee0*/  IADD3 R7, R7, -R6, RZ ;  /* 0x8000000607077210 */ /* 0x000fe20007ffe0ff */
[----:B------:R1:W-:Y:S03]  /*def0*/  STS [R17+0x2000], R48 ;  /* 0x0020003011007388 */ /* 0x0003e60000000800 */
[----:B------:R-:W-:Y:S01]  /*df00*/  LEA R7, R7, R208, 0x4 ;  /* 0x000000d007077211 */ /* 0x000fe200078e20ff */
        /* <DEDUP_REMOVED lines=55> */
.L_x_952:
[----:B--23--:R-:W-:Y:S05]  /*e280*/  BSYNC B0 ;  /* 0x0000000000007941 */ /* 0x00cfea0003800000 */
.L_x_951:
[----:B------:R-:W2:Y:S01]  /*e290*/  S2R R3, SR_TID.X ;  /* 0x0000000000037919 */ /* 0x000ea20000002100 */
[----:B------:R-:W-:Y:S01]  /*e2a0*/  IADD3 R4, P0, R212, UR18, RZ ;  /* 0x00000012d4047c10 */ /* 0x000fe2000ff1e0ff */
[----:B------:R-:W-:Y:S01]  /*e2b0*/  USHF.R.S32.HI UR6, URZ, 0x1f, UR11 ;  /* 0x0000001f3f067899 */ /* 0x000fe2000801140b */
[----:B------:R-:W-:Y:S01]  /*e2c0*/  BSSY B0, `(.L_x_953) ;  /* 0x0000017000007945 */ /* 0x000fe20003800000 */
[----:B-1----:R-:W1:Y:S01]  /*e2d0*/  S2R R0, SR_CTAID.Z ;  /* 0x0000000000007919 */ /* 0x002e620000002700 */
[----:B------:R-:W-:Y:S01]  /*e2e0*/  IADD3.X R5, R213, UR7, RZ, P0, !PT ;  /* 0x00000007d5057c10 */ /* 0x000fe200087fe4ff */
[----:B------:R-:W-:-:S02]  /*e2f0*/  ULDC.64 UR4, c[0x0][0x1f0] ;  /* 0x00007c0000047ab9 */ /* 0x000fc40000000a00 */
[----:B------:R-:W-:-:S04]  /*e300*/  UIMAD UR4, UR6, UR4, URZ ;  /* 0x00000004060472a4 */ /* 0x000fc8000f8e023f */
[----:B------:R-:W-:Y:S01]  /*e310*/  UIMAD UR4, UR11, UR5, UR4 ;  /* 0x000000050b0472a4 */ /* 0x000fe2000f8e0204 */
[----:B--2---:R-:W-:-:S04]  /*e320*/  SHF.R.S32.HI R2, RZ, 0x1f, R3 ;  /* 0x0000001fff027819 */ /* 0x004fc80000011403 */
[----:B------:R-:W-:Y:S01]  /*e330*/  LEA.HI R2, R2, R3, RZ, 0x3 ;  /* 0x0000000302027211 */ /* 0x000fe200078f18ff */
[----:B-1----:R-:W-:-:S03]  /*e340*/  IMAD.WIDE.U32 R4, R0, c[0x0][0x1f0], R4 ;  /* 0x00007c0000047a25 */ /* 0x002fc600078e0004 */
        /* <DEDUP_REMOVED lines=14> */
.L_x_954:
[----:B------:R-:W-:Y:S05]  /*e430*/  BSYNC B0 ;  /* 0x0000000000007941 */ /* 0x000fea0003800000 */
.L_x_953:
        /* <DEDUP_REMOVED lines=17> */
.L_x_956:
[----:B------:R-:W-:Y:S05]  /*e550*/  BSYNC B0 ;  /* 0x0000000000007941 */ /* 0x000fea0003800000 */
.L_x_955:
        /* <DEDUP_REMOVED lines=17> */
.L_x_958:
[----:B------:R-:W-:Y:S05]  /*e670*/  BSYNC B0 ;  /* 0x0000000000007941 */ /* 0x000fea0003800000 */
.L_x_957:
        /* <DEDUP_REMOVED lines=15> */
.L_x_959:
        /* <DEDUP_REMOVED lines=9> */
.L_x_1295:


//--------------------- .text._ZN5flash16flash_fwd_kernelI23Flash_fwd_kernel_traitsILi192ELi64ELi64ELi4ELb0ELb0EN7cutlass6half_tE19Flash_kernel_traitsILi192ELi64ELi64ELi4ES3_EELb0ELb0ELb1ELb0ELb0ELb1ELb1ELb0EEEvNS_16Flash_fwd_paramsE --------------------------
	.section	.text._ZN5flash16flash_fwd_kernelI23Flash_fwd_kernel_traitsILi192ELi64ELi64ELi4ELb0ELb0EN7cutlass6half_tE19Flash_kernel_traitsILi192ELi64ELi64ELi4ES3_EELb0ELb0ELb1ELb0ELb0ELb1ELb1ELb0EEEvNS_16Flash_fwd_paramsE,"ax",@progbits
	.sectioninfo	@"SHI_REGISTERS=255"
	.align	128
        .global         _ZN5flash16flash_fwd_kernelI23Flash_fwd_kernel_traitsILi192ELi64ELi64ELi4ELb0ELb0EN7cutlass6half_tE19Flash_kernel_traitsILi192ELi64ELi64ELi4ES3_EELb0ELb0ELb1ELb0ELb0ELb1ELb1ELb0EEEvNS_16Flash_fwd_paramsE
        .type           _ZN5flash16flash_fwd_kernelI23Flash_fwd_kernel_traitsILi192ELi64ELi64ELi4ELb0ELb0EN7cutlass6half_tE19Flash_kernel_traitsILi192ELi64ELi64ELi4ES3_EELb0ELb0ELb1ELb0ELb0ELb1ELb1ELb0EEEvNS_16Flash_fwd_paramsE,@function
        .size           _ZN5flash16flash_fwd_kernelI23Flash_fwd_kernel_traitsILi192ELi64ELi64ELi4ELb0ELb0EN7cutlass6half_tE19Flash_kernel_traitsILi192ELi64ELi64ELi4ES3_EELb0ELb0ELb1ELb0ELb0ELb1ELb1ELb0EEEvNS_16Flash_fwd_paramsE,(.L_x_1296 - _ZN5flash16flash_fwd_kernelI23Flash_fwd_kernel_traitsILi192ELi64ELi64ELi4ELb0ELb0EN7cutlass6half_tE19Flash_kernel_traitsILi192ELi64ELi64ELi4ES3_EELb0ELb0ELb1ELb0ELb0ELb1ELb1ELb0EEEvNS_16Flash_fwd_paramsE)
        .other          _ZN5flash16flash_fwd_kernelI23Flash_fwd_kernel_traitsILi192ELi64ELi64ELi4ELb0ELb0EN7cutlass6half_tE19Flash_kernel_traitsILi192ELi64ELi64ELi4ES3_EELb0ELb0ELb1ELb0ELb0ELb1ELb1ELb0EEEvNS_16Flash_fwd_paramsE,@"STO_CUDA_ENTRY STV_DEFAULT"
_ZN5flash16flash_fwd_kernelI23Flash_fwd_kernel_traitsILi192ELi64ELi64ELi4ELb0ELb0EN7cutlass6half_tE19Flash_kernel_traitsILi192ELi64ELi64ELi4ES3_EELb0ELb0ELb1ELb0ELb0ELb1ELb1ELb0EEEvNS_16Flash_fwd_paramsE:
.text._ZN5flash16flash_fwd_kernelI23Flash_fwd_kernel_traitsILi192ELi64ELi64ELi4ELb0ELb0EN7cutlass6half_tE19Flash_kernel_traitsILi192ELi64ELi64ELi4ES3_EELb0ELb0ELb1ELb0ELb0ELb1ELb1ELb0EEEvNS_16Flash_fwd_paramsE:
        /* <DEDUP_REMOVED lines=56> */
.L_x_960:
[----:B------:R-:W-:Y:S02]  /*0380*/  ULDC UR6, c[0x0][0x218] ;  /* 0x0000860000067ab9 */ /* 0x000fe40000000800 */
.L_x_961:
        /* <DEDUP_REMOVED lines=116> */
.L_x_964:
[----:B------:R-:W-:Y:S05]  /*0ad0*/  BSYNC B0 ;  /* 0x0000000000007941 */ /* 0x000fea0003800000 */
.L_x_963:
        /* <DEDUP_REMOVED lines=17> */
.L_x_966:
[----:B------:R-:W-:Y:S05]  /*0bf0*/  BSYNC B0 ;  /* 0x0000000000007941 */ /* 0x000fea0003800000 */
.L_x_965:
        /* <DEDUP_REMOVED lines=17> */
.L_x_968:
[----:B------:R-:W-:Y:S05]  /*0d10*/  BSYNC B0 ;  /* 0x0000000000007941 */ /* 0x000fea0003800000 */
.L_x_967:
        /* <DEDUP_REMOVED lines=16> */
.L_x_970:
[----:B------:R-:W-:Y:S05]  /*0e20*/  BSYNC B0 ;  /* 0x0000000000007941 */ /* 0x000fea0003800000 */
.L_x_969:
        /* <DEDUP_REMOVED lines=35> */
.L_x_962:
        /* <DEDUP_REMOVED lines=32> */
.L_x_971:
        /* <DEDUP_REMOVED lines=44> */
.L_x_972:
[----:B------:R-:W-:Y:S01]  /*1520*/  SHF.R.S32.HI R5, RZ, 0x1f, R4 ;  /* 0x0000001fff057819 */ /* 0x000fe20000011404 */
[----:B------:R-:W1:Y:S01]  /*1530*/  S2R R18, SR_CTAID.Z ;  /* 0x0000000000127919 */ /* 0x000e620000002700 */
[----:B------:R-:W-:Y:S01]  /*1540*/  UIADD3 UR11, -UR13, UR16, URZ ;  /* 0x000000100d0b7290 */ /* 0x000fe2000fffe13f */
[----:B------:R-:W-:Y:S01]  /*1550*/  IMAD.SHL.U32 R213, R4, 0x2, RZ ;  /* 0x0000000204d57824 */ /* 0x000fe200078e00ff */
[CC--:B------:R-:W-:Y:S01]  /*1560*/  LEA.HI R16, R5.reuse, R4.reuse, RZ, 0x3 ;  /* 0x0000000405107211 */ /* 0x0c0fe200078f18ff */
[----:B------:R-:W2:Y:S01]  /*1570*/  S2R R207, SR_CTAID.X ;  /* 0x0000000000cf7919 */ /* 0x000ea20000002500 */
[----:B------:R-:W-:Y:S01]  /*1580*/  ULDC.64 UR4, c[0x0][0x1a8] ;  /* 0x00006a0000047ab9 */ /* 0x000fe20000000a00 */
[----:B------:R-:W-:Y:S01]  /*1590*/  LEA.HI R7, R5, R4, RZ, 0x6 ;  /* 0x0000000405077211 */ /* 0x000fe200078f30ff */
[----:B------:R-:W-:Y:S01]  /*15a0*/  UIMAD UR4, UR20, UR4, URZ ;  /* 0x00000004140472a4 */ /* 0x000fe2000f8e023f */
[----:B------:R-:W-:Y:S02]  /*15b0*/  LOP3.LUT R3, R16, 0xfffffff8, RZ, 0xc0, !PT ;  /* 0xfffffff810037812 */ /* 0x000fe400078ec0ff */
[----:B------:R-:W-:Y:S01]  /*15c0*/  SHF.R.S32.HI R16, RZ, 0x3, R16 ;  /* 0x00000003ff107819 */ /* 0x000fe20000011410 */
[----:B------:R-:W-:Y:S01]  /*15d0*/  UIMAD UR4, UR12, UR5, UR4 ;  /* 0x000000050c0472a4 */ /* 0x000fe2000f8e0204 */
[----:B------:R-:W-:Y:S01]  /*15e0*/  IMAD.SHL.U32 R7, R7, 0x8, RZ ;  /* 0x0000000807077824 */ /* 0x000fe200078e00ff */
[----:B------:R-:W-:Y:S01]  /*15f0*/  UMOV UR20, 0x6 ;  /* 0x0000000600147882 */ /* 0x000fe20000000000 */
[----:B------:R-:W-:Y:S01]  /*1600*/  IMAD.IADD R0, R4, 0x1, -R3 ;  /* 0x0000000104007824 */ /* 0x000fe200078e0a03 */
[C---:B------:R-:W-:Y:S01]  /*1610*/  IADD3 R6, R16.reuse, 0x10, RZ ;  /* 0x0000001010067810 */ /* 0x040fe20007ffe0ff */
[C---:B------:R-:W-:Y:S01]  /*1620*/  IMAD.SHL.U32 R3, R16.reuse, 0x40, RZ ;  /* 0x0000004010037824 */ /* 0x040fe200078e00ff */
[----:B------:R-:W-:Y:S01]  /*1630*/  IADD3 R2, R16, 0x20, RZ ;  /* 0x0000002010027810 */ /* 0x000fe20007ffe0ff */
[----:B------:R-:W-:Y:S01]  /*1640*/  IMAD.SHL.U32 R220, R0, 0x8, RZ ;  /* 0x0000000800dc7824 */ /* 0x000fe200078e00ff */
[----:B------:R-:W-:-:S02]  /*1650*/  ISETP.GE.AND P1, PT, R6, UR11, PT ;  /* 0x0000000b06007c0c */ /* 0x000fc4000bf26270 */
[----:B------:R-:W-:Y:S02]  /*1660*/  LOP3.LUT R3, R3, 0x1c0, RZ, 0xc0, !PT ;  /* 0x000001c003037812 */ /* 0x000fe400078ec0ff */
[--C-:B------:R-:W-:Y:S02]  /*1670*/  SHF.R.S32.HI R221, RZ, 0x1f, R220.reuse ;  /* 0x0000001fffdd7819 */ /* 0x100fe400000114dc */
[----:B------:R-:W-:Y:S02]  /*1680*/  IADD3 R8, P0, R220, UR6, RZ ;  /* 0x00000006dc087c10 */ /* 0x000fe4000ff1e0ff */
[----:B------:R-:W-:Y:S01]  /*1690*/  SHF.R.U32.HI R204, RZ, 0x3, R3 ;  /* 0x00000003ffcc7819 */ /* 0x000fe20000011603 */
[----:B------:R-:W-:Y:S01]  /*16a0*/  IMAD.WIDE.U32 R26, R16, c[0x0][0x1a0], R220 ;  /* 0x00006800101a7a25 */ /* 0x000fe200078e00dc */
[----:B------:R-:W-:Y:S01]  /*16b0*/  IADD3.X R9, R221, UR17, RZ, P0, !PT ;  /* 0x00000011dd097c10 */ /* 0x000fe200087fe4ff */
[----:B------:R-:W-:Y:S01]  /*16c0*/  UIADD3 UR17, UR8, -0x1, URZ ;  /* 0xffffffff08117890 */ /* 0x000fe2000fffe03f */
[----:B------:R-:W-:-:S02]  /*16d0*/  SHF.R.S32.HI R17, RZ, 0x1f, R16 ;  /* 0x0000001fff117819 */ /* 0x000fc40000011410 */
[----:B------:R-:W-:Y:S01]  /*16e0*/  LOP3.LUT R3, R3, 0x38, R220, 0xf8, !PT ;  /* 0x0000003803037812 */ /* 0x000fe200078ef8dc */
[----:B-1----:R-:W-:Y:S01]  /*16f0*/  IMAD.WIDE.U32 R18, R18, c[0x0][0x1a8], R8 ;  /* 0x00006a0012127a25 */ /* 0x002fe200078e0008 */
[----:B------:R-:W-:Y:S01]  /*1700*/  ISETP.GE.AND P4, PT, R2, UR11, PT ;  /* 0x0000000b02007c0c */ /* 0x000fe2000bf86270 */
[----:B------:R-:W-:Y:S01]  /*1710*/  UIMAD UR12, UR17, -0x40, UR14 ;  /* 0xffffffc0110c78a4 */ /* 0x000fe2000f8e020e */
[----:B------:R-:W-:Y:S01]  /*1720*/  LOP3.LUT R204, R3, R204, RZ, 0x3c, !PT ;  /* 0x000000cc03cc7212 */ /* 0x000fe200078e3cff */
[----:B------:R-:W-:Y:S01]  /*1730*/  IMAD R3, R17, c[0x0][0x198], RZ ;  /* 0x0000660011037a24 */ /* 0x000fe200078e02ff */
[C---:B------:R-:W-:Y:S01]  /*1740*/  IADD3 R203, R16.reuse, 0x30, RZ ;  /* 0x0000003010cb7810 */ /* 0x040fe20007ffe0ff */
[C---:B------:R-:W-:Y:S01]  /*1750*/  IMAD.WIDE.U32 R8, R16.reuse, c[0x0][0x198], R220 ;  /* 0x0000660010087a25 */ /* 0x040fe200078e00dc */
[----:B------:R-:W-:Y:S01]  /*1760*/  ISETP.GE.AND P2, PT, R16, UR11, PT ;  /* 0x0000000b10007c0c */ /* 0x000fe2000bf46270 */
[----:B------:R-:W-:Y:S01]  /*1770*/  USHF.R.S32.HI UR15, URZ, 0x1f, UR17 ;  /* 0x0000001f3f0f7899 */ /* 0x000fe20008011411 */
[----:B------:R-:W-:Y:S01]  /*1780*/  ISETP.GE.AND P0, PT, R203, UR11, PT ;  /* 0x0000000bcb007c0c */ /* 0x000fe2000bf06270 */
[----:B--2---:R-:W-:Y:S01]  /*1790*/  IMAD.WIDE R206, R207, 0x40, R16 ;  /* 0x00000040cfce7825 */ /* 0x004fe200078e0210 */
[----:B------:R-:W-:-:S02]  /*17a0*/  IADD3 R208, P3, R8, UR22, RZ ;  /* 0x0000001608d07c10 */ /* 0x000fc4000ff7e0ff */
[----:B------:R-:W-:Y:S01]  /*17b0*/  IADD3 R19, R19, UR4, RZ ;  /* 0x0000000413137c10 */ /* 0x000fe2000fffe0ff */
[----:B------:R-:W-:Y:S01]  /*17c0*/  IMAD R3, R16, c[0x0][0x19c], R3 ;  /* 0x0000670010037a24 */ /* 0x000fe200078e0203 */
[----:B------:R-:W-:Y:S01]  /*17d0*/  @!P1 IADD3 R14, P5, R206, 0x10, RZ ;  /* 0x00000010ce0e9810 */ /* 0x000fe20007fbe0ff */
[--C-:B------:R-:W-:Y:S01]  /*17e0*/  @!P1 IMAD.MOV.U32 R10, RZ, RZ, R18.reuse ;  /* 0x000000ffff0a9224 */ /* 0x100fe200078e0012 */
[----:B------:R-:W-:Y:S01]  /*17f0*/  LOP3.LUT R204, R204, 0xfffffe00, R7, 0xf8, !PT ;  /* 0xfffffe00cccc7812 */ /* 0x000fe200078ef807 */
[----:B------:R-:W-:Y:S01]  /*1800*/  @!P1 IMAD.MOV.U32 R11, RZ, RZ, R19 ;  /* 0x000000ffff0b9224 */ /* 0x000fe200078e0013 */
[----:B------:R-:W-:Y:S01]  /*1810*/  IADD3.X R209, R9, UR7, R3, P3, !PT ;  /* 0x0000000709d17c10 */ /* 0x000fe20009ffe403 */
[--C-:B------:R-:W-:Y:S01]  /*1820*/  @!P1 IMAD.X R3, RZ, RZ, R207.reuse, P5 ;  /* 0x000000ffff039224 */ /* 0x100fe200028e06cf */
[C---:B------:R-:W-:Y:S01]  /*1830*/  @!P4 IADD3 R12, P3, R206.reuse, 0x20, RZ ;  /* 0x00000020ce0cc810 */ /* 0x040fe20007f7e0ff */
[----:B------:R-:W-:Y:S01]  /*1840*/  @!P2 IMAD R9, R207, c[0x0][0x190], RZ ;  /* 0x00006400cf09aa24 */ /* 0x000fe200078e02ff */
[----:B------:R-:W-:Y:S01]  /*1850*/  ULDC.64 UR6, c[0x0][0x198] ;  /* 0x0000660000067ab9 */ /* 0x000fe20000000a00 */
[----:B------:R-:W-:Y:S01]  /*1860*/  @!P1 IMAD R3, R3, c[0x0][0x190], RZ ;  /* 0x0000640003039a24 */ /* 0x000fe200078e02ff */
[----:B------:R-:W-:Y:S01]  /*1870*/  USHF.L.U32 UR22, UR6, 0x6, URZ ;  /* 0x0000000606167899 */ /* 0x000fe2000800063f */
[----:B------:R-:W-:Y:S01]  /*1880*/  @!P4 IMAD.X R7, RZ, RZ, R207, P3 ;  /* 0x000000ffff07c224 */ /* 0x000fe200018e06cf */
[C---:B------:R-:W-:Y:S01]  /*1890*/  @!P0 IADD3 R28, P3, R206.reuse, 0x30, RZ ;  /* 0x00000030ce1c8810 */ /* 0x040fe20007f7e0ff */
[--C-:B------:R-:W-:Y:S01]  /*18a0*/  @!P4 IMAD.MOV.U32 R22, RZ, RZ, R18.reuse ;  /* 0x000000ffff16c224 */ /* 0x100fe200078e0012 */
[----:B------:R-:W-:Y:S01]  /*18b0*/  USHF.L.U64.HI UR20, UR6, UR20, UR7 ;  /* 0x0000001406147299 */ /* 0x000fe20008010207 */
[--C-:B------:R-:W-:Y:S01]  /*18c0*/  @!P4 IMAD.MOV.U32 R23, RZ, RZ, R19.reuse ;  /* 0x000000ffff17c224 */ /* 0x100fe200078e0013 */
[----:B------:R-:W-:Y:S01]  /*18d0*/  UIMAD.WIDE.U32 UR26, UR6, 0x20, URZ ;  /* 0x00000020061a78a5 */ /* 0x000fe2000f8e003f */
[----:B------:R-:W-:Y:S01]  /*18e0*/  @!P0 IMAD.MOV.U32 R20, RZ, RZ, R18 ;  /* 0x000000ffff148224 */ /* 0x000fe200078e0012 */
[----:B------:R-:W-:Y:S01]  /*18f0*/  UIMAD UR4, UR20, UR17, URZ ;  /* 0x00000011140472a4 */ /* 0x000fe2000f8e023f */
[----:B------:R-:W-:Y:S01]  /*1900*/  @!P0 IMAD.MOV.U32 R21, RZ, RZ, R19 ;  /* 0x000000ffff158224 */ /* 0x000fe200078e0013 */
[----:B------:R-:W-:Y:S01]  /*1910*/  LEA.HI R96, R5, R4, RZ, 0x5 ;  /* 0x0000000405607211 */ /* 0x000fe200078f28ff */
[C---:B------:R-:W-:Y:S01]  /*1920*/  @!P2 IMAD R8, R206.reuse, c[0x0][0x194], R9 ;  /* 0x00006500ce08aa24 */ /* 0x040fe200078e0209 */
[----:B------:R-:W-:Y:S01]  /*1930*/  SHF.R.S32.HI R9, RZ, 0x1f, R134 ;  /* 0x0000001fff097819 */ /* 0x000fe20000011486 */
[----:B------:R-:W-:Y:S01]  /*1940*/  @!P2 IMAD.WIDE.U32 R18, R206, c[0x0][0x190], R18 ;  /* 0x00006400ce12aa25 */ /* 0x000fe200078e0012 */
[----:B------:R-:W-:Y:S01]  /*1950*/  UIMAD UR4, UR15, UR22, UR4 ;  /* 0x000000160f0472a4 */ /* 0x000fe2000f8e0204 */
[----:B------:R-:W-:-:S02]  /*1960*/  LOP3.LUT R213, R213, 0x6, RZ, 0xc0, !PT ;  /* 0x00000006d5d57812 */ /* 0x000fc400078ec0ff */
[C---:B------:R-:W-:Y:S02]  /*1970*/  @!P1 IMAD R3, R14.reuse, c[0x0][0x194], R3 ;  /* 0x000065000e039a24 */ /* 0x040fe400078e0203 */
[----:B------:R-:W-:-:S04]  /*1980*/  @!P1 IMAD.WIDE.U32 R14, R14, c[0x0][0x190], R10 ;  /* 0x000064000e0e9a25 */ /* 0x000fc800078e000a */
[----:B------:R-:W-:Y:S02]  /*1990*/  @!P4 IMAD R7, R7, c[0x0][0x190], RZ ;  /* 0x000064000707ca24 */ /* 0x000fe400078e02ff */
[----:B------:R-:W-:Y:S01]  /*19a0*/  @!P0 IMAD.X R11, RZ, RZ, R207, P3 ;  /* 0x000000ffff0b8224 */ /* 0x000fe200018e06cf */
[----:B------:R-:W-:Y:S01]  /*19b0*/  @!P2 LEA R24, P3, R18, c[0x0][0x160], 0x1 ;  /* 0x000058001218aa11 */ /* 0x000fe200078608ff */
[----:B------:R-:W-:Y:S02]  /*19c0*/  @!P2 IMAD.IADD R8, R19, 0x1, R8 ;  /* 0x000000011308a824 */ /* 0x000fe400078e0208 */
[C---:B------:R-:W-:Y:S02]  /*19d0*/  @!P4 IMAD R7, R12.reuse, c[0x0][0x194], R7 ;  /* 0x000065000c07ca24 */ /* 0x040fe400078e0207 */
[----:B------:R-:W-:Y:S01]  /*19e0*/  @!P4 IMAD.WIDE.U32 R12, R12, c[0x0][0x190], R22 ;  /* 0x000064000c0cca25 */ /* 0x000fe200078e0016 */
[----:B------:R-:W-:Y:S02]  /*19f0*/  @!P2 LEA.HI.X R25, R18, c[0x0][0x164], R8, 0x1, P3 ;  /* 0x000059001219aa11 */ /* 0x000fe400018f0c08 */
[----:B------:R-:W-:Y:S01]  /*1a00*/  @!P1 LEA R22, P3, R14, c[0x0][0x160], 0x1 ;  /* 0x000058000e169a11 */ /* 0x000fe200078608ff */
[----:B------:R-:W-:-:S02]  /*1a10*/  @!P1 IMAD.IADD R3, R15, 0x1, R3 ;  /* 0x000000010f039824 */ /* 0x000fc400078e0203 */
[----:B------:R-:W-:Y:S02]  /*1a20*/  @!P0 IMAD R11, R11, c[0x0][0x190], RZ ;  /* 0x000064000b0b8a24 */ /* 0x000fe400078e02ff */
[----:B------:R-:W-:Y:S01]  /*1a30*/  IMAD R219, R9, c[0x0][0x1b0], RZ ;  /* 0x00006c0009db7a24 */ /* 0x000fe200078e02ff */
[----:B------:R-:W-:Y:S01]  /*1a40*/  @!P1 LEA.HI.X R23, R14, c[0x0][0x164], R3, 0x1, P3 ;  /* 0x000059000e179a11 */ /* 0x000fe200018f0c03 */
[----:B------:R-:W-:Y:S01]  /*1a50*/  @!P0 IMAD R11, R28, c[0x0][0x194], R11 ;  /* 0x000065001c0b8a24 */ /* 0x000fe200078e020b */
[----:B------:R-:W-:Y:S01]  /*1a60*/  ISETP.GE.AND P3, PT, R6, UR12, PT ;  /* 0x0000000c06007c0c */ /* 0x000fe2000bf66270 */
[----:B------:R-:W-:Y:S01]  /*1a70*/  @!P0 IMAD.WIDE.U32 R28, R28, c[0x0][0x190], R20 ;  /* 0x000064001c1c8a25 */ /* 0x000fe200078e0014 */
[----:B------:R-:W-:-:S03]  /*1a80*/  @!P4 LEA R20, P5, R12, c[0x0][0x160], 0x1 ;  /* 0x000058000c14ca11 */ /* 0x000fc600078a08ff */
[----:B------:R-:W-:Y:S01]  /*1a90*/  IMAD R219, R134, c[0x0][0x1b4], R219 ;  /* 0x00006d0086db7a24 */ /* 0x000fe200078e02db */
[----:B------:R-:W-:Y:S01]  /*1aa0*/  @!P0 LEA R14, P6, R28, c[0x0][0x160], 0x1 ;  /* 0x000058001c0e8a11 */ /* 0x000fe200078c08ff */
[----:B------:R-:W-:-:S04]  /*1ab0*/  IMAD.WIDE.U32 R208, R134, c[0x0][0x1b0], R208 ;  /* 0x00006c0086d07a25 */ /* 0x000fc800078e00d0 */
[----:B------:R-:W-:Y:S02]  /*1ac0*/  IMAD.IADD R219, R209, 0x1, R219 ;  /* 0x00000001d1db7824 */ /* 0x000fe400078e02db */
[----:B------:R-:W-:Y:S02]  /*1ad0*/  IMAD.U32 R3, RZ, RZ, UR22 ;  /* 0x00000016ff037e24 */ /* 0x000fe4000f8e00ff */
[----:B------:R-:W-:Y:S02]  /*1ae0*/  IMAD.MOV.U32 R218, RZ, RZ, R208 ;  /* 0x000000ffffda7224 */ /* 0x000fe400078e00d0 */
[----:B------:R-:W-:Y:S02]  /*1af0*/  @!P0 IMAD.IADD R11, R29, 0x1, R11 ;  /* 0x000000011d0b8824 */ /* 0x000fe400078e020b */
[----:B------:R-:W-:Y:S02]  /*1b00*/  @!P4 IMAD.IADD R7, R13, 0x1, R7 ;  /* 0x000000010d07c824 */ /* 0x000fe400078e0207 */
[----:B------:R-:W-:Y:S01]  /*1b10*/  IMAD.U32 R13, RZ, RZ, UR6 ;  /* 0x00000006ff0d7e24 */ /* 0x000fe2000f8e00ff */
[----:B------:R-:W-:Y:S01]  /*1b20*/  @!P0 LEA.HI.X R15, R28, c[0x0][0x164], R11, 0x1, P6 ;  /* 0x000059001c0f8a11 */ /* 0x000fe200030f0c0b */
[----:B------:R-:W-:Y:S01]  /*1b30*/  IMAD.WIDE.U32 R18, R3, UR17, R218 ;  /* 0x0000001103127c25 */ /* 0x000fe2000f8e00da */
[----:B------:R-:W-:-:S02]  /*1b40*/  ISETP.GE.AND P6, PT, R16, UR12, PT ;  /* 0x0000000c10007c0c */ /* 0x000fc4000bfc6270 */
[----:B------:R-:W-:Y:S01]  /*1b50*/  @!P4 LEA.HI.X R21, R12, c[0x0][0x164], R7, 0x1, P5 ;  /* 0x000059000c15ca11 */ /* 0x000fe200028f0c07 */
[----:B------:R-:W-:Y:S01]  /*1b60*/  IMAD.U32 R12, RZ, RZ, UR6 ;  /* 0x00000006ff0c7e24 */ /* 0x000fe2000f8e00ff */
[----:B------:R-:W-:Y:S01]  /*1b70*/  @!P3 LEA R8, P5, R13, R18, 0x4 ;  /* 0x000000120d08b211 */ /* 0x000fe200078a20ff */
[----:B------:R-:W-:Y:S01]  /*1b80*/  IMAD.U32 R7, RZ, RZ, UR7 ;  /* 0x00000007ff077e24 */ /* 0x000fe2000f8e00ff */
[----:B------:R-:W-:Y:S01]  /*1b90*/  IADD3 R19, R19, UR4, RZ ;  /* 0x0000000413137c10 */ /* 0x000fe2000fffe0ff */
[----:B------:R-:W-:Y:S01]  /*1ba0*/  IMAD.SHL.U32 R204, R204, 0x2, RZ ;  /* 0x00000002cccc7824 */ /* 0x000fe200078e00ff */
[----:B------:R-:W-:Y:S01]  /*1bb0*/  ULDC.64 UR4, c[0x0][0x1a0] ;  /* 0x0000680000047ab9 */ /* 0x000fe20000000a00 */
[----:B------:R-:W-:Y:S01]  /*1bc0*/  IMAD R10, R17, c[0x0][0x1a0], RZ ;  /* 0x00006800110a7a24 */ /* 0x000fe200078e02ff */
[----:B------:R-:W-:Y:S01]  /*1bd0*/  @!P3 LEA.HI.X R7, R12, R19, R7, 0x4, P5 ;  /* 0x000000130c07b211 */ /* 0x000fe200028f2407 */
[----:B------:R-:W-:Y:S01]  /*1be0*/  IMAD R215, R9, c[0x0][0x1b8], RZ ;  /* 0x00006e0009d77a24 */ /* 0x000fe200078e02ff */
[----:B------:R-:W-:Y:S01]  /*1bf0*/  @!PT LDS RZ, [RZ] ;  /* 0x00000000fffff984 */ /* 0x000fe20000000800 */
[----:B------:R-:W-:Y:S01]  /*1c00*/  @!PT LDS RZ, [RZ] ;  /* 0x00000000fffff984 */ /* 0x000fe20000000800 */
[----:B------:R-:W-:Y:S01]  /*1c10*/  @!PT LDS RZ, [RZ] ;  /* 0x00000000fffff984 */ /* 0x000fe20000000800 */
[----:B------:R1:W-:Y:S01]  /*1c20*/  @!P2 LDGSTS.E.BYPASS.LTC128B.128 [R204], [R24.64] ;  /* 0x0000000018ccafae */ /* 0x0003e2000b901d52 */
[----:B------:R-:W-:Y:S01]  /*1c30*/  IMAD R10, R16, c[0x0][0x1a4], R10 ;  /* 0x00006900100a7a24 */ /* 0x000fe200078e020a */
[----:B------:R-:W-:Y:S01]  /*1c40*/  IADD3 R26, P5, R26, UR24, RZ ;  /* 0x000000181a1a7c10 */ /* 0x000fe2000ffbe0ff */
[----:B------:R-:W-:Y:S01]  /*1c50*/  UIMAD UR15, UR15, UR4, URZ ;  /* 0x000000040f0f72a4 */ /* 0x000fe2000f8e023f */
[----:B------:R1:W-:Y:S01]  /*1c60*/  @!P2 LDGSTS.E.BYPASS.LTC128B.128 [R204+0x2000], [R24.64+0x80] ;  /* 0x0200008018ccafae */ /* 0x0003e2000b901d52 */
[----:B------:R-:W-:Y:S01]  /*1c70*/  UIMAD.WIDE.U32 UR24, UR17, UR4, URZ ;  /* 0x00000004111872a5 */ /* 0x000fe2000f8e003f */
[----:B------:R-:W-:Y:S01]  /*1c80*/  IADD3.X R27, R27, UR21, R10, P5, !PT ;  /* 0x000000151b1b7c10 */ /* 0x000fe2000affe40a */
[----:B------:R-:W-:Y:S01]  /*1c90*/  USHF.L.U32 UR21, UR7, 0x5, URZ ;  /* 0x0000000507157899 */ /* 0x000fe2000800063f */
[----:B------:R1:W-:Y:S01]  /*1ca0*/  @!P2 LDGSTS.E.BYPASS.LTC128B.128 [R204+0x4000], [R24.64+0x100] ;  /* 0x0400010018ccafae */ /* 0x0003e2000b901d52 */
[----:B------:R-:W-:Y:S01]  /*1cb0*/  ISETP.GE.AND P2, PT, R2, UR12, PT ;  /* 0x0000000c02007c0c */ /* 0x000fe2000bf46270 */
[----:B------:R-:W-:Y:S01]  /*1cc0*/  UIMAD UR15, UR17, UR5, UR15 ;  /* 0x00000005110f72a4 */ /* 0x000fe2000f8e020f */
[----:B------:R-:W-:Y:S01]  /*1cd0*/  @!P3 LEA R12, P5, R8, c[0x0][0x168], 0x1 ;  /* 0x00005a00080cba11 */ /* 0x000fe200078a08ff */
[----:B------:R2:W-:Y:S01]  /*1ce0*/  @!P1 LDGSTS.E.BYPASS.LTC128B.128 [R204+0x800], [R22.64] ;  /* 0x0080000016cc9fae */ /* 0x0005e2000b901d52 */
[----:B------:R-:W-:Y:S01]  /*1cf0*/  IMAD R215, R134, c[0x0][0x1bc], R215 ;  /* 0x00006f0086d77a24 */ /* 0x000fe200078e02d7 */
[----:B------:R-:W-:Y:S01]  /*1d00*/  UIADD3 UR15, UR25, UR15, URZ ;  /* 0x0000000f190f7290 */ /* 0x000fe2000fffe03f */
[----:B------:R-:W-:Y:S01]  /*1d10*/  @!P3 LEA.HI.X R13, R8, c[0x0][0x16c], R7, 0x1, P5 ;  /* 0x00005b00080dba11 */ /* 0x000fe200028f0c07 */
[----:B------:R2:W-:Y:S01]  /*1d20*/  @!P1 LDGSTS.E.BYPASS.LTC128B.128 [R204+0x2800], [R22.64+0x80] ;  /* 0x0280008016cc9fae */ /* 0x0005e2000b901d52 */
[----:B------:R-:W-:-:S02]  /*1d30*/  IMAD.U32 R8, RZ, RZ, UR21 ;  /* 0x00000015ff087e24 */ /* 0x000fc4000f8e00ff */
[----:B------:R-:W-:Y:S01]  /*1d40*/  IMAD.U32 R7, RZ, RZ, UR6 ;  /* 0x00000006ff077e24 */ /* 0x000fe2000f8e00ff */
[----:B------:R2:W-:Y:S01]  /*1d50*/  @!P1 LDGSTS.E.BYPASS.LTC128B.128 [R204+0x4800], [R22.64+0x100] ;  /* 0x0480010016cc9fae */ /* 0x0005e2000b901d52 */
[----:B------:R-:W-:Y:S01]  /*1d60*/  @!P6 LEA R10, P1, R18, c[0x0][0x168], 0x1 ;  /* 0x00005a00120aea11 */ /* 0x000fe200078208ff */
[----:B------:R-:W-:Y:S01]  /*1d70*/  IMAD.WIDE.U32 R134, R134, c[0x0][0x1b8], R26 ;  /* 0x00006e0086867a25 */ /* 0x000fe200078e001a */
[C---:B------:R-:W-:Y:S01]  /*1d80*/  @!P2 IADD3 R9, P5, R18.reuse, UR26, RZ ;  /* 0x0000001a1209ac10 */ /* 0x040fe2000ffbe0ff */
[----:B------:R3:W-:Y:S01]  /*1d90*/  @!P4 LDGSTS.E.BYPASS.LTC128B.128 [R204+0x1000], [R20.64] ;  /* 0x0100000014cccfae */ /* 0x0007e2000b901d52 */
[----:B------:R-:W-:Y:S01]  /*1da0*/  @!P6 LEA.HI.X R11, R18, c[0x0][0x16c], R19, 0x1, P1 ;  /* 0x00005b00120bea11 */ /* 0x000fe200008f0c13 */
[----:B------:R-:W-:Y:S01]  /*1db0*/  IMAD.IADD R215, R135, 0x1, R215 ;  /* 0x0000000187d77824 */ /* 0x000fe200078e02d7 */
[----:B------:R-:W-:Y:S01]  /*1dc0*/  ISETP.GE.AND P1, PT, R203, UR12, PT ;  /* 0x0000000ccb007c0c */ /* 0x000fe2000bf26270 */
[----:B------:R3:W-:Y:S01]  /*1dd0*/  @!P4 LDGSTS.E.BYPASS.LTC128B.128 [R204+0x3000], [R20.64+0x80] ;  /* 0x0300008014cccfae */ /* 0x0007e2000b901d52 */
[----:B------:R-:W-:-:S03]  /*1de0*/  @!P2 IADD3.X R8, R19, UR27, R8, P5, !PT ;  /* 0x0000001b1308ac10 */ /* 0x000fc6000affe408 */
[----:B------:R3:W-:Y:S04]  /*1df0*/  @!P4 LDGSTS.E.BYPASS.LTC128B.128 [R204+0x5000], [R20.64+0x100] ;  /* 0x0500010014cccfae */ /* 0x0007e8000b901d52 */
[----:B------:R4:W-:Y:S04]  /*1e00*/  @!P0 LDGSTS.E.BYPASS.LTC128B.128 [R204+0x1800], [R14.64] ;  /* 0x018000000ecc8fae */ /* 0x0009e8000b901d52 */
[----:B------:R-:W-:Y:S01]  /*1e10*/  VOTEU.ALL UP0, P1 ;  /* 0x00000000003f7886 */ /* 0x000fe20000800000 */
[----:B-1----:R-:W-:Y:S01]  /*1e20*/  @!P1 IMAD.WIDE.U32 R24, R7, 0x30, R18 ;  /* 0x0000003007189825 */ /* 0x002fe200078e0012 */
[----:B------:R4:W-:Y:S03]  /*1e30*/  @!P0 LDGSTS.E.BYPASS.LTC128B.128 [R204+0x3800], [R14.64+0x80] ;  /* 0x038000800ecc8fae */ /* 0x0009e6000b901d52 */
[----:B------:R-:W-:Y:S01]  /*1e40*/  @!UP0 UIMAD UR21, UR7, 0x30, URZ ;  /* 0x00000030071588a4 */ /* 0x000fe2000f8e023f */
[----:B------:R-:W-:Y:S01]  /*1e50*/  @!P1 LEA R18, P4, R24, c[0x0][0x168], 0x1 ;  /* 0x00005a0018129a11 */ /* 0x000fe200078808ff */
[----:B------:R4:W-:Y:S01]  /*1e60*/  @!P0 LDGSTS.E.BYPASS.LTC128B.128 [R204+0x5800], [R14.64+0x100] ;  /* 0x058001000ecc8fae */ /* 0x0009e2000b901d52 */
[----:B--2---:R-:W-:-:S03]  /*1e70*/  @!P2 LEA R22, P5, R9, c[0x0][0x168], 0x1 ;  /* 0x00005a000916aa11 */ /* 0x004fc600078a08ff */
[----:B------:R-:W-:Y:S01]  /*1e80*/  @!P1 IADD3 R7, R25, UR21, RZ ;  /* 0x0000001519079c10 */ /* 0x000fe2000fffe0ff */
[----:B------:R1:W-:Y:S01]  /*1e90*/  @!P6 LDGSTS.E.BYPASS.LTC128B.128 [R204+0x6000], [R10.64] ;  /* 0x060000000accefae */ /* 0x0003e2000b901d52 */
[----:B------:R-:W-:Y:S01]  /*1ea0*/  @!P2 LEA.HI.X R23, R9, c[0x0][0x16c], R8, 0x1, P5 ;  /* 0x00005b000917aa11 */ /* 0x000fe200028f0c08 */
[----:B------:R-:W-:Y:S01]  /*1eb0*/  IMAD.U32 R8, RZ, RZ, UR24 ;  /* 0x00000018ff087e24 */ /* 0x000fe2000f8e00ff */
[----:B------:R-:W-:Y:S01]  /*1ec0*/  ISETP.GE.AND P5, PT, R6, UR12, PT ;  /* 0x0000000c06007c0c */ /* 0x000fe2000bfa6270 */
[----:B------:R1:W-:Y:S01]  /*1ed0*/  @!P6 LDGSTS.E.BYPASS.LTC128B.128 [R204+0x8000], [R10.64+0x80] ;  /* 0x080000800accefae */ /* 0x0003e2000b901d52 */
[----:B------:R-:W-:Y:S01]  /*1ee0*/  @!P1 LEA.HI.X R19, R24, c[0x0][0x16c], R7, 0x1, P4 ;  /* 0x00005b0018139a11 */ /* 0x000fe200020f0c07 */
[----:B------:R-:W-:Y:S01]  /*1ef0*/  IMAD.U32 R7, RZ, RZ, UR15 ;  /* 0x0000000fff077e24 */ /* 0x000fe2000f8e00ff */
[----:B---3--:R-:W-:Y:S01]  /*1f00*/  LEA R20, P4, R8, R134, 0x6 ;  /* 0x0000008608147211 */ /* 0x008fe200078830ff */
[----:B------:R1:W-:Y:S01]  /*1f10*/  @!P6 LDGSTS.E.BYPASS.LTC128B.128 [R204+0xa000], [R10.64+0x100] ;  /* 0x0a0001000accefae */ /* 0x0003e2000b901d52 */
[----:B------:R-:W-:Y:S01]  /*1f20*/  IMAD.U32 R6, RZ, RZ, UR4 ;  /* 0x00000004ff067e24 */ /* 0x000fe2000f8e00ff */
[----:B------:R-:W-:Y:S01]  /*1f30*/  ISETP.GE.AND P6, PT, R16, UR12, PT ;  /* 0x0000000c10007c0c */ /* 0x000fe2000bfc6270 */
[----:B------:R-:W-:Y:S01]  /*1f40*/  IMAD.U32 R9, RZ, RZ, UR25 ;  /* 0x00000019ff097e24 */ /* 0x000fe2000f8e00ff */
[----:B------:R2:W-:Y:S01]  /*1f50*/  @!P3 LDGSTS.E.BYPASS.LTC128B.128 [R204+0x6800], [R12.64] ;  /* 0x068000000cccbfae */ /* 0x0005e2000b901d52 */
[----:B------:R-:W-:Y:S01]  /*1f60*/  LEA.HI.X R21, R8, R215, R7, 0x6, P4 ;  /* 0x000000d708157211 */ /* 0x000fe200020f3407 */
[----:B------:R-:W-:Y:S01]  /*1f70*/  IMAD.U32 R8, RZ, RZ, UR4 ;  /* 0x00000004ff087e24 */ /* 0x000fe2000f8e00ff */
[----:B------:R-:W-:Y:S01]  /*1f80*/  ISETP.GE.AND P4, PT, R2, UR12, PT ;  /* 0x0000000c02007c0c */ /* 0x000fe2000bf86270 */
[----:B------:R2:W-:Y:S01]  /*1f90*/  @!P3 LDGSTS.E.BYPASS.LTC128B.128 [R204+0x8800], [R12.64+0x80] ;  /* 0x088000800cccbfae */ /* 0x0005e2000b901d52 */
[----:B------:R-:W-:Y:S01]  /*1fa0*/  LEA.HI R2, R5, R4, RZ, 0x4 ;  /* 0x0000000405027211 */ /* 0x000fe200078f20ff */
[----:B------:R-:W-:Y:S01]  /*1fb0*/  IMAD.U32 R7, RZ, RZ, UR5 ;  /* 0x00000005ff077e24 */ /* 0x000fe2000f8e00ff */
[----:B------:R-:W-:Y:S01]  /*1fc0*/  @!P5 LEA R6, P0, R6, R20, 0x4 ;  /* 0x000000140606d211 */ /* 0x000fe200078020ff */
[----:B------:R2:W-:Y:S01]  /*1fd0*/  @!P3 LDGSTS.E.BYPASS.LTC128B.128 [R204+0xa800], [R12.64+0x100] ;  /* 0x0a8001000cccbfae */ /* 0x0005e2000b901d52 */
[----:B------:R-:W-:Y:S01]  /*1fe0*/  LOP3.LUT R9, R2, 0xfffffff0, RZ, 0xc0, !PT ;  /* 0xfffffff002097812 */ /* 0x000fe200078ec0ff */
[----:B------:R-:W-:Y:S01]  /*1ff0*/  IMAD.SHL.U32 R16, R16, 0x8, RZ ;  /* 0x0000000810107824 */ /* 0x000fe200078e00ff */
[----:B------:R-:W-:Y:S01]  /*2000*/  @!P5 LEA.HI.X R7, R8, R21, R7, 0x4, P0 ;  /* 0x000000150807d211 */ /* 0x000fe200000f2407 */
[----:B------:R3:W-:Y:S01]  /*2010*/  @!P2 LDGSTS.E.BYPASS.LTC128B.128 [R204+0x7000], [R22.64] ;  /* 0x0700000016ccafae */ /* 0x0007e2000b901d52 */
[----:B------:R-:W-:Y:S01]  /*2020*/  IMAD.SHL.U32 R8, R0, 0x40, RZ ;  /* 0x0000004000087824 */ /* 0x000fe200078e00ff */
[----:B------:R-:W-:Y:S01]  /*2030*/  ISETP.GE.AND P3, PT, R203, UR12, PT ;  /* 0x0000000ccb007c0c */ /* 0x000fe2000bf66270 */
[----:B----4-:R-:W-:Y:S01]  /*2040*/  IMAD.IADD R15, R4, 0x1, -R9 ;  /* 0x00000001040f7824 */ /* 0x010fe200078e0a09 */
[----:B------:R3:W-:Y:S01]  /*2050*/  @!P2 LDGSTS.E.BYPASS.LTC128B.128 [R204+0x9000], [R22.64+0x80] ;  /* 0x0900008016ccafae */ /* 0x0007e2000b901d52 */
[----:B------:R-:W-:Y:S01]  /*2060*/  SHF.R.S32.HI R9, RZ, 0x4, R2 ;  /* 0x00000004ff097819 */ /* 0x000fe20000011402 */
[----:B------:R-:W-:-:S02]  /*2070*/  USHF.L.U32 UR12, UR5, 0x5, URZ ;  /* 0x00000005050c7899 */ /* 0x000fc4000800063f */
[----:B------:R3:W-:Y:S01]  /*2080*/  @!P2 LDGSTS.E.BYPASS.LTC128B.128 [R204+0xb000], [R22.64+0x100] ;  /* 0x0b00010016ccafae */ /* 0x0007e2000b901d52 */
[----:B------:R-:W-:Y:S01]  /*2090*/  LEA.HI R2, R2, R9, RZ, 0x1 ;  /* 0x0000000902027211 */ /* 0x000fe200078f08ff */
[----:B------:R-:W-:Y:S01]  /*20a0*/  UIMAD.WIDE.U32 UR24, UR4, 0x20, URZ ;  /* 0x00000020041878a5 */ /* 0x000fe2000f8e003f */
[----:B-1----:R-:W-:Y:S01]  /*20b0*/  LOP3.LUT R11, R8, 0x1c0, RZ, 0xc0, !PT ;  /* 0x000001c0080b7812 */ /* 0x002fe200078ec0ff */
[----:B------:R1:W-:Y:S01]  /*20c0*/  @!P1 LDGSTS.E.BYPASS.LTC128B.128 [R204+0x7800], [R18.64] ;  /* 0x0780000012cc9fae */ /* 0x0003e2000b901d52 */
[----:B------:R-:W-:Y:S01]  /*20d0*/  SHF.R.S32.HI R14, RZ, 0x1f, R15 ;  /* 0x0000001fff0e7819 */ /* 0x000fe2000001140f */
[----:B------:R-:W-:Y:S01]  /*20e0*/  ULDC UR15, c[0x0][0x2e4] ;  /* 0x0000b900000f7ab9 */ /* 0x000fe20000000800 */
[----:B------:R-:W-:Y:S01]  /*20f0*/  LOP3.LUT R2, R2, 0xfffffffe, RZ, 0xc0, !PT ;  /* 0xfffffffe02027812 */ /* 0x000fe200078ec0ff */
[----:B------:R1:W-:Y:S01]  /*2100*/  @!P1 LDGSTS.E.BYPASS.LTC128B.128 [R204+0x9800], [R18.64+0x80] ;  /* 0x0980008012cc9fae */ /* 0x0003e2000b901d52 */
[----:B------:R-:W-:Y:S01]  /*2110*/  LOP3.LUT R16, R11, 0x8, R16, 0xf8, !PT ;  /* 0x000000080b107812 */ /* 0x000fe200078ef810 */
[----:B------:R-:W-:Y:S01]  /*2120*/  VOTEU.ALL UP0, P3 ;  /* 0x00000000003f7886 */ /* 0x000fe20001800000 */
[----:B------:R-:W-:Y:S01]  /*2130*/  SHF.R.U32.HI R11, RZ, 0x3, R11 ;  /* 0x00000003ff0b7819 */ /* 0x000fe2000001160b */
[----:B------:R1:W-:Y:S01]  /*2140*/  @!P1 LDGSTS.E.BYPASS.LTC128B.128 [R204+0xb800], [R18.64+0x100] ;  /* 0x0b80010012cc9fae */ /* 0x0003e2000b901d52 */
[----:B------:R-:W-:Y:S01]  /*2150*/  LEA.HI R14, R14, R15, RZ, 0x3 ;  /* 0x0000000f0e0e7211 */ /* 0x000fe200078f18ff */
[----:B------:R-:W-:Y:S01]  /*2160*/  IMAD.IADD R2, R9, 0x1, -R2 ;  /* 0x0000000109027824 */ /* 0x000fe200078e0a02 */
[----:B------:R-:W-:Y:S01]  /*2170*/  @!P5 LEA R10, P0, R6, c[0x0][0x170], 0x1 ;  /* 0x00005c00060ada11 */ /* 0x000fe200078008ff */
[----:B------:R-:W0:Y:S01]  /*2180*/  LDGDEPBAR ;  /* 0x00000000000079af */ /* 0x000e220000000000 */
[----:B------:R-:W-:Y:S01]  /*2190*/  LOP3.LUT R201, R16, R11, RZ, 0x3c, !PT ;  /* 0x0000000b10c97212 */ /* 0x000fe200078e3cff */
[----:B------:R-:W-:Y:S01]  /*21a0*/  IMAD.U32 R9, RZ, RZ, UR12 ;  /* 0x0000000cff097e24 */ /* 0x000fe2000f8e00ff */
[----:B------:R-:W-:Y:S01]  /*21b0*/  LOP3.LUT R8, R14, 0xfffffff8, RZ, 0xc0, !PT ;  /* 0xfffffff80e087812 */ /* 0x000fe200078ec0ff */
[----:B------:R-:W-:Y:S01]  /*21c0*/  @!UP0 UIMAD UR12, UR5, 0x30, URZ ;  /* 0x00000030050c88a4 */ /* 0x000fe2000f8e023f */
[----:B------:R-:W-:Y:S01]  /*21d0*/  @!P5 LEA.HI.X R11, R6, c[0x0][0x174], R7, 0x1, P0 ;  /* 0x00005d00060bda11 */ /* 0x000fe200000f0c07 */
[----:B------:R-:W-:Y:S01]  /*21e0*/  IMAD.U32 R7, RZ, RZ, UR4 ;  /* 0x00000004ff077e24 */ /* 0x000fe2000f8e00ff */
[C---:B------:R-:W-:Y:S01]  /*21f0*/  @!P4 IADD3 R6, P0, R20.reuse, UR24, RZ ;  /* 0x000000181406cc10 */ /* 0x040fe2000ff1e0ff */
[----:B------:R-:W-:Y:S01]  /*2200*/  IMAD.IADD R8, R15, 0x1, -R8 ;  /* 0x000000010f087824 */ /* 0x000fe200078e0a08 */
[----:B------:R-:W-:Y:S01]  /*2210*/  @!P6 LEA R16, P1, R20, c[0x0][0x170], 0x1 ;  /* 0x00005c001410ea11 */ /* 0x000fe200078208ff */
[----:B------:R-:W-:Y:S01]  /*2220*/  IMAD R201, R2, 0x200, R201 ;  /* 0x0000020002c97824 */ /* 0x000fe200078e02c9 */
[----:B------:R-:W-:Y:S01]  /*2230*/  @!P4 IADD3.X R9, R21, UR25, R9, P0, !PT ;  /* 0x000000191509cc10 */ /* 0x000fe200087fe409 */
[----:B--2---:R-:W-:Y:S01]  /*2240*/  IMAD.SHL.U32 R12, R8, 0x40, RZ ;  /* 0x00000040080c7824 */ /* 0x004fe200078e00ff */
[--C-:B------:R-:W-:Y:S01]  /*2250*/  @!P6 LEA.HI.X R17, R20, c[0x0][0x174], R21.reuse, 0x1, P1 ;  /* 0x00005d001411ea11 */ /* 0x100fe200008f0c15 */
[----:B------:R-:W-:Y:S01]  /*2260*/  IMAD.SHL.U32 R2, R2, 0x8, RZ ;  /* 0x0000000802027824 */ /* 0x000fe200078e00ff */
[----:B------:R-:W-:Y:S01]  /*2270*/  UIADD3 UR15, UR14, -UR15, -UR16 ;  /* 0x8000000f0e0f7290 */ /* 0x000fe2000fffe810 */
[----:B------:R-:W-:Y:S01]  /*2280*/  @!P3 IMAD.WIDE.U32 R20, R7, 0x30, R20 ;  /* 0x000000300714b825 */ /* 0x000fe200078e0014 */
[----:B------:R-:W-:Y:S01]  /*2290*/  LOP3.LUT R13, R12, 0x1c0, RZ, 0xc0, !PT ;  /* 0x000001c00c0d7812 */ /* 0x000fe200078ec0ff */
[----:B------:R-:W-:-:S02]  /*22a0*/  UISETP.GT.AND UP0, UPT, UR17, UR9, UPT ;  /* 0x000000091100728c */ /* 0x000fc4000bf04270 */
[----:B------:R-:W-:Y:S02]  /*22b0*/  IMAD.SHL.U32 R97, R14, 0x40, RZ ;  /* 0x000000400e617824 */ /* 0x000fe400078e00ff */
[----:B------:R-:W-:Y:S01]  /*22c0*/  IMAD.SHL.U32 R201, R201, 0x2, RZ ;  /* 0x00000002c9c97824 */ /* 0x000fe200078e00ff */
[----:B-1----:R-:W-:Y:S01]  /*22d0*/  @!P4 LEA R18, P0, R6, c[0x0][0x170], 0x1 ;  /* 0x00005c000612ca11 */ /* 0x002fe200078008ff */
[----:B------:R-:W-:-:S04]  /*22e0*/  DEPBAR.LE SB0, 0x0 ;  /* 0x000080000000791a */ /* 0x000fc80000000000 */
[----:B------:R-:W-:Y:S01]  /*22f0*/  BAR.SYNC.DEFER_BLOCKING 0x0 ;  /* 0x0000000000007b1d */ /* 0x000fe20000010000 */
[----:B------:R-:W-:Y:S01]  /*2300*/  @!P4 LEA.HI.X R19, R6, c[0x0][0x174], R9, 0x1, P0 ;  /* 0x00005d000613ca11 */ /* 0x000fe200000f0c09 */
[----:B------:R-:W-:Y:S01]  /*2310*/  IMAD.MOV.U32 R7, RZ, RZ, 0x10 ;  /* 0x00000010ff077424 */ /* 0x000fe200078e00ff */
[----:B------:R-:W-:Y:S02]  /*2320*/  LOP3.LUT R6, R13, 0x8, R2, 0xf8, !PT ;  /* 0x000000080d067812 */ /* 0x000fe400078ef802 */
[----:B------:R-:W-:Y:S02]  /*2330*/  SHF.R.U32.HI R13, RZ, 0x3, R13 ;  /* 0x00000003ff0d7819 */ /* 0x000fe4000001160d */
[----:B------:R-:W-:Y:S01]  /*2340*/  @!P3 IADD3 R2, R21, UR12, RZ ;  /* 0x0000000c1502bc10 */ /* 0x000fe2000fffe0ff */
[----:B------:R-:W-:Y:S01]  /*2350*/  UIADD3 UR12, UR14, 0x1, -UR16 ;  /* 0x000000010e0c7890 */ /* 0x000fe2000fffe810 */
[----:B------:R-:W-:Y:S02]  /*2360*/  R2P PR, R8, 0x6 ;  /* 0x0000000608007804 */ /* 0x000fe40000000000 */
[----:B------:R-:W-:-:S02]  /*2370*/  @!P3 LEA R12, P0, R20, c[0x0][0x170], 0x1 ;  /* 0x00005c00140cba11 */ /* 0x000fc400078008ff */
[----:B------:R-:W-:Y:S02]  /*2380*/  LOP3.LUT R6, R6, R13, RZ, 0x3c, !PT ;  /* 0x0000000d06067212 */ /* 0x000fe400078e3cff */
[----:B------:R-:W-:Y:S02]  /*2390*/  @!P3 LEA.HI.X R13, R20, c[0x0][0x174], R2, 0x1, P0 ;  /* 0x00005d00140dba11 */ /* 0x000fe400000f0c02 */
[----:B------:R-:W-:Y:S02]  /*23a0*/  SHF.R.S32.HI R2, RZ, 0x5, R96 ;  /* 0x00000005ff027819 */ /* 0x000fe40000011460 */
[----:B------:R-:W-:Y:S02]  /*23b0*/  LOP3.LUT R97, R97, 0xfffffe00, RZ, 0xc0, !PT ;  /* 0xfffffe0061617812 */ /* 0x000fe400078ec0ff */
[----:B------:R-:W-:Y:S02]  /*23c0*/  SEL R7, R7, 0xfffffff0, !P1 ;  /* 0xfffffff007077807 */ /* 0x000fe40004800000 */
[----:B------:R-:W-:Y:S01]  /*23d0*/  IADD3 R199, R201, 0x6020, RZ ;  /* 0x00006020c9c77810 */ /* 0x000fe20007ffe0ff */
[----:B------:R-:W-:Y:S01]  /*23e0*/  @P6 STS.128 [R204+0xc000], RZ ;  /* 0x00c000ffcc006388 */ /* 0x000fe20000000c00 */
[C---:B------:R-:W-:Y:S01]  /*23f0*/  IMAD R5, R2.reuse, 0x400, R97 ;  /* 0x0000040002057824 */ /* 0x040fe200078e0261 */
[----:B------:R-:W-:Y:S01]  /*2400*/  LEA R211, R2, UR13, 0x4 ;  /* 0x0000000d02d37c11 */ /* 0x000fe2000f8e20ff */
[----:B------:R-:W-:Y:S01]  /*2410*/  ULDC UR13, c[0x0][0x2e8] ;  /* 0x0000ba00000d7ab9 */ /* 0x000fe20000000800 */
[----:B------:R-:W-:Y:S01]  /*2420*/  @P6 STS.128 [R204+0xe000], RZ ;  /* 0x00e000ffcc006388 */ /* 0x000fe20000000c00 */
[----:B------:R-:W-:Y:S01]  /*2430*/  IMAD.IADD R202, R6, 0x1, R5 ;  /* 0x0000000106ca7824 */ /* 0x000fe200078e0205 */
[----:B------:R-:W-:Y:S01]  /*2440*/  UIADD3 UR12, UR12, UR13, URZ ;  /* 0x0000000d0c0c7290 */ /* 0x000fe2000fffe03f */
[----:B------:R-:W-:Y:S01]  /*2450*/  IMAD.MOV.U32 R5, RZ, RZ, 0x20 ;  /* 0x00000020ff057424 */ /* 0x000fe200078e00ff */
[----:B------:R-:W-:Y:S01]  /*2460*/  @P6 STS.128 [R204+0x10000], RZ ;  /* 0x010000ffcc006388 */ /* 0x000fe20000000c00 */
[----:B------:R-:W-:-:S03]  /*2470*/  IMAD.SHL.U32 R202, R202, 0x2, RZ ;  /* 0x00000002caca7824 */ /* 0x000fc600078e00ff */
[----:B------:R-:W-:Y:S01]  /*2480*/  @!PT LDS RZ, [RZ] ;  /* 0x00000000fffff984 */ /* 0x000fe20000000800 */
[----:B------:R-:W-:Y:S01]  /*2490*/  @!PT LDS RZ, [RZ] ;  /* 0x00000000fffff984 */ /* 0x000fe20000000800 */
[----:B------:R-:W-:Y:S01]  /*24a0*/  @!PT LDS RZ, [RZ] ;  /* 0x00000000fffff984 */ /* 0x000fe20000000800 */
[----:B------:R1:W-:Y:S01]  /*24b0*/  @!P6 LDGSTS.E.BYPASS.LTC128B.128 [R204+0xc000], [R16.64] ;  /* 0x0c00000010ccefae */ /* 0x0003e2000b901d52 */
[----:B------:R-:W-:Y:S01]  /*24c0*/  SEL R5, R5, 0xffffffe0, !P2 ;  /* 0xffffffe005057807 */ /* 0x000fe20005000000 */
[--C-:B------:R-:W-:Y:S01]  /*24d0*/  IMAD R200, R7, 0x2, R202.reuse ;  /* 0x0000000207c87824 */ /* 0x100fe200078e02ca */
[----:B------:R-:W-:Y:S01]  /*24e0*/  R2P PR, R0, 0x6 ;  /* 0x0000000600007804 */ /* 0x000fe20000000000 */
[----:B------:R1:W-:Y:S01]  /*24f0*/  @!P6 LDGSTS.E.BYPASS.LTC128B.128 [R204+0xe000], [R16.64+0x80] ;  /* 0x0e00008010ccefae */ /* 0x0003e2000b901d52 */
[----:B------:R-:W-:Y:S01]  /*2500*/  IADD3 R0, R201, 0x6000, RZ ;  /* 0x00006000c9007810 */ /* 0x000fe20007ffe0ff */
[C---:B------:R-:W-:Y:S02]  /*2510*/  IMAD R198, R5.reuse, 0x2, R202 ;  /* 0x0000000205c67824 */ /* 0x040fe400078e02ca */
[----:B------:R1:W-:Y:S01]  /*2520*/  @!P6 LDGSTS.E.BYPASS.LTC128B.128 [R204+0x10000], [R16.64+0x100] ;  /* 0x1000010010ccefae */ /* 0x0003e2000b901d52 */
[----:B------:R-:W-:-:S03]  /*2530*/  IMAD R197, R5, 0x2, R200 ;  /* 0x0000000205c57824 */ /* 0x000fc600078e02c8 */
[----:B------:R-:W-:Y:S04]  /*2540*/  @P5 STS.128 [R204+0xc800], RZ ;  /* 0x00c800ffcc005388 */ /* 0x000fe80000000c00 */
[----:B------:R-:W-:Y:S01]  /*2550*/  @P5 STS.128 [R204+0xe800], RZ ;  /* 0x00e800ffcc005388 */ /* 0x000fe20000000c00 */
[----:B------:R-:W-:Y:S01]  /*2560*/  @P1 IADD3 R199, R0, -0x20, RZ ;  /* 0xffffffe000c71810 */ /* 0x000fe20007ffe0ff */
[----:B------:R-:W-:Y:S02]  /*2570*/  IMAD.MOV.U32 R0, RZ, RZ, 0x40 ;  /* 0x00000040ff007424 */ /* 0x000fe400078e00ff */
[----:B------:R-:W-:Y:S01]  /*2580*/  @P5 STS.128 [R204+0x10800], RZ ;  /* 0x010800ffcc005388 */ /* 0x000fe20000000c00 */
[C---:B------:R-:W-:Y:S02]  /*2590*/  IADD3 R191, R199.reuse, 0x800, RZ ;  /* 0x00000800c7bf7810 */ /* 0x040fe40007ffe0ff */
[----:B------:R-:W-:Y:S01]  /*25a0*/  SEL R0, R0, 0xffffffc0, !P2 ;  /* 0xffffffc000007807 */ /* 0x000fe20005000000 */
[----:B------:R-:W-:Y:S01]  /*25b0*/  @!PT LDS RZ, [RZ] ;  /* 0x00000000fffff984 */ /* 0x000fe20000000800 */
[----:B------:R-:W-:Y:S01]  /*25c0*/  @!PT LDS RZ, [RZ] ;  /* 0x00000000fffff984 */ /* 0x000fe20000000800 */
[----:B------:R-:W-:Y:S01]  /*25d0*/  @!PT LDS RZ, [RZ] ;  /* 0x00000000fffff984 */ /* 0x000fe20000000800 */
[----:B------:R2:W-:Y:S01]  /*25e0*/  @!P5 LDGSTS.E.BYPASS.LTC128B.128 [R204+0xc800], [R10.64] ;  /* 0x0c8000000accdfae */ /* 0x0005e2000b901d52 */
[----:B------:R-:W-:-:S02]  /*25f0*/  IADD3 R190, R199, 0x1000, RZ ;  /* 0x00001000c7be7810 */ /* 0x000fc40007ffe0ff */
[----:B------:R-:W-:Y:S01]  /*2600*/  IADD3 R189, R199, 0x1800, RZ ;  /* 0x00001800c7bd7810 */ /* 0x000fe20007ffe0ff */
[----:B------:R2:W-:Y:S01]  /*2610*/  @!P5 LDGSTS.E.BYPASS.LTC128B.128 [R204+0xe800], [R10.64+0x80] ;  /* 0x0e8000800accdfae */ /* 0x0005e2000b901d52 */
[----:B------:R-:W-:Y:S01]  /*2620*/  IMAD.IADD R195, R201, 0x1, R0 ;  /* 0x00000001c9c37824 */ /* 0x000fe200078e0200 */
[----:B------:R-:W-:Y:S01]  /*2630*/  IADD3 R187, R199, 0x2000, RZ ;  /* 0x00002000c7bb7810 */ /* 0x000fe20007ffe0ff */
[----:B------:R-:W-:Y:S01]  /*2640*/  IMAD.IADD R188, R0, 0x1, R199 ;  /* 0x0000000100bc7824 */ /* 0x000fe200078e02c7 */
[----:B------:R2:W-:Y:S01]  /*2650*/  @!P5 LDGSTS.E.BYPASS.LTC128B.128 [R204+0x10800], [R10.64+0x100] ;  /* 0x108001000accdfae */ /* 0x0005e2000b901d52 */
[----:B------:R-:W-:Y:S01]  /*2660*/  IMAD.IADD R0, R97, 0x1, R6 ;  /* 0x0000000161007824 */ /* 0x000fe200078e0206 */
[C---:B------:R-:W-:Y:S01]  /*2670*/  IADD3 R186, R199.reuse, 0x2800, RZ ;  /* 0x00002800c7ba7810 */ /* 0x040fe20007ffe0ff */
[----:B------:R-:W-:Y:S01]  /*2680*/  IMAD.U32 R6, RZ, RZ, UR17 ;  /* 0x00000011ff067e24 */ /* 0x000fe2000f8e00ff */
[----:B------:R-:W-:Y:S01]  /*2690*/  @P4 STS.128 [R204+0xd000], RZ ;  /* 0x00d000ffcc004388 */ /* 0x000fe20000000c00 */
[----:B------:R-:W-:-:S02]  /*26a0*/  IADD3 R185, R199, 0x3000, RZ ;  /* 0x00003000c7b97810 */ /* 0x000fc40007ffe0ff */
[----:B------:R-:W-:Y:S01]  /*26b0*/  IMAD R6, R6, 0x40, R213 ;  /* 0x0000004006067824 */ /* 0x000fe200078e02d5 */
[----:B------:R-:W-:Y:S01]  /*26c0*/  @P4 STS.128 [R204+0xf000], RZ ;  /* 0x00f000ffcc004388 */ /* 0x000fe20000000c00 */
[C---:B------:R-:W-:Y:S02]  /*26d0*/  IADD3 R184, R199.reuse, 0x3800, RZ ;  /* 0x00003800c7b87810 */ /* 0x040fe40007ffe0ff */
[C---:B------:R-:W-:Y:S01]  /*26e0*/  IADD3 R183, R199.reuse, 0x4000, RZ ;  /* 0x00004000c7b77810 */ /* 0x040fe20007ffe0ff */
[----:B------:R-:W-:Y:S01]  /*26f0*/  @P4 STS.128 [R204+0x11000], RZ ;  /* 0x011000ffcc004388 */ /* 0x000fe20000000c00 */
[----:B------:R-:W-:Y:S02]  /*2700*/  IADD3 R2, R6, 0x8, RZ ;  /* 0x0000000806027810 */ /* 0x000fe40007ffe0ff */
[C---:B------:R-:W-:Y:S01]  /*2710*/  IADD3 R182, R199.reuse, 0x4800, RZ ;  /* 0x00004800c7b67810 */ /* 0x040fe20007ffe0ff */
[----:B------:R-:W-:Y:S01]  /*2720*/  @!PT LDS RZ, [RZ] ;  /* 0x00000000fffff984 */ /* 0x000fe20000000800 */
[----:B------:R-:W-:Y:S01]  /*2730*/  @!PT LDS RZ, [RZ] ;  /* 0x00000000fffff984 */ /* 0x000fe20000000800 */
[----:B------:R-:W-:Y:S01]  /*2740*/  @!PT LDS RZ, [RZ] ;  /* 0x00000000fffff984 */ /* 0x000fe20000000800 */
[----:B------:R1:W-:Y:S01]  /*2750*/  @!P4 LDGSTS.E.BYPASS.LTC128B.128 [R204+0xd000], [R18.64] ;  /* 0x0d00000012cccfae */ /* 0x0003e2000b901d52 */
[----:B------:R-:W-:-:S02]  /*2760*/  IADD3 R181, R199, 0x5000, RZ ;  /* 0x00005000c7b57810 */ /* 0x000fc40007ffe0ff */
[----:B------:R-:W-:Y:S01]  /*2770*/  IADD3 R180, R199, 0x5800, RZ ;  /* 0x00005800c7b47810 */ /* 0x000fe20007ffe0ff */
        /* <DEDUP_REMOVED lines=11> */
[----:B--2---:R-:W-:Y:S04]  /*2830*/  LDSM.16.M88.4 R8, [R202] ;  /* 0x00000000ca08783b */ /* 0x004fe80000000200 */
[----:B------:R-:W3:Y:S04]  /*2840*/  LDSM.16.M88.4 R28, [R201+0x6000] ;  /* 0x00600000c91c783b */ /* 0x000ee80000000200 */
[----:B-1----:R-:W-:Y:S04]  /*2850*/  LDSM.16.M88.4 R16, [R200] ;  /* 0x00000000c810783b */ /* 0x002fe80000000200 */
[----:B------:R-:W-:Y:S04]  /*2860*/  LDSM.16.M88.4 R84, [R199] ;  /* 0x00000000c754783b */ /* 0x000fe80000000200 */
[----:B------:R-:W1:Y:S04]  /*2870*/  LDSM.16.M88.4 R52, [R201+0x6800] ;  /* 0x00680000c934783b */ /* 0x000e680000000200 */
[----:B------:R-:W2:Y:S04]  /*2880*/  LDSM.16.M88.4 R44, [R201+0x7000] ;  /* 0x00700000c92c783b */ /* 0x000ea80000000200 */
[----:B----4-:R-:W4:Y:S04]  /*2890*/  LDSM.16.M88.4 R12, [R201+0x7800] ;  /* 0x00780000c90c783b */ /* 0x010f280000000200 */
[----:B------:R-:W-:Y:S04]  /*28a0*/  LDSM.16.M88.4 R76, [R198] ;  /* 0x00000000c64c783b */ /* 0x000fe80000000200 */
[----:B------:R-:W5:Y:S04]  /*28b0*/  LDSM.16.M88.4 R72, [R195+0x6000] ;  /* 0x00600000c348783b */ /* 0x000f680000000200 */
[----:B------:R-:W2:Y:S04]  /*28c0*/  LDSM.16.M88.4 R64, [R199+0x800] ;  /* 0x00080000c740783b */ /* 0x000ea80000000200 */
[----:B------:R-:W2:Y:S01]  /*28d0*/  LDSM.16.M88.4 R60, [R199+0x1000] ;  /* 0x00100000c73c783b */ /* 0x000ea20000000200 */
[C---:B---3--:R-:W-:Y:S03]  /*28e0*/  HMMA.16816.F32 R20, R8.reuse, R28, RZ ;  /* 0x0000001c0814723c */ /* 0x048fe600000018ff */
[----:B------:R-:W3:Y:S04]  /*28f0*/  LDSM.16.M88.4 R32, [R199+0x1800] ;  /* 0x00180000c720783b */ /* 0x000ee80000000200 */
[----:B------:R-:W-:Y:S01]  /*2900*/  LDSM.16.M88.4 R68, [R188] ;  /* 0x00000000bc44783b */ /* 0x000fe20000000200 */
[C---:B------:R-:W-:Y:S03]  /*2910*/  HMMA.16816.F32 R28, R8.reuse, R30, RZ ;  /* 0x0000001e081c723c */ /* 0x040fe600000018ff */
[----:B------:R-:W-:Y:S04]  /*2920*/  LDSM.16.M88.4 R40, [R195+0x6800] ;  /* 0x00680000c328783b */ /* 0x000fe80000000200 */
[----:B------:R-:W-:Y:S01]  /*2930*/  LDSM.16.M88.4 R36, [R195+0x7000] ;  /* 0x00700000c324783b */ /* 0x000fe20000000200 */
[----:B-1----:R-:W-:Y:S03]  /*2940*/  HMMA.16816.F32 R56, R8, R52, RZ ;  /* 0x000000340838723c */ /* 0x002fe600000018ff */
[----:B------:R-:W-:Y:S04]  /*2950*/  LDSM.16.M88.4 R24, [R195+0x7800] ;  /* 0x00780000c318783b */ /* 0x000fe80000000200 */
[----:B------:R-:W-:Y:S01]  /*2960*/  LDSM.16.M88.4 R88, [R197+0x2000] ;  /* 0x00200000c558783b */ /* 0x000fe20000000200 */
[C---:B------:R-:W-:Y:S03]  /*2970*/  HMMA.16816.F32 R20, R16.reuse, R84, R20 ;  /* 0x000000541014723c */ /* 0x040fe60000001814 */
[----:B------:R-:W-:Y:S04]  /*2980*/  LDSM.16.M88.4 R92, [R199+0x4000] ;  /* 0x00400000c75c783b */ /* 0x000fe80000000200 */
[----:B------:R-:W0:Y:S01]  /*2990*/  LDGDEPBAR ;  /* 0x00000000000079af */ /* 0x000e220000000000 */
[----:B------:R-:W-:Y:S03]  /*29a0*/  HMMA.16816.F32 R28, R16, R86, R28 ;  /* 0x00000056101c723c */ /* 0x000fe6000000181c */
[----:B------:R-:W-:Y:S05]  /*29b0*/  LDSM.16.M88.4 R84, [R201+0x8000] ;  /* 0x00800000c954783b */ /* 0x000fea0000000200 */
[C---:B--2---:R-:W-:Y:S08]  /*29c0*/  HMMA.16816.F32 R48, R8.reuse, R44, RZ ;  /* 0x0000002c0830723c */ /* 0x044ff000000018ff */
[C---:B------:R-:W-:Y:S08]  /*29d0*/  HMMA.16816.F32 R52, R8.reuse, R54, RZ ;  /* 0x000000360834723c */ /* 0x040ff000000018ff */
[C---:B------:R-:W-:Y:S08]  /*29e0*/  HMMA.16816.F32 R44, R8.reuse, R46, RZ ;  /* 0x0000002e082c723c */ /* 0x040ff000000018ff */
[C---:B----4-:R-:W-:Y:S08]  /*29f0*/  HMMA.16816.F32 R80, R8.reuse, R12, RZ ;  /* 0x0000000c0850723c */ /* 0x050ff000000018ff */
[----:B------:R-:W-:Y:S01]  /*2a00*/  HMMA.16816.F32 R8, R8, R14, RZ ;  /* 0x0000000e0808723c */ /* 0x000fe200000018ff */
[----:B------:R-:W1:Y:S07]  /*2a10*/  LDSM.16.M88.4 R12, [R197] ;  /* 0x00000000c50c783b */ /* 0x000e6e0000000200 */
[C---:B-----5:R-:W-:Y:S08]  /*2a20*/  HMMA.16816.F32 R20, R76.reuse, R72, R20 ;  /* 0x000000484c14723c */ /* 0x060ff00000001814 */
        /* <DEDUP_REMOVED lines=127> */
[----:B------:R-:W-:Y:S01]  /*3220*/  FMUL.FTZ R26, R30, c[0x0][0x2ec] ;  /* 0x0000bb001e1a7a20 */ /* 0x000fe20000410000 */
[C---:B-1----:R-:W-:Y:S05]  /*3230*/  HMMA.16816.F32 R80, R12.reuse, R16, R80 ;  /* 0x000000100c50723c */ /* 0x042fea0000001850 */
[----:B------:R-:W1:Y:S02]  /*3240*/  MUFU.TANH R26, R26 ;  /* 0x0000001a001a7308 */ /* 0x000e640000002400 */
[----:B------:R-:W-:Y:S01]  /*3250*/  LOP3.LUT R17, R96, 0xffffffe0, RZ, 0xc0, !PT ;  /* 0xffffffe060117812 */ /* 0x000fe200078ec0ff */
[----:B------:R-:W-:Y:S01]  /*3260*/  HMMA.16816.F32 R76, R12, R18, R76 ;  /* 0x000000120c4c723c */ /* 0x000fe2000000184c */
[----:B------:R-:W2:Y:S01]  /*3270*/  LDSM.16.M88.4 R12, [R188+0x5800] ;  /* 0x00580000bc0c783b */ /* 0x000ea20000000200 */
[----:B------:R-:W-:Y:S01]  /*3280*/  FMUL.FTZ R16, R31, c[0x0][0x2ec] ;  /* 0x0000bb001f107a20 */ /* 0x000fe20000410000 */
[----:B------:R-:W-:-:S04]  /*3290*/  DEPBAR.LE SB0, 0x0 ;  /* 0x000080000000791a */ /* 0x000fc80000000000 */
[----:B------:R-:W-:Y:S01]  /*32a0*/  IMAD.IADD R216, R4, 0x1, -R17 ;  /* 0x0000000104d87824 */ /* 0x000fe200078e0a11 */
[----:B----4-:R-:W-:Y:S01]  /*32b0*/  HMMA.16816.F32 R56, R8, R32, R56 ;  /* 0x000000200838723c */ /* 0x010fe20000001838 */
[C---:B------:R-:W-:Y:S01]  /*32c0*/  IADD3 R4, R6.reuse, 0x1, RZ ;  /* 0x0000000106047810 */ /* 0x040fe20007ffe0ff */
[----:B------:R-:W4:Y:S01]  /*32d0*/  MUFU.TANH R25, R25 ;  /* 0x0000001900197308 */ /* 0x000f220000002400 */
[----:B------:R-:W-:Y:S02]  /*32e0*/  IADD3 R18, R6, 0x11, RZ ;  /* 0x0000001106127810 */ /* 0x000fe40007ffe0ff */
[----:B------:R-:W-:-:S03]  /*32f0*/  SHF.R.S32.HI R27, RZ, 0x1f, R216 ;  /* 0x0000001fff1b7819 */ /* 0x000fc600000114d8 */
[----:B------:R-:W-:Y:S01]  /*3300*/  HMMA.16816.F32 R48, R8, R20, R48 ;  /* 0x000000140830723c */ /* 0x000fe20000001830 */
[----:B------:R-:W-:Y:S01]  /*3310*/  LEA.HI R216, R27, R216, RZ, 0x2 ;  /* 0x000000d81bd87211 */ /* 0x000fe200078f10ff */
[----:B------:R-:W1:Y:S03]  /*3320*/  MUFU.TANH R16, R16 ;  /* 0x0000001000107308 */ /* 0x000e660000002400 */
[----:B------:R-:W-:-:S03]  /*3330*/  SHF.R.S32.HI R216, RZ, 0x2, R216 ;  /* 0x00000002ffd87819 */ /* 0x000fc600000114d8 */
[----:B------:R-:W-:Y:S02]  /*3340*/  HMMA.16816.F32 R52, R8, R34, R52 ;  /* 0x000000220834723c */ /* 0x000fe40000001834 */
[----:B------:R-:W-:-:S05]  /*3350*/  IMAD.IADD R211, R216, 0x1, R211 ;  /* 0x00000001d8d37824 */ /* 0x000fca00078e02d3 */
[----:B------:R-:W-:Y:S01]  /*3360*/  IADD3 R205, R211, 0x8, RZ ;  /* 0x00000008d3cd7810 */ /* 0x000fe20007ffe0ff */
[----:B------:R-:W-:Y:S01]  /*3370*/  FMUL.FTZ R29, R59, c[0x0][0x2ec] ;  /* 0x0000bb003b1d7a20 */ /* 0x000fe20000410000 */
[----:B------:R-:W-:Y:S01]  /*3380*/  IADD3 R212, R211, UR15, RZ ;  /* 0x0000000fd3d47c10 */ /* 0x000fe2000fffe0ff */
[C---:B------:R-:W-:Y:S01]  /*3390*/  HMMA.16816.F32 R44, R8.reuse, R22, R44 ;  /* 0x00000016082c723c */ /* 0x040fe2000000182c */
[----:B------:R-:W-:Y:S01]  /*33a0*/  IADD3 R210, R205, UR15, RZ ;  /* 0x0000000fcdd27c10 */ /* 0x000fe2000fffe0ff */
[----:B------:R-:W-:Y:S01]  /*33b0*/  FMUL.FTZ R17, R56, c[0x0][0x2ec] ;  /* 0x0000bb0038117a20 */ /* 0x000fe20000410000 */
[----:B------:R-:W-:Y:S01]  /*33c0*/  IADD3 R211, R211, UR12, RZ ;  /* 0x0000000cd3d37c10 */ /* 0x000fe2000fffe0ff */
[----:B------:R-:W-:Y:S01]  /*33d0*/  FMUL.FTZ R30, R57, c[0x0][0x2ec] ;  /* 0x0000bb00391e7a20 */ /* 0x000fe20000410000 */
[----:B------:R-:W-:Y:S01]  /*33e0*/  IADD3 R205, R205, UR12, RZ ;  /* 0x0000000ccdcd7c10 */ /* 0x000fe2000fffe0ff */
[----:B------:R-:W-:Y:S01]  /*33f0*/  FMUL.FTZ R31, R58, c[0x0][0x2ec] ;  /* 0x0000bb003a1f7a20 */ /* 0x000fe20000410000 */
[----:B------:R-:W-:Y:S01]  /*3400*/  IMNMX R211, R211, UR14, PT ;  /* 0x0000000ed3d37c17 */ /* 0x000fe2000b800200 */
[C---:B--2---:R-:W-:Y:S01]  /*3410*/  HMMA.16816.F32 R80, R8.reuse, R12, R80 ;  /* 0x0000000c0850723c */ /* 0x044fe20000001850 */
[----:B------:R-:W-:Y:S01]  /*3420*/  IMNMX R205, R205, UR14, PT ;  /* 0x0000000ecdcd7c17 */ /* 0x000fe2000b800200 */
[----:B------:R-:W2:Y:S01]  /*3430*/  MUFU.TANH R29, R29 ;  /* 0x0000001d001d7308 */ /* 0x000ea20000002400 */
[----:B------:R-:W-:Y:S01]  /*3440*/  IMNMX R212, RZ, R212, !PT ;  /* 0x000000d4ffd47217 */ /* 0x000fe20007800200 */
[----:B------:R-:W-:Y:S01]  /*3450*/  FMUL.FTZ R49, R49, c[0x0][0x2ec] ;  /* 0x0000bb0031317a20 */ /* 0x000fe20000410000 */
[----:B------:R-:W-:Y:S01]  /*3460*/  IMNMX R210, RZ, R210, !PT ;  /* 0x000000d2ffd27217 */ /* 0x000fe20007800200 */
[----:B------:R-:W-:Y:S01]  /*3470*/  FMUL.FTZ R32, R55, c[0x0][0x2ec] ;  /* 0x0000bb0037207a20 */ /* 0x000fe20000410000 */
[C---:B------:R-:W-:Y:S01]  /*3480*/  ISETP.GE.AND P2, PT, R4.reuse, R211, PT ;  /* 0x000000d30400720c */ /* 0x040fe20003f46270 */
[----:B------:R-:W-:Y:S01]  /*3490*/  HMMA.16816.F32 R76, R8, R14, R76 ;  /* 0x0000000e084c723c */ /* 0x000fe2000000184c */
[-C--:B------:R-:W-:Y:S01]  /*34a0*/  ISETP.GE.AND P4, PT, R4, R205.reuse, PT ;  /* 0x000000cd0400720c */ /* 0x080fe20003f86270 */
[----:B------:R-:W1:Y:S01]  /*34b0*/  MUFU.TANH R17, R17 ;  /* 0x0000001100117308 */ /* 0x000e620000002400 */
[----:B------:R-:W-:Y:S01]  /*34c0*/  ISETP.GE.AND P5, PT, R6, R205, PT ;  /* 0x000000cd0600720c */ /* 0x000fe20003fa6270 */
[----:B------:R-:W-:Y:S01]  /*34d0*/  FMUL.FTZ R28, R52, c[0x0][0x2ec] ;  /* 0x0000bb00341c7a20 */ /* 0x000fe20000410000 */
[C---:B------:R-:W-:Y:S01]  /*34e0*/  ISETP.GE.AND P3, PT, R2.reuse, R211, PT ;  /* 0x000000d30200720c */ /* 0x040fe20003f66270 */
[----:B------:R-:W-:Y:S01]  /*34f0*/  FMUL.FTZ R20, R53, c[0x0][0x2ec] ;  /* 0x0000bb0035147a20 */ /* 0x000fe20000410000 */
[----:B------:R-:W-:Y:S01]  /*3500*/  ISETP.GE.AND P0, PT, R2, R205, PT ;  /* 0x000000cd0200720c */ /* 0x000fe20003f06270 */
[----:B------:R-:W-:Y:S01]  /*3510*/  FMUL.FTZ R33, R54, c[0x0][0x2ec] ;  /* 0x0000bb0036217a20 */ /* 0x000fe20000410000 */
[-C--:B------:R-:W-:Y:S01]  /*3520*/  ISETP.GE.AND P1, PT, R6, R211.reuse, PT ;  /* 0x000000d30600720c */ /* 0x080fe20003f26270 */
[----:B------:R-:W-:Y:S01]  /*3530*/  MUFU.TANH R30, R30 ;  /* 0x0000001e001e7308 */ /* 0x000fe20000002400 */
[----:B------:R-:W-:Y:S01]  /*3540*/  ISETP.LT.OR P2, PT, R4, R212, P2 ;  /* 0x000000d40400720c */ /* 0x000fe20001741670 */
[----:B------:R-:W-:Y:S01]  /*3550*/  FMUL.FTZ R48, R48, c[0x0][0x2ec] ;  /* 0x0000bb0030307a20 */ /* 0x000fe20000410000 */
[-C--:B------:R-:W-:Y:S01]  /*3560*/  ISETP.LT.OR P4, PT, R4, R210.reuse, P4 ;  /* 0x000000d20400720c */ /* 0x080fe20002781670 */
[----:B------:R-:W-:Y:S01]  /*3570*/  FMUL.FTZ R50, R50, c[0x0][0x2ec] ;  /* 0x0000bb0032327a20 */ /* 0x000fe20000410000 */
[----:B------:R-:W-:Y:S01]  /*3580*/  ISETP.LT.OR P5, PT, R6, R210, P5 ;  /* 0x000000d20600720c */ /* 0x000fe20002fa1670 */
[----:B------:R-:W-:Y:S01]  /*3590*/  FMUL.FTZ R82, R82, c[0x0][0x2ec] ;  /* 0x0000bb0052527a20 */ /* 0x000fe20000410000 */
[C---:B------:R-:W-:Y:S01]  /*35a0*/  ISETP.LT.OR P3, PT, R2.reuse, R212, P3 ;  /* 0x000000d40200720c */ /* 0x040fe20001f61670 */
[----:B------:R-:W1:Y:S01]  /*35b0*/  MUFU.TANH R31, R31 ;  /* 0x0000001f001f7308 */ /* 0x000e620000002400 */
[----:B------:R-:W-:Y:S01]  /*35c0*/  ISETP.LT.OR P0, PT, R2, R210, P0 ;  /* 0x000000d20200720c */ /* 0x000fe20000701670 */
[----:B------:R-:W-:Y:S01]  /*35d0*/  FMUL.FTZ R51, R51, c[0x0][0x2ec] ;  /* 0x0000bb0033337a20 */ /* 0x000fe20000410000 */
[----:B------:R-:W-:Y:S01]  /*35e0*/  IADD3 R4, R6, 0x9, RZ ;  /* 0x0000000906047810 */ /* 0x000fe20007ffe0ff */
[----:B------:R-:W-:Y:S01]  /*35f0*/  FMUL.FTZ R44, R44, c[0x0][0x2ec] ;  /* 0x0000bb002c2c7a20 */ /* 0x000fe20000410000 */
[CC--:B------:R-:W-:Y:S01]  /*3600*/  ISETP.LT.OR P1, PT, R6.reuse, R212.reuse, P1 ;  /* 0x000000d40600720c */ /* 0x0c0fe20000f21670 */
[----:B------:R-:W-:Y:S01]  /*3610*/  FMUL.FTZ R45, R45, c[0x0][0x2ec] ;  /* 0x0000bb002d2d7a20 */ /* 0x000fe20000410000 */
[----:B------:R-:W-:Y:S01]  /*3620*/  IADD3 R2, R6, 0x10, RZ ;  /* 0x0000001006027810 */ /* 0x000fe20007ffe0ff */
[----:B------:R-:W1:Y:S01]  /*3630*/  MUFU.TANH R159, R49 ;  /* 0x00000031009f7308 */ /* 0x000e620000002400 */
[----:B-----5:R-:W-:Y:S01]  /*3640*/  FSEL R38, R38, -INF , !P5 ;  /* 0xff80000026267808 */ /* 0x020fe20006800000 */
[----:B------:R-:W-:Y:S01]  /*3650*/  FMUL.FTZ R46, R46, c[0x0][0x2ec] ;  /* 0x0000bb002e2e7a20 */ /* 0x000fe20000410000 */
[----:B------:R-:W-:Y:S01]  /*3660*/  ISETP.GE.AND P6, PT, R4, R211, PT ;  /* 0x000000d30400720c */ /* 0x000fe20003fc6270 */
[----:B------:R-:W-:Y:S01]  /*3670*/  FMUL.FTZ R47, R47, c[0x0][0x2ec] ;  /* 0x0000bb002f2f7a20 */ /* 0x000fe20000410000 */
[----:B------:R-:W-:Y:S01]  /*3680*/  FSEL R27, R36, -INF , !P1 ;  /* 0xff800000241b7808 */ /* 0x000fe20004800000 */
[----:B------:R-:W-:Y:S01]  /*3690*/  FMUL.FTZ R80, R80, c[0x0][0x2ec] ;  /* 0x0000bb0050507a20 */ /* 0x000fe20000410000 */
[----:B------:R-:W-:Y:S01]  /*36a0*/  ISETP.GE.AND P5, PT, R4, R205, PT ;  /* 0x000000cd0400720c */ /* 0x000fe20003fa6270 */
[----:B------:R-:W5:Y:S01]  /*36b0*/  MUFU.TANH R32, R32 ;  /* 0x0000002000207308 */ /* 0x000f620000002400 */
[----:B---3--:R-:W-:Y:S01]  /*36c0*/  FSEL R37, R37, -INF , !P2 ;  /* 0xff80000025257808 */ /* 0x008fe20005000000 */
[----:B------:R-:W-:Y:S01]  /*36d0*/  FMUL.FTZ R81, R81, c[0x0][0x2ec] ;  /* 0x0000bb0051517a20 */ /* 0x000fe20000410000 */
[C---:B------:R-:W-:Y:S01]  /*36e0*/  ISETP.GE.AND P1, PT, R2.reuse, R211, PT ;  /* 0x000000d30200720c */ /* 0x040fe20003f26270 */
[----:B------:R-:W-:Y:S01]  /*36f0*/  FMUL.FTZ R83, R83, c[0x0][0x2ec] ;  /* 0x0000bb0053537a20 */ /* 0x000fe20000410000 */
[----:B------:R-:W-:Y:S01]  /*3700*/  ISETP.GE.AND P2, PT, R2, R205, PT ;  /* 0x000000cd0200720c */ /* 0x000fe20003f46270 */
[----:B------:R-:W-:Y:S01]  /*3710*/  FMUL.FTZ R76, R76, c[0x0][0x2ec] ;  /* 0x0000bb004c4c7a20 */ /* 0x000fe20000410000 */
[C---:B------:R-:W-:Y:S01]  /*3720*/  ISETP.LT.OR P6, PT, R4.reuse, R212, P6 ;  /* 0x000000d40400720c */ /* 0x040fe200037c1670 */
[----:B------:R-:W3:Y:S01]  /*3730*/  MUFU.TANH R167, R48 ;  /* 0x0000003000a77308 */ /* 0x000ee20000002400 */
[----:B------:R-:W-:Y:S01]  /*3740*/  ISETP.LT.OR P5, PT, R4, R210, P5 ;  /* 0x000000d20400720c */ /* 0x000fe20002fa1670 */
[----:B------:R-:W-:Y:S01]  /*3750*/  FMUL.FTZ R77, R77, c[0x0][0x2ec] ;  /* 0x0000bb004d4d7a20 */ /* 0x000fe20000410000 */
[----:B------:R-:W-:Y:S01]  /*3760*/  ISETP.LT.OR P1, PT, R2, R212, P1 ;  /* 0x000000d40200720c */ /* 0x000fe20000f21670 */
[----:B------:R-:W-:Y:S01]  /*3770*/  FMUL.FTZ R78, R78, c[0x0][0x2ec] ;  /* 0x0000bb004e4e7a20 */ /* 0x000fe20000410000 */
[----:B------:R-:W-:Y:S01]  /*3780*/  ISETP.LT.OR P2, PT, R2, R210, P2 ;  /* 0x000000d20200720c */ /* 0x000fe20001741670 */
[----:B------:R-:W-:Y:S01]  /*3790*/  FMUL.FTZ R79, R79, c[0x0][0x2ec] ;  /* 0x0000bb004f4f7a20 */ /* 0x000fe20000410000 */
[----:B------:R-:W-:Y:S01]  /*37a0*/  IADD3 R4, R6, 0x18, RZ ;  /* 0x0000001806047810 */ /* 0x000fe20007ffe0ff */
[----:B------:R-:W2:Y:S01]  /*37b0*/  MUFU.TANH R162, R50 ;  /* 0x0000003200a27308 */ /* 0x000ea20000002400 */
[----:B-1----:R-:W-:-:S02]  /*37c0*/  FSEL R2, R26, -INF , !P0 ;  /* 0xff8000001a027808 */ /* 0x002fc40004000000 */
[----:B------:R-:W-:Y:S02]  /*37d0*/  ISETP.GE.AND P0, PT, R18, R205, PT ;  /* 0x000000cd1200720c */ /* 0x000fe40003f06270 */
[----:B------:R-:W-:Y:S02]  /*37e0*/  FSEL R23, R24, -INF , !P3 ;  /* 0xff80000018177808 */ /* 0x000fe40005800000 */
[----:B----4-:R-:W-:Y:S01]  /*37f0*/  FSEL R25, R25, -INF , !P6 ;  /* 0xff80000019197808 */ /* 0x010fe20007000000 */
[----:B------:R-:W1:Y:S01]  /*3800*/  MUFU.TANH R28, R28 ;  /* 0x0000001c001c7308 */ /* 0x000e620000002400 */
[C---:B------:R-:W-:Y:S02]  /*3810*/  ISETP.GE.AND P3, PT, R4.reuse, R211, PT ;  /* 0x000000d30400720c */ /* 0x040fe40003f66270 */
[----:B------:R-:W-:Y:S02]  /*3820*/  ISETP.GE.AND P6, PT, R4, R205, PT ;  /* 0x000000cd0400720c */ /* 0x000fe40003fc6270 */
[----:B------:R-:W-:-:S02]  /*3830*/  ISETP.LT.OR P0, PT, R18, R210, P0 ;  /* 0x000000d21200720c */ /* 0x000fc40000701670 */
[----:B------:R-:W-:Y:S01]  /*3840*/  FSEL R39, R39, -INF , !P4 ;  /* 0xff80000027277808 */ /* 0x000fe20006000000 */
[----:B------:R-:W-:Y:S01]  /*3850*/  MUFU.TANH R20, R20 ;  /* 0x0000001400147308 */ /* 0x000fe20000002400 */
[----:B------:R-:W-:Y:S02]  /*3860*/  IADD3 R22, R6, 0x21, RZ ;  /* 0x0000002106167810 */ /* 0x000fe40007ffe0ff */
[----:B------:R-:W-:Y:S02]  /*3870*/  ISETP.GE.AND P4, PT, R18, R211, PT ;  /* 0x000000d31200720c */ /* 0x000fe40003f86270 */
[C---:B------:R-:W-:Y:S02]  /*3880*/  ISETP.LT.OR P3, PT, R4.reuse, R212, P3 ;  /* 0x000000d40400720c */ /* 0x040fe40001f61670 */
[----:B------:R-:W-:Y:S01]  /*3890*/  ISETP.LT.OR P6, PT, R4, R210, P6 ;  /* 0x000000d20400720c */ /* 0x000fe200037c1670 */
[----:B------:R-:W4:Y:S01]  /*38a0*/  MUFU.TANH R33, R33 ;  /* 0x0000002100217308 */ /* 0x000f220000002400 */
[----:B------:R-:W-:-:S02]  /*38b0*/  FSEL R4, R16, -INF , !P5 ;  /* 0xff80000010047808 */ /* 0x000fc40006800000 */
[----:B--2---:R-:W-:Y:S02]  /*38c0*/  FSEL R16, R29, -INF , !P0 ;  /* 0xff8000001d107808 */ /* 0x004fe40004000000 */
[----:B------:R-:W-:Y:S02]  /*38d0*/  ISETP.GE.AND P0, PT, R22, R211, PT ;  /* 0x000000d31600720c */ /* 0x000fe40003f06270 */
[-C--:B------:R-:W-:Y:S01]  /*38e0*/  ISETP.LT.OR P4, PT, R18, R212.reuse, P4 ;  /* 0x000000d41200720c */ /* 0x080fe20002781670 */
[----:B------:R-:W2:Y:S01]  /*38f0*/  MUFU.TANH R166, R82 ;  /* 0x0000005200a67308 */ /* 0x000ea20000002400 */
[C---:B------:R-:W-:Y:S02]  /*3900*/  IADD3 R13, R6.reuse, 0x19, RZ ;  /* 0x00000019060d7810 */ /* 0x040fe40007ffe0ff */
[----:B------:R-:W-:Y:S02]  /*3910*/  IADD3 R12, R6, 0x20, RZ ;  /* 0x00000020060c7810 */ /* 0x000fe40007ffe0ff */
[----:B------:R-:W-:-:S02]  /*3920*/  ISETP.LT.OR P0, PT, R22, R212, P0 ;  /* 0x000000d41600720c */ /* 0x000fc40000701670 */
[----:B------:R-:W-:Y:S01]  /*3930*/  FSEL R21, R17, -INF , !P1 ;  /* 0xff80000011157808 */ /* 0x000fe20004800000 */
[----:B------:R-:W1:Y:S01]  /*3940*/  MUFU.TANH R172, R51 ;  /* 0x0000003300ac7308 */ /* 0x000e620000002400 */
[----:B------:R-:W-:Y:S02]  /*3950*/  FSEL R18, R31, -INF , !P2 ;  /* 0xff8000001f127808 */ /* 0x000fe40005000000 */
[----:B------:R-:W-:Y:S02]  /*3960*/  FSEL R19, R30, -INF , !P4 ;  /* 0xff8000001e137808 */ /* 0x000fe40006000000 */
[----:B------:R-:W-:Y:S02]  /*3970*/  IADD3 R9, R6, 0x30, RZ ;  /* 0x0000003006097810 */ /* 0x000fe40007ffe0ff */
[----:B------:R-:W-:Y:S01]  /*3980*/  ISETP.GE.AND P1, PT, R12, R211, PT ;  /* 0x000000d30c00720c */ /* 0x000fe20003f26270 */
[----:B------:R-:W1:Y:S01]  /*3990*/  MUFU.TANH R165, R44 ;  /* 0x0000002c00a57308 */ /* 0x000e620000002400 */
[----:B------:R-:W-:-:S02]  /*39a0*/  ISETP.GE.AND P2, PT, R13, R205, PT ;  /* 0x000000cd0d00720c */ /* 0x000fc40003f46270 */
[C---:B------:R-:W-:Y:S02]  /*39b0*/  ISETP.GE.AND P4, PT, R12.reuse, R205, PT ;  /* 0x000000cd0c00720c */ /* 0x040fe40003f86270 */
[----:B------:R-:W-:Y:S02]  /*39c0*/  ISETP.GE.AND P5, PT, R13, R211, PT ;  /* 0x000000d30d00720c */ /* 0x000fe40003fa6270 */
[----:B------:R-:W-:Y:S01]  /*39d0*/  FSEL R159, R159, -INF , !P0 ;  /* 0xff8000009f9f7808 */ /* 0x000fe20004000000 */
[----:B------:R-:W-:Y:S01]  /*39e0*/  MUFU.TANH R161, R45 ;  /* 0x0000002d00a17308 */ /* 0x000fe20000002400 */
[----:B------:R-:W-:Y:S02]  /*39f0*/  ISETP.GE.AND P0, PT, R9, R205, PT ;  /* 0x000000cd0900720c */ /* 0x000fe40003f06270 */
[----:B------:R-:W-:Y:S02]  /*3a00*/  ISETP.LT.OR P2, PT, R13, R210, P2 ;  /* 0x000000d20d00720c */ /* 0x000fe40001741670 */
[----:B------:R-:W-:-:S02]  /*3a10*/  ISETP.LT.OR P1, PT, R12, R212, P1 ;  /* 0x000000d40c00720c */ /* 0x000fc40000f21670 */
[----:B------:R-:W-:Y:S01]  /*3a20*/  ISETP.LT.OR P4, PT, R12, R210, P4 ;  /* 0x000000d20c00720c */ /* 0x000fe20002781670 */
[----:B------:R-:W2:Y:S01]  /*3a30*/  MUFU.TANH R164, R46 ;  /* 0x0000002e00a47308 */ /* 0x000ea20000002400 */
[----:B------:R-:W-:Y:S02]  /*3a40*/  ISETP.LT.OR P5, PT, R13, R212, P5 ;  /* 0x000000d40d00720c */ /* 0x000fe40002fa1670 */
[C---:B------:R-:W-:Y:S02]  /*3a50*/  IADD3 R10, R6.reuse, 0x29, RZ ;  /* 0x00000029060a7810 */ /* 0x040fe40007ffe0ff */
[----:B------:R-:W-:Y:S02]  /*3a60*/  IADD3 R24, R6, 0x28, RZ ;  /* 0x0000002806187810 */ /* 0x000fe40007ffe0ff */
[----:B------:R-:W-:Y:S01]  /*3a70*/  ISETP.LT.OR P0, PT, R9, R210, P0 ;  /* 0x000000d20900720c */ /* 0x000fe20000701670 */
[----:B------:R-:W2:Y:S01]  /*3a80*/  MUFU.TANH R170, R47 ;  /* 0x0000002f00aa7308 */ /* 0x000ea20000002400 */
[----:B-----5:R-:W-:-:S02]  /*3a90*/  FSEL R8, R32, -INF , !P2 ;  /* 0xff80000020087808 */ /* 0x020fc40005000000 */
[----:B---3--:R-:W-:Y:S02]  /*3aa0*/  FSEL R167, R167, -INF , !P1 ;  /* 0xff800000a7a77808 */ /* 0x008fe40004800000 */
[----:B------:R-:W-:Y:S02]  /*3ab0*/  FSEL R162, R162, -INF , !P4 ;  /* 0xff800000a2a27808 */ /* 0x000fe40006000000 */
[----:B-1----:R-:W-:Y:S01]  /*3ac0*/  FSEL R17, R28, -INF , !P3 ;  /* 0xff8000001c117808 */ /* 0x002fe20005800000 */
[----:B------:R-:W1:Y:S01]  /*3ad0*/  MUFU.TANH R171, R80 ;  /* 0x0000005000ab7308 */ /* 0x000e620000002400 */
[----:B----4-:R-:W-:Y:S02]  /*3ae0*/  FSEL R12, R33, -INF , !P6 ;  /* 0xff800000210c7808 */ /* 0x010fe40007000000 */
[----:B------:R-:W-:Y:S02]  /*3af0*/  FSEL R13, R20, -INF , !P5 ;  /* 0xff800000140d7808 */ /* 0x000fe40006800000 */
[----:B------:R-:W-:-:S02]  /*3b00*/  ISETP.GE.AND P2, PT, R10, R211, PT ;  /* 0x000000d30a00720c */ /* 0x000fc40003f46270 */
[----:B------:R-:W-:Y:S01]  /*3b10*/  ISETP.GE.AND P1, PT, R9, R211, PT ;  /* 0x000000d30900720c */ /* 0x000fe20003f26270 */
[----:B------:R-:W3:Y:S01]  /*3b20*/  MUFU.TANH R169, R81 ;  /* 0x0000005100a97308 */ /* 0x000ee20000002400 */
[----:B------:R-:W-:Y:S02]  /*3b30*/  ISETP.GE.AND P4, PT, R10, R205, PT ;  /* 0x000000cd0a00720c */ /* 0x000fe40003f86270 */
[----:B------:R-:W-:Y:S02]  /*3b40*/  ISETP.GE.AND P3, PT, R24, R211, PT ;  /* 0x000000d31800720c */ /* 0x000fe40003f66270 */
[-C--:B------:R-:W-:Y:S02]  /*3b50*/  ISETP.GE.AND P6, PT, R22, R205.reuse, PT ;  /* 0x000000cd1600720c */ /* 0x080fe40003fc6270 */
[----:B------:R-:W-:Y:S01]  /*3b60*/  ISETP.GE.AND P5, PT, R24, R205, PT ;  /* 0x000000cd1800720c */ /* 0x000fe20003fa6270 */
[----:B------:R-:W4:Y:S01]  /*3b70*/  MUFU.TANH R142, R83 ;  /* 0x00000053008e7308 */ /* 0x000f220000002400 */
[----:B--2---:R-:W-:-:S02]  /*3b80*/  FSEL R166, R166, -INF , !P0 ;  /* 0xff800000a6a67808 */ /* 0x004fc40004000000 */
[----:B------:R-:W-:Y:S02]  /*3b90*/  PLOP3.LUT P0, PT, PT, PT, UP0, 0x80, 0x0 ;  /* 0x000000000000781c */ /* 0x000fe40003f0f008 */
[C---:B------:R-:W-:Y:S02]  /*3ba0*/  ISETP.LT.OR P2, PT, R10.reuse, R212, P2 ;  /* 0x000000d40a00720c */ /* 0x040fe40001741670 */
[----:B------:R-:W-:Y:S01]  /*3bb0*/  ISETP.LT.OR P4, PT, R10, R210, P4 ;  /* 0x000000d20a00720c */ /* 0x000fe20002781670 */
[----:B------:R-:W2:Y:S01]  /*3bc0*/  MUFU.TANH R143, R76 ;  /* 0x0000004c008f7308 */ /* 0x000ea20000002400 */
[----:B------:R-:W-:Y:S02]  /*3bd0*/  ISETP.LT.OR P1, PT, R9, R212, P1 ;  /* 0x000000d40900720c */ /* 0x000fe40000f21670 */
[----:B------:R-:W-:Y:S02]  /*3be0*/  ISETP.LT.OR P6, PT, R22, R210, P6 ;  /* 0x000000d21600720c */ /* 0x000fe400037c1670 */
[----:B------:R-:W-:-:S02]  /*3bf0*/  ISETP.LT.OR P3, PT, R24, R212, P3 ;  /* 0x000000d41800720c */ /* 0x000fc40001f61670 */
[----:B------:R-:W-:Y:S01]  /*3c00*/  ISETP.LT.OR P5, PT, R24, R210, P5 ;  /* 0x000000d21800720c */ /* 0x000fe20002fa1670 */
[----:B------:R-:W-:Y:S01]  /*3c10*/  MUFU.TANH R141, R77 ;  /* 0x0000004d008d7308 */ /* 0x000fe20000002400 */
[C---:B------:R-:W-:Y:S02]  /*3c20*/  IADD3 R10, R6.reuse, 0x31, RZ ;  /* 0x00000031060a7810 */ /* 0x040fe40007ffe0ff */
[C---:B------:R-:W-:Y:S02]  /*3c30*/  IADD3 R9, R6.reuse, 0x38, RZ ;  /* 0x0000003806097810 */ /* 0x040fe40007ffe0ff */
[----:B------:R-:W-:Y:S02]  /*3c40*/  IADD3 R6, R6, 0x39, RZ ;  /* 0x0000003906067810 */ /* 0x000fe40007ffe0ff */
[----:B------:R-:W-:Y:S01]  /*3c50*/  FSEL R172, R172, -INF , !P6 ;  /* 0xff800000acac7808 */ /* 0x000fe20007000000 */
[----:B------:R-:W5:Y:S01]  /*3c60*/  MUFU.TANH R140, R78 ;  /* 0x0000004e008c7308 */ /* 0x000f620000002400 */
[----:B------:R-:W-:-:S02]  /*3c70*/  FSEL R165, R165, -INF , !P3 ;  /* 0xff800000a5a57808 */ /* 0x000fc40005800000 */
[----:B------:R-:W-:Y:S02]  /*3c80*/  FSEL R164, R164, -INF , !P5 ;  /* 0xff800000a4a47808 */ /* 0x000fe40006800000 */
[----:B------:R-:W-:Y:S02]  /*3c90*/  FSEL R161, R161, -INF , !P2 ;  /* 0xff800000a1a17808 */ /* 0x000fe40005000000 */
[----:B------:R-:W-:Y:S01]  /*3ca0*/  FSEL R170, R170, -INF , !P4 ;  /* 0xff800000aaaa7808 */ /* 0x000fe20006000000 */
[----:B------:R-:W2:Y:S01]  /*3cb0*/  MUFU.TANH R160, R79 ;  /* 0x0000004f00a07308 */ /* 0x000ea20000002400 */
[----:B-1----:R-:W-:Y:S01]  /*3cc0*/  FSEL R171, R171, -INF , !P1 ;  /* 0xff800000abab7808 */ /* 0x002fe20004800000 */
[----:B------:R-:W-:Y:S01]  /*3cd0*/  BAR.SYNC.DEFER_BLOCKING 0x0 ;  /* 0x0000000000007b1d */ /* 0x000fe20000010000 */
[C---:B------:R-:W-:Y:S02]  /*3ce0*/  ISETP.GE.AND P6, PT, R10.reuse, R211, PT ;  /* 0x000000d30a00720c */ /* 0x040fe40003fc6270 */
[----:B------:R-:W-:-:S02]  /*3cf0*/  ISETP.GE.AND P3, PT, R10, R205, PT ;  /* 0x000000cd0a00720c */ /* 0x000fc40003f66270 */
[C---:B------:R-:W-:Y:S02]  /*3d00*/  ISETP.GE.AND P5, PT, R9.reuse, R211, PT ;  /* 0x000000d30900720c */ /* 0x040fe40003fa6270 */
[----:B------:R-:W-:Y:S02]  /*3d10*/  ISETP.GE.AND P2, PT, R9, R205, PT ;  /* 0x000000cd0900720c */ /* 0x000fe40003f46270 */
[C---:B------:R-:W-:Y:S02]  /*3d20*/  ISETP.GE.AND P4, PT, R6.reuse, R211, PT ;  /* 0x000000d30600720c */ /* 0x040fe40003f86270 */
[----:B------:R-:W-:Y:S02]  /*3d30*/  ISETP.GE.AND P1, PT, R6, R205, PT ;  /* 0x000000cd0600720c */ /* 0x000fe40003f26270 */
[C---:B------:R-:W-:Y:S02]  /*3d40*/  ISETP.LT.OR P6, PT, R10.reuse, R212, P6 ;  /* 0x000000d40a00720c */ /* 0x040fe400037c1670 */
[----:B------:R-:W-:-:S02]  /*3d50*/  ISETP.LT.OR P3, PT, R10, R210, P3 ;  /* 0x000000d20a00720c */ /* 0x000fc40001f61670 */
[C---:B------:R-:W-:Y:S02]  /*3d60*/  ISETP.LT.OR P5, PT, R9.reuse, R212, P5 ;  /* 0x000000d40900720c */ /* 0x040fe40002fa1670 */
[----:B------:R-:W-:Y:S02]  /*3d70*/  ISETP.LT.OR P2, PT, R9, R210, P2 ;  /* 0x000000d20900720c */ /* 0x000fe40001741670 */
[C---:B------:R-:W-:Y:S02]  /*3d80*/  ISETP.LT.OR P4, PT, R6.reuse, R212, P4 ;  /* 0x000000d40600720c */ /* 0x040fe40002781670 */
[----:B------:R-:W-:Y:S02]  /*3d90*/  ISETP.LT.OR P1, PT, R6, R210, P1 ;  /* 0x000000d20600720c */ /* 0x000fe40000f21670 */
[----:B---3--:R-:W-:Y:S02]  /*3da0*/  FSEL R169, R169, -INF , !P6 ;  /* 0xff800000a9a97808 */ /* 0x008fe40007000000 */
[----:B----4-:R-:W-:-:S02]  /*3db0*/  FSEL R142, R142, -INF , !P3 ;  /* 0xff8000008e8e7808 */ /* 0x010fc40005800000 */
[----:B--2---:R-:W-:Y:S02]  /*3dc0*/  FSEL R143, R143, -INF , !P5 ;  /* 0xff8000008f8f7808 */ /* 0x004fe40006800000 */
[----:B-----5:R-:W-:Y:S02]  /*3dd0*/  FSEL R140, R140, -INF , !P2 ;  /* 0xff8000008c8c7808 */ /* 0x020fe40005000000 */
        /* <DEDUP_REMOVED lines=9> */
[----:B------:R-:W-:-:S04]  /*3e70*/  LEA R28, P2, R10, c[0x0][0x168], 0x1 ;  /* 0x00005a000a1c7a11 */ /* 0x000fc800078408ff */
[----:B------:R-:W-:Y:S01]  /*3e80*/  IADD3 R3, R11, UR12, RZ ;  /* 0x0000000c0b037c10 */ /* 0x000fe2000fffe0ff */
[----:B------:R-:W-:Y:S01]  /*3e90*/  USHF.L.U64.HI UR12, UR6, 0x5, UR7 ;  /* 0x00000005060c7899 */ /* 0x000fe20008010207 */
        /* <DEDUP_REMOVED lines=8> */
[----:B------:R-:W-:-:S02]  /*3f20*/  IADD3 R10, P1, R30, UR13, RZ ;  /* 0x0000000d1e0a7c10 */ /* 0x000fc4000ff3e0ff */
        /* <DEDUP_REMOVED lines=14> */
.L_x_973:
        /* <DEDUP_REMOVED lines=76> */
[--C-:B------:R-:W-:Y:S02]  /*44d0*/  FFMA.FTZ R148, R18, c[0x0][0x23c], -R163.reuse ;  /* 0x00008f0012947a23 */ /* 0x100fe400000108a3 */
        /* <DEDUP_REMOVED lines=12> */
[--C-:B------:R-:W-:Y:S01]  /*45a0*/  FFMA.FTZ R158, R165, c[0x0][0x23c], -R168.reuse ;  /* 0x00008f00a59e7a23 */ /* 0x100fe200000108a8 */
[----:B------:R-:W1:Y:S01]  /*45b0*/  LDSM.16.MT88.4 R12, [R192+0xe800] ;  /* 0x00e80000c00c783b */ /* 0x000e620000004200 */
        /* <DEDUP_REMOVED lines=219> */
[----:B------:R-:W-:-:S02]  /*5370*/  USHF.L.U64.HI UR12, UR4, 0x5, UR5 ;  /* 0x00000005040c7899 */ /* 0x000fc40008010205 */
[----:B------:R-:W-:Y:S01]  /*5380*/  UIADD3 UR13, UR21, UR13, URZ ;  /* 0x0000000d150d7290 */ /* 0x000fe2000fffe03f */
[----:B------:R-:W-:Y:S01]  /*5390*/  IMAD.U32 R6, RZ, RZ, UR20 ;  /* 0x00000014ff067e24 */ /* 0x000fe2000f8e00ff */
[----:B------:R-:W-:Y:S01]  /*53a0*/  UISETP.GT.AND UP0, UPT, UR17, UR9, UPT ;  /* 0x000000091100728c */ /* 0x000fe2000bf04270 */
[----:B------:R-:W-:-:S03]  /*53b0*/  IMAD.U32 R7, RZ, RZ, UR21 ;  /* 0x00000015ff077e24 */ /* 0x000fc6000f8e00ff */
[----:B------:R-:W-:Y:S01]  /*53c0*/  IMAD.U32 R5, RZ, RZ, UR13 ;  /* 0x0000000dff057e24 */ /* 0x000fe2000f8e00ff */
[----:B------:R-:W-:Y:S01]  /*53d0*/  BAR.SYNC.DEFER_BLOCKING 0x0 ;  /* 0x0000000000007b1d */ /* 0x000fe20000010000 */
[----:B------:R-:W-:Y:S01]  /*53e0*/  LEA R0, P0, R6, R134, 0x6 ;  /* 0x0000008606007211 */ /* 0x000fe200078030ff */
[----:B------:R-:W-:-:S03]  /*53f0*/  USHF.L.U32 UR13, UR4, 0x5, URZ ;  /* 0x00000005040d7899 */ /* 0x000fc6000800063f */
[----:B------:R-:W-:Y:S02]  /*5400*/  LEA R4, P1, R0, c[0x0][0x170], 0x1 ;  /* 0x00005c0000047a11 */ /* 0x000fe400078208ff */
        /* <DEDUP_REMOVED lines=27> */
[----:B------:R-:W4:Y:S04]  /*55c0*/  LDSM.16.M88.4 R20, [R201+0x7800] ;  /* 0x00780000c914783b */ /* 0x000f280000000200 */
[----:B------:R-:W-:Y:S04]  /*55d0*/  LDSM.16.M88.4 R32, [R200] ;  /* 0x00000000c820783b */ /* 0x000fe80000000200 */
[----:B-1----:R-:W1:Y:S04]  /*55e0*/  LDSM.16.M88.4 R4, [R199] ;  /* 0x00000000c704783b */ /* 0x002e680000000200 */
[----:B------:R-:W1:Y:S04]  /*55f0*/  LDSM.16.M88.4 R160, [R190] ;  /* 0x00000000bea0783b */ /* 0x000e680000000200 */
[----:B------:R-:W1:Y:S04]  /*5600*/  LDSM.16.M88.4 R156, [R189] ;  /* 0x00000000bd9c783b */ /* 0x000e680000000200 */
[----:B------:R-:W1:Y:S04]  /*5610*/  LDSM.16.M88.4 R176, [R191] ;  /* 0x00000000bfb0783b */ /* 0x000e680000000200 */
[----:B------:R-:W-:Y:S01]  /*5620*/  LDSM.16.M88.4 R16, [R198] ;  /* 0x00000000c610783b */ /* 0x000fe20000000200 */
[C---:B---3--:R-:W-:Y:S03]  /*5630*/  HMMA.16816.F32 R12, R164.reuse, R28, RZ ;  /* 0x0000001ca40c723c */ /* 0x048fe600000018ff */
[----:B--2---:R-:W2:Y:S04]  /*5640*/  LDSM.16.M88.4 R8, [R195+0x6000] ;  /* 0x00600000c308783b */ /* 0x004ea80000000200 */
[----:B------:R-:W3:Y:S01]  /*5650*/  LDSM.16.M88.4 R136, [R195+0x7000] ;  /* 0x00700000c388783b */ /* 0x000ee20000000200 */
[C---:B------:R-:W-:Y:S03]  /*5660*/  HMMA.16816.F32 R28, R164.reuse, R30, RZ ;  /* 0x0000001ea41c723c */ /* 0x040fe600000018ff */
[----:B------:R-:W-:Y:S04]  /*5670*/  LDSM.16.M88.4 R152, [R195+0x6800] ;  /* 0x00680000c398783b */ /* 0x000fe80000000200 */
[----:B------:R-:W-:Y:S01]  /*5680*/  LDSM.16.M88.4 R172, [R197] ;  /* 0x00000000c5ac783b */ /* 0x000fe20000000200 */
[C---:B----4-:R-:W-:Y:S03]  /*5690*/  HMMA.16816.F32 R24, R164.reuse, R148, RZ ;  /* 0x00000094a418723c */ /* 0x050fe600000018ff */
[----:B------:R-:W-:Y:S04]  /*56a0*/  LDSM.16.M88.4 R228, [R183] ;  /* 0x00000000b7e4783b */ /* 0x000fe80000000200 */
[----:B------:R-:W-:Y:S01]  /*56b0*/  LDSM.16.M88.4 R224, [R201+0xa800] ;  /* 0x00a80000c9e0783b */ /* 0x000fe20000000200 */
[C---:B-----5:R-:W-:Y:S03]  /*56c0*/  HMMA.16816.F32 R144, R164.reuse, R140, RZ ;  /* 0x0000008ca490723c */ /* 0x060fe600000018ff */
[----:B------:R-:W0:Y:S05]  /*56d0*/  LDGDEPBAR ;  /* 0x00000000000079af */ /* 0x000e2a0000000000 */
[C---:B------:R-:W-:Y:S08]  /*56e0*/  HMMA.16816.F32 R148, R164.reuse, R150, RZ ;  /* 0x00000096a494723c */ /* 0x040ff000000018ff */
[C---:B------:R-:W-:Y:S08]  /*56f0*/  HMMA.16816.F32 R140, R164.reuse, R142, RZ ;  /* 0x0000008ea48c723c */ /* 0x040ff000000018ff */
[C---:B------:R-:W-:Y:S08]  /*5700*/  HMMA.16816.F32 R168, R164.reuse, R20, RZ ;  /* 0x00000014a4a8723c */ /* 0x040ff000000018ff */
[----:B------:R-:W-:Y:S01]  /*5710*/  HMMA.16816.F32 R164, R164, R22, RZ ;  /* 0x00000016a4a4723c */ /* 0x000fe200000018ff */
[----:B------:R-:W4:Y:S07]  /*5720*/  LDSM.16.M88.4 R20, [R195+0x7800] ;  /* 0x00780000c314783b */ /* 0x000f2e0000000200 */
[C---:B-1----:R-:W-:Y:S08]  /*5730*/  HMMA.16816.F32 R12, R32.reuse, R4, R12 ;  /* 0x00000004200c723c */ /* 0x042ff0000000180c */
[C---:B------:R-:W-:Y:S01]  /*5740*/  HMMA.16816.F32 R28, R32.reuse, R6, R28 ;  /* 0x00000006201c723c */ /* 0x040fe2000000181c */
[----:B------:R-:W1:Y:S07]  /*5750*/  LDSM.16.M88.4 R4, [R188] ;  /* 0x00000000bc04783b */ /* 0x000e6e0000000200 */
        /* <DEDUP_REMOVED lines=10> */
[C---:B--2---:R-:W-:Y:S08]  /*5800*/  HMMA.16816.F32 R12, R16.reuse, R8, R12 ;  /* 0x00000008100c723c */ /* 0x044ff0000000180c */
[C---:B------:R-:W-:Y:S01]  /*5810*/  HMMA.16816.F32 R28, R16.reuse, R10, R28 ;  /* 0x0000000a101c723c */ /* 0x040fe2000000181c */
[----:B------:R-:W2:Y:S07]  /*5820*/  LDSM.16.M88.4 R8, [R188+0x1000] ;  /* 0x00100000bc08783b */ /* 0x000eae0000000200 */
[C---:B---3--:R-:W-:Y:S08]  /*5830*/  HMMA.16816.F32 R144, R16.reuse, R136, R144 ;  /* 0x000000881090723c */ /* 0x048ff00000001890 */
[C---:B------:R-:W-:Y:S01]  /*5840*/  HMMA.16816.F32 R140, R16.reuse, R138, R140 ;  /* 0x0000008a108c723c */ /* 0x040fe2000000188c */
[----:B------:R-:W-:Y:S07]  /*5850*/  LDSM.16.M88.4 R136, [R186] ;  /* 0x00000000ba88783b */ /* 0x000fee0000000200 */
[C---:B----4-:R-:W-:Y:S08]  /*5860*/  HMMA.16816.F32 R168, R16.reuse, R20, R168 ;  /* 0x0000001410a8723c */ /* 0x050ff000000018a8 */
[C---:B------:R-:W-:Y:S01]  /*5870*/  HMMA.16816.F32 R164, R16.reuse, R22, R164 ;  /* 0x0000001610a4723c */ /* 0x040fe200000018a4 */
[----:B------:R-:W3:Y:S07]  /*5880*/  LDSM.16.M88.4 R20, [R201+0x8000] ;  /* 0x00800000c914783b */ /* 0x000eee0000000200 */
[C---:B------:R-:W-:Y:S08]  /*5890*/  HMMA.16816.F32 R24, R16.reuse, R152, R24 ;  /* 0x000000981018723c */ /* 0x040ff00000001818 */
[----:B------:R-:W-:Y:S01]  /*58a0*/  HMMA.16816.F32 R148, R16, R154, R148 ;  /* 0x0000009a1094723c */ /* 0x000fe20000001894 */
[----:B------:R-:W-:Y:S04]  /*58b0*/  LDSM.16.M88.4 R16, [R201+0x8800] ;  /* 0x00880000c910783b */ /* 0x000fe80000000200 */
[----:B------:R-:W-:Y:S03]  /*58c0*/  LDSM.16.M88.4 R152, [R187] ;  /* 0x00000000bb98783b */ /* 0x000fe60000000200 */
        /* <DEDUP_REMOVED lines=8> */
[----:B------:R-:W-:Y:S07]  /*5950*/  LDSM.16.M88.4 R32, [R185] ;  /* 0x00000000b920783b */ /* 0x000fee0000000200 */
[C---:B---3--:R-:W-:Y:S08]  /*5960*/  HMMA.16816.F32 R12, R156.reuse, R20, R12 ;  /* 0x000000149c0c723c */ /* 0x048ff0000000180c */
[C---:B------:R-:W-:Y:S01]  /*5970*/  HMMA.16816.F32 R28, R156.reuse, R22, R28 ;  /* 0x000000169c1c723c */ /* 0x040fe2000000181c */
[----:B------:R-:W-:Y:S07]  /*5980*/  LDSM.16.M88.4 R20, [R198+0x2000] ;  /* 0x00200000c614783b */ /* 0x000fee0000000200 */
        /* <DEDUP_REMOVED lines=9> */
[----:B------:R-:W3:Y:S07]  /*5a20*/  LDSM.16.M88.4 R16, [R184] ;  /* 0x00000000b810783b */ /* 0x000eee0000000200 */
[C---:B--2---:R-:W-:Y:S08]  /*5a30*/  HMMA.16816.F32 R12, R8.reuse, R152, R12 ;  /* 0x00000098080c723c */ /* 0x044ff0000000180c */
        /* <DEDUP_REMOVED lines=8> */
[----:B------:R-:W4:Y:S07]  /*5ac0*/  LDSM.16.M88.4 R136, [R195+0x8800] ;  /* 0x00880000c388783b */ /* 0x000f2e0000000200 */
[C---:B-1----:R-:W-:Y:S08]  /*5ad0*/  HMMA.16816.F32 R12, R20.reuse, R4, R12 ;  /* 0x00000004140c723c */ /* 0x042ff0000000180c */
[----:B------:R-:W-:Y:S01]  /*5ae0*/  HMMA.16816.F32 R28, R20, R6, R28 ;  /* 0x00000006141c723c */ /* 0x000fe2000000181c */
[----:B------:R-:W1:Y:S07]  /*5af0*/  LDSM.16.M88.4 R4, [R201+0xa000] ;  /* 0x00a00000c904783b */ /* 0x000e6e0000000200 */
[C---:B------:R-:W-:Y:S08]  /*5b00*/  HMMA.16816.F32 R144, R8.reuse, R32, R144 ;  /* 0x000000200890723c */ /* 0x040ff00000001890 */
[C---:B------:R-:W-:Y:S01]  /*5b10*/  HMMA.16816.F32 R140, R8.reuse, R34, R140 ;  /* 0x00000022088c723c */ /* 0x040fe2000000188c */
[----:B------:R-:W5:Y:S07]  /*5b20*/  LDSM.16.M88.4 R32, [R195+0x9800] ;  /* 0x00980000c320783b */ /* 0x000f6e0000000200 */
[C---:B---3--:R-:W-:Y:S08]  /*5b30*/  HMMA.16816.F32 R168, R8.reuse, R16, R168 ;  /* 0x0000001008a8723c */ /* 0x048ff000000018a8 */
[----:B------:R-:W-:Y:S01]  /*5b40*/  HMMA.16816.F32 R164, R8, R18, R164 ;  /* 0x0000001208a4723c */ /* 0x000fe200000018a4 */
[----:B------:R-:W3:Y:S04]  /*5b50*/  LDSM.16.M88.4 R16, [R188+0x2800] ;  /* 0x00280000bc10783b */ /* 0x000ee80000000200 */
[----:B------:R-:W-:Y:S03]  /*5b60*/  LDSM.16.M88.4 R8, [R188+0x3000] ;  /* 0x00300000bc08783b */ /* 0x000fe60000000200 */
[----:B--2---:R-:W-:Y:S08]  /*5b70*/  HMMA.16816.F32 R12, R176, R152, R12 ;  /* 0x00000098b00c723c */ /* 0x004ff0000000180c */
[C---:B----4-:R-:W-:Y:S08]  /*5b80*/  HMMA.16816.F32 R24, R20.reuse, R136, R24 ;  /* 0x000000881418723c */ /* 0x050ff00000001818 */
[----:B------:R-:W-:Y:S01]  /*5b90*/  HMMA.16816.F32 R148, R20, R138, R148 ;  /* 0x0000008a1494723c */ /* 0x000fe20000001894 */
[----:B------:R-:W2:Y:S07]  /*5ba0*/  LDSM.16.M88.4 R136, [R200+0x4000] ;  /* 0x00400000c888783b */ /* 0x000eae0000000200 */
[----:B-1----:R-:W-:Y:S08]  /*5bb0*/  HMMA.16816.F32 R12, R160, R4, R12 ;  /* 0x00000004a00c723c */ /* 0x002ff0000000180c */
[C---:B------:R-:W-:Y:S08]  /*5bc0*/  HMMA.16816.F32 R144, R20.reuse, R156, R144 ;  /* 0x0000009c1490723c */ /* 0x040ff00000001890 */
[C---:B------:R-:W-:Y:S01]  /*5bd0*/  HMMA.16816.F32 R140, R20.reuse, R158, R140 ;  /* 0x0000009e148c723c */ /* 0x040fe2000000188c */
[----:B------:R-:W-:Y:S07]  /*5be0*/  LDSM.16.M88.4 R156, [R201+0xb000] ;  /* 0x00b00000c99c783b */ /* 0x000fee0000000200 */
[C---:B-----5:R-:W-:Y:S08]  /*5bf0*/  HMMA.16816.F32 R168, R20.reuse, R32, R168 ;  /* 0x0000002014a8723c */ /* 0x060ff000000018a8 */
[----:B------:R-:W-:Y:S01]  /*5c00*/  HMMA.16816.F32 R164, R20, R34, R164 ;  /* 0x0000002214a4723c */ /* 0x000fe200000018a4 */
[----:B------:R-:W-:Y:S04]  /*5c10*/  LDSM.16.M88.4 R20, [R198+0x4000] ;  /* 0x00400000c614783b */ /* 0x000fe80000000200 */
[----:B------:R-:W-:Y:S03]  /*5c20*/  LDSM.16.M88.4 R32, [R182] ;  /* 0x00000000b620783b */ /* 0x000fe60000000200 */
[C---:B------:R-:W-:Y:S01]  /*5c30*/  HMMA.16816.F32 R28, R176.reuse, R154, R28 ;  /* 0x0000009ab01c723c */ /* 0x040fe2000000181c */
[----:B------:R-:W-:Y:S07]  /*5c40*/  LDSM.16.M88.4 R152, [R201+0xb800] ;  /* 0x00b80000c998783b */ /* 0x000fee0000000200 */
[C---:B---3--:R-:W-:Y:S08]  /*5c50*/  HMMA.16816.F32 R24, R176.reuse, R16, R24 ;  /* 0x00000010b018723c */ /* 0x048ff00000001818 */
[----:B------:R-:W-:Y:S01]  /*5c60*/  HMMA.16816.F32 R148, R176, R18, R148 ;  /* 0x00000012b094723c */ /* 0x000fe20000001894 */
[----:B------:R-:W1:Y:S07]  /*5c70*/  LDSM.16.M88.4 R16, [R195+0xa000] ;  /* 0x00a00000c310783b */ /* 0x000e6e0000000200 */
[----:B--2---:R-:W-:Y:S08]  /*5c80*/  HMMA.16816.F32 R12, R136, R228, R12 ;  /* 0x000000e4880c723c */ /* 0x004ff0000000180c */
[C---:B------:R-:W-:Y:S08]  /*5c90*/  HMMA.16816.F32 R144, R176.reuse, R8, R144 ;  /* 0x00000008b090723c */ /* 0x040ff00000001890 */
[----:B------:R-:W-:Y:S01]  /*5ca0*/  HMMA.16816.F32 R140, R176, R10, R140 ;  /* 0x0000000ab08c723c */ /* 0x000fe2000000188c */
[----:B------:R-:W-:Y:S07]  /*5cb0*/  LDSM.16.M88.4 R8, [R197+0x4000] ;  /* 0x00400000c508783b */ /* 0x000fee0000000200 */
[C---:B------:R-:W-:Y:S01]  /*5cc0*/  HMMA.16816.F32 R28, R160.reuse, R6, R28 ;  /* 0x00000006a01c723c */ /* 0x040fe2000000181c */
[----:B------:R-:W2:Y:S07]  /*5cd0*/  LDSM.16.M88.4 R4, [R188+0x4000] ;  /* 0x00400000bc04783b */ /* 0x000eae0000000200 */
[----:B------:R-:W-:Y:S08]  /*5ce0*/  HMMA.16816.F32 R24, R160, R224, R24 ;  /* 0x000000e0a018723c */ /* 0x000ff00000001818 */
[----:B-1----:R-:W-:Y:S08]  /*5cf0*/  HMMA.16816.F32 R12, R20, R16, R12 ;  /* 0x00000010140c723c */ /* 0x002ff0000000180c */
[----:B------:R-:W-:Y:S08]  /*5d00*/  HMMA.16816.F32 R148, R160, R226, R148 ;  /* 0x000000e2a094723c */ /* 0x000ff00000001894 */
[----:B------:R-:W-:Y:S01]  /*5d10*/  HMMA.16816.F32 R28, R136, R230, R28 ;  /* 0x000000e6881c723c */ /* 0x000fe2000000181c */
[----:B------:R-:W1:Y:S07]  /*5d20*/  LDSM.16.M88.4 R228, [R195+0xa800] ;  /* 0x00a80000c3e4783b */ /* 0x000e6e0000000200 */
[----:B------:R-:W-:Y:S08]  /*5d30*/  HMMA.16816.F32 R168, R176, R172, R168 ;  /* 0x000000acb0a8723c */ /* 0x000ff000000018a8 */
[----:B------:R-:W-:Y:S08]  /*5d40*/  HMMA.16816.F32 R24, R136, R32, R24 ;  /* 0x000000208818723c */ /* 0x000ff00000001818 */
[----:B--2---:R-:W-:Y:S08]  /*5d50*/  HMMA.16816.F32 R12, R8, R4, R12 ;  /* 0x00000004080c723c */ /* 0x004ff0000000180c */
[----:B------:R-:W-:Y:S01]  /*5d60*/  HMMA.16816.F32 R148, R136, R34, R148 ;  /* 0x000000228894723c */ /* 0x000fe20000001894 */
[----:B------:R-:W-:Y:S07]  /*5d70*/  LDSM.16.M88.4 R32, [R181] ;  /* 0x00000000b520783b */ /* 0x000fee0000000200 */
[----:B------:R-:W-:Y:S01]  /*5d80*/  HMMA.16816.F32 R28, R20, R18, R28 ;  /* 0x00000012141c723c */ /* 0x000fe2000000181c */
[----:B------:R-:W2:Y:S07]  /*5d90*/  LDSM.16.M88.4 R16, [R188+0x4800] ;  /* 0x00480000bc10783b */ /* 0x000eae0000000200 */
[----:B------:R-:W-:Y:S01]  /*5da0*/  HMMA.16816.F32 R168, R160, R152, R168 ;  /* 0x00000098a0a8723c */ /* 0x000fe200000018a8 */
[----:B------:R-:W-:-:S02]  /*5db0*/  FMUL.FTZ R0, R12, c[0x0][0x2ec] ;  /* 0x0000bb000c007a20 */ /* 0x000fc40000410000 */
[----:B------:R-:W-:Y:S02]  /*5dc0*/  FMUL.FTZ R2, R13, c[0x0][0x2ec] ;  /* 0x0000bb000d027a20 */ /* 0x000fe40000410000 */
[----:B------:R-:W-:Y:S02]  /*5dd0*/  FMUL.FTZ R133, R14, c[0x0][0x2ec] ;  /* 0x0000bb000e857a20 */ /* 0x000fe40000410000 */
[----:B------:R-:W-:Y:S01]  /*5de0*/  FMUL.FTZ R152, R15, c[0x0][0x2ec] ;  /* 0x0000bb000f987a20 */ /* 0x000fe20000410000 */
[C---:B------:R-:W-:Y:S01]  /*5df0*/  HMMA.16816.F32 R144, R160.reuse, R156, R144 ;  /* 0x0000009ca090723c */ /* 0x040fe20000001890 */
[----:B------:R-:W3:Y:S01]  /*5e00*/  LDSM.16.M88.4 R12, [R180] ;  /* 0x00000000b40c783b */ /* 0x000ee20000000200 */
[----:B------:R-:W4:Y:S06]  /*5e10*/  MUFU.TANH R0, R0 ;  /* 0x0000000000007308 */ /* 0x000f2c0000002400 */
[----:B------:R-:W-:Y:S02]  /*5e20*/  HMMA.16816.F32 R140, R160, R158, R140 ;  /* 0x0000009ea08c723c */ /* 0x000fe4000000188c */
[----:B------:R-:W5:Y:S06]  /*5e30*/  MUFU.TANH R2, R2 ;  /* 0x0000000200027308 */ /* 0x000f6c0000002400 */
[C---:B-1----:R-:W-:Y:S02]  /*5e40*/  HMMA.16816.F32 R24, R20.reuse, R228, R24 ;  /* 0x000000e41418723c */ /* 0x042fe40000001818 */
[----:B------:R-:W1:Y:S06]  /*5e50*/  MUFU.TANH R152, R152 ;  /* 0x0000009800987308 */ /* 0x000e6c0000002400 */
[----:B------:R-:W-:Y:S02]  /*5e60*/  HMMA.16816.F32 R148, R20, R230, R148 ;  /* 0x000000e61494723c */ /* 0x000fe40000001894 */
[----:B------:R-:W-:Y:S06]  /*5e70*/  MUFU.TANH R133, R133 ;  /* 0x0000008500857308 */ /* 0x000fec0000002400 */
[----:B------:R-:W-:Y:S01]  /*5e80*/  HMMA.16816.F32 R28, R8, R6, R28 ;  /* 0x00000006081c723c */ /* 0x000fe2000000181c */
[----:B------:R-:W1:Y:S07]  /*5e90*/  LDSM.16.M88.4 R4, [R195+0xb000] ;  /* 0x00b00000c304783b */ /* 0x000e6e0000000200 */
[----:B------:R-:W-:Y:S08]  /*5ea0*/  HMMA.16816.F32 R164, R176, R174, R164 ;  /* 0x000000aeb0a4723c */ /* 0x000ff000000018a4 */
[----:B--2---:R-:W-:Y:S08]  /*5eb0*/  HMMA.16816.F32 R24, R8, R16, R24 ;  /* 0x000000100818723c */ /* 0x004ff00000001818 */
[----:B------:R-:W-:Y:S01]  /*5ec0*/  HMMA.16816.F32 R144, R136, R32, R144 ;  /* 0x000000208890723c */ /* 0x000fe20000001890 */
[----:B------:R-:W-:-:S02]  /*5ed0*/  FMUL.FTZ R28, R28, c[0x0][0x2ec] ;  /* 0x0000bb001c1c7a20 */ /* 0x000fc40000410000 */
[----:B------:R-:W-:Y:S02]  /*5ee0*/  FMUL.FTZ R29, R29, c[0x0][0x2ec] ;  /* 0x0000bb001d1d7a20 */ /* 0x000fe40000410000 */
[----:B------:R-:W-:Y:S02]  /*5ef0*/  FMUL.FTZ R30, R30, c[0x0][0x2ec] ;  /* 0x0000bb001e1e7a20 */ /* 0x000fe40000410000 */
[----:B------:R-:W2:Y:S01]  /*5f00*/  MUFU.TANH R28, R28 ;  /* 0x0000001c001c7308 */ /* 0x000ea20000002400 */
[----:B------:R-:W-:Y:S01]  /*5f10*/  HMMA.16816.F32 R140, R136, R34, R140 ;  /* 0x00000022888c723c */ /* 0x000fe2000000188c */
[----:B------:R-:W-:Y:S01]  /*5f20*/  LDSM.16.M88.4 R32, [R188+0x5000] ;  /* 0x00500000bc20783b */ /* 0x000fe20000000200 */
[----:B------:R-:W-:-:S05]  /*5f30*/  FMUL.FTZ R31, R31, c[0x0][0x2ec] ;  /* 0x0000bb001f1f7a20 */ /* 0x000fca0000410000 */
[----:B------:R-:W-:Y:S01]  /*5f40*/  MUFU.TANH R29, R29 ;  /* 0x0000001d001d7308 */ /* 0x000fe20000002400 */
[----:B------:R-:W-:Y:S01]  /*5f50*/  HMMA.16816.F32 R148, R8, R18, R148 ;  /* 0x000000120894723c */ /* 0x000fe20000001894 */
[----:B------:R-:W2:Y:S01]  /*5f60*/  LDSM.16.M88.4 R16, [R195+0xb800] ;  /* 0x00b80000c310783b */ /* 0x000ea20000000200 */
[----:B------:R-:W-:Y:S02]  /*5f70*/  FMUL.FTZ R24, R24, c[0x0][0x2ec] ;  /* 0x0000bb0018187a20 */ /* 0x000fe40000410000 */
[----:B------:R-:W-:Y:S02]  /*5f80*/  FMUL.FTZ R26, R26, c[0x0][0x2ec] ;  /* 0x0000bb001a1a7a20 */ /* 0x000fe40000410000 */
[----:B------:R-:W-:Y:S01]  /*5f90*/  FMUL.FTZ R25, R25, c[0x0][0x2ec] ;  /* 0x0000bb0019197a20 */ /* 0x000fe20000410000 */
[----:B------:R-:W1:Y:S01]  /*5fa0*/  MUFU.TANH R30, R30 ;  /* 0x0000001e001e7308 */ /* 0x000e620000002400 */
[----:B------:R-:W-:Y:S07]  /*5fb0*/  HMMA.16816.F32 R164, R160, R154, R164 ;  /* 0x0000009aa0a4723c */ /* 0x000fee00000018a4 */
[----:B------:R-:W2:Y:S01]  /*5fc0*/  MUFU.TANH R31, R31 ;  /* 0x0000001f001f7308 */ /* 0x000ea20000002400 */
[----:B---3--:R-:W-:Y:S07]  /*5fd0*/  HMMA.16816.F32 R168, R136, R12, R168 ;  /* 0x0000000c88a8723c */ /* 0x008fee00000018a8 */
[----:B------:R-:W-:Y:S01]  /*5fe0*/  IMAD.U32 R12, RZ, RZ, UR17 ;  /* 0x00000011ff0c7e24 */ /* 0x000fe2000f8e00ff */
[----:B-1----:R-:W-:Y:S01]  /*5ff0*/  HMMA.16816.F32 R144, R20, R4, R144 ;  /* 0x000000041490723c */ /* 0x002fe20000001890 */
[----:B------:R-:W1:Y:S01]  /*6000*/  MUFU.TANH R24, R24 ;  /* 0x0000001800187308 */ /* 0x000e620000002400 */
[----:B------:R-:W-:-:S02]  /*6010*/  FMUL.FTZ R13, R27, c[0x0][0x2ec] ;  /* 0x0000bb001b0d7a20 */ /* 0x000fc40000410000 */
[----:B------:R-:W-:-:S04]  /*6020*/  IMAD R12, R12, 0x40, R213 ;  /* 0x000000400c0c7824 */ /* 0x000fc800078e02d5 */
[----:B------:R-:W-:Y:S01]  /*6030*/  HMMA.16816.F32 R140, R20, R6, R140 ;  /* 0x00000006148c723c */ /* 0x000fe2000000188c */
[----:B------:R-:W3:Y:S01]  /*6040*/  LDSM.16.M88.4 R4, [R188+0x5800] ;  /* 0x00580000bc04783b */ /* 0x000ee20000000200 */
[----:B------:R-:W-:Y:S01]  /*6050*/  ISETP.GE.AND P2, PT, R12, R211, PT ;  /* 0x000000d30c00720c */ /* 0x000fe20003f46270 */
[----:B------:R-:W1:Y:S01]  /*6060*/  MUFU.TANH R26, R26 ;  /* 0x0000001a001a7308 */ /* 0x000e620000002400 */
[----:B------:R-:W-:-:S04]  /*6070*/  DEPBAR.LE SB0, 0x0 ;  /* 0x000080000000791a */ /* 0x000fc80000000000 */
[----:B------:R-:W-:Y:S01]  /*6080*/  HMMA.16816.F32 R164, R136, R14, R164 ;  /* 0x0000000e88a4723c */ /* 0x000fe200000018a4 */
[C---:B------:R-:W-:Y:S02]  /*6090*/  ISETP.LT.OR P2, PT, R12.reuse, R212, P2 ;  /* 0x000000d40c00720c */ /* 0x040fe40001741670 */
[----:B------:R-:W1:Y:S04]  /*60a0*/  MUFU.TANH R13, R13 ;  /* 0x0000000d000d7308 */ /* 0x000e680000002400 */
[----:B------:R-:W-:Y:S01]  /*60b0*/  IADD3 R15, R12, 0x1, RZ ;  /* 0x000000010c0f7810 */ /* 0x000fe20007ffe0ff */
[----:B--2---:R-:W-:Y:S01]  /*60c0*/  HMMA.16816.F32 R168, R20, R16, R168 ;  /* 0x0000001014a8723c */ /* 0x004fe200000018a8 */
[----:B------:R-:W-:Y:S02]  /*60d0*/  FMUL.FTZ R14, R148, c[0x0][0x2ec] ;  /* 0x0000bb00940e7a20 */ /* 0x000fe40000410000 */
[C---:B------:R-:W-:Y:S01]  /*60e0*/  ISETP.GE.AND P4, PT, R15.reuse, R211, PT ;  /* 0x000000d30f00720c */ /* 0x040fe20003f86270 */
[----:B------:R-:W-:Y:S01]  /*60f0*/  MUFU.TANH R25, R25 ;  /* 0x0000001900197308 */ /* 0x000fe20000002400 */
[----:B------:R-:W-:-:S02]  /*6100*/  ISETP.GE.AND P1, PT, R15, R205, PT ;  /* 0x000000cd0f00720c */ /* 0x000fc40003f26270 */
[C---:B------:R-:W-:Y:S01]  /*6110*/  ISETP.LT.OR P4, PT, R15.reuse, R212, P4 ;  /* 0x000000d40f00720c */ /* 0x040fe20002781670 */
[----:B------:R-:W-:Y:S01]  /*6120*/  HMMA.16816.F32 R144, R8, R32, R144 ;  /* 0x000000200890723c */ /* 0x000fe20000001890 */
[----:B------:R-:W-:Y:S01]  /*6130*/  ISETP.LT.OR P1, PT, R15, R210, P1 ;  /* 0x000000d20f00720c */ /* 0x000fe20000f21670 */
[----:B------:R-:W-:Y:S01]  /*6140*/  FMUL.FTZ R16, R151, c[0x0][0x2ec] ;  /* 0x0000bb0097107a20 */ /* 0x000fe20000410000 */
[C---:B------:R-:W-:Y:S01]  /*6150*/  IADD3 R15, R12.reuse, 0x9, RZ ;  /* 0x000000090c0f7810 */ /* 0x040fe20007ffe0ff */
[----:B------:R-:W2:Y:S01]  /*6160*/  MUFU.TANH R14, R14 ;  /* 0x0000000e000e7308 */ /* 0x000ea20000002400 */
[----:B------:R-:W-:Y:S02]  /*6170*/  IADD3 R17, R12, 0x8, RZ ;  /* 0x000000080c117810 */ /* 0x000fe40007ffe0ff */
[C---:B------:R-:W-:Y:S01]  /*6180*/  ISETP.GE.AND P3, PT, R15.reuse, R211, PT ;  /* 0x000000d30f00720c */ /* 0x040fe20003f66270 */
[----:B------:R-:W-:Y:S01]  /*6190*/  HMMA.16816.F32 R164, R20, R18, R164 ;  /* 0x0000001214a4723c */ /* 0x000fe200000018a4 */
[----:B------:R-:W-:Y:S01]  /*61a0*/  ISETP.GE.AND P5, PT, R15, R205, PT ;  /* 0x000000cd0f00720c */ /* 0x000fe20003fa6270 */
[----:B------:R-:W-:Y:S01]  /*61b0*/  FMUL.FTZ R33, R150, c[0x0][0x2ec] ;  /* 0x0000bb0096217a20 */ /* 0x000fe20000410000 */
[----:B------:R-:W-:Y:S01]  /*61c0*/  ISETP.GE.AND P0, PT, R17, R211, PT ;  /* 0x000000d31100720c */ /* 0x000fe20003f06270 */
[----:B------:R-:W1:Y:S01]  /*61d0*/  MUFU.TANH R16, R16 ;  /* 0x0000001000107308 */ /* 0x000e620000002400 */
[----:B------:R-:W-:Y:S01]  /*61e0*/  ISETP.LT.OR P3, PT, R15, R212, P3 ;  /* 0x000000d40f00720c */ /* 0x000fe20001f61670 */
[----:B------:R-:W-:Y:S01]  /*61f0*/  FMUL.FTZ R32, R149, c[0x0][0x2ec] ;  /* 0x0000bb0095207a20 */ /* 0x000fe20000410000 */
[----:B------:R-:W-:Y:S01]  /*6200*/  ISETP.LT.OR P5, PT, R15, R210, P5 ;  /* 0x000000d20f00720c */ /* 0x000fe20002fa1670 */
[----:B------:R-:W-:Y:S01]  /*6210*/  HMMA.16816.F32 R140, R8, R34, R140 ;  /* 0x00000022088c723c */ /* 0x000fe2000000188c */
[----:B------:R-:W-:-:S02]  /*6220*/  ISETP.GE.AND P6, PT, R17, R205, PT ;  /* 0x000000cd1100720c */ /* 0x000fc40003fc6270 */
[----:B----4-:R-:W-:Y:S01]  /*6230*/  FSEL R15, R0, -INF , !P2 ;  /* 0xff800000000f7808 */ /* 0x010fe20005000000 */
[----:B------:R-:W-:Y:S01]  /*6240*/  MUFU.TANH R33, R33 ;  /* 0x0000002100217308 */ /* 0x000fe20000002400 */
[C---:B------:R-:W-:Y:S02]  /*6250*/  ISETP.GE.AND P2, PT, R12.reuse, R205, PT ;  /* 0x000000cd0c00720c */ /* 0x040fe40003f46270 */
[C---:B------:R-:W-:Y:S01]  /*6260*/  ISETP.LT.OR P0, PT, R17.reuse, R212, P0 ;  /* 0x000000d41100720c */ /* 0x040fe20000701670 */
[C---:B---3--:R-:W-:Y:S01]  /*6270*/  HMMA.16816.F32 R168, R8.reuse, R4, R168 ;  /* 0x0000000408a8723c */ /* 0x048fe200000018a8 */
[----:B------:R-:W-:Y:S01]  /*6280*/  IADD3 R21, R12, 0x11, RZ ;  /* 0x000000110c157810 */ /* 0x000fe20007ffe0ff */
[----:B------:R-:W-:Y:S01]  /*6290*/  FMUL.FTZ R144, R144, c[0x0][0x2ec] ;  /* 0x0000bb0090907a20 */ /* 0x000fe20000410000 */
[-C--:B------:R-:W-:Y:S01]  /*62a0*/  ISETP.LT.OR P6, PT, R17, R210.reuse, P6 ;  /* 0x000000d21100720c */ /* 0x080fe200037c1670 */
[----:B------:R-:W-:Y:S01]  /*62b0*/  FMUL.FTZ R145, R145, c[0x0][0x2ec] ;  /* 0x0000bb0091917a20 */ /* 0x000fe20000410000 */
[----:B------:R-:W-:Y:S01]  /*62c0*/  ISETP.LT.OR P2, PT, R12, R210, P2 ;  /* 0x000000d20c00720c */ /* 0x000fe20001741670 */
[----:B------:R-:W3:Y:S01]  /*62d0*/  MUFU.TANH R173, R144 ;  /* 0x0000009000ad7308 */ /* 0x000ee20000002400 */
[----:B-----5:R-:W-:Y:S01]  /*62e0*/  FSEL R17, R2, -INF , !P4 ;  /* 0xff80000002117808 */ /* 0x020fe20006000000 */
[----:B------:R-:W-:Y:S01]  /*62f0*/  HMMA.16816.F32 R164, R8, R6, R164 ;  /* 0x0000000608a4723c */ /* 0x000fe200000018a4 */
[----:B------:R-:W-:Y:S01]  /*6300*/  IADD3 R20, R12, 0x10, RZ ;  /* 0x000000100c147810 */ /* 0x000fe20007ffe0ff */
[----:B------:R-:W-:Y:S01]  /*6310*/  FMUL.FTZ R146, R146, c[0x0][0x2ec] ;  /* 0x0000bb0092927a20 */ /* 0x000fe20000410000 */
[----:B------:R-:W-:Y:S01]  /*6320*/  FSEL R2, R152, -INF , !P1 ;  /* 0xff80000098027808 */ /* 0x000fe20004800000 */
[----:B------:R-:W-:Y:S01]  /*6330*/  FMUL.FTZ R147, R147, c[0x0][0x2ec] ;  /* 0x0000bb0093937a20 */ /* 0x000fe20000410000 */
[----:B------:R-:W-:Y:S01]  /*6340*/  FSEL R19, R28, -INF , !P0 ;  /* 0xff8000001c137808 */ /* 0x000fe20004000000 */
[----:B------:R-:W4:Y:S01]  /*6350*/  MUFU.TANH R18, R145 ;  /* 0x0000009100127308 */ /* 0x000f220000002400 */
[C---:B------:R-:W-:Y:S01]  /*6360*/  ISETP.GE.AND P1, PT, R21.reuse, R211, PT ;  /* 0x000000d31500720c */ /* 0x040fe20003f26270 */
[----:B------:R-:W-:Y:S01]  /*6370*/  FMUL.FTZ R140, R140, c[0x0][0x2ec] ;  /* 0x0000bb008c8c7a20 */ /* 0x000fe20000410000 */
[----:B------:R-:W-:Y:S01]  /*6380*/  ISETP.GE.AND P0, PT, R21, R205, PT ;  /* 0x000000cd1500720c */ /* 0x000fe20003f06270 */
[----:B------:R-:W-:Y:S01]  /*6390*/  FMUL.FTZ R34, R142, c[0x0][0x2ec] ;  /* 0x0000bb008e227a20 */ /* 0x000fe20000410000 */
[----:B------:R-:W-:Y:S01]  /*63a0*/  FSEL R0, R133, -INF , !P2 ;  /* 0xff80000085007808 */ /* 0x000fe20005000000 */
[----:B------:R-:W-:Y:S01]  /*63b0*/  FMUL.FTZ R35, R143, c[0x0][0x2ec] ;  /* 0x0000bb008f237a20 */ /* 0x000fe20000410000 */
[C---:B------:R-:W-:Y:S01]  /*63c0*/  ISETP.GE.AND P2, PT, R20.reuse, R211, PT ;  /* 0x000000d31400720c */ /* 0x040fe20003f46270 */
[----:B------:R-:W5:Y:S01]  /*63d0*/  MUFU.TANH R32, R32 ;  /* 0x0000002000207308 */ /* 0x000f620000002400 */
[----:B------:R-:W-:Y:S01]  /*63e0*/  ISETP.GE.AND P4, PT, R20, R205, PT ;  /* 0x000000cd1400720c */ /* 0x000fe20003f86270 */
[----:B------:R-:W-:Y:S01]  /*63f0*/  FMUL.FTZ R154, R170, c[0x0][0x2ec] ;  /* 0x0000bb00aa9a7a20 */ /* 0x000fe20000410000 */
[C---:B------:R-:W-:Y:S01]  /*6400*/  ISETP.LT.OR P1, PT, R21.reuse, R212, P1 ;  /* 0x000000d41500720c */ /* 0x040fe20000f21670 */
[----:B------:R-:W-:Y:S01]  /*6410*/  FMUL.FTZ R157, R168, c[0x0][0x2ec] ;  /* 0x0000bb00a89d7a20 */ /* 0x000fe20000410000 */
[----:B------:R-:W-:Y:S01]  /*6420*/  ISETP.LT.OR P0, PT, R21, R210, P0 ;  /* 0x000000d21500720c */ /* 0x000fe20000701670 */
[----:B------:R-:W-:Y:S01]  /*6430*/  FMUL.FTZ R141, R141, c[0x0][0x2ec] ;  /* 0x0000bb008d8d7a20 */ /* 0x000fe20000410000 */
[----:B------:R-:W-:Y:S01]  /*6440*/  IADD3 R21, R12, 0x18, RZ ;  /* 0x000000180c157810 */ /* 0x000fe20007ffe0ff */
[----:B------:R-:W1:Y:S01]  /*6450*/  MUFU.TANH R172, R146 ;  /* 0x0000009200ac7308 */ /* 0x000e620000002400 */
[C---:B------:R-:W-:Y:S01]  /*6460*/  ISETP.LT.OR P2, PT, R20.reuse, R212, P2 ;  /* 0x000000d41400720c */ /* 0x040fe20001741670 */
[----:B------:R-:W-:Y:S01]  /*6470*/  FMUL.FTZ R142, R171, c[0x0][0x2ec] ;  /* 0x0000bb00ab8e7a20 */ /* 0x000fe20000410000 */
[----:B------:R-:W-:Y:S01]  /*6480*/  ISETP.LT.OR P4, PT, R20, R210, P4 ;  /* 0x000000d21400720c */ /* 0x000fe20002781670 */
[----:B------:R-:W-:Y:S01]  /*6490*/  FMUL.FTZ R155, R169, c[0x0][0x2ec] ;  /* 0x0000bb00a99b7a20 */ /* 0x000fe20000410000 */
[----:B------:R-:W-:Y:S01]  /*64a0*/  IADD3 R20, R12, 0x19, RZ ;  /* 0x000000190c147810 */ /* 0x000fe20007ffe0ff */
[----:B------:R-:W-:Y:S01]  /*64b0*/  FMUL.FTZ R143, R164, c[0x0][0x2ec] ;  /* 0x0000bb00a48f7a20 */ /* 0x000fe20000410000 */
[----:B------:R-:W-:Y:S01]  /*64c0*/  FSEL R30, R30, -INF , !P6 ;  /* 0xff8000001e1e7808 */ /* 0x000fe20007000000 */
[----:B------:R-:W2:Y:S01]  /*64d0*/  MUFU.TANH R154, R154 ;  /* 0x0000009a009a7308 */ /* 0x000ea20000002400 */
[----:B------:R-:W-:Y:S01]  /*64e0*/  FSEL R29, R29, -INF , !P3 ;  /* 0xff8000001d1d7808 */ /* 0x000fe20005800000 */
[----:B------:R-:W-:Y:S01]  /*64f0*/  FMUL.FTZ R152, R167, c[0x0][0x2ec] ;  /* 0x0000bb00a7987a20 */ /* 0x000fe20000410000 */
[----:B------:R-:W-:-:S02]  /*6500*/  ISETP.GE.AND P6, PT, R21, R211, PT ;  /* 0x000000d31500720c */ /* 0x000fc40003fc6270 */
[----:B------:R-:W-:Y:S02]  /*6510*/  ISETP.GE.AND P3, PT, R21, R205, PT ;  /* 0x000000cd1500720c */ /* 0x000fe40003f66270 */
[----:B------:R-:W-:Y:S01]  /*6520*/  FSEL R4, R31, -INF , !P5 ;  /* 0xff8000001f047808 */ /* 0x000fe20006800000 */
[----:B------:R2:W2:Y:S01]  /*6530*/  MUFU.TANH R5, R140 ;  /* 0x0000008c00057308 */ /* 0x0004a20000002400 */
[----:B-1----:R-:W-:Y:S02]  /*6540*/  FSEL R27, R24, -INF , !P2 ;  /* 0xff800000181b7808 */ /* 0x002fe40005000000 */
[C---:B------:R-:W-:Y:S02]  /*6550*/  ISETP.GE.AND P5, PT, R20.reuse, R211, PT ;  /* 0x000000d31400720c */ /* 0x040fe40003fa6270 */
[----:B------:R-:W-:Y:S02]  /*6560*/  ISETP.GE.AND P2, PT, R20, R205, PT ;  /* 0x000000cd1400720c */ /* 0x000fe40003f46270 */
[C---:B------:R-:W-:Y:S01]  /*6570*/  ISETP.LT.OR P6, PT, R21.reuse, R212, P6 ;  /* 0x000000d41500720c */ /* 0x040fe200037c1670 */
[----:B------:R-:W1:Y:S01]  /*6580*/  MUFU.TANH R28, R147 ;  /* 0x00000093001c7308 */ /* 0x000e620000002400 */
[----:B------:R-:W-:-:S02]  /*6590*/  ISETP.LT.OR P3, PT, R21, R210, P3 ;  /* 0x000000d21500720c */ /* 0x000fc40001f61670 */
[----:B------:R-:W-:Y:S02]  /*65a0*/  IADD3 R21, R12, 0x20, RZ ;  /* 0x000000200c157810 */ /* 0x000fe40007ffe0ff */
[C---:B------:R-:W-:Y:S02]  /*65b0*/  ISETP.LT.OR P5, PT, R20.reuse, R212, P5 ;  /* 0x000000d41400720c */ /* 0x040fe40002fa1670 */
[----:B------:R-:W-:Y:S01]  /*65c0*/  ISETP.LT.OR P2, PT, R20, R210, P2 ;  /* 0x000000d21400720c */ /* 0x000fe20001741670 */
[----:B------:R1:W-:Y:S01]  /*65d0*/  MUFU.TANH R31, R141 ;  /* 0x0000008d001f7308 */ /* 0x0003e20000002400 */
[----:B------:R-:W-:Y:S01]  /*65e0*/  IADD3 R20, R12, 0x21, RZ ;  /* 0x000000210c147810 */ /* 0x000fe20007ffe0ff */
[----:B--2---:R-:W-:Y:S01]  /*65f0*/  FMUL.FTZ R140, R166, c[0x0][0x2ec] ;  /* 0x0000bb00a68c7a20 */ /* 0x004fe20000410000 */
[----:B------:R-:W-:Y:S02]  /*6600*/  FSEL R26, R26, -INF , !P4 ;  /* 0xff8000001a1a7808 */ /* 0x000fe40006000000 */
[----:B------:R-:W-:-:S02]  /*6610*/  ISETP.GE.AND P4, PT, R21, R211, PT ;  /* 0x000000d31500720c */ /* 0x000fc40003f86270 */
[----:B------:R-:W-:Y:S01]  /*6620*/  FSEL R24, R13, -INF , !P0 ;  /* 0xff8000000d187808 */ /* 0x000fe20004000000 */
[----:B------:R-:W2:Y:S01]  /*6630*/  MUFU.TANH R34, R34 ;  /* 0x0000002200227308 */ /* 0x000ea20000002400 */
[----:B------:R-:W-:Y:S02]  /*6640*/  FSEL R23, R14, -INF , !P6 ;  /* 0xff8000000e177808 */ /* 0x000fe40007000000 */
[C---:B------:R-:W-:Y:S02]  /*6650*/  ISETP.GE.AND P0, PT, R20.reuse, R211, PT ;  /* 0x000000d31400720c */ /* 0x040fe40003f06270 */
[----:B------:R-:W-:Y:S02]  /*6660*/  ISETP.GE.AND P6, PT, R20, R205, PT ;  /* 0x000000cd1400720c */ /* 0x000fe40003fc6270 */
[-C--:B------:R-:W-:Y:S01]  /*6670*/  ISETP.LT.OR P4, PT, R21, R212.reuse, P4 ;  /* 0x000000d41500720c */ /* 0x080fe20002781670 */
[----:B------:R-:W2:Y:S01]  /*6680*/  MUFU.TANH R35, R35 ;  /* 0x0000002300237308 */ /* 0x000ea20000002400 */
[----:B------:R-:W-:Y:S01]  /*6690*/  IADD3 R7, R12, 0x29, RZ ;  /* 0x000000290c077810 */ /* 0x000fe20007ffe0ff */
[----:B-1----:R-:W-:Y:S01]  /*66a0*/  FMUL.FTZ R141, R165, c[0x0][0x2ec] ;  /* 0x0000bb00a58d7a20 */ /* 0x002fe20000410000 */
[----:B------:R-:W-:-:S02]  /*66b0*/  ISETP.LT.OR P0, PT, R20, R212, P0 ;  /* 0x000000d41400720c */ /* 0x000fc40000701670 */
[----:B------:R-:W-:Y:S02]  /*66c0*/  ISETP.LT.OR P6, PT, R20, R210, P6 ;  /* 0x000000d21400720c */ /* 0x000fe400037c1670 */
[----:B------:R-:W-:Y:S01]  /*66d0*/  FSEL R20, R16, -INF , !P2 ;  /* 0xff80000010147808 */ /* 0x000fe20005000000 */
[----:B------:R-:W1:Y:S01]  /*66e0*/  MUFU.TANH R157, R157 ;  /* 0x0000009d009d7308 */ /* 0x000e620000002400 */
[----:B---3--:R-:W-:Y:S02]  /*66f0*/  FSEL R173, R173, -INF , !P4 ;  /* 0xff800000adad7808 */ /* 0x008fe40006000000 */
[C---:B------:R-:W-:Y:S02]  /*6700*/  ISETP.GE.AND P2, PT, R7.reuse, R211, PT ;  /* 0x000000d30700720c */ /* 0x040fe40003f46270 */
[C---:B------:R-:W-:Y:S02]  /*6710*/  ISETP.GE.AND P4, PT, R7.reuse, R205, PT ;  /* 0x000000cd0700720c */ /* 0x040fe40003f86270 */
[C---:B------:R-:W-:Y:S01]  /*6720*/  ISETP.LT.OR P2, PT, R7.reuse, R212, P2 ;  /* 0x000000d40700720c */ /* 0x040fe20001741670 */
[----:B------:R-:W3:Y:S01]  /*6730*/  MUFU.TANH R155, R155 ;  /* 0x0000009b009b7308 */ /* 0x000ee20000002400 */
[----:B------:R-:W-:-:S02]  /*6740*/  ISETP.LT.OR P4, PT, R7, R210, P4 ;  /* 0x000000d20700720c */ /* 0x000fc40002781670 */
[C---:B------:R-:W-:Y:S02]  /*6750*/  IADD3 R7, R12.reuse, 0x30, RZ ;  /* 0x000000300c077810 */ /* 0x040fe40007ffe0ff */
[----:B------:R-:W-:Y:S02]  /*6760*/  FSEL R25, R25, -INF , !P1 ;  /* 0xff80000019197808 */ /* 0x000fe40004800000 */
[-C--:B------:R-:W-:Y:S01]  /*6770*/  ISETP.GE.AND P1, PT, R21, R205.reuse, PT ;  /* 0x000000cd1500720c */ /* 0x080fe20003f26270 */
[----:B------:R-:W1:Y:S01]  /*6780*/  MUFU.TANH R142, R142 ;  /* 0x0000008e008e7308 */ /* 0x000e620000002400 */
[----:B------:R-:W-:Y:S02]  /*6790*/  IADD3 R6, R12, 0x28, RZ ;  /* 0x000000280c067810 */ /* 0x000fe40007ffe0ff */
[----:B----4-:R-:W-:Y:S02]  /*67a0*/  FSEL R171, R18, -INF , !P0 ;  /* 0xff80000012ab7808 */ /* 0x010fe40004000000 */
[----:B------:R-:W-:-:S02]  /*67b0*/  ISETP.GE.AND P0, PT, R7, R205, PT ;  /* 0x000000cd0700720c */ /* 0x000fc40003f06270 */
[----:B------:R-:W-:Y:S01]  /*67c0*/  FSEL R22, R33, -INF , !P3 ;  /* 0xff80000021167808 */ /* 0x000fe20005800000 */
[----:B------:R-:W4:Y:S01]  /*67d0*/  MUFU.TANH R143, R143 ;  /* 0x0000008f008f7308 */ /* 0x000f220000002400 */
[-C--:B------:R-:W-:Y:S02]  /*67e0*/  ISETP.LT.OR P1, PT, R21, R210.reuse, P1 ;  /* 0x000000d21500720c */ /* 0x080fe40000f21670 */
[----:B------:R-:W-:Y:S02]  /*67f0*/  ISETP.GE.AND P3, PT, R6, R211, PT ;  /* 0x000000d30600720c */ /* 0x000fe40003f66270 */
[----:B------:R-:W-:Y:S02]  /*6800*/  ISETP.LT.OR P0, PT, R7, R210, P0 ;  /* 0x000000d20700720c */ /* 0x000fe40000701670 */
[----:B-----5:R-:W-:Y:S01]  /*6810*/  FSEL R21, R32, -INF , !P5 ;  /* 0xff80000020157808 */ /* 0x020fe20006800000 */
[----:B------:R-:W-:Y:S01]  /*6820*/  MUFU.TANH R141, R141 ;  /* 0x0000008d008d7308 */ /* 0x000fe20000002400 */
[----:B------:R-:W-:-:S02]  /*6830*/  ISETP.GE.AND P5, PT, R6, R205, PT ;  /* 0x000000cd0600720c */ /* 0x000fc40003fa6270 */
[----:B------:R-:W-:Y:S02]  /*6840*/  ISETP.LT.OR P3, PT, R6, R212, P3 ;  /* 0x000000d40600720c */ /* 0x000fe40001f61670 */
[----:B------:R-:W-:Y:S02]  /*6850*/  FSEL R172, R172, -INF , !P1 ;  /* 0xff800000acac7808 */ /* 0x000fe40004800000 */
[----:B------:R-:W-:Y:S01]  /*6860*/  ISETP.GE.AND P1, PT, R7, R211, PT ;  /* 0x000000d30700720c */ /* 0x000fe20003f26270 */
[----:B------:R-:W5:Y:S01]  /*6870*/  MUFU.TANH R140, R140 ;  /* 0x0000008c008c7308 */ /* 0x000f620000002400 */
[----:B------:R-:W-:Y:S02]  /*6880*/  FSEL R154, R154, -INF , !P0 ;  /* 0xff8000009a9a7808 */ /* 0x000fe40004000000 */
[----:B------:R-:W-:Y:S01]  /*6890*/  PLOP3.LUT P0, PT, PT, PT, UP0, 0x80, 0x0 ;  /* 0x000000000000781c */ /* 0x000fe20003f0f008 */
[----:B------:R-:W-:Y:S01]  /*68a0*/  BAR.SYNC.DEFER_BLOCKING 0x0 ;  /* 0x0000000000007b1d */ /* 0x000fe20000010000 */
[----:B------:R-:W-:-:S02]  /*68b0*/  ISETP.LT.OR P5, PT, R6, R210, P5 ;  /* 0x000000d20600720c */ /* 0x000fc40002fa1670 */
[----:B------:R-:W-:Y:S02]  /*68c0*/  FSEL R169, R5, -INF , !P3 ;  /* 0xff80000005a97808 */ /* 0x000fe40005800000 */
[C---:B------:R-:W-:Y:S01]  /*68d0*/  IADD3 R6, R12.reuse, 0x31, RZ ;  /* 0x000000310c067810 */ /* 0x040fe20007ffe0ff */
[----:B------:R-:W3:Y:S01]  /*68e0*/  MUFU.TANH R152, R152 ;  /* 0x0000009800987308 */ /* 0x000ee20000002400 */
[----:B------:R-:W-:Y:S02]  /*68f0*/  ISETP.LT.OR P1, PT, R7, R212, P1 ;  /* 0x000000d40700720c */ /* 0x000fe40000f21670 */
[C---:B------:R-:W-:Y:S02]  /*6900*/  IADD3 R5, R12.reuse, 0x38, RZ ;  /* 0x000000380c057810 */ /* 0x040fe40007ffe0ff */
[----:B------:R-:W-:Y:S02]  /*6910*/  IADD3 R12, R12, 0x39, RZ ;  /* 0x000000390c0c7810 */ /* 0x000fe40007ffe0ff */
[----:B------:R-:W-:-:S02]  /*6920*/  FSEL R170, R28, -INF , !P6 ;  /* 0xff8000001caa7808 */ /* 0x000fc40007000000 */
[----:B--2---:R-:W-:Y:S02]  /*6930*/  FSEL R168, R34, -INF , !P5 ;  /* 0xff80000022a87808 */ /* 0x004fe40006800000 */
[----:B------:R-:W-:Y:S02]  /*6940*/  FSEL R165, R31, -INF , !P2 ;  /* 0xff8000001fa57808 */ /* 0x000fe40005000000 */
[----:B------:R-:W-:Y:S02]  /*6950*/  FSEL R166, R35, -INF , !P4 ;  /* 0xff80000023a67808 */ /* 0x000fe40006000000 */
[----:B-1----:R-:W-:Y:S02]  /*6960*/  FSEL R157, R157, -INF , !P1 ;  /* 0xff8000009d9d7808 */ /* 0x002fe40004800000 */
        /* <DEDUP_REMOVED lines=13> */
[----:B------:R-:W-:-:S02]  /*6a40*/  FSEL R142, R142, -INF , !P3 ;  /* 0xff8000008e8e7808 */ /* 0x000fc40005800000 */
[----:B----4-:R-:W-:Y:S02]  /*6a50*/  FSEL R143, R143, -INF , !P5 ;  /* 0xff8000008f8f7808 */ /* 0x010fe40006800000 */
[----:B-----5:R-:W-:Y:S02]  /*6a60*/  FSEL R140, R140, -INF , !P2 ;  /* 0xff8000008c8c7808 */ /* 0x020fe40005000000 */
[----:B------:R-:W-:Y:S02]  /*6a70*/  FSEL R141, R141, -INF , !P4 ;  /* 0xff8000008d8d7808 */ /* 0x000fe40006000000 */
[----:B------:R-:W-:Y:S01]  /*6a80*/  FSEL R152, R152, -INF , !P1 ;  /* 0xff80000098987808 */ /* 0x000fe20004800000 */
[----:B------:R-:W-:Y:S05]  /*6a90*/  @!P0 BRA `(.L_x_975) ;  /* 0x0000026000008947 */ /* 0x000fea0003800000 */
[----:B------:R-:W-:Y:S02]  /*6aa0*/  UIADD3 UR14, UR8, -0x3, URZ ;  /* 0xfffffffd080e7890 */ /* 0x000fe4000fffe03f */
[----:B------:R-:W-:Y:S02]  /*6ab0*/  ULDC.64 UR12, c[0x0][0x198] ;  /* 0x00006600000c7ab9 */ /* 0x000fe40000000a00 */
[----:B------:R-:W-:-:S02]  /*6ac0*/  USHF.R.S32.HI UR8, URZ, 0x1f, UR14 ;  /* 0x0000001f3f087899 */ /* 0x000fc4000801140e */
[----:B------:R-:W-:Y:S02]  /*6ad0*/  UIMAD.WIDE.U32 UR20, UR14, UR12, URZ ;  /* 0x0000000c0e1472a5 */ /* 0x000fe4000f8e003f */
[----:B------:R-:W-:Y:S02]  /*6ae0*/  UIMAD UR8, UR8, UR12, URZ ;  /* 0x0000000c080872a4 */ /* 0x000fe4000f8e023f */
[----:B------:R-:W-:Y:S02]  /*6af0*/  USHF.L.U64.HI UR12, UR6, 0x5, UR7 ;  /* 0x00000005060c7899 */ /* 0x000fe40008010207 */
[----:B------:R-:W-:Y:S01]  /*6b00*/  UIMAD UR8, UR14, UR13, UR8 ;  /* 0x0000000d0e0872a4 */ /* 0x000fe2000f8e0208 */
[----:B------:R-:W-:Y:S02]  /*6b10*/  IMAD.U32 R10, RZ, RZ, UR20 ;  /* 0x00000014ff0a7e24 */ /* 0x000fe4000f8e00ff */
[----:B------:R-:W-:Y:S01]  /*6b20*/  IMAD.U32 R11, RZ, RZ, UR21 ;  /* 0x00000015ff0b7e24 */ /* 0x000fe2000f8e00ff */
[----:B------:R-:W-:-:S02]  /*6b30*/  UIADD3 UR8, UR21, UR8, URZ ;  /* 0x0000000815087290 */ /* 0x000fc4000fffe03f */
[----:B------:R-:W-:-:S04]  /*6b40*/  LEA R6, P0, R10, R208, 0x6 ;  /* 0x000000d00a067211 */ /* 0x000fc800078030ff */
[----:B------:R-:W-:Y:S01]  /*6b50*/  IMAD.U32 R5, RZ, RZ, UR8 ;  /* 0x00000008ff057e24 */ /* 0x000fe2000f8e00ff */
[----:B------:R-:W-:Y:S01]  /*6b60*/  USHF.L.U32 UR8, UR6, 0x5, URZ ;  /* 0x0000000506087899 */ /* 0x000fe2000800063f */
[----:B------:R-:W-:-:S03]  /*6b70*/  LEA R8, P1, R6, c[0x0][0x168], 0x1 ;  /* 0x00005a0006087a11 */ /* 0x000fc600078208ff */
        /* <DEDUP_REMOVED lines=24> */
.L_x_975:
[----:B-1----:R-:W-:Y:S01]  /*6d00*/  FMNMX.FTZ R6, R132, R15, !PT ;  /* 0x0000000f84067209 */ /* 0x002fe20007810000 */
        /* <DEDUP_REMOVED lines=38> */
[----:B------:R-:W2:Y:S04]  /*6f70*/  SHFL.BFLY PT, R148, R5, 0x1, 0x1f ;  /* 0x0c201f0005947f89 */ /* 0x000ea800000e0000 */
[----:B------:R-:W-:Y:S01]  /*6f80*/  LDSM.16.MT88.4 R8, [R193+0xc000] ;  /* 0x00c00000c108783b */ /* 0x000fe20000004200 */
[----:B-1----:R-:W-:Y:S02]  /*6f90*/  FMNMX.FTZ R149, R6, R149, !PT ;  /* 0x0000009506957209 */ /* 0x002fe40007810000 */
[----:B--2---:R-:W-:-:S03]  /*6fa0*/  FMNMX.FTZ R148, R5, R148, !PT ;  /* 0x0000009405947209 */ /* 0x004fc60007810000 */
[C---:B------:R-:W-:Y:S01]  /*6fb0*/  FMUL.FTZ R156, R149.reuse, c[0x0][0x23c] ;  /* 0x00008f00959c7a20 */ /* 0x040fe20000410000 */
[C---:B------:R-:W-:Y:S02]  /*6fc0*/  FSETP.NEU.FTZ.AND P1, PT, R149.reuse, -INF , PT ;  /* 0xff8000009500780b */ /* 0x040fe40003f3d000 */
[C---:B------:R-:W-:Y:S01]  /*6fd0*/  FSETP.NEU.FTZ.AND P0, PT, R148.reuse, -INF , PT ;  /* 0xff8000009400780b */ /* 0x040fe20003f1d000 */
[----:B------:R-:W-:Y:S01]  /*6fe0*/  FMUL.FTZ R153, R148, c[0x0][0x23c] ;  /* 0x00008f0094997a20 */ /* 0x000fe20000410000 */
[----:B------:R-:W-:Y:S02]  /*6ff0*/  FSEL R156, R156, RZ, P1 ;  /* 0x000000ff9c9c7208 */ /* 0x000fe40000800000 */
[----:B------:R-:W-:Y:S02]  /*7000*/  FSEL R5, R149, RZ, P1 ;  /* 0x000000ff95057208 */ /* 0x000fe40000800000 */
[----:B------:R-:W-:Y:S01]  /*7010*/  FSEL R153, R153, RZ, P0 ;  /* 0x000000ff99997208 */ /* 0x000fe20000000000 */
[----:B------:R-:W-:-:S02]  /*7020*/  FFMA.FTZ R147, R15, c[0x0][0x23c], -R156 ;  /* 0x00008f000f937a23 */ /* 0x000fc4000001089c */
[----:B------:R-:W1:Y:S01]  /*7030*/  LDSM.16.MT88.4 R12, [R194+0xc000] ;  /* 0x00c00000c20c783b */ /* 0x000e620000004200 */
[----:B------:R-:W-:Y:S02]  /*7040*/  FADD.FTZ R5, R132, -R5 ;  /* 0x8000000584057221 */ /* 0x000fe40000010000 */
[--C-:B------:R-:W-:Y:S01]  /*7050*/  FFMA.FTZ R151, R4, c[0x0][0x23c], -R153.reuse ;  /* 0x00008f0004977a23 */ /* 0x100fe20000010899 */
[----:B------:R-:W-:Y:S01]  /*7060*/  FSEL R4, R148, RZ, P0 ;  /* 0x000000ff94047208 */ /* 0x000fe20000000000 */
[----:B------:R-:W-:Y:S01]  /*7070*/  FFMA.FTZ R133, R0, c[0x0][0x23c], -R153 ;  /* 0x00008f0000857a23 */ /* 0x000fe20000010899 */
[----:B------:R-:W-:Y:S01]  /*7080*/  MUFU.EX2 R147, R147 ;  /* 0x0000009300937308 */ /* 0x000fe20000000800 */
[----:B------:R-:W-:Y:S02]  /*7090*/  FFMA.FTZ R146, R17, c[0x0][0x23c], -R156 ;  /* 0x00008f0011927a23 */ /* 0x000fe4000001089c */
[----:B------:R-:W-:Y:S02]  /*70a0*/  FADD.FTZ R4, R3, -R4 ;  /* 0x8000000403047221 */ /* 0x000fe40000010000 */
[----:B------:R-:W-:-:S02]  /*70b0*/  FFMA.FTZ R145, R19, c[0x0][0x23c], -R156 ;  /* 0x00008f0013917a23 */ /* 0x000fc4000001089c */
[--C-:B------:R-:W-:Y:S01]  /*70c0*/  FFMA.FTZ R144, R29, c[0x0][0x23c], -R156.reuse ;  /* 0x00008f001d907a23 */ /* 0x100fe2000001089c */
[----:B------:R-:W2:Y:S01]  /*70d0*/  MUFU.EX2 R146, R146 ;  /* 0x0000009200927308 */ /* 0x000ea20000000800 */
[--C-:B------:R-:W-:Y:S01]  /*70e0*/  FFMA.FTZ R2, R2, c[0x0][0x23c], -R153.reuse ;  /* 0x00008f0002027a23 */ /* 0x100fe20000010899 */
[----:B------:R-:W3:Y:S01]  /*70f0*/  LDSM.16.MT88.4 R16, [R196+0xc000] ;  /* 0x00c00000c410783b */ /* 0x000ee20000004200 */
[----:B------:R-:W-:Y:S02]  /*7100*/  FFMA.FTZ R0, R30, c[0x0][0x23c], -R153 ;  /* 0x00008f001e007a23 */ /* 0x000fe40000010899 */
[----:B------:R-:W-:Y:S01]  /*7110*/  FMUL.FTZ R150, R5, c[0x0][0x23c] ;  /* 0x00008f0005967a20 */ /* 0x000fe20000410000 */
[----:B------:R-:W-:Y:S01]  /*7120*/  LDSM.16.MT88.4 R28, [R192+0xc800] ;  /* 0x00c80000c01c783b */ /* 0x000fe20000004200 */
[----:B------:R-:W-:Y:S01]  /*7130*/  FMUL.FTZ R132, R4, c[0x0][0x23c] ;  /* 0x00008f0004847a20 */ /* 0x000fe20000410000 */
[----:B------:R-:W-:Y:S01]  /*7140*/  MUFU.EX2 R145, R145 ;  /* 0x0000009100917308 */ /* 0x000fe20000000800 */
[----:B------:R-:W-:-:S02]  /*7150*/  FFMA.FTZ R3, R27, c[0x0][0x23c], -R156 ;  /* 0x00008f001b037a23 */ /* 0x000fc4000001089c */
[--C-:B------:R-:W-:Y:S02]  /*7160*/  FFMA.FTZ R158, R25, c[0x0][0x23c], -R156.reuse ;  /* 0x00008f00199e7a23 */ /* 0x100fe4000001089c */
[--C-:B------:R-:W-:Y:S02]  /*7170*/  FFMA.FTZ R159, R23, c[0x0][0x23c], -R156.reuse ;  /* 0x00008f00179f7a23 */ /* 0x100fe4000001089c */
        /* <DEDUP_REMOVED lines=58> */
[-C--:B------:R-:W-:Y:S01]  /*7520*/  FMUL.FTZ R112, R112, R150.reuse ;  /* 0x0000009670707220 */ /* 0x080fe20000410000 */
[C---:B---3--:R-:W-:Y:S01]  /*7530*/  HMMA.16816.F32 R128, R4.reuse, R16, R128 ;  /* 0x000000100480723c */ /* 0x048fe20000001880 */
[----:B------:R-:W-:Y:S01]  /*7540*/  FMUL.FTZ R113, R113, R150 ;  /* 0x0000009671717220 */ /* 0x000fe20000410000 */
[----:B------:R-:W-:Y:S01]  /*7550*/  MUFU.EX2 R161, R161 ;  /* 0x000000a100a17308 */ /* 0x000fe20000000800 */
[-C--:B------:R-:W-:Y:S02]  /*7560*/  FMUL.FTZ R114, R114, R132.reuse ;  /* 0x0000008472727220 */ /* 0x080fe40000410000 */
[----:B------:R-:W-:Y:S02]  /*7570*/  FMUL.FTZ R115, R115, R132 ;  /* 0x0000008473737220 */ /* 0x000fe40000410000 */
        /* <DEDUP_REMOVED lines=41> */
[----:B------:R-:W-:Y:S01]  /*7810*/  FMUL.FTZ R49, R49, R150 ;  /* 0x0000009631317220 */ /* 0x000fe20000410000 */
        /* <DEDUP_REMOVED lines=82> */
[----:B------:R-:W-:Y:S01]  /*7d40*/  FFMA.FTZ R147, R223, R150, R147 ;  /* 0x00000096df937223 */ /* 0x000fe20000010093 */
[----:B-----5:R-:W-:Y:S03]  /*7d50*/  HMMA.16816.F32 R92, R4, R8, R92 ;  /* 0x00000008045c723c */ /* 0x020fe6000000185c */
[----:B------:R-:W-:-:S04]  /*7d60*/  FADD.FTZ R146, R146, R147 ;  /* 0x0000009392927221 */ /* 0x000fc80000010000 */
[----:B------:R-:W-:Y:S01]  /*7d70*/  FADD.FTZ R145, R145, R146 ;  /* 0x0000009291917221 */ /* 0x000fe20000010000 */
[----:B------:R-:W-:Y:S01]  /*7d80*/  HMMA.16816.F32 R96, R4, R10, R96 ;  /* 0x0000000a0460723c */ /* 0x000fe20000001860 */
[----:B------:R-:W-:Y:S02]  /*7d90*/  LDSM.16.MT88.4 R8, [R192+0xe800] ;  /* 0x00e80000c008783b */ /* 0x000fe40000004200 */
[----:B------:R-:W-:-:S04]  /*7da0*/  FADD.FTZ R144, R144, R145 ;  /* 0x0000009190907221 */ /* 0x000fc80000010000 */
[----:B--2---:R-:W-:Y:S01]  /*7db0*/  F2FP.PACK_AB R4, R158, R3 ;  /* 0x000000039e04723e */ /* 0x004fe200000000ff */
[----:B------:R-:W-:Y:S01]  /*7dc0*/  FADD.FTZ R3, R3, R144 ;  /* 0x0000009003037221 */ /* 0x000fe20000010000 */
[----:B----4-:R-:W-:Y:S02]  /*7dd0*/  F2FP.PACK_AB R5, R164, R161 ;  /* 0x000000a1a405723e */ /* 0x010fe400000000ff */
        /* <DEDUP_REMOVED lines=34> */
[----:B------:R-:W-:Y:S07]  /*8000*/  LDSM.16.MT88.4 R24, [R196+0xf000] ;  /* 0x00f00000c418783b */ /* 0x000fee0000004200 */
[C---:B----4-:R-:W-:Y:S08]  /*8010*/  HMMA.16816.F32 R84, R4.reuse, R20, R84 ;  /* 0x000000140454723c */ /* 0x050ff00000001854 */
[C---:B------:R-:W-:Y:S01]  /*8020*/  HMMA.16816.F32 R88, R4.reuse, R22, R88 ;  /* 0x000000160458723c */ /* 0x040fe20000001858 */
[----:B------:R-:W-:Y:S07]  /*8030*/  LDSM.16.MT88.4 R20, [R194+0xf000] ;  /* 0x00f00000c214783b */ /* 0x000fee0000004200 */
[C---:B---3--:R-:W-:Y:S08]  /*8040*/  HMMA.16816.F32 R92, R4.reuse, R16, R92 ;  /* 0x00000010045c723c */ /* 0x048ff0000000185c */
[----:B------:R-:W-:Y:S01]  /*8050*/  HMMA.16816.F32 R96, R4, R18, R96 ;  /* 0x000000120460723c */ /* 0x000fe20000001860 */
[----:B------:R-:W2:Y:S06]  /*8060*/  LDSM.16.MT88.4 R16, [R193+0xf000] ;  /* 0x00f00000c110783b */ /* 0x000eac0000004200 */
        /* <DEDUP_REMOVED lines=11> */
[C---:B-----5:R-:W-:Y:S08]  /*8120*/  HMMA.16816.F32 R120, R4.reuse, R8, R120 ;  /* 0x000000080478723c */ /* 0x060ff00000001878 */
[C---:B--2---:R-:W-:Y:S08]  /*8130*/  HMMA.16816.F32 R52, R4.reuse, R16, R52 ;  /* 0x000000100434723c */ /* 0x044ff00000001834 */
[C---:B------:R-:W-:Y:S01]  /*8140*/  HMMA.16816.F32 R56, R4.reuse, R18, R56 ;  /* 0x000000120438723c */ /* 0x040fe20000001838 */
[----:B------:R-:W2:Y:S07]  /*8150*/  LDSM.16.MT88.4 R16, [R193+0x11000] ;  /* 0x01100000c110783b */ /* 0x000eae0000004200 */
        /* <DEDUP_REMOVED lines=39> */
[----:B---3--:R-:W-:Y:S01]  /*83d0*/  HMMA.16816.F32 R128, R4, R8, R128 ;  /* 0x000000080480723c */ /* 0x008fe20000001880 */
[----:B------:R-:W-:Y:S02]  /*83e0*/  MOV R132, R149 ;  /* 0x0000009500847202 */ /* 0x000fe40000000f00 */
[----:B------:R-:W-:-:S04]  /*83f0*/  FADD.FTZ R17, R2, R17 ;  /* 0x0000001102117221 */ /* 0x000fc80000010000 */
[----:B------:R-:W-:Y:S01]  /*8400*/  FADD.FTZ R0, R0, R17 ;  /* 0x0000001100007221 */ /* 0x000fe20000010000 */
[----:B------:R-:W-:Y:S01]  /*8410*/  HMMA.16816.F32 R124, R4, R10, R124 ;  /* 0x0000000a047c723c */ /* 0x000fe2000000187c */
[----:B------:R-:W2:Y:S02]  /*8420*/  LDSM.16.MT88.4 R8, [R194+0x11800] ;  /* 0x01180000c208783b */ /* 0x000ea40000004200 */
[----:B------:R-:W-:-:S04]  /*8430*/  FADD.FTZ R0, R151, R0 ;  /* 0x0000000097007221 */ /* 0x000fc80000010000 */
[----:B------:R-:W-:Y:S01]  /*8440*/  FADD.FTZ R161, R161, R0 ;  /* 0x00000000a1a17221 */ /* 0x000fe20000010000 */
[----:B----4-:R-:W-:Y:S03]  /*8450*/  HMMA.16816.F32 R36, R4, R24, R36 ;  /* 0x000000180424723c */ /* 0x010fe60000001824 */
        /* <DEDUP_REMOVED lines=33> */
[----:B------:R-:W-:Y:S08]  /*8670*/  HMMA.16816.F32 R96, R4, R14, R96 ;  /* 0x0000000e0460723c */ /* 0x000ff00000001860 */
.L_x_974:
[----:B------:R-:W-:-:S06]  /*8680*/  UISETP.GT.AND UP0, UPT, UR17, UR9, UPT ;  /* 0x000000091100728c */ /* 0x000fcc000bf04270 */
[----:B------:R-:W-:-:S13]  /*8690*/  PLOP3.LUT P0, PT, PT, PT, UP0, 0x80, 0x0 ;  /* 0x000000000000781c */ /* 0x000fda0003f0f008 */
[----:B------:R-:W-:Y:S05]  /*86a0*/  @!P0 BRA `(.L_x_976) ;  /* 0x000033e000008947 */ /* 0x000fea0003800000 */
[----:B------:R-:W-:Y:S01]  /*86b0*/  MOV R0, R3 ;  /* 0x0000000300007202 */ /* 0x000fe20000000f00 */
[----:B------:R-:W-:Y:S01]  /*86c0*/  USHF.L.U64.HI UR7, UR6, 0x5, UR7 ;  /* 0x0000000506077899 */ /* 0x000fe20008010207 */
[----:B------:R-:W-:Y:S01]  /*86d0*/  MOV R2, R132 ;  /* 0x0000008400027202 */ /* 0x000fe20000000f00 */
[----:B------:R-:W-:Y:S01]  /*86e0*/  USHF.L.U32 UR6, UR6, 0x5, URZ ;  /* 0x0000000506067899 */ /* 0x000fe2000800063f */
[----:B------:R-:W-:Y:S01]  /*86f0*/  MOV R214, R134 ;  /* 0x0000008600d67202 */ /* 0x000fe20000000f00 */
[----:B------:R-:W-:Y:S02]  /*8700*/  USHF.L.U64.HI UR12, UR4, 0x5, UR5 ;  /* 0x00000005040c7899 */ /* 0x000fe40008010205 */
[----:B------:R-:W-:Y:S02]  /*8710*/  USHF.L.U32 UR8, UR4, 0x5, URZ ;  /* 0x0000000504087899 */ /* 0x000fe4000800063f */
[----:B------:R-:W-:Y:S02]  /*8720*/  USHF.L.U64.HI UR13, UR4, 0x6, UR5 ;  /* 0x00000006040d7899 */ /* 0x000fe40008010205 */
[----:B------:R-:W-:Y:S01]  /*8730*/  USHF.L.U32 UR15, UR4, 0x6, URZ ;  /* 0x00000006040f7899 */ /* 0x000fe2000800063f */
[----:B------:R-:W-:Y:S05]  /*8740*/  BRA `(.L_x_977) ;  /* 0x0000025000007947 */ /* 0x000fea0003800000 */
.L_x_979:
        /* <DEDUP_REMOVED lines=37> */
.L_x_977:
[----:B------:R-:W-:Y:S01]  /*89a0*/  UIADD3 UR14, UR17, -0x1, URZ ;  /* 0xffffffff110e7890 */ /* 0x000fe2000fffe03f */
[----:B------:R-:W-:Y:S04]  /*89b0*/  DEPBAR.LE SB0, 0x0 ;  /* 0x000080000000791a */ /* 0x000fe80000000000 */
[----:B------:R-:W-:Y:S01]  /*89c0*/  BAR.SYNC.DEFER_BLOCKING 0x0 ;  /* 0x0000000000007b1d */ /* 0x000fe20000010000 */
[----:B------:R-:W-:Y:S01]  /*89d0*/  MOV R3, UR14 ;  /* 0x0000000e00037c02 */ /* 0x000fe20008000f00 */
[----:B------:R-:W-:Y:S02]  /*89e0*/  USHF.R.S32.HI UR5, URZ, 0x1f, UR14 ;  /* 0x0000001f3f057899 */ /* 0x000fe4000801140e */
[----:B------:R-:W-:Y:S02]  /*89f0*/  UIMAD UR4, UR13, UR14, URZ ;  /* 0x0000000e0d0472a4 */ /* 0x000fe4000f8e023f */
[----:B------:R-:W-:Y:S01]  /*8a00*/  IMAD.WIDE.U32 R226, R3, UR15, R214 ;  /* 0x0000000f03e27c25 */ /* 0x000fe2000f8e00d6 */
[----:B------:R-:W-:Y:S02]  /*8a10*/  UISETP.GT.AND UP0, UPT, UR14, UR9, UPT ;  /* 0x000000090e00728c */ /* 0x000fe4000bf04270 */
[----:B------:R-:W-:Y:S02]  /*8a20*/  UIMAD UR4, UR5, UR15, UR4 ;  /* 0x0000000f050472a4 */ /* 0x000fe4000f8e0204 */
[C---:B------:R-:W-:Y:S04]  /*8a30*/  LEA R224, P0, R226.reuse, c[0x0][0x170], 0x1 ;  /* 0x00005c00e2e07a11 */ /* 0x040fe800078008ff */
        /* <DEDUP_REMOVED lines=8> */
[----:B------:R-:W-:Y:S03]  /*8ac0*/  IADD3 R228, P0, R230, UR8, RZ ;  /* 0x00000008e6e47c10 */ /* 0x000fe6000ff1e0ff */
[----:B------:R1:W-:Y:S01]  /*8ad0*/  LDGSTS.E.BYPASS.LTC128B.128 [R204+0xe000], [R224.64+0x80] ;  /* 0x0e000080e0cc7fae */ /* 0x0003e2000b901d52 */
[----:B------:R-:W-:Y:S02]  /*8ae0*/  IADD3.X R229, R231, UR12, RZ, P0, !PT ;  /* 0x0000000ce7e57c10 */ /* 0x000fe400087fe4ff */
[----:B------:R-:W-:Y:S03]  /*8af0*/  IADD3 R226, P0, R228, UR8, RZ ;  /* 0x00000008e4e27c10 */ /* 0x000fe6000ff1e0ff */
[----:B------:R1:W-:Y:S01]  /*8b00*/  LDGSTS.E.BYPASS.LTC128B.128 [R204+0x10000], [R224.64+0x100] ;  /* 0x10000100e0cc7fae */ /* 0x0003e2000b901d52 */
[----:B------:R-:W-:Y:S02]  /*8b10*/  IADD3.X R227, R229, UR12, RZ, P0, !PT ;  /* 0x0000000ce5e37c10 */ /* 0x000fe400087fe4ff */
[----:B------:R-:W-:Y:S03]  /*8b20*/  PLOP3.LUT P0, PT, PT, PT, UP0, 0x80, 0x0 ;  /* 0x000000000000781c */ /* 0x000fe60003f0f008 */
        /* <DEDUP_REMOVED lines=172> */
[----:B----4-:R-:W-:Y:S03]  /*95f0*/  FMUL.FTZ R226, R8, c[0x0][0x2ec] ;  /* 0x0000bb0008e27a20 */ /* 0x010fe60000410000 */
        /* <DEDUP_REMOVED lines=60> */
.L_x_978:
[----:B-1----:R-:W-:Y:S01]  /*99c0*/  IMAD.U32 R4, RZ, RZ, UR14 ;  /* 0x0000000eff047e24 */ /* 0x002fe2000f8e00ff */
        /* <DEDUP_REMOVED lines=30> */
[C---:B------:R-:W-:Y:S02]  /*9bb0*/  IADD3 R9, R4.reuse, 0x20, RZ ;  /* 0x0000002004097810 */ /* 0x040fe40007ffe0ff */
        /* <DEDUP_REMOVED lines=493> */
.L_x_976:
        /* <DEDUP_REMOVED lines=330> */
.L_x_981:
[----:B---3--:R-:W-:Y:S05]  /*cf30*/  BSYNC B0 ;  /* 0x0000000000007941 */ /* 0x008fea0003800000 */
.L_x_980:
        /* <DEDUP_REMOVED lines=26> */
.L_x_983:
[----:B------:R-:W-:Y:S05]  /*d0e0*/  BSYNC B0 ;  /* 0x0000000000007941 */ /* 0x000fea0003800000 */
.L_x_982:
        /* <DEDUP_REMOVED lines=17> */
.L_x_985:
[----:B------:R-:W-:Y:S05]  /*d200*/  BSYNC B0 ;  /* 0x0000000000007941 */ /* 0x000fea0003800000 */
.L_x_984:
        /* <DEDUP_REMOVED lines=17> */
.L_x_987:
[----:B------:R-:W-:Y:S05]  /*d320*/  BSYNC B0 ;  /* 0x0000000000007941 */ /* 0x000fea0003800000 */
.L_x_986:
        /* <DEDUP_REMOVED lines=15> */
.L_x_988:
        /* <DEDUP_REMOVED lines=14> */
.L_x_1296:


//--------------------- .text._ZN5flash16flash_fwd_kernelI23Flash_fwd_kernel_traitsILi192ELi64ELi64ELi4ELb0ELb0EN7cutlass6half_tE19Flash_kernel_traitsILi192ELi64ELi64ELi4ES3_EELb1ELb0ELb1ELb1ELb0ELb0ELb0ELb0EEEvNS_16Flash_fwd_paramsE --------------------------
	.section	.text._ZN5flash16flash_fwd_kernelI23Flash_fwd_kernel_traitsILi192ELi64ELi64ELi4ELb0ELb0EN7cutlass6half_tE19Flash_kernel_traitsILi192ELi64ELi64ELi4ES3_EELb1ELb0ELb1ELb1ELb0ELb0ELb0ELb0EEEvNS_16Flash_fwd_paramsE,"ax",@progbits
	.sectioninfo	@"SHI_REGISTERS=252"
	.align	128
        .global         _ZN5flash16flash_fwd_kernelI23Flash_fwd_kernel_traitsILi192ELi64ELi64ELi4ELb0ELb0EN7cutlass6half_tE19Flash_kernel_traitsILi192ELi64ELi64ELi4ES3_EELb1ELb0ELb1ELb1ELb0ELb0ELb0ELb0EEEvNS_16Flash_fwd_paramsE
        .type           _ZN5flash16flash_fwd_kernelI23Flash_fwd_kernel_traitsILi192ELi64ELi64ELi4ELb0ELb0EN7cutlass6half_tE19Flash_kernel_traitsILi192ELi64ELi64ELi4ES3_EELb1ELb0ELb1ELb1ELb0ELb0ELb0ELb0EEEvNS_16Flash_fwd_paramsE,@function
        .size           _ZN5flash16flash_fwd_kernelI23Flash_fwd_kernel_traitsILi192ELi64ELi64ELi4ELb0ELb0EN7cutlass6half_tE19Flash_kernel_traitsILi192ELi64ELi64ELi4ES3_EELb1ELb0ELb1ELb1ELb0ELb0ELb0ELb0EEEvNS_16Flash_fwd_paramsE,(.L_x_1297 - _ZN5flash16flash_fwd_kernelI23Flash_fwd_kernel_traitsILi192ELi64ELi64ELi4ELb0ELb0EN7cutlass6half_tE19Flash_kernel_traitsILi192ELi64ELi64ELi4ES3_EELb1ELb0ELb1ELb1ELb0ELb0ELb0ELb0EEEvNS_16Flash_fwd_paramsE)
        .other          _ZN5flash16flash_fwd_kernelI23Flash_fwd_kernel_traitsILi192ELi64ELi64ELi4ELb0ELb0EN7cutlass6half_tE19Flash_kernel_traitsILi192ELi64ELi64ELi4ES3_EELb1ELb0ELb1ELb1ELb0ELb0ELb0ELb0EEEvNS_16Flash_fwd_paramsE,@"STO_CUDA_ENTRY STV_DEFAULT"
_ZN5flash16flash_fwd_kernelI23Flash_fwd_kernel_traitsILi192ELi64ELi64ELi4ELb0ELb0EN7cutlass6half_tE19Flash_kernel_traitsILi192ELi64ELi64ELi4ES3_EELb1ELb0ELb1ELb1ELb0ELb0ELb0ELb0EEEvNS_16Flash_fwd_paramsE:
.text._ZN5flash16flash_fwd_kernelI23Flash_fwd_kernel_traitsILi192ELi64ELi64ELi4ELb0ELb0EN7cutlass6half_tE19Flash_kernel_traitsILi192ELi64ELi64ELi4ES3_EELb1ELb0ELb1ELb1ELb0ELb0ELb0ELb0EEEvNS_16Flash_fwd_paramsE:
        /* <DEDUP_REMOVED lines=66> */
[----:B------:R-:W-:Y:S01]  /*0420*/  UMOV UR23, URZ ;  /* 0x0000003f00177c82 */ /* 0x000fe20008000000 */
[----:B------:R-:W-:Y:S01]  /*0430*/  IMAD.IADD R11, R85, 0x1, -R10 ;  /* 0x00000001550b7824 */ /* 0x000fe200078e0a0a */
[----:B------:R-:W-:Y:S01]  /*0440*/  USHF.R.S32.HI UR4, URZ, 0x1f, UR5 ;  /* 0x0000001f3f047899 */ /* 0x000fe20008011405 */
[----:B--2---:R-:W1:Y:S08]  /*0450*/  @P0 R2UR UR11, R9 ;  /* 0x00000000090b03c2 */ /* 0x004e7000000e0000 */
[----:B---3--:R-:W1:Y:S08]  /*0460*/  @P0 R2UR UR17, R7 ;  /* 0x00000000071103c2 */ /* 0x008e7000000e0000 */
[----:B-----5:R2:W3:Y:S08]  /*0470*/  @P1 R2UR UR23, R6 ;  /* 0x00000000061713c2 */ /* 0x0204f000000e0000 */
[----:B------:R4:W3:Y:S01]  /*0480*/  @!P2 R2UR UR24, R0 ;  /* 0x000000000018a3c2 */ /* 0x0008e200000e0000 */
        /* <DEDUP_REMOVED lines=15> */
.L_x_989:
[----:B------:R-:W-:Y:S02]  /*0580*/  ULDC UR6, c[0x0][0x218] ;  /* 0x0000860000067ab9 */ /* 0x000fe40000000800 */
.L_x_990:
        /* <DEDUP_REMOVED lines=121> */
.L_x_993:
[----:B------:R-:W-:Y:S05]  /*0d20*/  BSYNC B0 ;  /* 0x0000000000007941 */ /* 0x000fea0003800000 */
.L_x_992:
        /* <DEDUP_REMOVED lines=20> */
.L_x_995:
[----:B------:R-:W-:Y:S05]  /*0e70*/  BSYNC B0 ;  /* 0x0000000000007941 */ /* 0x000fea0003800000 */
.L_x_994:
        /* <DEDUP_REMOVED lines=20> */
.L_x_997:
[----:B------:R-:W-:Y:S05]  /*0fc0*/  BSYNC B0 ;  /* 0x0000000000007941 */ /* 0x000fea0003800000 */
.L_x_996:
        /* <DEDUP_REMOVED lines=19> */
.L_x_999:
[----:B------:R-:W-:Y:S05]  /*1100*/  BSYNC B0 ;  /* 0x0000000000007941 */ /* 0x000fea0003800000 */
.L_x_998:
        /* <DEDUP_REMOVED lines=35> */
.L_x_991:
        /* <DEDUP_REMOVED lines=8> */
[----:B------:R-:W-:Y:S02]  /*13c0*/  @UP0 UIMAD UR22, UR11, UR5, UR27 ;  /* 0x000000050b1602a4 */ /* 0x000fe4000f8e021b */
[----:B------:R-:W-:Y:S02]  /*13d0*/  @UP1 UIADD3 UR27, UR23, UR24, URZ ;  /* 0x00000018171b1290 */ /* 0x000fe4000fffe03f */
[----:B------:R-:W-:Y:S02]  /*13e0*/  ULDC.64 UR4, c[0x0][0x198] ;  /* 0x0000660000047ab9 */ /* 0x000fe40000000a00 */
[----:B------:R-:W-:-:S02]  /*13f0*/  @!UP0 UIMAD UR25, UR25, UR6, URZ ;  /* 0x00000006191982a4 */ /* 0x000fc4000f8e023f */
        /* <DEDUP_REMOVED lines=19> */
[----:B------:R-:W-:-:S02]  /*1530*/  UMOV UR26, UR28 ;  /* 0x0000001c001a7c82 */ /* 0x000fc40008000000 */
[----:B------:R-:W-:Y:S02]  /*1540*/  UIMAD UR25, UR13, UR5, UR25 ;  /* 0x000000050d1972a4 */ /* 0x000fe4000f8e0219 */
[----:B------:R-:W-:-:S04]  /*1550*/  UIMAD.WIDE.U32 UR26, UR13, UR4, UR26 ;  /* 0x000000040d1a72a5 */ /* 0x000fc8000f8e001a */
[----:B------:R-:W-:Y:S02]  /*1560*/  UIADD3 UR25, UR27, UR25, URZ ;  /* 0x000000191b197290 */ /* 0x000fe4000fffe03f */
.L_x_1000:
        /* <DEDUP_REMOVED lines=43> */
.L_x_1001:
[CC--:B------:R-:W-:Y:S01]  /*1820*/  LEA.HI R2, R8.reuse, R85.reuse, RZ, 0x3 ;  /* 0x0000005508027211 */ /* 0x0c0fe200078f18ff */
[----:B------:R-:W1:Y:S01]  /*1830*/  S2R R16, SR_CTAID.Z ;  /* 0x0000000000107919 */ /* 0x000e620000002700 */
[-C--:B------:R-:W-:Y:S01]  /*1840*/  LEA.HI R3, R8, R85.reuse, RZ, 0x4 ;  /* 0x0000005508037211 */ /* 0x080fe200078f20ff */
[----:B------:R-:W-:Y:S01]  /*1850*/  IMAD.U32 R19, RZ, RZ, UR14 ;  /* 0x0000000eff137e24 */ /* 0x000fe2000f8e00ff */
[----:B------:R-:W-:Y:S01]  /*1860*/  SHF.R.S32.HI R14, RZ, 0x3, R2 ;  /* 0x00000003ff0e7819 */ /* 0x000fe20000011402 */
[----:B------:R-:W-:Y:S01]  /*1870*/  BSSY B0, `(.L_x_1002) ;  /* 0x0000066000007945 */ /* 0x000fe20003800000 */
[----:B------:R-:W-:Y:S02]  /*1880*/  LOP3.LUT R2, R2, 0xfffffff8, RZ, 0xc0, !PT ;  /* 0xfffffff802027812 */ /* 0x000fe400078ec0ff */
[----:B------:R-:W-:Y:S01]  /*1890*/  LOP3.LUT R12, R3, 0xfffffff0, RZ, 0xc0, !PT ;  /* 0xfffffff0030c7812 */ /* 0x000fe200078ec0ff */
[----:B------:R-:W-:Y:S01]  /*18a0*/  IMAD.SHL.U32 R197, R14, 0x40, RZ ;  /* 0x000000400ec57824 */ /* 0x000fe200078e00ff */
[----:B------:R-:W-:Y:S01]  /*18b0*/  SHF.R.S32.HI R10, RZ, 0x4, R3 ;  /* 0x00000004ff0a7819 */ /* 0x000fe20000011403 */
[C---:B------:R-:W-:Y:S01]  /*18c0*/  IMAD.IADD R2, R85.reuse, 0x1, -R2 ;  /* 0x0000000155027824 */ /* 0x040fe200078e0a02 */
[----:B------:R-:W-:Y:S01]  /*18d0*/  LEA.HI R8, R8, R85, RZ, 0x6 ;  /* 0x0000005508087211 */ /* 0x000fe200078f30ff */
[----:B------:R-:W-:Y:S01]  /*18e0*/  IMAD.IADD R5, R85, 0x1, -R12 ;  /* 0x0000000155057824 */ /* 0x000fe200078e0a0c */
[----:B------:R-:W-:Y:S01]  /*18f0*/  LOP3.LUT R197, R197, 0x1c0, RZ, 0xc0, !PT ;  /* 0x000001c0c5c57812 */ /* 0x000fe200078ec0ff */
[----:B------:R-:W-:Y:S01]  /*1900*/  IMAD.SHL.U32 R208, R2, 0x8, RZ ;  /* 0x0000000802d07824 */ /* 0x000fe200078e00ff */
[----:B------:R-:W-:Y:S01]  /*1910*/  LEA.HI R193, R3, R10, RZ, 0x1 ;  /* 0x0000000a03c17211 */ /* 0x000fe200078f08ff */
[----:B------:R-:W-:Y:S01]  /*1920*/  IMAD.SHL.U32 R8, R8, 0x8, RZ ;  /* 0x0000000808087824 */ /* 0x000fe200078e00ff */
[----:B------:R-:W-:-:S02]  /*1930*/  SHF.R.S32.HI R15, RZ, 0x1f, R14 ;  /* 0x0000001fff0f7819 */ /* 0x000fc4000001140e */
[--C-:B------:R-:W-:Y:S02]  /*1940*/  LOP3.LUT R0, R197, 0x38, R208.reuse, 0xf8, !PT ;  /* 0x00000038c5007812 */ /* 0x100fe400078ef8d0 */
[----:B------:R-:W-:Y:S01]  /*1950*/  SHF.R.U32.HI R197, RZ, 0x3, R197 ;  /* 0x00000003ffc57819 */ /* 0x000fe200000116c5 */
[----:B------:R-:W-:Y:S01]  /*1960*/  IMAD R9, R15, c[0x0][0x198], RZ ;  /* 0x000066000f097a24 */ /* 0x000fe200078e02ff */
[----:B------:R-:W-:Y:S01]  /*1970*/  SHF.R.S32.HI R209, RZ, 0x1f, R208 ;  /* 0x0000001fffd17819 */ /* 0x000fe200000114d0 */
[----:B------:R-:W-:Y:S01]  /*1980*/  IMAD.WIDE R18, R19, 0x40, R14 ;  /* 0x0000004013127825 */ /* 0x000fe200078e020e */
[----:B------:R-:W-:Y:S02]  /*1990*/  LOP3.LUT R197, R0, R197, RZ, 0x3c, !PT ;  /* 0x000000c500c57212 */ /* 0x000fe400078e3cff */
[----:B------:R-:W-:Y:S01]  /*19a0*/  SHF.R.S32.HI R0, RZ, 0x1f, R5 ;  /* 0x0000001fff007819 */ /* 0x000fe20000011405 */
[----:B------:R-:W-:Y:S01]  /*19b0*/  IMAD.WIDE.U32 R20, R14, c[0x0][0x198], R208 ;  /* 0x000066000e147a25 */ /* 0x000fe200078e00d0 */
[----:B------:R-:W-:-:S02]  /*19c0*/  IADD3 R12, P0, R208, UR6, RZ ;  /* 0x00000006d00c7c10 */ /* 0x000fc4000ff1e0ff */
[----:B------:R-:W-:Y:S01]  /*19d0*/  LEA.HI R3, R0, R5, RZ, 0x3 ;  /* 0x0000000500037211 */ /* 0x000fe200078f18ff */
[----:B------:R-:W-:Y:S01]  /*19e0*/  IMAD R9, R14, c[0x0][0x19c], R9 ;  /* 0x000067000e097a24 */ /* 0x000fe200078e0209 */
[----:B------:R-:W-:Y:S01]  /*19f0*/  IADD3.X R13, R209, UR22, RZ, P0, !PT ;  /* 0x00000016d10d7c10 */ /* 0x000fe200087fe4ff */
[----:B------:R-:W-:Y:S01]  /*1a00*/  UIADD3 UR22, -UR15, UR17, URZ ;  /* 0x000000110f167290 */ /* 0x000fe2000fffe13f */
[C---:B------:R-:W-:Y:S01]  /*1a10*/  LOP3.LUT R0, R3.reuse, 0xfffffff8, RZ, 0xc0, !PT ;  /* 0xfffffff803007812 */ /* 0x040fe200078ec0ff */
[----:B------:R-:W-:Y:S01]  /*1a20*/  IMAD.SHL.U32 R3, R3, 0x40, RZ ;  /* 0x0000004003037824 */ /* 0x000fe200078e00ff */
[----:B------:R-:W-:Y:S01]  /*1a30*/  LOP3.LUT R193, R193, 0xfffffffe, RZ, 0xc0, !PT ;  /* 0xfffffffec1c17812 */ /* 0x000fe200078ec0ff */
[----:B-1----:R-:W-:Y:S01]  /*1a40*/  IMAD.WIDE.U32 R16, R16, c[0x0][0x1a8], R12 ;  /* 0x00006a0010107a25 */ /* 0x002fe200078e000c */
[----:B------:R-:W-:Y:S02]  /*1a50*/  LOP3.LUT R197, R197, 0xfffffe00, R8, 0xf8, !PT ;  /* 0xfffffe00c5c57812 */ /* 0x000fe400078ef808 */
[----:B------:R-:W-:Y:S01]  /*1a60*/  IADD3 R198, P1, R20, UR26, RZ ;  /* 0x0000001a14c67c10 */ /* 0x000fe2000ff3e0ff */
[----:B------:R-:W-:Y:S01]  /*1a70*/  IMAD.IADD R0, R5, 0x1, -R0 ;  /* 0x0000000105007824 */ /* 0x000fe200078e0a00 */
[----:B------:R-:W-:Y:S01]  /*1a80*/  SHF.R.S32.HI R231, RZ, 0x1f, R228 ;  /* 0x0000001fffe77819 */ /* 0x000fe200000114e4 */
[----:B------:R-:W-:Y:S01]  /*1a90*/  IMAD R5, R15, c[0x0][0x1a0], RZ ;  /* 0x000068000f057a24 */ /* 0x000fe200078e02ff */
[----:B------:R-:W-:Y:S01]  /*1aa0*/  IADD3.X R199, R21, UR25, R9, P1, !PT ;  /* 0x0000001915c77c10 */ /* 0x000fe20008ffe409 */
[----:B------:R-:W-:Y:S01]  /*1ab0*/  IMAD.WIDE.U32 R12, R14, c[0x0][0x1a0], R208 ;  /* 0x000068000e0c7a25 */ /* 0x000fe200078e00d0 */
[----:B------:R-:W-:-:S02]  /*1ac0*/  LOP3.LUT P3, RZ, R0, 0x4, RZ, 0xc0, !PT ;  /* 0x0000000400ff7812 */ /* 0x000fc4000786c0ff */
[----:B------:R-:W-:Y:S01]  /*1ad0*/  LOP3.LUT P2, RZ, R0, 0x2, RZ, 0xc0, !PT ;  /* 0x0000000200ff7812 */ /* 0x000fe2000784c0ff */
[----:B------:R-:W-:Y:S01]  /*1ae0*/  IMAD R5, R14, c[0x0][0x1a4], R5 ;  /* 0x000069000e057a24 */ /* 0x000fe200078e0205 */
[----:B------:R-:W-:Y:S01]  /*1af0*/  IADD3 R8, P0, R12, UR28, RZ ;  /* 0x0000001c0c087c10 */ /* 0x000fe2000ff1e0ff */
[----:B------:R-:W-:Y:S01]  /*1b00*/  IMAD.IADD R193, R10, 0x1, -R193 ;  /* 0x000000010ac17824 */ /* 0x000fe200078e0ac1 */
[----:B------:R-:W-:Y:S01]  /*1b10*/  SHF.R.S32.HI R87, RZ, 0x5, R87 ;  /* 0x00000005ff577819 */ /* 0x000fe20000011457 */
[----:B------:R-:W-:Y:S01]  /*1b20*/  IMAD.SHL.U32 R0, R0, 0x40, RZ ;  /* 0x0000004000007824 */ /* 0x000fe200078e00ff */
[----:B------:R-:W-:Y:S01]  /*1b30*/  IADD3.X R9, R13, UR5, R5, P0, !PT ;  /* 0x000000050d097c10 */ /* 0x000fe200087fe405 */
[----:B------:R-:W-:Y:S01]  /*1b40*/  IMAD.SHL.U32 R7, R193, 0x8, RZ ;  /* 0x00000008c1077824 */ /* 0x000fe200078e00ff */
[----:B------:R-:W-:Y:S01]  /*1b50*/  ULDC.64 UR4, c[0x0][0x1a8] ;  /* 0x00006a0000047ab9 */ /* 0x000fe20000000a00 */
[----:B------:R-:W-:Y:S01]  /*1b60*/  ISETP.GE.AND P0, PT, R14, UR22, PT ;  /* 0x000000160e007c0c */ /* 0x000fe2000bf06270 */
[----:B------:R-:W-:Y:S01]  /*1b70*/  UIMAD UR4, UR7, UR4, URZ ;  /* 0x00000004070472a4 */ /* 0x000fe2000f8e023f */
[----:B------:R-:W-:Y:S01]  /*1b80*/  LOP3.LUT R0, R0, 0x1c0, RZ, 0xc0, !PT ;  /* 0x000001c000007812 */ /* 0x000fe200078ec0ff */
[C---:B------:R-:W-:Y:S01]  /*1b90*/  IMAD R201, R231.reuse, c[0x0][0x1b0], RZ ;  /* 0x00006c00e7c97a24 */ /* 0x040fe200078e02ff */
[----:B------:R-:W-:Y:S01]  /*1ba0*/  IADD3 R196, R208, 0x40, RZ ;  /* 0x00000040d0c47810 */ /* 0x000fe20007ffe0ff */
[----:B------:R-:W-:Y:S01]  /*1bb0*/  IMAD R231, R231, c[0x0][0x1b8], RZ ;  /* 0x00006e00e7e77a24 */ /* 0x000fe200078e02ff */
[----:B------:R-:W-:Y:S01]  /*1bc0*/  LOP3.LUT R5, R0, 0x8, R7, 0xf8, !PT ;  /* 0x0000000800057812 */ /* 0x000fe200078ef807 */
[----:B------:R-:W-:Y:S01]  /*1bd0*/  UIMAD UR4, UR12, UR5, UR4 ;  /* 0x000000050c0472a4 */ /* 0x000fe2000f8e0204 */
[----:B------:R-:W-:Y:S01]  /*1be0*/  SHF.R.U32.HI R0, RZ, 0x3, R0 ;  /* 0x00000003ff007819 */ /* 0x000fe20000011600 */
[----:B------:R-:W-:Y:S01]  /*1bf0*/  IMAD R201, R228, c[0x0][0x1b4], R201 ;  /* 0x00006d00e4c97a24 */ /* 0x000fe200078e02c9 */
[----:B------:R-:W-:Y:S01]  /*1c00*/  IADD3 R195, R208, 0x80, RZ ;  /* 0x00000080d0c37810 */ /* 0x000fe20007ffe0ff */
[C---:B------:R-:W-:Y:S01]  /*1c10*/  IMAD R231, R228.reuse, c[0x0][0x1bc], R231 ;  /* 0x00006f00e4e77a24 */ /* 0x040fe200078e02e7 */
[----:B------:R-:W-:Y:S01]  /*1c20*/  LOP3.LUT R0, R5, R0, RZ, 0x3c, !PT ;  /* 0x0000000005007212 */ /* 0x000fe200078e3cff */
[----:B------:R-:W-:Y:S01]  /*1c30*/  IMAD.WIDE.U32 R198, R228, c[0x0][0x1b0], R198 ;  /* 0x00006c00e4c67a25 */ /* 0x000fe200078e00c6 */
[----:B------:R-:W-:-:S02]  /*1c40*/  IADD3 R13, R17, UR4, RZ ;  /* 0x00000004110d7c10 */ /* 0x000fc4000fffe0ff */
[----:B------:R-:W-:Y:S01]  /*1c50*/  LOP3.LUT R0, R0, 0xfffffe00, R3, 0xf8, !PT ;  /* 0xfffffe0000007812 */ /* 0x000fe200078ef803 */
[----:B------:R-:W-:Y:S02]  /*1c60*/  IMAD.MOV.U32 R7, RZ, RZ, 0x10 ;  /* 0x00000010ff077424 */ /* 0x000fe400078e00ff */
        /* <DEDUP_REMOVED lines=38> */
.L_x_1003:
[----:B------:R-:W-:Y:S05]  /*1ed0*/  BSYNC B0 ;  /* 0x0000000000007941 */ /* 0x000fea0003800000 */
.L_x_1002:
        /* <DEDUP_REMOVED lines=37> */
.L_x_1005:
[----:B------:R-:W-:Y:S05]  /*2130*/  BSYNC B0 ;  /* 0x0000000000007941 */ /* 0x000fea0003800000 */
.L_x_1004:
        /* <DEDUP_REMOVED lines=37> */
.L_x_1007:
[----:B------:R-:W-:Y:S05]  /*2390*/  BSYNC B0 ;  /* 0x0000000000007941 */ /* 0x000fea0003800000 */
.L_x_1006:
        /* <DEDUP_REMOVED lines=40> */
.L_x_1009:
[----:B------:R-:W-:Y:S05]  /*2620*/  BSYNC B0 ;  /* 0x0000000000007941 */ /* 0x000fea0003800000 */
.L_x_1008:
        /* <DEDUP_REMOVED lines=37> */
.L_x_1011:
[----:B------:R-:W-:Y:S05]  /*2880*/  BSYNC B0 ;  /* 0x0000000000007941 */ /* 0x000fea0003800000 */
.L_x_1010:
        /* <DEDUP_REMOVED lines=33> */
.L_x_1013:
[----:B------:R-:W-:Y:S05]  /*2aa0*/  BSYNC B0 ;  /* 0x0000000000007941 */ /* 0x000fea0003800000 */
.L_x_1012:
        /* <DEDUP_REMOVED lines=32> */
.L_x_1015:
[----:B------:R-:W-:Y:S05]  /*2cb0*/  BSYNC B0 ;  /* 0x0000000000007941 */ /* 0x000fea0003800000 */
.L_x_1014:
        /* <DEDUP_REMOVED lines=34> */
.L_x_1017:
[----:B------:R-:W-:Y:S05]  /*2ee0*/  BSYNC B0 ;  /* 0x0000000000007941 */ /* 0x000fea0003800000 */
.L_x_1016:
[----:B------:R-:W-:Y:S01]  /*2ef0*/  ULDC.64 UR4, c[0x0][0x318] ;  /* 0x0000c60000047ab9 */ /* 0x000fe20000000a00 */
[----:B------:R-:W0:Y:S01]  /*2f00*/  LDGDEPBAR ;  /* 0x00000000000079af */ /* 0x000e220000000000 */
[----:B------:R-:W-:-:S04]  /*2f10*/  UISETP.NE.U32.AND UP1, UPT, URZ, UR4, UPT ;  /* 0x000000043f00728c */ /* 0x000fc8000bf25070 */
[----:B------:R-:W-:-:S03]  /*2f20*/  UISETP.NE.AND.EX UP1, UPT, URZ, UR5, UPT, UP1 ;  /* 0x000000053f00728c */ /* 0x000fc6000bf25310 */
[----:B------:R-:W-:-:S03]  /*2f30*/  ULDC.64 UR4, c[0x0][0x320] ;  /* 0x0000c80000047ab9 */ /* 0x000fc60000000a00 */
        /* <DEDUP_REMOVED lines=8> */
[----:B------:R-:W-:Y:S02]  /*2fc0*/  ULDC UR4, c[0x0][0x318] ;  /* 0x0000c60000047ab9 */ /* 0x000fe40000000800 */
[----:B------:R-:W-:Y:S02]  /*2fd0*/  @UP1 ULEA UR12, UP0, UR30, UR4, 0x2 ;  /* 0x000000041e0c1291 */ /* 0x000fe4000f80103f */
[----:B------:R-:W-:Y:S02]  /*2fe0*/  @UP1 UIADD3 UR5, UR31, UR5, URZ ;  /* 0x000000051f051290 */ /* 0x000fe4000fffe03f */
[----:B------:R-:W-:Y:S02]  /*2ff0*/  ULDC UR4, c[0x0][0x31c] ;  /* 0x0000c70000047ab9 */ /* 0x000fe40000000800 */
[----:B------:R-:W-:Y:S01]  /*3000*/  @UP1 ULEA.HI.X UR13, UR30, UR4, UR5, 0x2, UP0 ;  /* 0x000000041e0d1291 */ /* 0x000fe200080f1405 */
[----:B-12---:R-:W-:Y:S01]  /*3010*/  IMAD.U32 R16, RZ, RZ, UR12 ;  /* 0x0000000cff107e24 */ /* 0x006fe2000f8e00ff */
[----:B------:R-:W1:Y:S01]  /*3020*/  @P0 MUFU.RCP R12, c[0x0][0x238] ;  /* 0x00008e00000c0b08 */ /* 0x000e620000001000 */
[----:B------:R-:W-:Y:S01]  /*3030*/  ISETP.GE.AND P1, PT, R14, UR22, PT ;  /* 0x000000160e007c0c */ /* 0x000fe2000bf26270 */
[----:B------:R-:W-:-:S02]  /*3040*/  ULDC.64 UR4, c[0x0][0x1a0] ;  /* 0x0000680000047ab9 */ /* 0x000fc40000000a00 */
[----:B------:R-:W-:-:S05]  /*3050*/  IMAD.U32 R17, RZ, RZ, UR13 ;  /* 0x0000000dff117e24 */ /* 0x000fca000f8e00ff */
[----:B------:R2:W1:Y:S01]  /*3060*/  @P0 LDG.E R13, [R16.64] ;  /* 0x00000012100d0981 */ /* 0x000462000c1e1900 */
[----:B------:R-:W-:Y:S01]  /*3070*/  USHF.L.U64.HI UR6, UR4, UR6, UR5 ;  /* 0x0000000604067299 */ /* 0x000fe20008010205 */
[----:B------:R-:W-:Y:S01]  /*3080*/  IMAD.MOV.U32 R230, RZ, RZ, R228 ;  /* 0x000000ffffe67224 */ /* 0x000fe200078e00e4 */
[----:B------:R-:W-:Y:S01]  /*3090*/  USHF.L.U32 UR7, UR4, 0x6, URZ ;  /* 0x0000000604077899 */ /* 0x000fe2000800063f */
[----:B------:R-:W-:Y:S01]  /*30a0*/  BAR.SYNC.DEFER_BLOCKING 0x0 ;  /* 0x0000000000007b1d */ /* 0x000fe20000010000 */
[----:B------:R-:W-:Y:S01]  /*30b0*/  UIMAD UR5, UR6, UR24, URZ ;  /* 0x00000018060572a4 */ /* 0x000fe2000f8e023f */
[----:B------:R-:W-:Y:S02]  /*30c0*/  SHF.R.S32.HI R84, RZ, 0x1f, R11 ;  /* 0x0000001fff547819 */ /* 0x000fe4000001140b */
[----:B------:R-:W-:Y:S01]  /*30d0*/  MOV R214, UR14 ;  /* 0x0000000e00d67c02 */ /* 0x000fe20008000f00 */
[----:B------:R-:W-:Y:S01]  /*30e0*/  UIMAD UR23, UR23, UR7, UR5 ;  /* 0x00000007171772a4 */ /* 0x000fe2000f8e0205 */
[----:B------:R-:W-:Y:S01]  /*30f0*/  LEA.HI R84, R84, R11, RZ, 0x2 ;  /* 0x0000000b54547211 */ /* 0x000fe200078f10ff */
[----:B------:R-:W-:Y:S01]  /*3100*/  UMOV UR13, URZ ;  /* 0x0000003f000d7c82 */ /* 0x000fe20008000000 */
[----:B------:R-:W-:Y:S01]  /*3110*/  BSSY B0, `(.L_x_1018) ;  /* 0x0000026000007945 */ /* 0x000fe20003800000 */
[----:B------:R-:W-:-:S02]  /*3120*/  LEA R214, R214, R87, 0x2 ;  /* 0x00000057d6d67211 */ /* 0x000fc400078e10ff */
[----:B------:R-:W-:Y:S01]  /*3130*/  SHF.R.S32.HI R84, RZ, 0x2, R84 ;  /* 0x00000002ff547819 */ /* 0x000fe20000011454 */
[----:B--2---:R-:W-:Y:S01]  /*3140*/  IMAD.U32 R17, RZ, RZ, UR24 ;  /* 0x00000018ff117e24 */ /* 0x004fe2000f8e00ff */
[----:B------:R2:W-:Y:S03]  /*3150*/  @P1 STS.128 [R197+0xc000], RZ ;  /* 0x00c000ffc5001388 */ /* 0x0005e60000000c00 */
[----:B------:R-:W-:Y:S01]  /*3160*/  IMAD.WIDE.U32 R16, R17, UR7, R230 ;  /* 0x0000000711107c25 */ /* 0x000fe2000f8e00e6 */
[----:B------:R2:W-:Y:S04]  /*3170*/  @P1 STS.128 [R197+0xe000], RZ ;  /* 0x00e000ffc5001388 */ /* 0x0005e80000000c00 */
[----:B------:R-:W-:Y:S01]  /*3180*/  IADD3 R19, R17, UR23, RZ ;  /* 0x0000001711137c10 */ /* 0x000fe2000fffe0ff */
[----:B------:R2:W-:Y:S01]  /*3190*/  @P1 STS.128 [R197+0x10000], RZ ;  /* 0x010000ffc5001388 */ /* 0x0005e20000000c00 */
[----:B-1----:R-:W-:-:S04]  /*31a0*/  @P0 FMUL.FTZ R12, R13, R12 ;  /* 0x0000000c0d0c0220 */ /* 0x002fc80000410000 */
[----:B------:R-:W1:Y:S02]  /*31b0*/  @P0 R2UR UR12, R12 ;  /* 0x000000000c0c03c2 */ /* 0x000e6400000e0000 */
[----:B-1----:R-:W-:Y:S01]  /*31c0*/  @UP1 UMOV UR13, UR12 ;  /* 0x0000000c000d1c82 */ /* 0x002fe20008000000 */
        /* <DEDUP_REMOVED lines=26> */
.L_x_1019:
[----:B--2---:R-:W-:Y:S05]  /*3370*/  BSYNC B0 ;  /* 0x0000000000007941 */ /* 0x004fea0003800000 */
.L_x_1018:
        /* <DEDUP_REMOVED lines=36> */
.L_x_1021:
[----:B------:R-:W-:Y:S05]  /*35c0*/  BSYNC B0 ;  /* 0x0000000000007941 */ /* 0x000fea0003800000 */
.L_x_1020:
        /* <DEDUP_REMOVED lines=35> */
.L_x_1023:
[----:B------:R-:W-:Y:S05]  /*3800*/  BSYNC B0 ;  /* 0x0000000000007941 */ /* 0x000fea0003800000 */
.L_x_1022:
[----:B------:R-:W-:Y:S01]  /*3810*/  ISETP.GE.AND P0, PT, R8, UR22, PT ;  /* 0x0000001608007c0c */ /* 0x000fe2000bf06270 */
[----:B------:R-:W-:Y:S01]  /*3820*/  UIADD3 UR4, UR16, 0x1, -UR17 ;  /* 0x0000000110047890 */ /* 0x000fe2000fffe811 */
[----:B------:R-:W-:Y:S01]  /*3830*/  BSSY B0, `(.L_x_1024) ;  /* 0x0000026000007945 */ /* 0x000fe20003800000 */
[----:B------:R-:W-:Y:S02]  /*3840*/  ULDC UR5, c[0x0][0x2e8] ;  /* 0x0000ba0000057ab9 */ /* 0x000fe40000000800 */
[----:B------:R-:W-:-:S08]  /*3850*/  UIADD3 UR5, UR4, UR5, URZ ;  /* 0x0000000504057290 */ /* 0x000fd0000fffe03f */
        /* <DEDUP_REMOVED lines=13> */
[----:B------:R1:W-:Y:S02]  /*3930*/  @P3 STS.128 [R197+0xd800], RZ ;  /* 0x00d800ffc5003388 */ /* 0x0003e40000000c00 */
        /* <DEDUP_REMOVED lines=21> */
.L_x_1025:
[----:B------:R-:W-:Y:S05]  /*3a90*/  BSYNC B0 ;  /* 0x0000000000007941 */ /* 0x000fea0003800000 */
.L_x_1024:
[C---:B------:R-:W-:Y:S01]  /*3aa0*/  IMAD.SHL.U32 R8, R2.reuse, 0x40, RZ ;  /* 0x0000004002087824 */ /* 0x040fe200078e00ff */
[----:B------:R-:W-:Y:S01]  /*3ab0*/  R2P PR, R2, 0x6 ;  /* 0x0000000602007804 */ /* 0x000fe20000000000 */
[----:B------:R-:W-:Y:S01]  /*3ac0*/  IMAD.SHL.U32 R14, R14, 0x8, RZ ;  /* 0x000000080e0e7824 */ /* 0x000fe200078e00ff */
[----:B------:R-:W-:Y:S01]  /*3ad0*/  UIADD3 UR4, UR16, -UR17, URZ ;  /* 0x8000001110047290 */ /* 0x000fe2000fffe03f */
[----:B------:R-:W-:Y:S01]  /*3ae0*/  IMAD R194, R87, 0x400, R0 ;  /* 0x0000040057c27824 */ /* 0x000fe200078e0200 */
[----:B------:R-:W-:Y:S01]  /*3af0*/  LOP3.LUT R9, R8, 0x1c0, RZ, 0xc0, !PT ;  /* 0x000001c008097812 */ /* 0x000fe200078ec0ff */
[----:B------:R-:W-:Y:S01]  /*3b00*/  IMAD.SHL.U32 R210, R85, 0x2, RZ ;  /* 0x0000000255d27824 */ /* 0x000fe200078e00ff */
[----:B------:R-:W-:Y:S01]  /*3b10*/  LEA R87, R87, UR15, 0x4 ;  /* 0x0000000f57577c11 */ /* 0x000fe2000f8e20ff */
[----:B------:R-:W-:Y:S01]  /*3b20*/  IMAD.SHL.U32 R194, R194, 0x2, RZ ;  /* 0x00000002c2c27824 */ /* 0x000fe200078e00ff */
[----:B------:R-:W-:Y:S01]  /*3b30*/  LOP3.LUT R8, R9, 0x8, R14, 0xf8, !PT ;  /* 0x0000000809087812 */ /* 0x000fe200078ef80e */
[----:B------:R-:W0:Y:S01]  /*3b40*/  LDGDEPBAR ;  /* 0x00000000000079af */ /* 0x000e220000000000 */
[----:B------:R-:W-:Y:S01]  /*3b50*/  SHF.R.U32.HI R9, RZ, 0x3, R9 ;  /* 0x00000003ff097819 */ /* 0x000fe20000011609 */
[--C-:B------:R-:W-:Y:S01]  /*3b60*/  IMAD R192, R7, 0x2, R194.reuse ;  /* 0x0000000207c07824 */ /* 0x100fe200078e02c2 */
[----:B------:R-:W-:Y:S01]  /*3b70*/  LOP3.LUT R210, R210, 0x6, RZ, 0xc0, !PT ;  /* 0x00000006d2d27812 */ /* 0x000fe200078ec0ff */
[----:B------:R-:W-:Y:S01]  /*3b80*/  LDSM.16.M88.4 R24, [R194] ;  /* 0x00000000c218783b */ /* 0x000fe20000000200 */
[----:B------:R-:W-:Y:S01]  /*3b90*/  LOP3.LUT R8, R8, R9, RZ, 0x3c, !PT ;  /* 0x0000000908087212 */ /* 0x000fe200078e3cff */
[C---:B------:R-:W-:Y:S01]  /*3ba0*/  IMAD R190, R5.reuse, 0x2, R194 ;  /* 0x0000000205be7824 */ /* 0x040fe200078e02c2 */
[----:B------:R-:W-:Y:S01]  /*3bb0*/  UISETP.GT.AND UP0, UPT, UR24, UR9, UPT ;  /* 0x000000091800728c */ /* 0x000fe2000bf04270 */
[----:B------:R-:W-:Y:S01]  /*3bc0*/  LDSM.16.M88.4 R60, [R192] ;  /* 0x00000000c03c783b */ /* 0x000fe20000000200 */
[----:B------:R-:W-:-:S02]  /*3bd0*/  IMAD R189, R5, 0x2, R192 ;  /* 0x0000000205bd7824 */ /* 0x000fc400078e02c0 */
[----:B------:R-:W-:Y:S01]  /*3be0*/  IMAD R193, R193, 0x200, R8 ;  /* 0x00000200c1c17824 */ /* 0x000fe200078e0208 */
[----:B-1----:R-:W-:Y:S01]  /*3bf0*/  LDSM.16.M88.4 R20, [R190] ;  /* 0x00000000be14783b */ /* 0x002fe20000000200 */
[----:B------:R-:W-:Y:S02]  /*3c00*/  IMAD.IADD R84, R84, 0x1, R87 ;  /* 0x0000000154547824 */ /* 0x000fe400078e0257 */
[----:B------:R-:W-:Y:S01]  /*3c10*/  IMAD.SHL.U32 R193, R193, 0x2, RZ ;  /* 0x00000002c1c17824 */ /* 0x000fe200078e00ff */
[----:B------:R-:W-:Y:S02]  /*3c20*/  LDSM.16.M88.4 R68, [R189] ;  /* 0x00000000bd44783b */ /* 0x000fe40000000200 */
[----:B------:R-:W-:Y:S02]  /*3c30*/  IADD3 R207, R84, UR4, RZ ;  /* 0x0000000454cf7c10 */ /* 0x000fe4000fffe0ff */
[----:B------:R-:W1:Y:S01]  /*3c40*/  LDSM.16.M88.4 R72, [R193+0x6000] ;  /* 0x00600000c148783b */ /* 0x000e620000000200 */
[----:B------:R-:W-:-:S02]  /*3c50*/  IADD3 R2, R193, 0x6000, RZ ;  /* 0x00006000c1027810 */ /* 0x000fc40007ffe0ff */
[----:B------:R-:W-:Y:S01]  /*3c60*/  IADD3 R191, R193, 0x6020, RZ ;  /* 0x00006020c1bf7810 */ /* 0x000fe20007ffe0ff */
[----:B------:R-:W5:Y:S01]  /*3c70*/  LDSM.16.M88.4 R40, [R193+0x6800] ;  /* 0x00680000c128783b */ /* 0x000f620000000200 */
[----:B------:R-:W-:Y:S01]  /*3c80*/  @P1 IADD3 R191, R2, -0x20, RZ ;  /* 0xffffffe002bf1810 */ /* 0x000fe20007ffe0ff */
[----:B------:R-:W-:Y:S01]  /*3c90*/  IMAD.MOV.U32 R2, RZ, RZ, 0x40 ;  /* 0x00000040ff027424 */ /* 0x000fe200078e00ff */
[----:B------:R-:W-:Y:S01]  /*3ca0*/  IADD3 R205, R84, UR5, RZ ;  /* 0x0000000554cd7c10 */ /* 0x000fe2000fffe0ff */
[----:B------:R-:W2:Y:S01]  /*3cb0*/  LDSM.16.M88.4 R32, [R193+0x7000] ;  /* 0x00700000c120783b */ /* 0x000ea20000000200 */
[----:B------:R-:W-:Y:S02]  /*3cc0*/  IADD3 R206, R207, -c[0x0][0x2e4], RZ ;  /* 0x8000b900cfce7a10 */ /* 0x000fe40007ffe0ff */
[----:B------:R-:W-:Y:S01]  /*3cd0*/  SEL R2, R2, 0xffffffc0, !P2 ;  /* 0xffffffc002027807 */ /* 0x000fe20005000000 */
[----:B------:R-:W3:Y:S01]  /*3ce0*/  LDSM.16.M88.4 R12, [R193+0x7800] ;  /* 0x00780000c10c783b */ /* 0x000ee20000000200 */
[----:B------:R-:W-:-:S02]  /*3cf0*/  IMNMX R205, R205, UR16, PT ;  /* 0x00000010cdcd7c17 */ /* 0x000fc4000b800200 */
[----:B------:R-:W-:Y:S01]  /*3d00*/  IMNMX R206, RZ, R206, !PT ;  /* 0x000000ceffce7217 */ /* 0x000fe20007800200 */
[----:B------:R-:W4:Y:S01]  /*3d10*/  LDSM.16.M88.4 R64, [R191] ;  /* 0x00000000bf40783b */ /* 0x000f220000000200 */
[----:B------:R-:W-:Y:S01]  /*3d20*/  IMAD.IADD R187, R193, 0x1, R2 ;  /* 0x00000001c1bb7824 */ /* 0x000fe200078e0202 */
[C---:B------:R-:W-:Y:S01]  /*3d30*/  IADD3 R183, R191.reuse, 0x800, RZ ;  /* 0x00000800bfb77810 */ /* 0x040fe20007ffe0ff */
[----:B------:R-:W-:Y:S01]  /*3d40*/  IMAD.IADD R180, R2, 0x1, R191 ;  /* 0x0000000102b47824 */ /* 0x000fe200078e02bf */
[----:B------:R-:W2:Y:S01]  /*3d50*/  LDSM.16.M88.4 R56, [R191+0x800] ;  /* 0x00080000bf38783b */ /* 0x000ea20000000200 */
[----:B------:R-:W-:Y:S02]  /*3d60*/  IADD3 R2, R84, 0x8, RZ ;  /* 0x0000000854027810 */ /* 0x000fe40007ffe0ff */
[----:B------:R-:W-:Y:S01]  /*3d70*/  IADD3 R182, R191, 0x1000, RZ ;  /* 0x00001000bfb67810 */ /* 0x000fe20007ffe0ff */
[----:B------:R-:W2:Y:S01]  /*3d80*/  LDSM.16.M88.4 R52, [R191+0x1000] ;  /* 0x00100000bf34783b */ /* 0x000ea20000000200 */
[C---:B------:R-:W-:Y:S01]  /*3d90*/  IADD3 R204, R2.reuse, UR4, RZ ;  /* 0x0000000402cc7c10 */ /* 0x040fe2000fffe0ff */
[----:B------:R-:W-:Y:S01]  /*3da0*/  UIADD3 UR4, UR21, 0x646e171e, URZ ;  /* 0x646e171e15047890 */ /* 0x000fe2000fffe03f */
[----:B------:R-:W-:Y:S01]  /*3db0*/  IADD3 R202, R2, UR5, RZ ;  /* 0x0000000502ca7c10 */ /* 0x000fe2000fffe0ff */
[----:B------:R-:W3:Y:S01]  /*3dc0*/  LDSM.16.M88.4 R48, [R191+0x1800] ;  /* 0x00180000bf30783b */ /* 0x000ee20000000200 */
[----:B------:R-:W-:-:S02]  /*3dd0*/  IADD3 R203, R204, -c[0x0][0x2e4], RZ ;  /* 0x8000b900cccb7a10 */ /* 0x000fc40007ffe0ff */
[----:B------:R-:W-:Y:S01]  /*3de0*/  IMNMX R202, R202, UR16, PT ;  /* 0x00000010caca7c17 */ /* 0x000fe2000b800200 */
[----:B------:R-:W3:Y:S01]  /*3df0*/  LDSM.16.M88.4 R16, [R187+0x6000] ;  /* 0x00600000bb10783b */ /* 0x000ee20000000200 */
[----:B------:R-:W-:Y:S02]  /*3e00*/  IMNMX R203, RZ, R203, !PT ;  /* 0x000000cbffcb7217 */ /* 0x000fe40007800200 */
[C---:B------:R-:W-:Y:S01]  /*3e10*/  IADD3 R181, R191.reuse, 0x1800, RZ ;  /* 0x00001800bfb57810 */ /* 0x040fe20007ffe0ff */
[----:B------:R-:W-:Y:S01]  /*3e20*/  LDSM.16.M88.4 R80, [R187+0x7000] ;  /* 0x00700000bb50783b */ /* 0x000fe20000000200 */
[C---:B------:R-:W-:Y:S02]  /*3e30*/  IADD3 R179, R191.reuse, 0x2000, RZ ;  /* 0x00002000bfb37810 */ /* 0x040fe40007ffe0ff */
[C---:B------:R-:W-:Y:S01]  /*3e40*/  IADD3 R178, R191.reuse, 0x2800, RZ ;  /* 0x00002800bfb27810 */ /* 0x040fe20007ffe0ff */
[----:B-1----:R-:W-:Y:S01]  /*3e50*/  HMMA.16816.F32 R8, R24, R72, RZ ;  /* 0x000000481808723c */ /* 0x002fe200000018ff */
[----:B------:R-:W-:Y:S01]  /*3e60*/  LDSM.16.M88.4 R76, [R187+0x7800] ;  /* 0x00780000bb4c783b */ /* 0x000fe20000000200 */
[----:B------:R-:W-:-:S02]  /*3e70*/  IADD3 R177, R191, 0x3000, RZ ;  /* 0x00003000bfb17810 */ /* 0x000fc40007ffe0ff */
[C---:B------:R-:W-:Y:S02]  /*3e80*/  IADD3 R176, R191.reuse, 0x3800, RZ ;  /* 0x00003800bfb07810 */ /* 0x040fe40007ffe0ff */
[C---:B------:R-:W-:Y:S02]  /*3e90*/  IADD3 R175, R191.reuse, 0x4000, RZ ;  /* 0x00004000bfaf7810 */ /* 0x040fe40007ffe0ff */
[----:B------:R-:W-:Y:S01]  /*3ea0*/  HMMA.16816.F32 R72, R24, R74, RZ ;  /* 0x0000004a1848723c */ /* 0x000fe200000018ff */
[C---:B------:R-:W-:Y:S02]  /*3eb0*/  IADD3 R174, R191.reuse, 0x4800, RZ ;  /* 0x00004800bfae7810 */ /* 0x040fe40007ffe0ff */
[C---:B------:R-:W-:Y:S02]  /*3ec0*/  IADD3 R173, R191.reuse, 0x5000, RZ ;  /* 0x00005000bfad7810 */ /* 0x040fe40007ffe0ff */
[----:B------:R-:W-:-:S03]  /*3ed0*/  IADD3 R172, R191, 0x5800, RZ ;  /* 0x00005800bfac7810 */ /* 0x000fc60007ffe0ff */
[C---:B-----5:R-:W-:Y:S08]  /*3ee0*/  HMMA.16816.F32 R44, R24.reuse, R40, RZ ;  /* 0x00000028182c723c */ /* 0x060ff000000018ff */
[C---:B--2---:R-:W-:Y:S08]  /*3ef0*/  HMMA.16816.F32 R36, R24.reuse, R32, RZ ;  /* 0x000000201824723c */ /* 0x044ff000000018ff */
[C---:B------:R-:W-:Y:S08]  /*3f00*/  HMMA.16816.F32 R40, R24.reuse, R42, RZ ;  /* 0x0000002a1828723c */ /* 0x040ff000000018ff */
[C---:B------:R-:W-:Y:S08]  /*3f10*/  HMMA.16816.F32 R32, R24.reuse, R34, RZ ;  /* 0x000000221820723c */ /* 0x040ff000000018ff */
[C---:B---3--:R-:W-:Y:S08]  /*3f20*/  HMMA.16816.F32 R28, R24.reuse, R12, RZ ;  /* 0x0000000c181c723c */ /* 0x048ff000000018ff */
[----:B------:R-:W-:Y:S01]  /*3f30*/  HMMA.16816.F32 R24, R24, R14, RZ ;  /* 0x0000000e1818723c */ /* 0x000fe200000018ff */
[----:B------:R-:W1:Y:S07]  /*3f40*/  LDSM.16.M88.4 R12, [R187+0x6800] ;  /* 0x00680000bb0c783b */ /* 0x000e6e0000000200 */
[C---:B----4-:R-:W-:Y:S08]  /*3f50*/  HMMA.16816.F32 R8, R60.reuse, R64, R8 ;  /* 0x000000403c08723c */ /* 0x050ff00000001808 */
[C---:B------:R-:W-:Y:S01]  /*3f60*/  HMMA.16816.F32 R72, R60.reuse, R66, R72 ;  /* 0x000000423c48723c */ /* 0x040fe20000001848 */
[----:B------:R-:W2:Y:S07]  /*3f70*/  LDSM.16.M88.4 R64, [R180] ;  /* 0x00000000b440783b */ /* 0x000eae0000000200 */
        /* <DEDUP_REMOVED lines=8> */
[----:B------:R-:W4:Y:S04]  /*4000*/  LDSM.16.M88.4 R48, [R180+0x1000] ;  /* 0x00100000b430783b */ /* 0x000f280000000200 */
[----:B------:R-:W5:Y:S03]  /*4010*/  LDSM.16.M88.4 R60, [R180+0x1800] ;  /* 0x00180000b43c783b */ /* 0x000f660000000200 */
[C---:B------:R-:W-:Y:S08]  /*4020*/  HMMA.16816.F32 R8, R20.reuse, R16, R8 ;  /* 0x000000101408723c */ /* 0x040ff00000001808 */
[C---:B------:R-:W-:Y:S01]  /*4030*/  HMMA.16816.F32 R72, R20.reuse, R18, R72 ;  /* 0x000000121448723c */ /* 0x040fe20000001848 */
[----:B------:R-:W2:Y:S07]  /*4040*/  LDSM.16.M88.4 R16, [R193+0x8000] ;  /* 0x00800000c110783b */ /* 0x000eae0000000200 */
[C---:B-1----:R-:W-:Y:S08]  /*4050*/  HMMA.16816.F32 R44, R20.reuse, R12, R44 ;  /* 0x0000000c142c723c */ /* 0x042ff0000000182c */
[C---:B------:R-:W-:Y:S01]  /*4060*/  HMMA.16816.F32 R40, R20.reuse, R14, R40 ;  /* 0x0000000e1428723c */ /* 0x040fe20000001828 */
[----:B------:R-:W1:Y:S07]  /*4070*/  LDSM.16.M88.4 R12, [R193+0x8800] ;  /* 0x00880000c10c783b */ /* 0x000e6e0000000200 */
[C---:B------:R-:W-:Y:S08]  /*4080*/  HMMA.16816.F32 R36, R20.reuse, R80, R36 ;  /* 0x000000501424723c */ /* 0x040ff00000001824 */
[C---:B------:R-:W-:Y:S08]  /*4090*/  HMMA.16816.F32 R32, R20.reuse, R82, R32 ;  /* 0x000000521420723c */ /* 0x040ff00000001820 */
[C---:B------:R-:W-:Y:S08]  /*40a0*/  HMMA.16816.F32 R28, R20.reuse, R76, R28 ;  /* 0x0000004c141c723c */ /* 0x040ff0000000181c */
[----:B------:R-:W-:Y:S01]  /*40b0*/  HMMA.16816.F32 R24, R20, R78, R24 ;  /* 0x0000004e1418723c */ /* 0x000fe20000001818 */
[----:B------:R-:W1:Y:S07]  /*40c0*/  LDSM.16.M88.4 R20, [R193+0x9000] ;  /* 0x00900000c114783b */ /* 0x000e6e0000000200 */
        /* <DEDUP_REMOVED lines=11> */
[----:B------:R-:W-:Y:S07]  /*4180*/  LDSM.16.M88.4 R60, [R191+0x3800] ;  /* 0x00380000bf3c783b */ /* 0x000fee0000000200 */
        /* <DEDUP_REMOVED lines=8> */
[----:B------:R-:W-:Y:S04]  /*4210*/  LDSM.16.M88.4 R32, [R190+0x2000] ;  /* 0x00200000be20783b */ /* 0x000fe80000000200 */
[----:B------:R-:W4:Y:S03]  /*4220*/  LDSM.16.M88.4 R20, [R187+0x8000] ;  /* 0x00800000bb14783b */ /* 0x000f260000000200 */
[C---:B--2---:R-:W-:Y:S08]  /*4230*/  HMMA.16816.F32 R28, R56.reuse, R48, R28 ;  /* 0x00000030381c723c */ /* 0x044ff0000000181c */
        /* <DEDUP_REMOVED lines=15> */
[----:B------:R-:W5:Y:S03]  /*4330*/  LDSM.16.M88.4 R60, [R180+0x2800] ;  /* 0x00280000b43c783b */ /* 0x000f660000000200 */
[C---:B----4-:R-:W-:Y:S08]  /*4340*/  HMMA.16816.F32 R8, R32.reuse, R20, R8 ;  /* 0x000000142008723c */ /* 0x050ff00000001808 */
[C---:B------:R-:W-:Y:S01]  /*4350*/  HMMA.16816.F32 R72, R32.reuse, R22, R72 ;  /* 0x000000162048723c */ /* 0x040fe20000001848 */
[----:B------:R-:W4:Y:S07]  /*4360*/  LDSM.16.M88.4 R20, [R180+0x3000] ;  /* 0x00300000b414783b */ /* 0x000f2e0000000200 */
[C---:B--2---:R-:W-:Y:S08]  /*4370*/  HMMA.16816.F32 R44, R32.reuse, R24, R44 ;  /* 0x00000018202c723c */ /* 0x044ff0000000182c */
[C---:B------:R-:W-:Y:S01]  /*4380*/  HMMA.16816.F32 R40, R32.reuse, R26, R40 ;  /* 0x0000001a2028723c */ /* 0x040fe20000001828 */
[----:B------:R-:W-:Y:S07]  /*4390*/  LDSM.16.M88.4 R24, [R180+0x3800] ;  /* 0x00380000b418783b */ /* 0x000fee0000000200 */
[C---:B---3--:R-:W-:Y:S08]  /*43a0*/  HMMA.16816.F32 R36, R32.reuse, R16, R36 ;  /* 0x000000102024723c */ /* 0x048ff00000001824 */
[----:B------:R-:W-:Y:S01]  /*43b0*/  HMMA.16816.F32 R68, R32, R18, R68 ;  /* 0x000000122044723c */ /* 0x000fe20000001844 */
[----:B------:R-:W2:Y:S07]  /*43c0*/  LDSM.16.M88.4 R16, [R193+0xa000] ;  /* 0x00a00000c110783b */ /* 0x000eae0000000200 */
[C---:B-1----:R-:W-:Y:S08]  /*43d0*/  HMMA.16816.F32 R8, R48.reuse, R12, R8 ;  /* 0x0000000c3008723c */ /* 0x042ff00000001808 */
[----:B------:R-:W-:Y:S01]  /*43e0*/  HMMA.16816.F32 R72, R48, R14, R72 ;  /* 0x0000000e3048723c */ /* 0x000fe20000001848 */
[----:B------:R-:W1:Y:S07]  /*43f0*/  LDSM.16.M88.4 R12, [R193+0xa800] ;  /* 0x00a80000c10c783b */ /* 0x000e6e0000000200 */
[C---:B------:R-:W-:Y:S08]  /*4400*/  HMMA.16816.F32 R28, R32.reuse, R56, R28 ;  /* 0x00000038201c723c */ /* 0x040ff0000000181c */
[----:B------:R-:W-:Y:S01]  /*4410*/  HMMA.16816.F32 R52, R32, R58, R52 ;  /* 0x0000003a2034723c */ /* 0x000fe20000001834 */
[----:B------:R-:W3:Y:S04]  /*4420*/  LDSM.16.M88.4 R56, [R193+0xb000] ;  /* 0x00b00000c138783b */ /* 0x000ee80000000200 */
[----:B------:R-:W-:Y:S03]  /*4430*/  LDSM.16.M88.4 R32, [R193+0xb800] ;  /* 0x00b80000c120783b */ /* 0x000fe60000000200 */
[C---:B-----5:R-:W-:Y:S08]  /*4440*/  HMMA.16816.F32 R44, R48.reuse, R60, R44 ;  /* 0x0000003c302c723c */ /* 0x060ff0000000182c */
[C---:B------:R-:W-:Y:S01]  /*4450*/  HMMA.16816.F32 R40, R48.reuse, R62, R40 ;  /* 0x0000003e3028723c */ /* 0x040fe20000001828 */
[----:B------:R-:W-:Y:S07]  /*4460*/  LDSM.16.M88.4 R60, [R192+0x4000] ;  /* 0x00400000c03c783b */ /* 0x000fee0000000200 */
[C---:B----4-:R-:W-:Y:S01]  /*4470*/  HMMA.16816.F32 R76, R48.reuse, R20, R36 ;  /* 0x00000014304c723c */ /* 0x050fe20000001824 */
[----:B------:R-:W4:Y:S07]  /*4480*/  LDSM.16.M88.4 R36, [R191+0x4000] ;  /* 0x00400000bf24783b */ /* 0x000f2e0000000200 */
[----:B------:R-:W-:Y:S01]  /*4490*/  HMMA.16816.F32 R68, R48, R22, R68 ;  /* 0x000000163044723c */ /* 0x000fe20000001844 */
[----:B------:R-:W5:Y:S07]  /*44a0*/  LDSM.16.M88.4 R20, [R191+0x4800] ;  /* 0x00480000bf14783b */ /* 0x000f6e0000000200 */
[C---:B--2---:R-:W-:Y:S08]  /*44b0*/  HMMA.16816.F32 R8, R64.reuse, R16, R8 ;  /* 0x000000104008723c */ /* 0x044ff00000001808 */
[C---:B-1----:R-:W-:Y:S08]  /*44c0*/  HMMA.16816.F32 R44, R64.reuse, R12, R44 ;  /* 0x0000000c402c723c */ /* 0x042ff0000000182c */
[C---:B------:R-:W-:Y:S01]  /*44d0*/  HMMA.16816.F32 R40, R64.reuse, R14, R40 ;  /* 0x0000000e4028723c */ /* 0x040fe20000001828 */
[----:B------:R-:W1:Y:S07]  /*44e0*/  LDSM.16.M88.4 R12, [R191+0x5000] ;  /* 0x00500000bf0c783b */ /* 0x000e6e0000000200 */
[C---:B---3--:R-:W-:Y:S08]  /*44f0*/  HMMA.16816.F32 R76, R64.reuse, R56, R76 ;  /* 0x00000038404c723c */ /* 0x048ff0000000184c */
[----:B------:R-:W-:Y:S08]  /*4500*/  HMMA.16816.F32 R72, R64, R18, R72 ;  /* 0x000000124048723c */ /* 0x000ff00000001848 */
[C---:B------:R-:W-:Y:S08]  /*4510*/  HMMA.16816.F32 R28, R48.reuse, R24, R28 ;  /* 0x00000018301c723c */ /* 0x040ff0000000181c */
[----:B------:R-:W-:Y:S01]  /*4520*/  HMMA.16816.F32 R52, R48, R26, R52 ;  /* 0x0000001a3034723c */ /* 0x000fe20000001834 */
[----:B------:R-:W-:Y:S07]  /*4530*/  LDSM.16.M88.4 R24, [R187+0xa000] ;  /* 0x00a00000bb18783b */ /* 0x000fee0000000200 */
[C---:B----4-:R-:W-:Y:S01]  /*4540*/  HMMA.16816.F32 R16, R60.reuse, R36, R8 ;  /* 0x000000243c10723c */ /* 0x050fe20000001808 */
[----:B------:R-:W-:Y:S07]  /*4550*/  LDSM.16.M88.4 R8, [R190+0x4000] ;  /* 0x00400000be08783b */ /* 0x000fee0000000200 */
[C---:B-----5:R-:W-:Y:S01]  /*4560*/  HMMA.16816.F32 R48, R60.reuse, R20, R44 ;  /* 0x000000143c30723c */ /* 0x060fe2000000182c */
[----:B------:R-:W2:Y:S07]  /*4570*/  LDSM.16.M88.4 R44, [R187+0xb000] ;  /* 0x00b00000bb2c783b */ /* 0x000eae0000000200 */
[----:B-1----:R-:W-:Y:S07]  /*4580*/  HMMA.16816.F32 R76, R60, R12, R76 ;  /* 0x0000000c3c4c723c */ /* 0x002fee000000184c */
[----:B------:R-:W-:Y:S01]  /*4590*/  IMAD.U32 R13, RZ, RZ, UR24 ;  /* 0x00000018ff0d7e24 */ /* 0x000fe2000f8e00ff */
[----:B------:R-:W-:Y:S08]  /*45a0*/  HMMA.16816.F32 R68, R64, R58, R68 ;  /* 0x0000003a4044723c */ /* 0x000ff00000001844 */
[C---:B------:R-:W-:Y:S01]  /*45b0*/  HMMA.16816.F32 R72, R60.reuse, R38, R72 ;  /* 0x000000263c48723c */ /* 0x040fe20000001848 */
[----:B------:R-:W1:Y:S07]  /*45c0*/  LDSM.16.M88.4 R36, [R187+0xa800] ;  /* 0x00a80000bb24783b */ /* 0x000e6e0000000200 */
[----:B------:R-:W-:Y:S01]  /*45d0*/  HMMA.16816.F32 R56, R60, R22, R40 ;  /* 0x000000163c38723c */ /* 0x000fe20000001828 */
[----:B------:R-:W-:Y:S04]  /*45e0*/  LDSM.16.M88.4 R20, [R189+0x4000] ;  /* 0x00400000bd14783b */ /* 0x000fe80000000200 */
[----:B------:R-:W3:Y:S03]  /*45f0*/  LDSM.16.M88.4 R40, [R180+0x4000] ;  /* 0x00400000b428783b */ /* 0x000ee60000000200 */
[C---:B------:R-:W-:Y:S08]  /*4600*/  HMMA.16816.F32 R28, R64.reuse, R32, R28 ;  /* 0x00000020401c723c */ /* 0x040ff0000000181c */
[----:B------:R-:W-:Y:S01]  /*4610*/  HMMA.16816.F32 R52, R64, R34, R52 ;  /* 0x000000224034723c */ /* 0x000fe20000001834 */
[----:B------:R-:W4:Y:S07]  /*4620*/  LDSM.16.M88.4 R32, [R191+0x5800] ;  /* 0x00580000bf20783b */ /* 0x000f2e0000000200 */
[----:B--2---:R-:W-:Y:S07]  /*4630*/  HMMA.16816.F32 R76, R8, R44, R76 ;  /* 0x0000002c084c723c */ /* 0x004fee000000184c */
[----:B------:R-:W-:Y:S01]  /*4640*/  IMAD R44, R13, 0x40, R210 ;  /* 0x000000400d2c7824 */ /* 0x000fe200078e02d2 */
[----:B------:R-:W-:Y:S01]  /*4650*/  HMMA.16816.F32 R68, R60, R14, R68 ;  /* 0x0000000e3c44723c */ /* 0x000fe20000001844 */
[----:B------:R-:W2:Y:S03]  /*4660*/  LDSM.16.M88.4 R12, [R180+0x4800] ;  /* 0x00480000b40c783b */ /* 0x000ea60000000200 */
[----:B------:R-:W-:-:S02]  /*4670*/  ISETP.GE.AND P4, PT, R44, R205, PT ;  /* 0x000000cd2c00720c */ /* 0x000fc40003f86270 */
[C---:B------:R-:W-:Y:S02]  /*4680*/  IADD3 R45, R44.reuse, 0x20, RZ ;  /* 0x000000202c2d7810 */ /* 0x040fe40007ffe0ff */
[----:B------:R-:W-:Y:S01]  /*4690*/  HMMA.16816.F32 R16, R8, R24, R16 ;  /* 0x000000180810723c */ /* 0x000fe20000001810 */
[----:B------:R-:W-:-:S06]  /*46a0*/  ISETP.LT.OR P4, PT, R44, R206, P4 ;  /* 0x000000ce2c00720c */ /* 0x000fcc0002781670 */
[--C-:B------:R-:W-:Y:S01]  /*46b0*/  IMAD.IADD R24, R207, 0x1, -R44.reuse ;  /* 0x00000001cf187824 */ /* 0x100fe200078e0a2c */
[----:B------:R-:W-:Y:S01]  /*46c0*/  HMMA.16816.F32 R72, R8, R26, R72 ;  /* 0x0000001a0848723c */ /* 0x000fe20000001848 */
[----:B------:R-:W-:-:S05]  /*46d0*/  IMAD.IADD R25, R204, 0x1, -R44 ;  /* 0x00000001cc197824 */ /* 0x000fca00078e0a2c */
[----:B------:R-:W-:Y:S02]  /*46e0*/  IABS R25, R25 ;  /* 0x0000001900197213 */ /* 0x000fe40000000000 */
[----:B-1----:R-:W-:Y:S01]  /*46f0*/  HMMA.16816.F32 R48, R8, R36, R48 ;  /* 0x000000240830723c */ /* 0x002fe20000001830 */
[----:B------:R-:W-:Y:S02]  /*4700*/  IADD3 R26, R44, 0x8, RZ ;  /* 0x000000082c1a7810 */ /* 0x000fe40007ffe0ff */
[----:B------:R-:W-:Y:S01]  /*4710*/  IABS R27, R24 ;  /* 0x00000018001b7213 */ /* 0x000fe20000000000 */
[----:B------:R-:W-:Y:S01]  /*4720*/  I2F R25, R25 ;  /* 0x0000001900197306 */ /* 0x000fe20000201400 */
[C---:B------:R-:W-:Y:S02]  /*4730*/  ISETP.GE.AND P0, PT, R26.reuse, R205, PT ;  /* 0x000000cd1a00720c */ /* 0x040fe40003f06270 */
[C---:B------:R-:W-:Y:S01]  /*4740*/  ISETP.GE.AND P6, PT, R26.reuse, R202, PT ;  /* 0x000000ca1a00720c */ /* 0x040fe20003fc6270 */
[----:B---3--:R-:W-:Y:S01]  /*4750*/  HMMA.16816.F32 R16, R20, R40, R16 ;  /* 0x000000281410723c */ /* 0x008fe20000001810 */
[----:B------:R-:W-:-:S02]  /*4760*/  ISETP.LT.OR P0, PT, R26, R206, P0 ;  /* 0x000000ce1a00720c */ /* 0x000fc40000701670 */
[----:B------:R-:W-:Y:S01]  /*4770*/  ISETP.LT.OR P6, PT, R26, R203, P6 ;  /* 0x000000cb1a00720c */ /* 0x000fe200037c1670 */
[----:B------:R-:W1:Y:S04]  /*4780*/  I2F R27, R27 ;  /* 0x0000001b001b7306 */ /* 0x000e680000201400 */
[----:B----4-:R-:W-:Y:S07]  /*4790*/  HMMA.16816.F32 R28, R60, R32, R28 ;  /* 0x000000203c1c723c */ /* 0x010fee000000181c */
[----:B------:R-:W-:Y:S01]  /*47a0*/  IADD3 R32, R44, 0x1, RZ ;  /* 0x000000012c207810 */ /* 0x000fe20007ffe0ff */
[C---:B------:R-:W-:Y:S01]  /*47b0*/  IMAD.IADD R33, R207.reuse, 0x1, -R26 ;  /* 0x00000001cf217824 */ /* 0x040fe200078e0a1a */
[----:B------:R-:W-:Y:S02]  /*47c0*/  HMMA.16816.F32 R72, R20, R42, R72 ;  /* 0x0000002a1448723c */ /* 0x000fe40000001848 */
[C---:B------:R-:W-:Y:S01]  /*47d0*/  ISETP.GE.AND P2, PT, R32.reuse, R205, PT ;  /* 0x000000cd2000720c */ /* 0x040fe20003f46270 */
[--C-:B------:R-:W-:Y:S01]  /*47e0*/  IMAD.IADD R24, R207, 0x1, -R32.reuse ;  /* 0x00000001cf187824 */ /* 0x100fe200078e0a20 */
[----:B------:R-:W-:Y:S01]  /*47f0*/  ISETP.GE.AND P1, PT, R32, R202, PT ;  /* 0x000000ca2000720c */ /* 0x000fe20003f26270 */
[----:B------:R-:W-:Y:S01]  /*4800*/  IMAD.IADD R2, R204, 0x1, -R32 ;  /* 0x00000001cc027824 */ /* 0x000fe200078e0a20 */
[----:B------:R-:W-:Y:S01]  /*4810*/  IABS R33, R33 ;  /* 0x0000002100217213 */ /* 0x000fe20000000000 */
[----:B-1----:R-:W-:Y:S01]  /*4820*/  FFMA.FTZ R36, R27, -UR13, R16 ;  /* 0x8000000d1b247c23 */ /* 0x002fe20008010010 */
[C---:B------:R-:W-:Y:S01]  /*4830*/  ISETP.LT.OR P2, PT, R32.reuse, R206, P2 ;  /* 0x000000ce2000720c */ /* 0x040fe20001741670 */
[----:B------:R-:W-:Y:S01]  /*4840*/  HMMA.16816.F32 R56, R8, R38, R56 ;  /* 0x000000260838723c */ /* 0x000fe20000001838 */
[----:B------:R-:W-:Y:S01]  /*4850*/  ISETP.LT.OR P1, PT, R32, R203, P1 ;  /* 0x000000cb2000720c */ /* 0x000fe20000f21670 */
[----:B------:R-:W-:Y:S01]  /*4860*/  IMAD.IADD R32, R204, 0x1, -R26 ;  /* 0x00000001cc207824 */ /* 0x000fe200078e0a1a */
[----:B------:R-:W-:Y:S01]  /*4870*/  IABS R2, R2 ;  /* 0x0000000200027213 */ /* 0x000fe20000000000 */
[----:B------:R-:W-:Y:S01]  /*4880*/  IMAD.MOV.U32 R26, RZ, RZ, R33 ;  /* 0x000000ffff1a7224 */ /* 0x000fe200078e0021 */
[----:B------:R-:W-:Y:S01]  /*4890*/  IABS R24, R24 ;  /* 0x0000001800187213 */ /* 0x000fe20000000000 */
[----:B------:R-:W-:Y:S01]  /*48a0*/  FFMA.FTZ R25, R25, -UR13, R18 ;  /* 0x8000000d19197c23 */ /* 0x000fe20008010012 */
[----:B------:R-:W-:Y:S01]  /*48b0*/  IABS R32, R32 ;  /* 0x0000002000207213 */ /* 0x000fe20000000000 */
[----:B--2---:R-:W-:Y:S01]  /*48c0*/  HMMA.16816.F32 R48, R20, R12, R48 ;  /* 0x0000000c1430723c */ /* 0x004fe20000001830 */
[----:B------:R-:W1:Y:S01]  /*48d0*/  I2F R13, R26 ;  /* 0x0000001a000d7306 */ /* 0x000e620000201400 */
[----:B------:R-:W-:-:S02]  /*48e0*/  FSEL R36, R36, -INF , !P4 ;  /* 0xff80000024247808 */ /* 0x000fc40006000000 */
[----:B------:R-:W-:Y:S01]  /*48f0*/  IMAD.MOV.U32 R27, RZ, RZ, R32 ;  /* 0x000000ffff1b7224 */ /* 0x000fe200078e0020 */
[CC--:B------:R-:W-:Y:S02]  /*4900*/  ISETP.GE.AND P4, PT, R44.reuse, R202.reuse, PT ;  /* 0x000000ca2c00720c */ /* 0x0c0fe40003f86270 */
[C---:B------:R-:W-:Y:S01]  /*4910*/  IADD3 R12, R44.reuse, 0x9, RZ ;  /* 0x000000092c0c7810 */ /* 0x040fe20007ffe0ff */
[----:B------:R-:W-:Y:S01]  /*4920*/  HMMA.16816.F32 R52, R60, R34, R52 ;  /* 0x000000223c34723c */ /* 0x000fe20000001834 */
[----:B------:R-:W2:Y:S01]  /*4930*/  I2F R2, R2 ;  /* 0x0000000200027306 */ /* 0x000ea20000201400 */
[----:B------:R-:W-:Y:S02]  /*4940*/  ISETP.LT.OR P4, PT, R44, R203, P4 ;  /* 0x000000cb2c00720c */ /* 0x000fe40002781670 */
[--C-:B------:R-:W-:Y:S01]  /*4950*/  IMAD.IADD R16, R207, 0x1, -R12.reuse ;  /* 0x00000001cf107824 */ /* 0x100fe200078e0a0c */
[C---:B------:R-:W-:Y:S02]  /*4960*/  ISETP.GE.AND P3, PT, R12.reuse, R205, PT ;  /* 0x000000cd0c00720c */ /* 0x040fe40003f66270 */
[----:B------:R-:W-:Y:S01]  /*4970*/  ISETP.GE.AND P5, PT, R12, R202, PT ;  /* 0x000000ca0c00720c */ /* 0x000fe20003fa6270 */
[----:B------:R-:W-:Y:S01]  /*4980*/  HMMA.16816.F32 R56, R20, R14, R56 ;  /* 0x0000000e1438723c */ /* 0x000fe20000001838 */
[----:B------:R-:W-:Y:S01]  /*4990*/  IABS R32, R16 ;  /* 0x0000001000207213 */ /* 0x000fe20000000000 */
[----:B------:R-:W-:Y:S01]  /*49a0*/  IMAD.IADD R16, R204, 0x1, -R12 ;  /* 0x00000001cc107824 */ /* 0x000fe200078e0a0c */
[C---:B------:R-:W-:Y:S01]  /*49b0*/  ISETP.LT.OR P3, PT, R12.reuse, R206, P3 ;  /* 0x000000ce0c00720c */ /* 0x040fe20001f61670 */
[----:B-1----:R-:W-:Y:S01]  /*49c0*/  FFMA.FTZ R39, R13, -UR13, R72 ;  /* 0x8000000d0d277c23 */ /* 0x002fe20008010048 */
[----:B------:R-:W-:Y:S01]  /*49d0*/  ISETP.LT.OR P5, PT, R12, R203, P5 ;  /* 0x000000cb0c00720c */ /* 0x000fe20002fa1670 */
[----:B------:R-:W-:Y:S01]  /*49e0*/  IMAD.MOV.U32 R12, RZ, RZ, R32 ;  /* 0x000000ffff0c7224 */ /* 0x000fe200078e0020 */
[----:B------:R-:W-:Y:S01]  /*49f0*/  IADD3 R13, R44, 0x11, RZ ;  /* 0x000000112c0d7810 */ /* 0x000fe20007ffe0ff */
[----:B------:R-:W1:Y:S01]  /*4a00*/  I2F R24, R24 ;  /* 0x0000001800187306 */ /* 0x000e620000201400 */
[----:B------:R-:W-:Y:S01]  /*4a10*/  IABS R16, R16 ;  /* 0x0000001000107213 */ /* 0x000fe20000000000 */
[----:B--2---:R-:W-:Y:S01]  /*4a20*/  FFMA.FTZ R2, R2, -UR13, R19 ;  /* 0x8000000d02027c23 */ /* 0x004fe20008010013 */
[----:B------:R-:W-:Y:S01]  /*4a30*/  IADD3 R26, R44, 0x10, RZ ;  /* 0x000000102c1a7810 */ /* 0x000fe20007ffe0ff */
[--C-:B------:R-:W-:Y:S01]  /*4a40*/  IMAD.IADD R14, R207, 0x1, -R13.reuse ;  /* 0x00000001cf0e7824 */ /* 0x100fe200078e0a0d */
[----:B------:R-:W-:Y:S01]  /*4a50*/  FSEL R39, R39, -INF , !P0 ;  /* 0xff80000027277808 */ /* 0x000fe20004000000 */
[----:B------:R-:W-:Y:S01]  /*4a60*/  IMAD.MOV.U32 R18, RZ, RZ, R16 ;  /* 0x000000ffff127224 */ /* 0x000fe200078e0010 */
[----:B------:R-:W-:Y:S01]  /*4a70*/  FSEL R2, R2, -INF , !P1 ;  /* 0xff80000002027808 */ /* 0x000fe20004800000 */
[----:B------:R-:W2:Y:S01]  /*4a80*/  I2F R27, R27 ;  /* 0x0000001b001b7306 */ /* 0x000ea20000201400 */
[C-C-:B------:R-:W-:Y:S01]  /*4a90*/  IMAD.IADD R16, R204.reuse, 0x1, -R26.reuse ;  /* 0x00000001cc107824 */ /* 0x140fe200078e0a1a */
[----:B------:R-:W-:Y:S01]  /*4aa0*/  IABS R14, R14 ;  /* 0x0000000e000e7213 */ /* 0x000fe20000000000 */
[----:B------:R-:W-:Y:S01]  /*4ab0*/  IMAD.IADD R32, R207, 0x1, -R26 ;  /* 0x00000001cf207824 */ /* 0x000fe200078e0a1a */
[C---:B------:R-:W-:Y:S01]  /*4ac0*/  ISETP.GE.AND P1, PT, R13.reuse, R205, PT ;  /* 0x000000cd0d00720c */ /* 0x040fe20003f26270 */
[----:B------:R-:W-:Y:S01]  /*4ad0*/  IMAD.IADD R40, R204, 0x1, -R13 ;  /* 0x00000001cc287824 */ /* 0x000fe200078e0a0d */
[----:B------:R-:W-:Y:S01]  /*4ae0*/  IABS R16, R16 ;  /* 0x0000001000107213 */ /* 0x000fe20000000000 */
[----:B------:R-:W-:Y:S01]  /*4af0*/  HMMA.16816.F32 R68, R8, R46, R68 ;  /* 0x0000002e0844723c */ /* 0x000fe20000001844 */
[----:B------:R-:W3:Y:S01]  /*4b00*/  I2F R12, R12 ;  /* 0x0000000c000c7306 */ /* 0x000ee20000201400 */
[----:B------:R-:W-:Y:S01]  /*4b10*/  ISETP.GE.AND P0, PT, R13, R202, PT ;  /* 0x000000ca0d00720c */ /* 0x000fe20003f06270 */
[----:B-1----:R-:W-:Y:S01]  /*4b20*/  FFMA.FTZ R24, R24, -UR13, R17 ;  /* 0x8000000d18187c23 */ /* 0x002fe20008010011 */
[----:B------:R-:W-:-:S02]  /*4b30*/  IABS R17, R32 ;  /* 0x0000002000117213 */ /* 0x000fc40000000000 */
[C---:B------:R-:W-:Y:S02]  /*4b40*/  ISETP.LT.OR P1, PT, R13.reuse, R206, P1 ;  /* 0x000000ce0d00720c */ /* 0x040fe40000f21670 */
[----:B------:R-:W-:Y:S01]  /*4b50*/  ISETP.LT.OR P0, PT, R13, R203, P0 ;  /* 0x000000cb0d00720c */ /* 0x000fe20000701670 */
[----:B------:R-:W1:Y:S01]  /*4b60*/  I2F R15, R16 ;  /* 0x00000010000f7306 */ /* 0x000e620000201400 */
[----:B--2---:R-:W-:Y:S01]  /*4b70*/  FFMA.FTZ R27, R27, -UR13, R74 ;  /* 0x8000000d1b1b7c23 */ /* 0x004fe2000801004a */
[----:B------:R-:W-:Y:S02]  /*4b80*/  IADD3 R13, R44, 0x18, RZ ;  /* 0x000000182c0d7810 */ /* 0x000fe40007ffe0ff */
[----:B------:R-:W-:Y:S02]  /*4b90*/  FSEL R34, R25, -INF , !P4 ;  /* 0xff80000019227808 */ /* 0x000fe40006000000 */
[----:B------:R-:W-:Y:S01]  /*4ba0*/  FSEL R38, R27, -INF , !P6 ;  /* 0xff8000001b267808 */ /* 0x000fe20007000000 */
[----:B------:R-:W-:Y:S01]  /*4bb0*/  IMAD.IADD R27, R207, 0x1, -R13 ;  /* 0x00000001cf1b7824 */ /* 0x000fe200078e0a0d */
[----:B------:R-:W2:Y:S01]  /*4bc0*/  I2F R14, R14 ;  /* 0x0000000e000e7306 */ /* 0x000ea20000201400 */
[----:B---3--:R-:W-:Y:S01]  /*4bd0*/  FFMA.FTZ R12, R12, -UR13, R73 ;  /* 0x8000000d0c0c7c23 */ /* 0x008fe20008010049 */
[-C--:B------:R-:W-:Y:S01]  /*4be0*/  ISETP.GE.AND P6, PT, R13, R205.reuse, PT ;  /* 0x000000cd0d00720c */ /* 0x080fe20003fc6270 */
[----:B------:R-:W-:Y:S01]  /*4bf0*/  IMAD.IADD R25, R204, 0x1, -R13 ;  /* 0x00000001cc197824 */ /* 0x000fe200078e0a0d */
[----:B------:R-:W-:-:S02]  /*4c00*/  ISETP.GE.AND P4, PT, R26, R205, PT ;  /* 0x000000cd1a00720c */ /* 0x000fc40003f86270 */
[----:B------:R-:W-:Y:S02]  /*4c10*/  FSEL R41, R12, -INF , !P3 ;  /* 0xff8000000c297808 */ /* 0x000fe40005800000 */
[----:B------:R-:W3:Y:S01]  /*4c20*/  I2F R18, R18 ;  /* 0x0000001200127306 */ /* 0x000ee20000201400 */
[----:B------:R-:W-:Y:S01]  /*4c30*/  ISETP.GE.AND P3, PT, R13, R202, PT ;  /* 0x000000ca0d00720c */ /* 0x000fe20003f66270 */
[----:B-1----:R-:W-:Y:S01]  /*4c40*/  FFMA.FTZ R50, R15, -UR13, R50 ;  /* 0x8000000d0f327c23 */ /* 0x002fe20008010032 */
[C---:B------:R-:W-:Y:S02]  /*4c50*/  ISETP.LT.OR P6, PT, R13.reuse, R206, P6 ;  /* 0x000000ce0d00720c */ /* 0x040fe400037c1670 */
[----:B------:R-:W-:Y:S02]  /*4c60*/  ISETP.LT.OR P3, PT, R13, R203, P3 ;  /* 0x000000cb0d00720c */ /* 0x000fe40001f61670 */
[----:B------:R-:W-:Y:S01]  /*4c70*/  IABS R40, R40 ;  /* 0x0000002800287213 */ /* 0x000fe20000000000 */
[----:B------:R-:W1:Y:S01]  /*4c80*/  I2F R17, R17 ;  /* 0x0000001100117306 */ /* 0x000e620000201400 */
[----:B--2---:R-:W-:Y:S01]  /*4c90*/  FFMA.FTZ R35, R14, -UR13, R49 ;  /* 0x8000000d0e237c23 */ /* 0x004fe20008010031 */
[----:B------:R-:W-:Y:S01]  /*4ca0*/  IABS R27, R27 ;  /* 0x0000001b001b7213 */ /* 0x000fe20000000000 */
[----:B------:R-:W2:Y:S01]  /*4cb0*/  LDSM.16.M88.4 R12, [R180+0x5000] ;  /* 0x00500000b40c783b */ /* 0x000ea20000000200 */
[----:B------:R-:W-:Y:S01]  /*4cc0*/  ISETP.LT.OR P4, PT, R26, R206, P4 ;  /* 0x000000ce1a00720c */ /* 0x000fe20002781670 */
[----:B------:R-:W-:Y:S01]  /*4cd0*/  IMAD.IADD R49, R207, 0x1, -R45 ;  /* 0x00000001cf317824 */ /* 0x000fe200078e0a2d */
[----:B------:R-:W-:Y:S01]  /*4ce0*/  FSEL R37, R24, -INF , !P2 ;  /* 0xff80000018257808 */ /* 0x000fe20005000000 */
[----:B---3--:R-:W-:Y:S01]  /*4cf0*/  FFMA.FTZ R18, R18, -UR13, R75 ;  /* 0x8000000d12127c23 */ /* 0x008fe2000801004b */
[----:B------:R-:W-:Y:S01]  /*4d00*/  ISETP.GE.AND P2, PT, R26, R202, PT ;  /* 0x000000ca1a00720c */ /* 0x000fe20003f46270 */
[----:B------:R-:W3:Y:S01]  /*4d10*/  I2F R40, R40 ;  /* 0x0000002800287306 */ /* 0x000ee20000201400 */
[----:B------:R-:W-:-:S02]  /*4d20*/  IADD3 R24, R44, 0x19, RZ ;  /* 0x000000192c187810 */ /* 0x000fc40007ffe0ff */
[----:B------:R-:W-:Y:S02]  /*4d30*/  FSEL R32, R18, -INF , !P5 ;  /* 0xff80000012207808 */ /* 0x000fe40006800000 */
[----:B------:R-:W-:Y:S01]  /*4d40*/  ISETP.LT.OR P2, PT, R26, R203, P2 ;  /* 0x000000cb1a00720c */ /* 0x000fe20001741670 */
[----:B-1----:R-:W-:Y:S01]  /*4d50*/  FFMA.FTZ R17, R17, -UR13, R48 ;  /* 0x8000000d11117c23 */ /* 0x002fe20008010030 */
[----:B------:R-:W-:Y:S01]  /*4d60*/  IABS R25, R25 ;  /* 0x0000001900197213 */ /* 0x000fe20000000000 */
[----:B------:R-:W1:Y:S01]  /*4d70*/  I2F R27, R27 ;  /* 0x0000001b001b7306 */ /* 0x000e620000201400 */
[----:B------:R-:W-:Y:S01]  /*4d80*/  IMAD.IADD R26, R207, 0x1, -R24 ;  /* 0x00000001cf1a7824 */ /* 0x000fe200078e0a18 */
[C---:B------:R-:W-:Y:S02]  /*4d90*/  ISETP.GE.AND P5, PT, R24.reuse, R205, PT ;  /* 0x000000cd1800720c */ /* 0x040fe40003fa6270 */
[----:B------:R-:W-:Y:S02]  /*4da0*/  FSEL R61, R17, -INF , !P4 ;  /* 0xff800000113d7808 */ /* 0x000fe40006000000 */
[----:B------:R-:W4:Y:S01]  /*4db0*/  LDSM.16.M88.4 R16, [R187+0xb800] ;  /* 0x00b80000bb10783b */ /* 0x000f220000000200 */
[----:B------:R-:W-:Y:S01]  /*4dc0*/  IABS R26, R26 ;  /* 0x0000001a001a7213 */ /* 0x000fe20000000000 */
[----:B------:R-:W5:Y:S01]  /*4dd0*/  I2F R25, R25 ;  /* 0x0000001900197306 */ /* 0x000f620000201400 */
[----:B------:R-:W-:Y:S01]  /*4de0*/  ISETP.GE.AND P4, PT, R24, R202, PT ;  /* 0x000000ca1800720c */ /* 0x000fe20003f86270 */
[----:B---3--:R-:W-:Y:S01]  /*4df0*/  FFMA.FTZ R51, R40, -UR13, R51 ;  /* 0x8000000d28337c23 */ /* 0x008fe20008010033 */
[----:B------:R-:W-:-:S02]  /*4e00*/  IADD3 R42, R44, 0x21, RZ ;  /* 0x000000212c2a7810 */ /* 0x000fc40007ffe0ff */
[C---:B------:R-:W-:Y:S02]  /*4e10*/  ISETP.LT.OR P5, PT, R24.reuse, R206, P5 ;  /* 0x000000ce1800720c */ /* 0x040fe40002fa1670 */
[----:B------:R-:W-:Y:S01]  /*4e20*/  ISETP.LT.OR P4, PT, R24, R203, P4 ;  /* 0x000000cb1800720c */ /* 0x000fe20002781670 */
[C---:B------:R-:W-:Y:S01]  /*4e30*/  IMAD.IADD R24, R204.reuse, 0x1, -R24 ;  /* 0x00000001cc187824 */ /* 0x040fe200078e0a18 */
[----:B------:R-:W3:Y:S01]  /*4e40*/  I2F R26, R26 ;  /* 0x0000001a001a7306 */ /* 0x000ee20000201400 */
[----:B-1----:R-:W-:Y:S01]  /*4e50*/  FFMA.FTZ R33, R27, -UR13, R56 ;  /* 0x8000000d1b217c23 */ /* 0x002fe20008010038 */
[----:B------:R-:W-:Y:S01]  /*4e60*/  FSEL R92, R51, -INF , !P0 ;  /* 0xff800000335c7808 */ /* 0x000fe20004000000 */
[--C-:B------:R-:W-:Y:S01]  /*4e70*/  IMAD.IADD R46, R204, 0x1, -R42.reuse ;  /* 0x00000001cc2e7824 */ /* 0x100fe200078e0a2a */
[----:B------:R-:W-:Y:S01]  /*4e80*/  IABS R24, R24 ;  /* 0x0000001800187213 */ /* 0x000fe20000000000 */
[----:B------:R-:W-:Y:S01]  /*4e90*/  IMAD.IADD R40, R207, 0x1, -R42 ;  /* 0x00000001cf287824 */ /* 0x000fe200078e0a2a */
[----:B------:R-:W-:-:S02]  /*4ea0*/  FSEL R33, R33, -INF , !P6 ;  /* 0xff80000021217808 */ /* 0x000fc40007000000 */
[----:B------:R-:W-:Y:S01]  /*4eb0*/  IADD3 R27, R44, 0x28, RZ ;  /* 0x000000282c1b7810 */ /* 0x000fe20007ffe0ff */
[----:B--2---:R-:W-:Y:S01]  /*4ec0*/  HMMA.16816.F32 R76, R20, R12, R76 ;  /* 0x0000000c144c723c */ /* 0x004fe2000000184c */
[C---:B------:R-:W-:Y:S01]  /*4ed0*/  ISETP.GE.AND P0, PT, R42.reuse, R205, PT ;  /* 0x000000cd2a00720c */ /* 0x040fe20003f06270 */
[----:B------:R-:W1:Y:S01]  /*4ee0*/  I2F R24, R24 ;  /* 0x0000001800187306 */ /* 0x000e620000201400 */
[C---:B------:R-:W-:Y:S01]  /*4ef0*/  ISETP.GE.AND P6, PT, R42.reuse, R202, PT ;  /* 0x000000ca2a00720c */ /* 0x040fe20003fc6270 */
[--C-:B------:R-:W-:Y:S01]  /*4f00*/  IMAD.IADD R43, R207, 0x1, -R27.reuse ;  /* 0x00000001cf2b7824 */ /* 0x100fe200078e0a1b */
[----:B------:R-:W-:Y:S02]  /*4f10*/  IABS R46, R46 ;  /* 0x0000002e002e7213 */ /* 0x000fe40000000000 */
[C---:B------:R-:W-:Y:S01]  /*4f20*/  ISETP.LT.OR P0, PT, R42.reuse, R206, P0 ;  /* 0x000000ce2a00720c */ /* 0x040fe20000701670 */
[----:B-----5:R-:W-:Y:S01]  /*4f30*/  FFMA.FTZ R12, R25, -UR13, R58 ;  /* 0x8000000d190c7c23 */ /* 0x020fe2000801003a */
[----:B------:R-:W-:Y:S01]  /*4f40*/  ISETP.LT.OR P6, PT, R42, R203, P6 ;  /* 0x000000cb2a00720c */ /* 0x000fe200037c1670 */
[----:B------:R-:W-:Y:S01]  /*4f50*/  IMAD.MOV.U32 R42, RZ, RZ, R46 ;  /* 0x000000ffff2a7224 */ /* 0x000fe200078e002e */
[----:B------:R-:W-:Y:S01]  /*4f60*/  IADD3 R46, R44, 0x29, RZ ;  /* 0x000000292c2e7810 */ /* 0x000fe20007ffe0ff */
[----:B------:R-:W-:Y:S01]  /*4f70*/  IMAD.IADD R25, R204, 0x1, -R27 ;  /* 0x00000001cc197824 */ /* 0x000fe200078e0a1b */
[----:B------:R-:W-:Y:S01]  /*4f80*/  FSEL R84, R50, -INF , !P2 ;  /* 0xff80000032547808 */ /* 0x000fe20005000000 */
[----:B---3--:R-:W-:Y:S01]  /*4f90*/  FFMA.FTZ R13, R26, -UR13, R57 ;  /* 0x8000000d1a0d7c23 */ /* 0x008fe20008010039 */
[----:B------:R-:W-:Y:S01]  /*4fa0*/  FSEL R12, R12, -INF , !P3 ;  /* 0xff8000000c0c7808 */ /* 0x000fe20005800000 */
[--C-:B------:R-:W-:Y:S01]  /*4fb0*/  IMAD.IADD R26, R207, 0x1, -R46.reuse ;  /* 0x00000001cf1a7824 */ /* 0x100fe200078e0a2e */
[----:B------:R-:W-:Y:S01]  /*4fc0*/  IABS R25, R25 ;  /* 0x0000001900197213 */ /* 0x000fe20000000000 */
[----:B-1----:R-:W-:Y:S01]  /*4fd0*/  FFMA.FTZ R59, R24, -UR13, R59 ;  /* 0x8000000d183b7c23 */ /* 0x002fe2000801003b */
[----:B------:R-:W-:Y:S01]  /*4fe0*/  FSEL R13, R13, -INF , !P5 ;  /* 0xff8000000d0d7808 */ /* 0x000fe20006800000 */
[----:B----4-:R-:W-:Y:S01]  /*4ff0*/  HMMA.16816.F32 R28, R8, R16, R28 ;  /* 0x00000010081c723c */ /* 0x010fe2000000181c */
[C---:B------:R-:W-:Y:S01]  /*5000*/  ISETP.GE.AND P3, PT, R27.reuse, R205, PT ;  /* 0x000000cd1b00720c */ /* 0x040fe20003f66270 */
[----:B------:R-:W-:Y:S01]  /*5010*/  IMAD.MOV.U32 R50, RZ, RZ, R25 ;  /* 0x000000ffff327224 */ /* 0x000fe200078e0019 */
[----:B------:R-:W-:Y:S01]  /*5020*/  IABS R25, R26 ;  /* 0x0000001a00197213 */ /* 0x000fe20000000000 */
[----:B------:R-:W1:Y:S01]  /*5030*/  I2F R42, R42 ;  /* 0x0000002a002a7306 */ /* 0x000e620000201400 */
[C---:B------:R-:W-:Y:S01]  /*5040*/  ISETP.GE.AND P5, PT, R27.reuse, R202, PT ;  /* 0x000000ca1b00720c */ /* 0x040fe20003fa6270 */
[----:B------:R-:W-:Y:S01]  /*5050*/  IMAD.IADD R48, R204, 0x1, -R46 ;  /* 0x00000001cc307824 */ /* 0x000fe200078e0a2e */
[C---:B------:R-:W-:Y:S01]  /*5060*/  ISETP.LT.OR P3, PT, R27.reuse, R206, P3 ;  /* 0x000000ce1b00720c */ /* 0x040fe20001f61670 */
[----:B------:R-:W-:Y:S01]  /*5070*/  IMAD.MOV.U32 R16, RZ, RZ, R25 ;  /* 0x000000ffff107224 */ /* 0x000fe200078e0019 */
[----:B------:R-:W-:Y:S01]  /*5080*/  ISETP.LT.OR P5, PT, R27, R203, P5 ;  /* 0x000000cb1b00720c */ /* 0x000fe20002fa1670 */
[----:B------:R-:W-:Y:S01]  /*5090*/  HMMA.16816.F32 R68, R20, R14, R68 ;  /* 0x0000000e1444723c */ /* 0x000fe20000001844 */
[----:B------:R-:W2:Y:S01]  /*50a0*/  LDSM.16.M88.4 R24, [R180+0x5800] ;  /* 0x00580000b418783b */ /* 0x000ea20000000200 */
[----:B------:R-:W-:Y:S01]  /*50b0*/  FSEL R35, R35, -INF , !P1 ;  /* 0xff80000023237808 */ /* 0x000fe20004800000 */
[----:B------:R-:W-:-:S04]  /*50c0*/  DEPBAR.LE SB0, 0x0 ;  /* 0x000080000000791a */ /* 0x000fc80000000000 */
[C---:B------:R-:W-:Y:S01]  /*50d0*/  ISETP.GE.AND P2, PT, R45.reuse, R205, PT ;  /* 0x000000cd2d00720c */ /* 0x040fe20003f46270 */
[----:B------:R-:W-:Y:S01]  /*50e0*/  HMMA.16816.F32 R52, R8, R18, R52 ;  /* 0x000000120834723c */ /* 0x000fe20000001834 */
[C---:B------:R-:W-:Y:S01]  /*50f0*/  ISETP.GE.AND P1, PT, R45.reuse, R202, PT ;  /* 0x000000ca2d00720c */ /* 0x040fe20003f26270 */
[----:B------:R-:W3:Y:S01]  /*5100*/  I2F R16, R16 ;  /* 0x0000001000107306 */ /* 0x000ee20000201400 */
[C---:B------:R-:W-:Y:S01]  /*5110*/  ISETP.LT.OR P2, PT, R45.reuse, R206, P2 ;  /* 0x000000ce2d00720c */ /* 0x040fe20001741670 */
[----:B-1----:R-:W-:Y:S01]  /*5120*/  FFMA.FTZ R42, R42, -UR13, R79 ;  /* 0x8000000d2a2a7c23 */ /* 0x002fe2000801004f */
[----:B------:R-:W-:Y:S01]  /*5130*/  ISETP.LT.OR P1, PT, R45, R203, P1 ;  /* 0x000000cb2d00720c */ /* 0x000fe20000f21670 */
[----:B------:R-:W-:Y:S01]  /*5140*/  IMAD.IADD R45, R204, 0x1, -R45 ;  /* 0x00000001cc2d7824 */ /* 0x000fe200078e0a2d */
[----:B------:R-:W-:Y:S02]  /*5150*/  IABS R40, R40 ;  /* 0x0000002800287213 */ /* 0x000fe40000000000 */
[----:B------:R-:W-:-:S02]  /*5160*/  IADD3 R17, R44, 0x30, RZ ;  /* 0x000000302c117810 */ /* 0x000fc40007ffe0ff */
[----:B------:R-:W-:Y:S02]  /*5170*/  IABS R45, R45 ;  /* 0x0000002d002d7213 */ /* 0x000fe40000000000 */
[----:B------:R-:W1:Y:S01]  /*5180*/  I2F R40, R40 ;  /* 0x0000002800287306 */ /* 0x000e620000201400 */
[--C-:B------:R-:W-:Y:S01]  /*5190*/  IMAD.IADD R18, R204, 0x1, -R17.reuse ;  /* 0x00000001cc127824 */ /* 0x100fe200078e0a11 */
[----:B------:R-:W-:Y:S01]  /*51a0*/  IABS R43, R43 ;  /* 0x0000002b002b7213 */ /* 0x000fe20000000000 */
[C---:B------:R-:W-:Y:S01]  /*51b0*/  IMAD.IADD R9, R207.reuse, 0x1, -R17 ;  /* 0x00000001cf097824 */ /* 0x040fe200078e0a11 */
[----:B------:R-:W-:Y:S01]  /*51c0*/  IADD3 R11, R44, 0x31, RZ ;  /* 0x000000312c0b7810 */ /* 0x000fe20007ffe0ff */
[----:B---3--:R-:W-:Y:S01]  /*51d0*/  FFMA.FTZ R16, R16, -UR13, R69 ;  /* 0x8000000d10107c23 */ /* 0x008fe20008010045 */
[----:B------:R-:W-:Y:S02]  /*51e0*/  IABS R18, R18 ;  /* 0x0000001200127213 */ /* 0x000fe40000000000 */
[----:B------:R-:W3:Y:S01]  /*51f0*/  I2F R45, R45 ;  /* 0x0000002d002d7306 */ /* 0x000ee20000201400 */
[----:B------:R-:W-:Y:S01]  /*5200*/  IMAD.IADD R19, R207, 0x1, -R11 ;  /* 0x00000001cf137824 */ /* 0x000fe200078e0a0b */
[----:B------:R-:W-:Y:S01]  /*5210*/  IABS R49, R49 ;  /* 0x0000003100317213 */ /* 0x000fe20000000000 */
[----:B------:R-:W-:Y:S01]  /*5220*/  IMAD.MOV.U32 R15, RZ, RZ, R18 ;  /* 0x000000ffff0f7224 */ /* 0x000fe200078e0012 */
[----:B------:R-:W-:-:S02]  /*5230*/  IABS R48, R48 ;  /* 0x0000003000307213 */ /* 0x000fc40000000000 */
[----:B------:R-:W-:Y:S01]  /*5240*/  IABS R18, R19 ;  /* 0x0000001300127213 */ /* 0x000fe20000000000 */
[----:B------:R-:W-:Y:S01]  /*5250*/  IMAD.IADD R19, R204, 0x1, -R11 ;  /* 0x00000001cc137824 */ /* 0x000fe200078e0a0b */
[----:B------:R-:W4:Y:S01]  /*5260*/  I2F R47, R43 ;  /* 0x0000002b002f7306 */ /* 0x000f220000201400 */
[----:B-1----:R-:W-:Y:S01]  /*5270*/  FFMA.FTZ R40, R40, -UR13, R77 ;  /* 0x8000000d28287c23 */ /* 0x002fe2000801004d */
[----:B------:R-:W-:Y:S01]  /*5280*/  IADD3 R14, R44, 0x38, RZ ;  /* 0x000000382c0e7810 */ /* 0x000fe20007ffe0ff */
[C---:B--2---:R-:W-:Y:S01]  /*5290*/  HMMA.16816.F32 R28, R20.reuse, R24, R28 ;  /* 0x00000018141c723c */ /* 0x044fe2000000181c */
[----:B------:R-:W-:Y:S02]  /*52a0*/  IABS R9, R9 ;  /* 0x0000000900097213 */ /* 0x000fe40000000000 */
[----:B------:R-:W-:Y:S01]  /*52b0*/  FSEL R145, R40, -INF , !P0 ;  /* 0xff80000028917808 */ /* 0x000fe20004000000 */
[----:B---3--:R-:W-:Y:S01]  /*52c0*/  FFMA.FTZ R45, R45, -UR13, R78 ;  /* 0x8000000d2d2d7c23 */ /* 0x008fe2000801004e */
[----:B------:R-:W1:Y:S01]  /*52d0*/  I2F R49, R49 ;  /* 0x0000003100317306 */ /* 0x000e620000201400 */
[----:B------:R-:W-:Y:S01]  /*52e0*/  ISETP.GE.AND P0, PT, R17, R202, PT ;  /* 0x000000ca1100720c */ /* 0x000fe20003f06270 */
[----:B------:R-:W-:Y:S01]  /*52f0*/  IMAD.IADD R25, R204, 0x1, -R14 ;  /* 0x00000001cc197824 */ /* 0x000fe200078e0a0e */
[----:B------:R-:W-:Y:S01]  /*5300*/  IABS R19, R19 ;  /* 0x0000001300137213 */ /* 0x000fe20000000000 */
[----:B------:R-:W-:Y:S01]  /*5310*/  HMMA.16816.F32 R52, R20, R26, R52 ;  /* 0x0000001a1434723c */ /* 0x000fe20000001834 */
[----:B------:R-:W-:-:S02]  /*5320*/  FSEL R170, R45, -INF , !P1 ;  /* 0xff8000002daa7808 */ /* 0x000fc40004800000 */
[----:B------:R-:W-:Y:S01]  /*5330*/  ISETP.GE.AND P1, PT, R17, R205, PT ;  /* 0x000000cd1100720c */ /* 0x000fe20003f26270 */
[----:B------:R-:W2:Y:S01]  /*5340*/  I2F R10, R48 ;  /* 0x00000030000a7306 */ /* 0x000ea20000201400 */
[----:B------:R-:W-:Y:S01]  /*5350*/  IADD3 R44, R44, 0x39, RZ ;  /* 0x000000392c2c7810 */ /* 0x000fe20007ffe0ff */
[----:B----4-:R-:W-:Y:S01]  /*5360*/  FFMA.FTZ R47, R47, -UR13, R68 ;  /* 0x8000000d2f2f7c23 */ /* 0x010fe20008010044 */
[C---:B------:R-:W-:Y:S02]  /*5370*/  ISETP.LT.OR P1, PT, R17.reuse, R206, P1 ;  /* 0x000000ce1100720c */ /* 0x040fe40000f21670 */
[----:B------:R-:W-:Y:S01]  /*5380*/  ISETP.LT.OR P0, PT, R17, R203, P0 ;  /* 0x000000cb1100720c */ /* 0x000fe20000701670 */
[----:B------:R-:W-:Y:S01]  /*5390*/  IMAD.IADD R17, R207, 0x1, -R14 ;  /* 0x00000001cf117824 */ /* 0x000fe200078e0a0e */
[----:B------:R-:W-:Y:S01]  /*53a0*/  FSEL R8, R59, -INF , !P4 ;  /* 0xff8000003b087808 */ /* 0x000fe20006000000 */
[----:B------:R-:W3:Y:S01]  /*53b0*/  I2F R15, R15 ;  /* 0x0000000f000f7306 */ /* 0x000ee20000201400 */
[----:B------:R-:W-:Y:S01]  /*53c0*/  ISETP.GE.AND P4, PT, R46, R205, PT ;  /* 0x000000cd2e00720c */ /* 0x000fe20003f86270 */
[----:B------:R-:W-:Y:S01]  /*53d0*/  IMAD.IADD R20, R204, 0x1, -R44 ;  /* 0x00000001cc147824 */ /* 0x000fe200078e0a2c */
[----:B------:R-:W-:Y:S01]  /*53e0*/  IABS R17, R17 ;  /* 0x0000001100117213 */ /* 0x000fe20000000000 */
[----:B-1----:R-:W-:Y:S01]  /*53f0*/  FFMA.FTZ R49, R49, -UR13, R76 ;  /* 0x8000000d31317c23 */ /* 0x002fe2000801004c */
[----:B------:R-:W-:-:S02]  /*5400*/  FSEL R136, R42, -INF , !P6 ;  /* 0xff8000002a887808 */ /* 0x000fc40007000000 */
[----:B------:R-:W-:Y:S01]  /*5410*/  FSEL R137, R47, -INF , !P3 ;  /* 0xff8000002f897808 */ /* 0x000fe20005800000 */
[----:B------:R1:W4:Y:S01]  /*5420*/  I2F R24, R19 ;  /* 0x0000001300187306 */ /* 0x0003220000201400 */
[----:B------:R-:W-:Y:S01]  /*5430*/  ISETP.LT.OR P4, PT, R46, R206, P4 ;  /* 0x000000ce2e00720c */ /* 0x000fe20002781670 */
[----:B--2---:R-:W-:Y:S01]  /*5440*/  FFMA.FTZ R71, R10, -UR13, R71 ;  /* 0x8000000d0a477c23 */ /* 0x004fe20008010047 */
[C---:B------:R-:W-:Y:S02]  /*5450*/  ISETP.GE.AND P6, PT, R11.reuse, R205, PT ;  /* 0x000000cd0b00720c */ /* 0x040fe40003fc6270 */
[----:B------:R-:W-:Y:S02]  /*5460*/  ISETP.GE.AND P3, PT, R11, R202, PT ;  /* 0x000000ca0b00720c */ /* 0x000fe40003f66270 */
[----:B------:R-:W-:Y:S01]  /*5470*/  IABS R25, R25 ;  /* 0x0000001900197213 */ /* 0x000fe20000000000 */
[----:B------:R-:W2:Y:S01]  /*5480*/  I2F R43, R50 ;  /* 0x00000032002b7306 */ /* 0x000ea20000201400 */
[----:B------:R-:W-:Y:S01]  /*5490*/  IABS R20, R20 ;  /* 0x0000001400147213 */ /* 0x000fe20000000000 */
[----:B---3--:R-:W-:Y:S01]  /*54a0*/  FFMA.FTZ R15, R15, -UR13, R30 ;  /* 0x8000000d0f0f7c23 */ /* 0x008fe2000801001e */
[----:B------:R-:W-:-:S02]  /*54b0*/  ISETP.LT.OR P6, PT, R11, R206, P6 ;  /* 0x000000ce0b00720c */ /* 0x000fc400037c1670 */
[----:B------:R-:W-:Y:S02]  /*54c0*/  ISETP.LT.OR P3, PT, R11, R203, P3 ;  /* 0x000000cb0b00720c */ /* 0x000fe40001f61670 */
[----:B------:R-:W-:Y:S01]  /*54d0*/  FSEL R139, R16, -INF , !P4 ;  /* 0xff800000108b7808 */ /* 0x000fe20006000000 */
[----:B------:R-:W3:Y:S01]  /*54e0*/  I2F R9, R9 ;  /* 0x0000000900097306 */ /* 0x000ee20000201400 */
[----:B-1----:R-:W-:Y:S01]  /*54f0*/  IMAD.IADD R19, R207, 0x1, -R44 ;  /* 0x00000001cf137824 */ /* 0x002fe200078e0a2c */
[----:B------:R-:W-:Y:S01]  /*5500*/  FSEL R147, R49, -INF , !P2 ;  /* 0xff80000031937808 */ /* 0x000fe20005000000 */
[----:B----4-:R-:W-:Y:S01]  /*5510*/  FFMA.FTZ R24, R24, -UR13, R31 ;  /* 0x8000000d18187c23 */ /* 0x010fe2000801001f */
[----:B------:R-:W-:Y:S02]  /*5520*/  ISETP.GE.AND P2, PT, R46, R202, PT ;  /* 0x000000ca2e00720c */ /* 0x000fe40003f46270 */
[----:B------:R-:W-:Y:S02]  /*5530*/  IABS R19, R19 ;  /* 0x0000001300137213 */ /* 0x000fe40000000000 */
[----:B------:R-:W1:Y:S01]  /*5540*/  I2F R18, R18 ;  /* 0x0000001200127306 */ /* 0x000e620000201400 */
[----:B------:R-:W-:Y:S01]  /*5550*/  FSEL R168, R15, -INF , !P0 ;  /* 0xff8000000fa87808 */ /* 0x000fe20004000000 */
[----:B--2---:R-:W-:Y:S01]  /*5560*/  FFMA.FTZ R43, R43, -UR13, R70 ;  /* 0x8000000d2b2b7c23 */ /* 0x004fe20008010046 */
[----:B------:R-:W-:-:S02]  /*5570*/  PLOP3.LUT P0, PT, PT, PT, UP0, 0x80, 0x0 ;  /* 0x000000000000781c */ /* 0x000fc40003f0f008 */
[----:B------:R-:W-:Y:S02]  /*5580*/  ISETP.LT.OR P2, PT, R46, R203, P2 ;  /* 0x000000cb2e00720c */ /* 0x000fe40001741670 */
[----:B------:R-:W-:Y:S01]  /*5590*/  FSEL R138, R43, -INF , !P5 ;  /* 0xff8000002b8a7808 */ /* 0x000fe20006800000 */
[----:B------:R-:W2:Y:S01]  /*55a0*/  I2F R17, R17 ;  /* 0x0000001100117306 */ /* 0x000ea20000201400 */
[----:B---3--:R-:W-:Y:S01]  /*55b0*/  FFMA.FTZ R9, R9, -UR13, R28 ;  /* 0x8000000d09097c23 */ /* 0x008fe2000801001c */
[----:B------:R-:W-:Y:S02]  /*55c0*/  FSEL R216, R71, -INF , !P2 ;  /* 0xff80000047d87808 */ /* 0x000fe40005000000 */
[-C--:B------:R-:W-:Y:S02]  /*55d0*/  ISETP.GE.AND P5, PT, R14, R205.reuse, PT ;  /* 0x000000cd0e00720c */ /* 0x080fe40003fa6270 */
[----:B------:R-:W-:Y:S02]  /*55e0*/  FSEL R219, R9, -INF , !P1 ;  /* 0xff80000009db7808 */ /* 0x000fe40004800000 */
[----:B------:R-:W3:Y:S01]  /*55f0*/  I2F R11, R25 ;  /* 0x00000019000b7306 */ /* 0x000ee20000201400 */
[----:B------:R-:W-:Y:S01]  /*5600*/  ISETP.GE.AND P4, PT, R44, R205, PT ;  /* 0x000000cd2c00720c */ /* 0x000fe20003f86270 */
[----:B-1----:R-:W-:Y:S01]  /*5610*/  FFMA.FTZ R18, R18, -UR13, R29 ;  /* 0x8000000d12127c23 */ /* 0x002fe2000801001d */
[----:B------:R-:W-:-:S02]  /*5620*/  ISETP.GE.AND P2, PT, R14, R202, PT ;  /* 0x000000ca0e00720c */ /* 0x000fc40003f46270 */
[----:B------:R-:W-:Y:S02]  /*5630*/  ISETP.GE.AND P1, PT, R44, R202, PT ;  /* 0x000000ca2c00720c */ /* 0x000fe40003f26270 */
[CC--:B------:R-:W-:Y:S01]  /*5640*/  ISETP.LT.OR P5, PT, R14.reuse, R206.reuse, P5 ;  /* 0x000000ce0e00720c */ /* 0x0c0fe20002fa1670 */
[----:B------:R-:W1:Y:S01]  /*5650*/  I2F R10, R19 ;  /* 0x00000013000a7306 */ /* 0x000e620000201400 */
[----:B--2---:R-:W-:Y:S01]  /*5660*/  FFMA.FTZ R17, R17, -UR13, R52 ;  /* 0x8000000d11117c23 */ /* 0x004fe20008010034 */
[-C--:B------:R-:W-:Y:S02]  /*5670*/  ISETP.LT.OR P2, PT, R14, R203.reuse, P2 ;  /* 0x000000cb0e00720c */ /* 0x080fe40001741670 */
[C---:B------:R-:W-:Y:S01]  /*5680*/  ISETP.LT.OR P4, PT, R44.reuse, R206, P4 ;  /* 0x000000ce2c00720c */ /* 0x040fe20002781670 */
[----:B------:R-:W-:Y:S01]  /*5690*/  BAR.SYNC.DEFER_BLOCKING 0x0 ;  /* 0x0000000000007b1d */ /* 0x000fe20000010000 */
[----:B------:R-:W-:Y:S01]  /*56a0*/  ISETP.LT.OR P1, PT, R44, R203, P1 ;  /* 0x000000cb2c00720c */ /* 0x000fe20000f21670 */
[----:B---3--:R-:W-:Y:S01]  /*56b0*/  FFMA.FTZ R11, R11, -UR13, R54 ;  /* 0x8000000d0b0b7c23 */ /* 0x008fe20008010036 */
[----:B------:R-:W-:-:S03]  /*56c0*/  FSEL R217, R18, -INF , !P6 ;  /* 0xff80000012d97808 */ /* 0x000fc60007000000 */
[----:B------:R-:W2:Y:S01]  /*56d0*/  I2F R16, R20 ;  /* 0x0000001400107306 */ /* 0x000ea20000201400 */
[----:B------:R-:W-:Y:S02]  /*56e0*/  FSEL R166, R24, -INF , !P3 ;  /* 0xff80000018a67808 */ /* 0x000fe40005800000 */
[----:B------:R-:W-:Y:S01]  /*56f0*/  FSEL R213, R17, -INF , !P5 ;  /* 0xff80000011d57808 */ /* 0x000fe20006800000 */
[----:B-1----:R-:W-:Y:S01]  /*5700*/  FFMA.FTZ R53, R10, -UR13, R53 ;  /* 0x8000000d0a357c23 */ /* 0x002fe20008010035 */
[----:B------:R-:W-:-:S04]  /*5710*/  FSEL R165, R11, -INF , !P2 ;  /* 0xff8000000ba57808 */ /* 0x000fc80005000000 */
[----:B------:R-:W-:Y:S01]  /*5720*/  FSEL R171, R53, -INF , !P4 ;  /* 0xff80000035ab7808 */ /* 0x000fe20006000000 */
[----:B--2---:R-:W-:-:S05]  /*5730*/  FFMA.FTZ R55, R16, -UR13, R55 ;  /* 0x8000000d10377c23 */ /* 0x004fca0008010037 */
        /* <DEDUP_REMOVED lines=43> */
[----:B------:R1:W-:Y:S01]  /*59f0*/  @P4 STS.128 [R197+0x6800], RZ ;  /* 0x006800ffc5004388 */ /* 0x0003e20000000c00 */
[----:B------:R-:W-:-:S03]  /*5a00*/  @!P2 LEA R14, P1, R10, c[0x0][0x168], 0x1 ;  /* 0x00005a000a0eaa11 */ /* 0x000fc600078208ff */
[----:B------:R-:W-:Y:S01]  /*5a10*/  @!PT LDS RZ, [RZ] ;  /* 0x00000000fffff984 */ /* 0x000fe20000000800 */
[----:B------:R-:W-:Y:S01]  /*5a20*/  @!PT LDS RZ, [RZ] ;  /* 0x00000000fffff984 */ /* 0x000fe20000000800 */
[----:B------:R-:W-:Y:S01]  /*5a30*/  @!PT LDS RZ, [RZ] ;  /* 0x00000000fffff984 */ /* 0x000fe20000000800 */
[----:B------:R5:W-:Y:S01]  /*5a40*/  @!P4 LDGSTS.E.BYPASS.LTC128B.128 [R197+0x6800], [R22.64] ;  /* 0x0680000016c5cfae */ /* 0x000be2000b901d52 */
[C-C-:B------:R-:W-:Y:S02]  /*5a50*/  @!P2 LEA.HI.X R15, R10.reuse, c[0x0][0x16c], R9.reuse, 0x1, P1 ;  /* 0x00005b000a0faa11 */ /* 0x140fe400008f0c09 */
[C---:B--2---:R-:W-:Y:S01]  /*5a60*/  @!P4 LEA R16, P6, R10.reuse, c[0x0][0x168], 0x1 ;  /* 0x00005a000a10ca11 */ /* 0x044fe200078c08ff */
[----:B------:R1:W-:Y:S03]  /*5a70*/  @P3 STS.128 [R197+0x8800], RZ ;  /* 0x008800ffc5003388 */ /* 0x0003e60000000c00 */
[C---:B------:R-:W-:Y:S01]  /*5a80*/  @!P4 LEA.HI.X R17, R10.reuse, c[0x0][0x16c], R9, 0x1, P6 ;  /* 0x00005b000a11ca11 */ /* 0x040fe200030f0c09 */
[----:B------:R-:W-:Y:S01]  /*5a90*/  @!PT LDS RZ, [RZ] ;  /* 0x00000000fffff984 */ /* 0x000fe20000000800 */
[----:B------:R-:W-:Y:S01]  /*5aa0*/  @!PT LDS RZ, [RZ] ;  /* 0x00000000fffff984 */ /* 0x000fe20000000800 */
[----:B------:R-:W-:Y:S01]  /*5ab0*/  @!PT LDS RZ, [RZ] ;  /* 0x00000000fffff984 */ /* 0x000fe20000000800 */
[----:B------:R1:W-:Y:S01]  /*5ac0*/  @!P3 LDGSTS.E.BYPASS.LTC128B.128 [R197+0x8800], [R26.64+0x80] ;  /* 0x088000801ac5bfae */ /* 0x0003e2000b901d52 */
[----:B------:R-:W-:-:S03]  /*5ad0*/  IADD3 R3, P6, R10, UR27, RZ ;  /* 0x0000001b0a037c10 */ /* 0x000fc6000ffde0ff */
[----:B------:R1:W-:Y:S01]  /*5ae0*/  @P2 STS.128 [R197+0xa800], RZ ;  /* 0x00a800ffc5002388 */ /* 0x0003e20000000c00 */
[----:B---3--:R-:W-:-:S03]  /*5af0*/  @!P3 LEA R24, P1, R3, c[0x0][0x168], 0x1 ;  /* 0x00005a000318ba11 */ /* 0x008fc600078208ff */
        /* <DEDUP_REMOVED lines=43> */
.L_x_1028:
[----:B------:R-:W-:Y:S05]  /*5db0*/  BSYNC B0 ;  /* 0x0000000000007941 */ /* 0x000fea0003800000 */
.L_x_1027:
[----:B------:R-:W0:Y:S02]  /*5dc0*/  LDGDEPBAR ;  /* 0x00000000000079af */ /* 0x000e240000000000 */
.L_x_1026:
[----:B------:R-:W-:Y:S01]  /*5dd0*/  FMNMX.FTZ R10, R36, R37, !PT ;  /* 0x00000025240a7209 */ /* 0x000fe20007810000 */
        /* <DEDUP_REMOVED lines=46> */
[----:B------:R-:W-:Y:S01]  /*60c0*/  LOP3.LUT R215, R6, UR20, RZ, 0x3c, !PT ;  /* 0x0000001406d77c12 */ /* 0x000fe2000f8e3cff */
[----:B------:R-:W-:Y:S01]  /*60d0*/  LDSM.16.MT88.4 R80, [R186+0x10000] ;  /* 0x01000000ba50783b */ /* 0x000fe20000004200 */
[----:B------:R-:W-:-:S02]  /*60e0*/  FMNMX.FTZ R10, R213, R10, !PT ;  /* 0x0000000ad50a7209 */ /* 0x000fc40007810000 */
[----:B------:R-:W-:Y:S01]  /*60f0*/  LOP3.LUT R160, R221, R215, RZ, 0x3c, !PT ;  /* 0x000000d7dda07212 */ /* 0x000fe200078e3cff */
[----:B------:R-:W-:Y:S01]  /*6100*/  LDSM.16.MT88.4 R72, [R188+0x10000] ;  /* 0x01000000bc48783b */ /* 0x000fe20000004200 */
[----:B------:R-:W-:Y:S02]  /*6110*/  FMNMX.FTZ R3, R171, R10, !PT ;  /* 0x0000000aab037209 */ /* 0x000fe40007810000 */
[----:B------:R-:W-:Y:S01]  /*6120*/  FMNMX.FTZ R10, R166, R9, !PT ;  /* 0x00000009a60a7209 */ /* 0x000fe20007810000 */
[----:B------:R-:W-:Y:S01]  /*6130*/  IMAD.WIDE.U32 R160, R160, -0x2daee0ad, RZ ;  /* 0xd2511f53a0a07825 */ /* 0x000fe200078e00ff */
[----:B------:R-:W-:Y:S02]  /*6140*/  LDSM.16.MT88.4 R88, [R185+0x10000] ;  /* 0x01000000b958783b */ /* 0x000fe40000004200 */
[----:B------:R-:W-:Y:S02]  /*6150*/  FMNMX.FTZ R9, R165, R10, !PT ;  /* 0x0000000aa5097209 */ /* 0x000fe40007810000 */
[----:B------:R-:W2:Y:S01]  /*6160*/  SHFL.BFLY PT, R132, R3, 0x2, 0x1f ;  /* 0x0c401f0003847f89 */ /* 0x000ea200000e0000 */
[----:B------:R-:W-:Y:S01]  /*6170*/  LOP3.LUT R162, R161, UR5, R222, 0x96, !PT ;  /* 0x00000005a1a27c12 */ /* 0x000fe2000f8e96de */
[----:B------:R-:W-:Y:S01]  /*6180*/  UIADD3 UR5, UR20, -0x61c88647, URZ ;  /* 0x9e3779b914057890 */ /* 0x000fe2000fffe03f */
[----:B------:R-:W-:Y:S01]  /*6190*/  FMNMX.FTZ R10, R164, R9, !PT ;  /* 0x00000009a40a7209 */ /* 0x000fe20007810000 */
[----:B------:R-:W-:Y:S02]  /*61a0*/  LDSM.16.MT88.4 R100, [R184+0xc000] ;  /* 0x00c00000b864783b */ /* 0x000fe40000004200 */
[----:B------:R-:W-:-:S02]  /*61b0*/  IMAD.WIDE.U32 R162, R162, -0x326172a9, RZ ;  /* 0xcd9e8d57a2a27825 */ /* 0x000fc400078e00ff */
[----:B------:R-:W3:Y:S04]  /*61c0*/  SHFL.BFLY PT, R11, R10, 0x2, 0x1f ;  /* 0x0c401f000a0b7f89 */ /* 0x000ee800000e0000 */
[----:B-1----:R-:W-:Y:S04]  /*61d0*/  LDSM.16.MT88.4 R20, [R184+0xc800] ;  /* 0x00c80000b814783b */ /* 0x002fe80000004200 */
[----:B------:R-:W-:Y:S04]  /*61e0*/  LDSM.16.MT88.4 R116, [R186+0xc000] ;  /* 0x00c00000ba74783b */ /* 0x000fe80000004200 */
[----:B------:R-:W-:Y:S01]  /*61f0*/  LDSM.16.MT88.4 R108, [R185+0xc000] ;  /* 0x00c00000b96c783b */ /* 0x000fe20000004200 */
[----:B--2---:R-:W-:Y:S01]  /*6200*/  FMNMX.FTZ R132, R3, R132, !PT ;  /* 0x0000008403847209 */ /* 0x004fe20007810000 */
[----:B------:R-:W-:Y:S01]  /*6210*/  IMAD.U32 R3, RZ, RZ, UR32 ;  /* 0x00000020ff037e24 */ /* 0x000fe2000f8e00ff */
[----:B------:R-:W-:Y:S01]  /*6220*/  UIADD3 UR32, UR32, 0x1, URZ ;  /* 0x0000000120207890 */ /* 0x000fe2000fffe03f */
[----:B------:R-:W-:Y:S03]  /*6230*/  LDSM.16.MT88.4 R24, [R185+0xc800] ;  /* 0x00c80000b918783b */ /* 0x000fe60000004200 */
[----:B------:R-:W-:Y:S01]  /*6240*/  LOP3.LUT R3, R223, UR21, R3, 0x96, !PT ;  /* 0x00000015df037c12 */ /* 0x000fe2000f8e9603 */
[----:B------:R-:W1:Y:S01]  /*6250*/  SHFL.BFLY PT, R9, R132, 0x1, 0x1f ;  /* 0x0c201f0084097f89 */ /* 0x000e6200000e0000 */
[----:B---3--:R-:W-:Y:S01]  /*6260*/  FMNMX.FTZ R6, R10, R11, !PT ;  /* 0x0000000b0a067209 */ /* 0x008fe20007810000 */
[----:B------:R-:W-:-:S02]  /*6270*/  IMAD.U32 R222, RZ, RZ, UR32 ;  /* 0x00000020ffde7e24 */ /* 0x000fc4000f8e00ff */
[----:B------:R-:W-:Y:S01]  /*6280*/  IMAD.WIDE.U32 R14, R3, -0x326172a9, RZ ;  /* 0xcd9e8d57030e7825 */ /* 0x000fe200078e00ff */
[----:B------:R-:W-:Y:S02]  /*6290*/  LDSM.16.MT88.4 R28, [R186+0xc800] ;  /* 0x00c80000ba1c783b */ /* 0x000fe40000004200 */
[----:B------:R-:W-:Y:S02]  /*62a0*/  LOP3.LUT R222, R223, UR21, R222, 0x96, !PT ;  /* 0x00000015dfde7c12 */ /* 0x000fe4000f8e96de */
[----:B------:R-:W-:Y:S02]  /*62b0*/  LOP3.LUT R3, R15, UR5, R220, 0x96, !PT ;  /* 0x000000050f037c12 */ /* 0x000fe4000f8e96dc */
[----:B------:R-:W-:Y:S01]  /*62c0*/  LOP3.LUT R14, R163, UR30, R14, 0x96, !PT ;  /* 0x0000001ea30e7c12 */ /* 0x000fe2000f8e960e */
[----:B------:R-:W-:-:S04]  /*62d0*/  IMAD.WIDE.U32 R222, R222, -0x326172a9, RZ ;  /* 0xcd9e8d57dede7825 */ /* 0x000fc800078e00ff */
[----:B------:R-:W-:Y:S01]  /*62e0*/  IMAD.WIDE.U32 R16, R3, -0x2daee0ad, RZ ;  /* 0xd2511f5303107825 */ /* 0x000fe200078e00ff */
[----:B------:R-:W-:Y:S01]  /*62f0*/  LOP3.LUT R220, R223, UR5, R220, 0x96, !PT ;  /* 0x00000005dfdc7c12 */ /* 0x000fe2000f8e96dc */
[----:B------:R-:W2:Y:S02]  /*6300*/  SHFL.BFLY PT, R3, R6, 0x1, 0x1f ;  /* 0x0c201f0006037f89 */ /* 0x000ea400000e0000 */
[----:B------:R-:W-:Y:S01]  /*6310*/  IMAD.WIDE.U32 R14, R14, -0x2daee0ad, RZ ;  /* 0xd2511f530e0e7825 */ /* 0x000fe200078e00ff */
[----:B-1----:R-:W-:-:S03]  /*6320*/  FMNMX.FTZ R132, R132, R9, !PT ;  /* 0x0000000984847209 */ /* 0x002fc60007810000 */
[----:B------:R-:W-:Y:S01]  /*6330*/  IMAD.WIDE.U32 R220, R220, -0x2daee0ad, RZ ;  /* 0xd2511f53dcdc7825 */ /* 0x000fe200078e00ff */
[----:B------:R-:W-:Y:S02]  /*6340*/  LOP3.LUT R9, R17, UR29, R160, 0x96, !PT ;  /* 0x0000001d11097c12 */ /* 0x000fe4000f8e96a0 */
[----:B------:R-:W-:Y:S01]  /*6350*/  LOP3.LUT R16, R15, UR25, R16, 0x96, !PT ;  /* 0x000000190f107c12 */ /* 0x000fe2000f8e9610 */
[C---:B------:R-:W-:Y:S01]  /*6360*/  FMUL.FTZ R218, R132.reuse, c[0x0][0x23c] ;  /* 0x00008f0084da7a20 */ /* 0x040fe20000410000 */
[----:B------:R-:W-:Y:S01]  /*6370*/  FSETP.NEU.FTZ.AND P1, PT, R132, -INF , PT ;  /* 0xff8000008400780b */ /* 0x000fe20003f3d000 */
[----:B------:R-:W-:-:S03]  /*6380*/  IMAD.WIDE.U32 R10, R9, -0x326172a9, RZ ;  /* 0xcd9e8d57090a7825 */ /* 0x000fc600078e00ff */
[----:B------:R-:W-:Y:S01]  /*6390*/  FSEL R218, R218, RZ, P1 ;  /* 0x000000ffdada7208 */ /* 0x000fe20000800000 */
[----:B------:R-:W-:Y:S01]  /*63a0*/  IMAD.WIDE.U32 R16, R16, -0x326172a9, RZ ;  /* 0xcd9e8d5710107825 */ /* 0x000fe200078e00ff */
[----:B------:R-:W-:-:S03]  /*63b0*/  LOP3.LUT R9, R11, UR26, R162, 0x96, !PT ;  /* 0x0000001a0b097c12 */ /* 0x000fc6000f8e96a2 */
[----:B------:R-:W-:Y:S01]  /*63c0*/  FFMA.FTZ R156, R36, c[0x0][0x23c], -R218 ;  /* 0x00008f00249c7a23 */ /* 0x000fe200000108da */
[----:B------:R-:W-:Y:S01]  /*63d0*/  LOP3.LUT R10, R17, UR23, R10, 0x96, !PT ;  /* 0x00000017110a7c12 */ /* 0x000fe2000f8e960a */
[----:B------:R-:W-:Y:S01]  /*63e0*/  IMAD.WIDE.U32 R18, R9, -0x2daee0ad, RZ ;  /* 0xd2511f5309127825 */ /* 0x000fe200078e00ff */
[----:B--2---:R-:W-:-:S03]  /*63f0*/  FMNMX.FTZ R3, R6, R3, !PT ;  /* 0x0000000306037209 */ /* 0x004fc60007810000 */
[----:B------:R-:W-:Y:S01]  /*6400*/  IMAD.WIDE.U32 R10, R10, -0x2daee0ad, RZ ;  /* 0xd2511f530a0a7825 */ /* 0x000fe200078e00ff */
[----:B------:R-:W-:Y:S01]  /*6410*/  LOP3.LUT R14, R19, UR22, R14, 0x96, !PT ;  /* 0x00000016130e7c12 */ /* 0x000fe2000f8e960e */
[----:B------:R-:W-:Y:S01]  /*6420*/  MUFU.EX2 R156, R156 ;  /* 0x0000009c009c7308 */ /* 0x000fe20000000800 */
[C---:B------:R-:W-:Y:S01]  /*6430*/  FSETP.NEU.FTZ.AND P1, PT, R3.reuse, -INF , PT ;  /* 0xff8000000300780b */ /* 0x040fe20003f3d000 */
[----:B------:R-:W-:Y:S01]  /*6440*/  FMUL.FTZ R167, R3, c[0x0][0x23c] ;  /* 0x00008f0003a77a20 */ /* 0x000fe20000410000 */
[----:B------:R-:W-:Y:S01]  /*6450*/  LOP3.LUT R18, R11, UR15, R18, 0x96, !PT ;  /* 0x0000000f0b127c12 */ /* 0x000fe2000f8e9612 */
[----:B------:R-:W-:-:S03]  /*6460*/  IMAD.WIDE.U32 R14, R14, -0x326172a9, RZ ;  /* 0xcd9e8d570e0e7825 */ /* 0x000fc600078e00ff */
[----:B------:R-:W-:Y:S01]  /*6470*/  FSEL R167, R167, RZ, P1 ;  /* 0x000000ffa7a77208 */ /* 0x000fe20000800000 */
[----:B------:R-:W-:-:S04]  /*6480*/  IMAD.WIDE.U32 R18, R18, -0x326172a9, RZ ;  /* 0xcd9e8d5712127825 */ /* 0x000fc800078e00ff */
[----:B------:R-:W-:Y:S01]  /*6490*/  FFMA.FTZ R153, R37, c[0x0][0x23c], -R218 ;  /* 0x00008f0025997a23 */ /* 0x000fe200000108da */
[----:B------:R-:W-:Y:S01]  /*64a0*/  LOP3.LUT R6, R18, 0xffff, RZ, 0xc0, !PT ;  /* 0x0000ffff12067812 */ /* 0x000fe200078ec0ff */
[--C-:B------:R-:W-:Y:S01]  /*64b0*/  FFMA.FTZ R152, R34, c[0x0][0x23c], -R167.reuse ;  /* 0x00008f0022987a23 */ /* 0x100fe200000108a7 */
[----:B------:R-:W-:Y:S01]  /*64c0*/  SHF.R.U32.HI R11, RZ, 0x10, R18 ;  /* 0x00000010ff0b7819 */ /* 0x000fe20000011612 */
[--C-:B------:R-:W-:Y:S01]  /*64d0*/  FFMA.FTZ R159, R2, c[0x0][0x23c], -R167.reuse ;  /* 0x00008f00029f7a23 */ /* 0x100fe200000108a7 */
[----:B------:R-:W-:Y:S01]  /*64e0*/  LOP3.LUT R9, R19, UR31, R14, 0x96, !PT ;  /* 0x0000001f13097c12 */ /* 0x000fe2000f8e960e */
[----:B------:R-:W1:Y:S01]  /*64f0*/  MUFU.EX2 R153, R153 ;  /* 0x0000009900997308 */ /* 0x000e620000000800 */
[----:B------:R-:W-:Y:S01]  /*6500*/  SHF.R.U32.HI R14, RZ, 0x8, R6 ;  /* 0x00000008ff0e7819 */ /* 0x000fe20000011606 */
[--C-:B------:R-:W-:Y:S01]  /*6510*/  FFMA.FTZ R157, R38, c[0x0][0x23c], -R167.reuse ;  /* 0x00008f00269d7a23 */ /* 0x100fe200000108a7 */
[----:B------:R-:W-:Y:S01]  /*6520*/  SHF.R.U32.HI R6, RZ, 0x18, R18 ;  /* 0x00000018ff067819 */ /* 0x000fe20000011612 */
[----:B------:R-:W-:Y:S01]  /*6530*/  FFMA.FTZ R150, R32, c[0x0][0x23c], -R167 ;  /* 0x00008f0020967a23 */ /* 0x000fe200000108a7 */
[----:B------:R-:W-:Y:S01]  /*6540*/  LOP3.LUT R11, R11, 0xff, RZ, 0xc0, !PT ;  /* 0x000000ff0b0b7812 */ /* 0x000fe200078ec0ff */
[----:B------:R-:W-:Y:S01]  /*6550*/  FFMA.FTZ R154, R39, c[0x0][0x23c], -R218 ;  /* 0x00008f00279a7a23 */ /* 0x000fe200000108da */
[----:B------:R-:W-:Y:S01]  /*6560*/  LOP3.LUT R5, R9, 0xffff, RZ, 0xc0, !PT ;  /* 0x0000ffff09057812 */ /* 0x000fe200078ec0ff */
[----:B------:R-:W-:Y:S01]  /*6570*/  MUFU.EX2 R152, R152 ;  /* 0x0000009800987308 */ /* 0x000fe20000000800 */
[----:B------:R-:W-:Y:S01]  /*6580*/  PRMT R11, R11, 0x5410, R6 ;  /* 0x000054100b0b7816 */ /* 0x000fe20000000006 */
[--C-:B------:R-:W-:Y:S01]  /*6590*/  FFMA.FTZ R135, R41, c[0x0][0x23c], -R218.reuse ;  /* 0x00008f0029877a23 */ /* 0x100fe200000108da */
[--C-:B------:R-:W-:Y:S01]  /*65a0*/  SHF.R.U32.HI R2, RZ, 0x10, R9.reuse ;  /* 0x00000010ff027819 */ /* 0x100fe20000011609 */
[----:B------:R-:W-:Y:S01]  /*65b0*/  FFMA.FTZ R134, R35, c[0x0][0x23c], -R218 ;  /* 0x00008f0023867a23 */ /* 0x000fe200000108da */
[----:B------:R-:W-:Y:S01]  /*65c0*/  LOP3.LUT R6, R15, UR16, R16, 0x96, !PT ;  /* 0x000000100f067c12 */ /* 0x000fe2000f8e9610 */
[--C-:B------:R-:W-:Y:S01]  /*65d0*/  FFMA.FTZ R133, R33, c[0x0][0x23c], -R218.reuse ;  /* 0x00008f0021857a23 */ /* 0x100fe200000108da */
[----:B------:R-:W-:Y:S01]  /*65e0*/  LOP3.LUT R0, R9, 0xff, RZ, 0xc0, !PT ;  /* 0x000000ff09007812 */ /* 0x000fe200078ec0ff */
[----:B------:R-:W2:Y:S01]  /*65f0*/  MUFU.EX2 R159, R159 ;  /* 0x0000009f009f7308 */ /* 0x000ea20000000800 */
[----:B------:R-:W-:Y:S01]  /*6600*/  SHF.R.U32.HI R9, RZ, 0x18, R9 ;  /* 0x00000018ff097819 */ /* 0x000fe20000011609 */
[----:B------:R-:W-:Y:S01]  /*6610*/  IMAD.WIDE.U32 R6, R6, -0x2daee0ad, RZ ;  /* 0xd2511f5306067825 */ /* 0x000fe200078e00ff */
[----:B------:R-:W-:Y:S01]  /*6620*/  SHF.R.U32.HI R5, RZ, 0x8, R5 ;  /* 0x00000008ff057819 */ /* 0x000fe20000011605 */
[----:B------:R-:W3:Y:S01]  /*6630*/  LDSM.16.MT88.4 R32, [R184+0x10000] ;  /* 0x01000000b820783b */ /* 0x000ee20000004200 */
[----:B------:R-:W-:Y:S01]  /*6640*/  LOP3.LUT R2, R2, 0xff, RZ, 0xc0, !PT ;  /* 0x000000ff02027812 */ /* 0x000fe200078ec0ff */
[--C-:B------:R-:W-:Y:S01]  /*6650*/  HSET2.LE.AND R99, R11, R158.reuse, PT ;  /* 0x0000009e0b637233 */ /* 0x100fe20003803000 */
[----:B------:R-:W-:Y:S01]  /*6660*/  PRMT R5, R0, 0x5410, R5 ;  /* 0x0000541000057816 */ /* 0x000fe20000000005 */
[----:B------:R-:W-:Y:S01]  /*6670*/  MUFU.EX2 R157, R157 ;  /* 0x0000009d009d7308 */ /* 0x000fe20000000800 */
[----:B------:R-:W-:Y:S01]  /*6680*/  PRMT R9, R2, 0x5410, R9 ;  /* 0x0000541002097816 */ /* 0x000fe20000000009 */
[----:B------:R-:W-:Y:S01]  /*6690*/  FFMA.FTZ R151, R61, c[0x0][0x23c], -R218 ;  /* 0x00008f003d977a23 */ /* 0x000fe200000108da */
[----:B------:R-:W-:Y:S01]  /*66a0*/  LOP3.LUT R4, R6, 0xffff, RZ, 0xc0, !PT ;  /* 0x0000ffff06047812 */ /* 0x000fe200078ec0ff */
[--C-:B------:R-:W-:Y:S01]  /*66b0*/  HSET2.LE.AND R96, R5, R158.reuse, PT ;  /* 0x0000009e05607233 */ /* 0x100fe20003803000 */
[----:B------:R-:W-:Y:S01]  /*66c0*/  LOP3.LUT R17, R18, 0xff, RZ, 0xc0, !PT ;  /* 0x000000ff12117812 */ /* 0x000fe200078ec0ff */
[--C-:B------:R-:W-:Y:S01]  /*66d0*/  HSET2.LE.AND R97, R9, R158.reuse, PT ;  /* 0x0000009e09617233 */ /* 0x100fe20003803000 */
[----:B-1----:R-:W-:Y:S01]  /*66e0*/  F2FP.PACK_AB R5, R153, R156 ;  /* 0x0000009c9905723e */ /* 0x002fe200000000ff */
[----:B------:R-:W1:Y:S01]  /*66f0*/  MUFU.EX2 R150, R150 ;  /* 0x0000009600967308 */ /* 0x000e620000000800 */
[----:B--2---:R-:W-:Y:S01]  /*6700*/  F2FP.PACK_AB R0, R159, R152 ;  /* 0x000000989f00723e */ /* 0x004fe200000000ff */
        /* <DEDUP_REMOVED lines=9> */
[----:B------:R-:W-:Y:S01]  /*67a0*/  LOP3.LUT R96, R96, R5, RZ, 0xc0, !PT ;  /* 0x0000000560607212 */ /* 0x000fe200078ec0ff */
[--C-:B------:R-:W-:Y:S01]  /*67b0*/  HSET2.LE.AND R17, R17, R158.reuse, PT ;  /* 0x0000009e11117233 */ /* 0x100fe20003803000 */
[----:B------:R-:W-:Y:S01]  /*67c0*/  LOP3.LUT R10, R7, UR4, R10, 0x96, !PT ;  /* 0x00000004070a7c12 */ /* 0x000fe2000f8e960a */
[----:B------:R-:W2:Y:S01]  /*67d0*/  LDSM.16.MT88.4 R40, [R188+0xe000] ;  /* 0x00e00000bc28783b */ /* 0x000ea20000004200 */
[--C-:B------:R-:W-:Y:S01]  /*67e0*/  SHF.R.U32.HI R0, RZ, 0x10, R6.reuse ;  /* 0x00000010ff007819 */ /* 0x100fe20000011606 */
[----:B------:R-:W4:Y:S01]  /*67f0*/  MUFU.EX2 R135, R135 ;  /* 0x0000008700877308 */ /* 0x000f220000000800 */
[----:B------:R-:W-:Y:S01]  /*6800*/  SHF.R.U32.HI R143, RZ, 0x18, R6 ;  /* 0x00000018ff8f7819 */ /* 0x000fe20000011606 */
[--C-:B------:R-:W-:Y:S01]  /*6810*/  FFMA.FTZ R211, R170, c[0x0][0x23c], -R167.reuse ;  /* 0x00008f00aad37a23 */ /* 0x100fe200000108a7 */
[----:B------:R-:W-:Y:S01]  /*6820*/  PRMT R9, R9, 0x5410, R4 ;  /* 0x0000541009097816 */ /* 0x000fe20000000004 */
[--C-:B------:R-:W-:Y:S01]  /*6830*/  FFMA.FTZ R170, R136, c[0x0][0x23c], -R167.reuse ;  /* 0x00008f0088aa7a23 */ /* 0x100fe200000108a7 */
[----:B------:R-:W5:Y:S01]  /*6840*/  LDSM.16.MT88.4 R4, [R188+0xc800] ;  /* 0x00c80000bc04783b */ /* 0x000f620000004200 */
[----:B-1----:R-:W-:Y:S01]  /*6850*/  F2FP.PACK_AB R2, R150, R157 ;  /* 0x0000009d9602723e */ /* 0x002fe200000000ff */
[--C-:B------:R-:W-:Y:S01]  /*6860*/  FFMA.FTZ R169, R138, c[0x0][0x23c], -R167.reuse ;  /* 0x00008f008aa97a23 */ /* 0x100fe200000108a7 */
[----:B------:R-:W-:Y:S01]  /*6870*/  LOP3.LUT R8, R0, 0xff, RZ, 0xc0, !PT ;  /* 0x000000ff00087812 */ /* 0x000fe200078ec0ff */
[----:B------:R-:W-:Y:S01]  /*6880*/  MUFU.EX2 R151, R151 ;  /* 0x0000009700977308 */ /* 0x000fe20000000800 */
[----:B------:R-:W-:Y:S01]  /*6890*/  LOP3.LUT R99, R99, R2, RZ, 0xc0, !PT ;  /* 0x0000000263637212 */ /* 0x000fe200078ec0ff */
[----:B------:R-:W-:Y:S01]  /*68a0*/  FFMA.FTZ R2, R13, c[0x0][0x23c], -R218 ;  /* 0x00008f000d027a23 */ /* 0x000fe200000108da */
[C---:B------:R-:W-:Y:S01]  /*68b0*/  LOP3.LUT R16, R10.reuse, 0xffff, RZ, 0xc0, !PT ;  /* 0x0000ffff0a107812 */ /* 0x040fe200078ec0ff */
[--C-:B------:R-:W-:Y:S01]  /*68c0*/  HSET2.LE.AND R142, R9, R158.reuse, PT ;  /* 0x0000009e098e7233 */ /* 0x100fe20003803000 */
[----:B------:R-:W-:Y:S01]  /*68d0*/  SHF.R.U32.HI R141, RZ, 0x10, R10 ;  /* 0x00000010ff8d7819 */ /* 0x000fe2000001160a */
[----:B------:R-:W-:Y:S01]  /*68e0*/  LDSM.16.MT88.4 R12, [R188+0xe800] ;  /* 0x00e80000bc0c783b */ /* 0x000fe20000004200 */
[----:B----4-:R-:W-:Y:S01]  /*68f0*/  F2FP.PACK_AB R98, R135, R154 ;  /* 0x0000009a8762723e */ /* 0x010fe200000000ff */
[----:B------:R-:W-:Y:S01]  /*6900*/  MUFU.EX2 R134, R134 ;  /* 0x0000008600867308 */ /* 0x000fe20000000800 */
[----:B------:R-:W-:Y:S01]  /*6910*/  LOP3.LUT R161, R10, 0xff, RZ, 0xc0, !PT ;  /* 0x000000ff0aa17812 */ /* 0x000fe200078ec0ff */
[----:B------:R-:W-:Y:S01]  /*6920*/  FFMA.FTZ R216, R216, c[0x0][0x23c], -R167 ;  /* 0x00008f00d8d87a23 */ /* 0x000fe200000108a7 */
[----:B------:R-:W-:Y:S01]  /*6930*/  LOP3.LUT R98, R17, R98, RZ, 0xc0, !PT ;  /* 0x0000006211627212 */ /* 0x000fe200078ec0ff */
[----:B------:R-:W-:Y:S01]  /*6940*/  FFMA.FTZ R219, R219, c[0x0][0x23c], -R218 ;  /* 0x00008f00dbdb7a23 */ /* 0x000fe200000108da */
[----:B------:R-:W-:Y:S01]  /*6950*/  SHF.R.U32.HI R10, RZ, 0x18, R10 ;  /* 0x00000018ff0a7819 */ /* 0x000fe2000001160a */
[----:B------:R-:W-:Y:S01]  /*6960*/  FFMA.FTZ R213, R213, c[0x0][0x23c], -R218 ;  /* 0x00008f00d5d57a23 */ /* 0x000fe200000108da */
[----:B------:R-:W-:Y:S01]  /*6970*/  SHF.R.U32.HI R16, RZ, 0x8, R16 ;  /* 0x00000008ff107819 */ /* 0x000fe20000011610 */
[----:B------:R-:W-:Y:S01]  /*6980*/  MUFU.EX2 R133, R133 ;  /* 0x0000008500857308 */ /* 0x000fe20000000800 */
[----:B------:R-:W-:Y:S01]  /*6990*/  LOP3.LUT R141, R141, 0xff, RZ, 0xc0, !PT ;  /* 0x000000ff8d8d7812 */ /* 0x000fe200078ec0ff */
[C---:B------:R-:W-:Y:S01]  /*69a0*/  HMMA.16816.F32 R128, R96.reuse, R124, RZ ;  /* 0x0000007c6080723c */ /* 0x040fe200000018ff */
[----:B------:R-:W-:Y:S01]  /*69b0*/  PRMT R143, R8, 0x5410, R143 ;  /* 0x00005410088f7816 */ /* 0x000fe2000000008f */
[--C-:B------:R-:W-:Y:S01]  /*69c0*/  FFMA.FTZ R168, R168, c[0x0][0x23c], -R167.reuse ;  /* 0x00008f00a8a87a23 */ /* 0x100fe200000108a7 */
[----:B------:R-:W-:Y:S01]  /*69d0*/  PRMT R161, R161, 0x5410, R16 ;  /* 0x00005410a1a17816 */ /* 0x000fe20000000010 */
[--C-:B------:R-:W-:Y:S01]  /*69e0*/  FFMA.FTZ R165, R165, c[0x0][0x23c], -R167.reuse ;  /* 0x00008f00a5a57a23 */ /* 0x100fe200000108a7 */
[----:B------:R-:W-:Y:S01]  /*69f0*/  PRMT R141, R141, 0x5410, R10 ;  /* 0x000054108d8d7816 */ /* 0x000fe2000000000a */
[----:B------:R-:W1:Y:S01]  /*6a00*/  MUFU.EX2 R2, R2 ;  /* 0x0000000200027308 */ /* 0x000e620000000800 */
[--C-:B------:R-:W-:Y:S01]  /*6a10*/  HSET2.LE.AND R143, R143, R158.reuse, PT ;  /* 0x0000009e8f8f7233 */ /* 0x100fe20003803000 */
[C---:B------:R-:W-:Y:S01]  /*6a20*/  HMMA.16816.F32 R124, R96.reuse, R126, RZ ;  /* 0x0000007e607c723c */ /* 0x040fe200000018ff */
[--C-:B------:R-:W-:Y:S01]  /*6a30*/  HSET2.LE.AND R140, R161, R158.reuse, PT ;  /* 0x0000009ea18c7233 */ /* 0x100fe20003803000 */
[----:B------:R-:W-:Y:S01]  /*6a40*/  LDSM.16.MT88.4 R16, [R186+0xe800] ;  /* 0x00e80000ba10783b */ /* 0x000fe20000004200 */
[----:B------:R-:W-:Y:S01]  /*6a50*/  HSET2.LE.AND R141, R141, R158, PT ;  /* 0x0000009e8d8d7233 */ /* 0x000fe20003803000 */
[----:B------:R-:W-:Y:S01]  /*6a60*/  LOP3.LUT R161, R221, UR29, R160, 0x96, !PT ;  /* 0x0000001ddda17c12 */ /* 0x000fe2000f8e96a0 */
[----:B------:R-:W-:Y:S01]  /*6a70*/  FFMA.FTZ R160, R147, c[0x0][0x23c], -R218 ;  /* 0x00008f0093a07a23 */ /* 0x000fe200000108da */
[----:B------:R-:W-:Y:S01]  /*6a80*/  MUFU.EX2 R148, R148 ;  /* 0x0000009400947308 */ /* 0x000fe20000000800 */
[----:B------:R-:W-:Y:S01]  /*6a90*/  FFMA.FTZ R164, R164, c[0x0][0x23c], -R167 ;  /* 0x00008f00a4a47a23 */ /* 0x000fe200000108a7 */
[----:B---3--:R-:W-:Y:S01]  /*6aa0*/  HMMA.16816.F32 R92, R96, R32, RZ ;  /* 0x00000020605c723c */ /* 0x008fe200000018ff */
[----:B------:R-:W-:-:S02]  /*6ab0*/  FADD.FTZ R153, R156, R153 ;  /* 0x000000999c997221 */ /* 0x000fc40000010000 */
[----:B------:R-:W-:Y:S02]  /*6ac0*/  FADD.FTZ R152, R152, R159 ;  /* 0x0000009f98987221 */ /* 0x000fe40000010000 */
[----:B------:R-:W-:Y:S01]  /*6ad0*/  FADD.FTZ R154, R154, R153 ;  /* 0x000000999a9a7221 */ /* 0x000fe20000010000 */
        /* <DEDUP_REMOVED lines=9> */
[----:B------:R-:W-:Y:S01]  /*6b70*/  FADD.FTZ R157, R150, R157 ;  /* 0x0000009d969d7221 */ /* 0x000fe20000010000 */
[----:B------:R-:W-:Y:S01]  /*6b80*/  HMMA.16816.F32 R56, R96, R58, RZ ;  /* 0x0000003a6038723c */ /* 0x000fe200000018ff */
[----:B------:R-:W-:-:S04]  /*6b90*/  FADD.FTZ R151, R151, R154 ;  /* 0x0000009a97977221 */ /* 0x000fc80000010000 */
[----:B------:R-:W-:Y:S01]  /*6ba0*/  FADD.FTZ R134, R134, R151 ;  /* 0x0000009786867221 */ /* 0x000fe20000010000 */
[----:B------:R-:W3:Y:S02]  /*6bb0*/  MUFU.EX2 R155, R155 ;  /* 0x0000009b009b7308 */ /* 0x000ee40000000800 */
[----:B------:R-:W-:Y:S01]  /*6bc0*/  HMMA.16816.F32 R44, R96, R48, RZ ;  /* 0x00000030602c723c */ /* 0x000fe200000018ff */
[----:B------:R-:W-:-:S04]  /*6bd0*/  FADD.FTZ R133, R133, R134 ;  /* 0x0000008685857221 */ /* 0x000fc80000010000 */
[----:B------:R-:W-:Y:S01]  /*6be0*/  FADD.FTZ R133, R2, R133 ;  /* 0x0000008502857221 */ /* 0x000fe20000010000 */
[----:B-1----:R-:W-:Y:S01]  /*6bf0*/  F2FP.PACK_AB R144, R0, R149 ;  /* 0x000000950090723e */ /* 0x002fe200000000ff */
[----:B------:R-:W1:Y:S01]  /*6c00*/  LDSM.16.MT88.4 R8, [R185+0xe800] ;  /* 0x00e80000b908783b */ /* 0x000e620000004200 */
[----:B--2---:R-:W-:Y:S01]  /*6c10*/  HMMA.16816.F32 R36, R96, R40, RZ ;  /* 0x000000286024723c */ /* 0x004fe200000018ff */
[----:B------:R-:W-:Y:S01]  /*6c20*/  MUFU.EX2 R160, R160 ;  /* 0x000000a000a07308 */ /* 0x000fe20000000800 */
[----:B------:R-:W-:Y:S02]  /*6c30*/  LOP3.LUT R143, R143, R144, RZ, 0xc0, !PT ;  /* 0x000000908f8f7212 */ /* 0x000fe400078ec0ff */
[----:B---3--:R-:W-:Y:S01]  /*6c40*/  F2FP.PACK_AB R32, R155, R148 ;  /* 0x000000949b20723e */ /* 0x008fe200000000ff */
[----:B------:R-:W-:-:S03]  /*6c50*/  FADD.FTZ R148, R148, R157 ;  /* 0x0000009d94947221 */ /* 0x000fc60000010000 */
[----:B------:R-:W-:Y:S01]  /*6c60*/  HMMA.16816.F32 R60, R96, R64, RZ ;  /* 0x00000040603c723c */ /* 0x000fe200000018ff */
[----:B------:R-:W-:Y:S01]  /*6c70*/  MUFU.EX2 R211, R211 ;  /* 0x000000d300d37308 */ /* 0x000fe20000000800 */
[----:B------:R-:W-:Y:S01]  /*6c80*/  LOP3.LUT R141, R141, R32, RZ, 0xc0, !PT ;  /* 0x000000208d8d7212 */ /* 0x000fe200078ec0ff */
[----:B------:R-:W-:-:S04]  /*6c90*/  FADD.FTZ R148, R155, R148 ;  /* 0x000000949b947221 */ /* 0x000fc80000010000 */
[----:B------:R-:W-:Y:S01]  /*6ca0*/  FADD.FTZ R149, R149, R148 ;  /* 0x0000009495957221 */ /* 0x000fe20000010000 */
[----:B------:R-:W-:Y:S01]  /*6cb0*/  HMMA.16816.F32 R40, R96, R42, RZ ;  /* 0x0000002a6028723c */ /* 0x000fe200000018ff */
[----:B------:R-:W-:Y:S02]  /*6cc0*/  MUFU.EX2 R170, R170 ;  /* 0x000000aa00aa7308 */ /* 0x000fe40000000800 */
[----:B------:R-:W-:-:S05]  /*6cd0*/  FADD.FTZ R0, R0, R149 ;  /* 0x0000009500007221 */ /* 0x000fca0000010000 */
[C---:B-----5:R-:W-:Y:S01]  /*6ce0*/  HMMA.16816.F32 R128, R140.reuse, R4, R128 ;  /* 0x000000048c80723c */ /* 0x060fe20000001880 */
[----:B------:R-:W-:Y:S07]  /*6cf0*/  MUFU.EX2 R169, R169 ;  /* 0x000000a900a97308 */ /* 0x000fee0000000800 */
[----:B------:R-:W-:Y:S01]  /*6d00*/  HMMA.16816.F32 R124, R140, R6, R124 ;  /* 0x000000068c7c723c */ /* 0x000fe2000000187c */
[----:B------:R-:W2:Y:S01]  /*6d10*/  LDSM.16.MT88.4 R4, [R184+0xe800] ;  /* 0x00e80000b804783b */ /* 0x000ea20000004200 */
[----:B------:R-:W-:Y:S06]  /*6d20*/  MUFU.EX2 R216, R216 ;  /* 0x000000d800d87308 */ /* 0x000fec0000000800 */
[----:B------:R-:W-:Y:S02]  /*6d30*/  HMMA.16816.F32 R64, R96, R66, RZ ;  /* 0x000000426040723c */ /* 0x000fe400000018ff */
[----:B------:R-:W-:Y:S06]  /*6d40*/  MUFU.EX2 R219, R219 ;  /* 0x000000db00db7308 */ /* 0x000fec0000000800 */
[C---:B-1----:R-:W-:Y:S02]  /*6d50*/  HMMA.16816.F32 R52, R140.reuse, R8, R52 ;  /* 0x000000088c34723c */ /* 0x042fe40000001834 */
[----:B------:R-:W-:Y:S06]  /*6d60*/  MUFU.EX2 R213, R213 ;  /* 0x000000d500d57308 */ /* 0x000fec0000000800 */
[C---:B------:R-:W-:Y:S01]  /*6d70*/  HMMA.16816.F32 R56, R140.reuse, R10, R56 ;  /* 0x0000000a8c38723c */ /* 0x040fe20000001838 */
[----:B------:R-:W1:Y:S01]  /*6d80*/  LDSM.16.MT88.4 R8, [R186+0x10800] ;  /* 0x01080000ba08783b */ /* 0x000e620000004200 */
[----:B------:R-:W-:Y:S06]  /*6d90*/  MUFU.EX2 R168, R168 ;  /* 0x000000a800a87308 */ /* 0x000fec0000000800 */
[----:B------:R-:W-:Y:S02]  /*6da0*/  HMMA.16816.F32 R44, R140, R16, R44 ;  /* 0x000000108c2c723c */ /* 0x000fe4000000182c */
[----:B------:R-:W-:Y:S05]  /*6db0*/  MUFU.EX2 R165, R165 ;  /* 0x000000a500a57308 */ /* 0x000fea0000000800 */
[----:B------:R-:W-:Y:S01]  /*6dc0*/  LOP3.LUT R16, R163, UR30, R222, 0x96, !PT ;  /* 0x0000001ea3107c12 */ /* 0x000fe2000f8e96de */
[----:B------:R-:W-:Y:S01]  /*6dd0*/  HMMA.16816.F32 R48, R96, R50, RZ ;  /* 0x000000326030723c */ /* 0x000fe200000018ff */
[----:B------:R-:W-:Y:S01]  /*6de0*/  IMAD.WIDE.U32 R222, R161, -0x326172a9, RZ ;  /* 0xcd9e8d57a1de7825 */ /* 0x000fe200078e00ff */
[----:B------:R-:W-:Y:S03]  /*6df0*/  MUFU.EX2 R164, R164 ;  /* 0x000000a400a47308 */ /* 0x000fe60000000800 */
[----:B------:R-:W-:Y:S01]  /*6e00*/  IMAD.WIDE.U32 R16, R16, -0x2daee0ad, RZ ;  /* 0xd2511f5310107825 */ /* 0x000fe200078e00ff */
[----:B------:R-:W-:-:S02]  /*6e10*/  LOP3.LUT R162, R223, UR26, R162, 0x96, !PT ;  /* 0x0000001adfa27c12 */ /* 0x000fc4000f8e96a2 */
        /* <DEDUP_REMOVED lines=10> */
[C---:B--2---:R-:W-:Y:S01]  /*6ec0*/  HMMA.16816.F32 R60, R140.reuse, R4, R60 ;  /* 0x000000048c3c723c */ /* 0x044fe2000000183c */
[----:B------:R-:W-:Y:S01]  /*6ed0*/  IMAD.WIDE.U32 R222, R222, -0x2daee0ad, RZ ;  /* 0xd2511f53dede7825 */ /* 0x000fe200078e00ff */
[----:B------:R-:W-:Y:S06]  /*6ee0*/  MUFU.EX2 R163, R163 ;  /* 0x000000a300a37308 */ /* 0x000fec0000000800 */
[----:B------:R-:W-:Y:S01]  /*6ef0*/  HMMA.16816.F32 R64, R140, R6, R64 ;  /* 0x000000068c40723c */ /* 0x000fe20000001840 */
[----:B------:R-:W2:Y:S07]  /*6f00*/  LDSM.16.MT88.4 R4, [R185+0x10800] ;  /* 0x01080000b904783b */ /* 0x000eae0000004200 */
        /* <DEDUP_REMOVED lines=16> */
[----:B-1----:R-:W-:Y:S02]  /*7010*/  HMMA.16816.F32 R76, R140, R8, R76 ;  /* 0x000000088c4c723c */ /* 0x002fe4000000184c */
        /* <DEDUP_REMOVED lines=9> */
[----:B------:R-:W1:Y:S06]  /*70b0*/  LDSM.16.MT88.4 R12, [R188+0xd000] ;  /* 0x00d00000bc0c783b */ /* 0x000e6c0000004200 */
[----:B------:R-:W-:Y:S01]  /*70c0*/  MUFU.EX2 R218, R218 ;  /* 0x000000da00da7308 */ /* 0x000fe20000000800 */
[C---:B------:R-:W-:Y:S07]  /*70d0*/  HMMA.16816.F32 R80, R140.reuse, R10, R80 ;  /* 0x0000000a8c50723c */ /* 0x040fee0000001850 */
[----:B------:R-:W-:Y:S01]  /*70e0*/  LOP3.LUT R10, R8, 0xffff, RZ, 0xc0, !PT ;  /* 0x0000ffff080a7812 */ /* 0x000fe200078ec0ff */
[----:B--2---:R-:W-:Y:S01]  /*70f0*/  HMMA.16816.F32 R84, R140, R4, R84 ;  /* 0x000000048c54723c */ /* 0x004fe20000001854 */
[----:B------:R-:W2:Y:S02]  /*7100*/  MUFU.EX2 R171, R171 ;  /* 0x000000ab00ab7308 */ /* 0x000ea40000000800 */
        /* <DEDUP_REMOVED lines=47> */
[C---:B-1----:R-:W-:Y:S08]  /*7400*/  HMMA.16816.F32 R128, R16.reuse, R12, R128 ;  /* 0x0000000c1080723c */ /* 0x042ff00000001880 */
[C---:B------:R-:W-:Y:S01]  /*7410*/  HMMA.16816.F32 R124, R16.reuse, R14, R124 ;  /* 0x0000000e107c723c */ /* 0x040fe2000000187c */
[----:B------:R-:W1:Y:S07]  /*7420*/  LDSM.16.MT88.4 R12, [R188+0x11000] ;  /* 0x01100000bc0c783b */ /* 0x000e6e0000004200 */
        /* <DEDUP_REMOVED lines=11> */
[----:B------:R-:W2:Y:S07]  /*74e0*/  LDSM.16.MT88.4 R28, [R188+0xf000] ;  /* 0x00f00000bc1c783b */ /* 0x000eae0000004200 */
[----:B------:R-:W-:Y:S01]  /*74f0*/  HMMA.16816.F32 R96, R140, R146, R96 ;  /* 0x000000928c60723c */ /* 0x000fe20000001860 */
[----:B------:R-:W2:Y:S04]  /*7500*/  LDSM.16.MT88.4 R144, [R184+0x11000] ;  /* 0x01100000b890783b */ /* 0x000ea80000004200 */
[----:B------:R-:W-:Y:S03]  /*7510*/  LDSM.16.MT88.4 R140, [R186+0xd800] ;  /* 0x00d80000ba8c783b */ /* 0x000fe60000004200 */
[C---:B-1----:R-:W-:Y:S07]  /*7520*/  HMMA.16816.F32 R68, R16.reuse, R12, R68 ;  /* 0x0000000c1044723c */ /* 0x042fee0000001844 */
        /* <DEDUP_REMOVED lines=21> */
[----:B------:R-:W1:Y:S01]  /*7680*/  LDSM.16.MT88.4 R8, [R188+0xf800] ;  /* 0x00f80000bc08783b */ /* 0x000e620000004200 */
[----:B------:R-:W-:Y:S02]  /*7690*/  SHF.R.U32.HI R4, RZ, 0x8, R4 ;  /* 0x00000008ff047819 */ /* 0x000fe40000011604 */
[----:B------:R-:W-:Y:S01]  /*76a0*/  HMMA.16816.F32 R120, R16, R136, R120 ;  /* 0x000000881078723c */ /* 0x000fe20000001878 */
[----:B------:R-:W-:Y:S01]  /*76b0*/  LOP3.LUT R25, R12, 0xff, RZ, 0xc0, !PT ;  /* 0x000000ff0c197812 */ /* 0x000fe200078ec0ff */
[----:B------:R-:W-:Y:S01]  /*76c0*/  HSET2.LE.AND R5, R5, R158, PT ;  /* 0x0000009e05057233 */ /* 0x000fe20003803000 */
[----:B------:R-:W-:-:S02]  /*76d0*/  PRMT R21, R21, 0x5410, R4 ;  /* 0x0000541015157816 */ /* 0x000fc40000000004 */
[----:B------:R-:W-:Y:S02]  /*76e0*/  PRMT R25, R25, 0x5410, R20 ;  /* 0x0000541019197816 */ /* 0x000fe40000000014 */
[----:B--2---:R-:W-:Y:S01]  /*76f0*/  F2FP.PACK_AB R20, R171, R168 ;  /* 0x000000a8ab14723e */ /* 0x004fe200000000ff */
        /* <DEDUP_REMOVED lines=138> */
[----:B------:R-:W-:-:S03]  /*7fa0*/  @!P2 LEA.HI.X R29, R0, c[0x0][0x174], R5, 0x1, P0 ;  /* 0x00005d00001daa11 */ /* 0x000fc600000f0c05 */
        /* <DEDUP_REMOVED lines=31> */
[----:B------:R-:W1:Y:S04]  /*81a0*/  LDSM.16.M88.4 R32, [R193+0x6800] ;  /* 0x00680000c120783b */ /* 0x000e680000000200 */
[----:B------:R-:W1:Y:S04]  /*81b0*/  LDSM.16.M88.4 R24, [R193+0x7000] ;  /* 0x00700000c118783b */ /* 0x000e680000000200 */
[----:B---3--:R-:W3:Y:S04]  /*81c0*/  LDSM.16.M88.4 R8, [R193+0x7800] ;  /* 0x00780000c108783b */ /* 0x008ee80000000200 */
[----:B------:R-:W-:Y:S04]  /*81d0*/  LDSM.16.M88.4 R156, [R192] ;  /* 0x00000000c09c783b */ /* 0x000fe80000000200 */
[----:B----4-:R-:W4:Y:S04]  /*81e0*/  LDSM.16.M88.4 R4, [R191] ;  /* 0x00000000bf04783b */ /* 0x010f280000000200 */
[----:B------:R-:W3:Y:S04]  /*81f0*/  LDSM.16.M88.4 R144, [R183] ;  /* 0x00000000b790783b */ /* 0x000ee80000000200 */
[----:B-----5:R-:W5:Y:S04]  /*8200*/  LDSM.16.M88.4 R20, [R182] ;  /* 0x00000000b614783b */ /* 0x020f680000000200 */
[----:B------:R-:W3:Y:S04]  /*8210*/  LDSM.16.M88.4 R224, [R181] ;  /* 0x00000000b5e0783b */ /* 0x000ee80000000200 */
[----:B------:R-:W-:Y:S01]  /*8220*/  LDSM.16.M88.4 R148, [R187+0x6000] ;  /* 0x00600000bb94783b */ /* 0x000fe20000000200 */
[C---:B--2---:R-:W-:Y:S03]  /*8230*/  HMMA.16816.F32 R12, R160.reuse, R140, RZ ;  /* 0x0000008ca00c723c */ /* 0x044fe600000018ff */
[----:B-1----:R-:W-:Y:S04]  /*8240*/  LDSM.16.M88.4 R16, [R187+0x6800] ;  /* 0x00680000bb10783b */ /* 0x002fe80000000200 */
[----:B------:R-:W-:Y:S01]  /*8250*/  LDSM.16.M88.4 R220, [R187+0x7800] ;  /* 0x00780000bbdc783b */ /* 0x000fe20000000200 */
[C---:B------:R-:W-:Y:S03]  /*8260*/  HMMA.16816.F32 R140, R160.reuse, R142, RZ ;  /* 0x0000008ea08c723c */ /* 0x040fe600000018ff */
[----:B------:R-:W-:Y:S04]  /*8270*/  LDSM.16.M88.4 R152, [R189] ;  /* 0x00000000bd98783b */ /* 0x000fe80000000200 */
[----:B------:R-:W-:Y:S01]  /*8280*/  LDSM.16.M88.4 R168, [R180] ;  /* 0x00000000b4a8783b */ /* 0x000fe20000000200 */
[C---:B------:R-:W-:Y:S03]  /*8290*/  HMMA.16816.F32 R136, R160.reuse, R32, RZ ;  /* 0x00000020a088723c */ /* 0x040fe600000018ff */
[----:B------:R-:W0:Y:S05]  /*82a0*/  LDGDEPBAR ;  /* 0x00000000000079af */ /* 0x000e2a0000000000 */
[C---:B------:R-:W-:Y:S08]  /*82b0*/  HMMA.16816.F32 R32, R160.reuse, R34, RZ ;  /* 0x00000022a020723c */ /* 0x040ff000000018ff */
[C---:B------:R-:W-:Y:S08]  /*82c0*/  HMMA.16816.F32 R28, R160.reuse, R24, RZ ;  /* 0x00000018a01c723c */ /* 0x040ff000000018ff */
[C---:B------:R-:W-:Y:S08]  /*82d0*/  HMMA.16816.F32 R24, R160.reuse, R26, RZ ;  /* 0x0000001aa018723c */ /* 0x040ff000000018ff */
[C---:B---3--:R-:W-:Y:S08]  /*82e0*/  HMMA.16816.F32 R164, R160.reuse, R8, RZ ;  /* 0x00000008a0a4723c */ /* 0x048ff000000018ff */
[----:B------:R-:W-:Y:S01]  /*82f0*/  HMMA.16816.F32 R160, R160, R10, RZ ;  /* 0x0000000aa0a0723c */ /* 0x000fe200000018ff */
[----:B------:R-:W1:Y:S07]  /*8300*/  LDSM.16.M88.4 R8, [R190] ;  /* 0x00000000be08783b */ /* 0x000e6e0000000200 */
[C---:B----4-:R-:W-:Y:S08]  /*8310*/  HMMA.16816.F32 R12, R156.reuse, R4, R12 ;  /* 0x000000049c0c723c */ /* 0x050ff0000000180c */
[C---:B------:R-:W-:Y:S01]  /*8320*/  HMMA.16816.F32 R140, R156.reuse, R6, R140 ;  /* 0x000000069c8c723c */ /* 0x040fe2000000188c */
[----:B------:R-:W2:Y:S07]  /*8330*/  LDSM.16.M88.4 R4, [R187+0x7000] ;  /* 0x00700000bb04783b */ /* 0x000eae0000000200 */
[C---:B------:R-:W-:Y:S08]  /*8340*/  HMMA.16816.F32 R136, R156.reuse, R144, R136 ;  /* 0x000000909c88723c */ /* 0x040ff00000001888 */
[C---:B------:R-:W-:Y:S01]  /*8350*/  HMMA.16816.F32 R32, R156.reuse, R146, R32 ;  /* 0x000000929c20723c */ /* 0x040fe20000001820 */
[----:B------:R-:W3:Y:S07]  /*8360*/  LDSM.16.M88.4 R144, [R180+0x800] ;  /* 0x00080000b490783b */ /* 0x000eee0000000200 */
[C---:B-----5:R-:W-:Y:S08]  /*8370*/  HMMA.16816.F32 R28, R156.reuse, R20, R28 ;  /* 0x000000149c1c723c */ /* 0x060ff0000000181c */
        /* <DEDUP_REMOVED lines=105> */
[----:B------:R-:W-:-:S02]  /*8a10*/  ISETP.LT.OR P5, PT, R0, R203, P5 ;  /* 0x000000cb0000720c */ /* 0x000fc40002fa1670 */
[----:B------:R-:W-:-:S05]  /*8a20*/  IADD3 R16, R0, 0x8, RZ ;  /* 0x0000000800107810 */ /* 0x000fca0007ffe0ff */
[----:B------:R-:W-:Y:S01]  /*8a30*/  HMMA.16816.F32 R32, R156, R154, R32 ;  /* 0x0000009a9c20723c */ /* 0x000fe20000001820 */
[----:B------:R-:W2:Y:S01]  /*8a40*/  LDSM.16.M88.4 R152, [R187+0xa800] ;  /* 0x00a80000bb98783b */ /* 0x000ea20000000200 */
[--C-:B------:R-:W-:Y:S02]  /*8a50*/  IMAD.IADD R133, R207, 0x1, -R16.reuse ;  /* 0x00000001cf857824 */ /* 0x100fe400078e0a10 */
[----:B------:R-:W-:-:S03]  /*8a60*/  IMAD.IADD R134, R204, 0x1, -R16 ;  /* 0x00000001cc867824 */ /* 0x000fc600078e0a10 */
[----:B------:R-:W-:Y:S01]  /*8a70*/  IABS R133, R133 ;  /* 0x0000008500857213 */ /* 0x000fe20000000000 */
[----:B-1----:R-:W-:Y:S01]  /*8a80*/  HMMA.16816.F32 R12, R8, R4, R12 ;  /* 0x00000004080c723c */ /* 0x002fe2000000180c */
[----:B------:R-:W-:-:S04]  /*8a90*/  IABS R134, R134 ;  /* 0x0000008600867213 */ /* 0x000fc80000000000 */
[----:B------:R-:W-:Y:S02]  /*8aa0*/  I2F R133, R133 ;  /* 0x0000008500857306 */ /* 0x000fe40000201400 */
[----:B------:R-:W-:Y:S01]  /*8ab0*/  IMAD.IADD R4, R204, 0x1, -R0 ;  /* 0x00000001cc047824 */ /* 0x000fe200078e0a00 */
[----:B------:R-:W-:Y:S01]  /*8ac0*/  HMMA.16816.F32 R140, R20, R18, R140 ;  /* 0x00000012148c723c */ /* 0x000fe2000000188c */
[----:B------:R-:W-:-:S03]  /*8ad0*/  IMAD.MOV.U32 R5, RZ, RZ, R2 ;  /* 0x000000ffff057224 */ /* 0x000fc600078e0002 */
[----:B------:R-:W-:Y:S02]  /*8ae0*/  IABS R2, R4 ;  /* 0x0000000400027213 */ /* 0x000fe40000000000 */
[----:B------:R-:W-:Y:S01]  /*8af0*/  IADD3 R4, R0, 0x1, RZ ;  /* 0x0000000100047810 */ /* 0x000fe20007ffe0ff */
[----:B------:R-:W1:Y:S01]  /*8b00*/  I2F R5, R5 ;  /* 0x0000000500057306 */ /* 0x000e620000201400 */
[----:B------:R-:W-:Y:S02]  /*8b10*/  HMMA.16816.F32 R160, R156, R146, R160 ;  /* 0x000000929ca0723c */ /* 0x000fe400000018a0 */
[C---:B------:R-:W-:Y:S02]  /*8b20*/  ISETP.GE.AND P6, PT, R4.reuse, R205, PT ;  /* 0x000000cd0400720c */ /* 0x040fe40003fc6270 */
[C---:B------:R-:W-:Y:S02]  /*8b30*/  ISETP.GE.AND P1, PT, R4.reuse, R202, PT ;  /* 0x000000ca0400720c */ /* 0x040fe40003f26270 */
[C---:B------:R-:W-:Y:S01]  /*8b40*/  ISETP.LT.OR P6, PT, R4.reuse, R206, P6 ;  /* 0x000000ce0400720c */ /* 0x040fe200037c1670 */
[----:B------:R3:W4:Y:S01]  /*8b50*/  I2F R17, R2 ;  /* 0x0000000200117306 */ /* 0x0007220000201400 */
[----:B------:R-:W-:Y:S01]  /*8b60*/  ISETP.LT.OR P1, PT, R4, R203, P1 ;  /* 0x000000cb0400720c */ /* 0x000fe20000f21670 */
[----:B------:R-:W-:Y:S01]  /*8b70*/  HMMA.16816.F32 R164, R220, R168, R164 ;  /* 0x000000a8dca4723c */ /* 0x000fe200000018a4 */
[----:B-1----:R-:W-:-:S07]  /*8b80*/  FFMA.FTZ R147, R5, -UR13, R12 ;  /* 0x8000000d05937c23 */ /* 0x002fce000801000c */
[----:B------:R-:W-:Y:S01]  /*8b90*/  HMMA.16816.F32 R140, R8, R6, R140 ;  /* 0x00000006088c723c */ /* 0x000fe2000000188c */
[----:B------:R-:W-:Y:S02]  /*8ba0*/  FSEL R147, R147, -INF , !P0 ;  /* 0xff80000093937808 */ /* 0x000fe40004000000 */
[----:B------:R-:W-:Y:S01]  /*8bb0*/  ISETP.GE.AND P0, PT, R16, R205, PT ;  /* 0x000000cd1000720c */ /* 0x000fe20003f06270 */
[--C-:B---3--:R-:W-:Y:S02]  /*8bc0*/  IMAD.IADD R2, R207, 0x1, -R4.reuse ;  /* 0x00000001cf027824 */ /* 0x108fe400078e0a04 */
[----:B------:R-:W-:Y:S02]  /*8bd0*/  IMAD.IADD R4, R204, 0x1, -R4 ;  /* 0x00000001cc047824 */ /* 0x000fe400078e0a04 */
[----:B--2---:R-:W-:Y:S01]  /*8be0*/  HMMA.16816.F32 R136, R20, R152, R136 ;  /* 0x000000981488723c */ /* 0x004fe20000001888 */
[----:B------:R-:W-:Y:S02]  /*8bf0*/  ISETP.LT.OR P0, PT, R16, R206, P0 ;  /* 0x000000ce1000720c */ /* 0x000fe40000701670 */
[----:B------:R-:W-:Y:S01]  /*8c00*/  IABS R18, R2 ;  /* 0x0000000200127213 */ /* 0x000fe20000000000 */
[----:B----4-:R-:W-:Y:S01]  /*8c10*/  FFMA.FTZ R2, R17, -UR13, R14 ;  /* 0x8000000d11027c23 */ /* 0x010fe2000801000e */
[----:B------:R-:W-:-:S02]  /*8c20*/  IABS R14, R4 ;  /* 0x00000004000e7213 */ /* 0x000fc40000000000 */
[----:B------:R-:W1:Y:S01]  /*8c30*/  LDSM.16.M88.4 R4, [R180+0x4800] ;  /* 0x00480000b404783b */ /* 0x000e620000000200 */
[----:B------:R2:W3:Y:S01]  /*8c40*/  I2F R12, R18 ;  /* 0x00000012000c7306 */ /* 0x0004e20000201400 */
[----:B------:R-:W-:Y:S01]  /*8c50*/  FSEL R2, R2, -INF , !P5 ;  /* 0xff80000002027808 */ /* 0x000fe20006800000 */
[----:B------:R-:W-:Y:S01]  /*8c60*/  HMMA.16816.F32 R28, R156, R148, R28 ;  /* 0x000000949c1c723c */ /* 0x000fe2000000181c */
[----:B------:R-:W-:-:S04]  /*8c70*/  ISETP.GE.AND P5, PT, R16, R202, PT ;  /* 0x000000ca1000720c */ /* 0x000fc80003fa6270 */
[----:B------:R-:W-:Y:S01]  /*8c80*/  ISETP.LT.OR P5, PT, R16, R203, P5 ;  /* 0x000000cb1000720c */ /* 0x000fe20002fa1670 */
[----:B------:R-:W4:Y:S01]  /*8c90*/  I2F R14, R14 ;  /* 0x0000000e000e7306 */ /* 0x000f220000201400 */
[----:B------:R-:W-:Y:S01]  /*8ca0*/  FFMA.FTZ R133, R133, -UR13, R140 ;  /* 0x8000000d85857c23 */ /* 0x000fe2000801008c */
[----:B------:R-:W-:Y:S01]  /*8cb0*/  HMMA.16816.F32 R24, R156, R150, R24 ;  /* 0x000000969c18723c */ /* 0x000fe20000001818 */
[----:B--2---:R-:W2:Y:S01]  /*8cc0*/  LDSM.16.M88.4 R16, [R187+0xb000] ;  /* 0x00b00000bb10783b */ /* 0x004ea20000000200 */
[----:B---3--:R-:W-:Y:S01]  /*8cd0*/  FFMA.FTZ R153, R12, -UR13, R13 ;  /* 0x8000000d0c997c23 */ /* 0x008fe2000801000d */
[----:B------:R-:W-:Y:S01]  /*8ce0*/  IADD3 R12, R0, 0x9, RZ ;  /* 0x00000009000c7810 */ /* 0x000fe20007ffe0ff */
[----:B------:R-:W-:-:S04]  /*8cf0*/  IMAD.MOV.U32 R13, RZ, RZ, R134 ;  /* 0x000000ffff0d7224 */ /* 0x000fc800078e0086 */
[----:B------:R-:W-:Y:S01]  /*8d00*/  HMMA.16816.F32 R164, R156, R144, R164 ;  /* 0x000000909ca4723c */ /* 0x000fe200000018a4 */
[----:B------:R-:W-:Y:S01]  /*8d10*/  FSEL R153, R153, -INF , !P6 ;  /* 0xff80000099997808 */ /* 0x000fe20007000000 */
[----:B----4-:R-:W-:Y:S01]  /*8d20*/  FFMA.FTZ R15, R14, -UR13, R15 ;  /* 0x8000000d0e0f7c23 */ /* 0x010fe2000801000f */
[----:B------:R-:W-:Y:S01]  /*8d30*/  ISETP.GE.AND P6, PT, R12, R205, PT ;  /* 0x000000cd0c00720c */ /* 0x000fe20003fc6270 */
[----:B------:R-:W3:Y:S01]  /*8d40*/  I2F R13, R13 ;  /* 0x0000000d000d7306 */ /* 0x000ee20000201400 */
[--C-:B------:R-:W-:Y:S02]  /*8d50*/  IMAD.IADD R14, R207, 0x1, -R12.reuse ;  /* 0x00000001cf0e7824 */ /* 0x100fe400078e0a0c */
[----:B------:R-:W-:Y:S01]  /*8d60*/  FSEL R159, R133, -INF , !P0 ;  /* 0xff800000859f7808 */ /* 0x000fe20004000000 */
[----:B------:R-:W-:Y:S01]  /*8d70*/  HMMA.16816.F32 R32, R20, R154, R32 ;  /* 0x0000009a1420723c */ /* 0x000fe20000001820 */
[----:B------:R-:W-:Y:S01]  /*8d80*/  FSEL R236, R15, -INF , !P1 ;  /* 0xff8000000fec7808 */ /* 0x000fe20004800000 */
[----:B------:R-:W-:Y:S01]  /*8d90*/  IMAD.IADD R15, R204, 0x1, -R12 ;  /* 0x00000001cc0f7824 */ /* 0x000fe200078e0a0c */
[----:B------:R-:W-:-:S02]  /*8da0*/  ISETP.GE.AND P1, PT, R12, R202, PT ;  /* 0x000000ca0c00720c */ /* 0x000fc40003f26270 */
[C---:B------:R-:W-:Y:S02]  /*8db0*/  ISETP.LT.OR P6, PT, R12.reuse, R206, P6 ;  /* 0x000000ce0c00720c */ /* 0x040fe400037c1670 */
[----:B------:R-:W-:Y:S02]  /*8dc0*/  ISETP.LT.OR P1, PT, R12, R203, P1 ;  /* 0x000000cb0c00720c */ /* 0x000fe40000f21670 */
[----:B------:R-:W-:Y:S01]  /*8dd0*/  IADD3 R12, R0, 0x10, RZ ;  /* 0x00000010000c7810 */ /* 0x000fe20007ffe0ff */
[----:B-1----:R-:W-:Y:S01]  /*8de0*/  HMMA.16816.F32 R136, R8, R4, R136 ;  /* 0x000000040888723c */ /* 0x002fe20000001888 */
[----:B------:R-:W-:Y:S02]  /*8df0*/  IABS R15, R15 ;  /* 0x0000000f000f7213 */ /* 0x000fe40000000000 */
[----:B------:R-:W-:Y:S01]  /*8e00*/  IABS R14, R14 ;  /* 0x0000000e000e7213 */ /* 0x000fe20000000000 */
[----:B---3--:R-:W-:Y:S01]  /*8e10*/  FFMA.FTZ R13, R13, -UR13, R142 ;  /* 0x8000000d0d0d7c23 */ /* 0x008fe2000801008e */
[----:B------:R-:W-:Y:S01]  /*8e20*/  I2F R134, R15 ;  /* 0x0000000f00867306 */ /* 0x000fe20000201400 */
[----:B------:R-:W-:Y:S01]  /*8e30*/  ISETP.GE.AND P0, PT, R12, R205, PT ;  /* 0x000000cd0c00720c */ /* 0x000fe20003f06270 */
[--C-:B------:R-:W-:Y:S01]  /*8e40*/  IMAD.IADD R5, R207, 0x1, -R12.reuse ;  /* 0x00000001cf057824 */ /* 0x100fe200078e0a0c */
[----:B------:R-:W-:Y:S01]  /*8e50*/  IADD3 R4, R0, 0x11, RZ ;  /* 0x0000001100047810 */ /* 0x000fe20007ffe0ff */
[----:B------:R-:W-:Y:S01]  /*8e60*/  IMAD.IADD R133, R204, 0x1, -R12 ;  /* 0x00000001cc857824 */ /* 0x000fe200078e0a0c */
[----:B------:R-:W-:-:S02]  /*8e70*/  FSEL R238, R13, -INF , !P5 ;  /* 0xff8000000dee7808 */ /* 0x000fc40006800000 */
[----:B------:R-:W-:Y:S01]  /*8e80*/  IABS R5, R5 ;  /* 0x0000000500057213 */ /* 0x000fe20000000000 */
[----:B------:R-:W1:Y:S01]  /*8e90*/  I2F R14, R14 ;  /* 0x0000000e000e7306 */ /* 0x000e620000201400 */
[C---:B------:R-:W-:Y:S01]  /*8ea0*/  ISETP.GE.AND P5, PT, R12.reuse, R202, PT ;  /* 0x000000ca0c00720c */ /* 0x040fe20003fa6270 */
[----:B------:R-:W-:Y:S01]  /*8eb0*/  HMMA.16816.F32 R32, R8, R6, R32 ;  /* 0x000000060820723c */ /* 0x000fe20000001820 */
[C---:B------:R-:W-:Y:S02]  /*8ec0*/  ISETP.LT.OR P0, PT, R12.reuse, R206, P0 ;  /* 0x000000ce0c00720c */ /* 0x040fe40000701670 */
[----:B------:R-:W-:Y:S01]  /*8ed0*/  ISETP.LT.OR P5, PT, R12, R203, P5 ;  /* 0x000000cb0c00720c */ /* 0x000fe20002fa1670 */
[----:B------:R-:W-:Y:S01]  /*8ee0*/  IMAD.IADD R12, R207, 0x1, -R4 ;  /* 0x00000001cf0c7824 */ /* 0x000fe200078e0a04 */
[----:B------:R-:W-:Y:S01]  /*8ef0*/  IABS R133, R133 ;  /* 0x0000008500857213 */ /* 0x000fe20000000000 */
[----:B------:R-:W3:Y:S02]  /*8f00*/  I2F R5, R5 ;  /* 0x0000000500057306 */ /* 0x000ee40000201400 */
[----:B--2---:R-:W-:Y:S01]  /*8f10*/  HMMA.16816.F32 R28, R20, R16, R28 ;  /* 0x00000010141c723c */ /* 0x004fe2000000181c */
[----:B------:R-:W-:Y:S01]  /*8f20*/  IABS R12, R12 ;  /* 0x0000000c000c7213 */ /* 0x000fe20000000000 */
[----:B-1----:R-:W-:-:S04]  /*8f30*/  FFMA.FTZ R14, R14, -UR13, R141 ;  /* 0x8000000d0e0e7c23 */ /* 0x002fc8000801008d */
[----:B------:R1:W2:Y:S01]  /*8f40*/  I2F R140, R12 ;  /* 0x0000000c008c7306 */ /* 0x0002a20000201400 */
[----:B------:R-:W-:Y:S01]  /*8f50*/  FFMA.FTZ R16, R134, -UR13, R143 ;  /* 0x8000000d86107c23 */ /* 0x000fe2000801008f */
[----:B------:R-:W-:Y:S01]  /*8f60*/  HMMA.16816.F32 R24, R20, R18, R24 ;  /* 0x000000121418723c */ /* 0x000fe20000001818 */
[----:B------:R-:W-:Y:S01]  /*8f70*/  IMAD.IADD R134, R204, 0x1, -R4 ;  /* 0x00000001cc867824 */ /* 0x000fe200078e0a04 */
[----:B------:R-:W-:Y:S02]  /*8f80*/  FSEL R17, R14, -INF , !P6 ;  /* 0xff8000000e117808 */ /* 0x000fe40007000000 */
[----:B------:R-:W-:Y:S01]  /*8f90*/  FSEL R16, R16, -INF , !P1 ;  /* 0xff80000010107808 */ /* 0x000fe20004800000 */
[----:B---3--:R-:W-:Y:S01]  /*8fa0*/  FFMA.FTZ R5, R5, -UR13, R136 ;  /* 0x8000000d05057c23 */ /* 0x008fe20008010088 */
[----:B------:R-:W-:Y:S01]  /*8fb0*/  IABS R134, R134 ;  /* 0x0000008600867213 */ /* 0x000fe20000000000 */
[----:B------:R-:W3:Y:S01]  /*8fc0*/  I2F R133, R133 ;  /* 0x0000008500857306 */ /* 0x000ee20000201400 */
[----:B------:R-:W-:-:S02]  /*8fd0*/  ISETP.GE.AND P6, PT, R4, R205, PT ;  /* 0x000000cd0400720c */ /* 0x000fc40003fc6270 */
[C---:B------:R-:W-:Y:S01]  /*8fe0*/  ISETP.GE.AND P1, PT, R4.reuse, R202, PT ;  /* 0x000000ca0400720c */ /* 0x040fe20003f26270 */
[----:B------:R-:W-:Y:S01]  /*8ff0*/  IMAD.MOV.U32 R136, RZ, RZ, R134 ;  /* 0x000000ffff887224 */ /* 0x000fe200078e0086 */
[C---:B------:R-:W-:Y:S01]  /*9000*/  ISETP.LT.OR P6, PT, R4.reuse, R206, P6 ;  /* 0x000000ce0400720c */ /* 0x040fe200037c1670 */
[----:B-1----:R-:W1:Y:S01]  /*9010*/  LDSM.16.M88.4 R12, [R180+0x5000] ;  /* 0x00500000b40c783b */ /* 0x002e620000000200 */
[----:B------:R-:W-:Y:S01]  /*9020*/  ISETP.LT.OR P1, PT, R4, R203, P1 ;  /* 0x000000cb0400720c */ /* 0x000fe20000f21670 */
[----:B--2---:R-:W-:Y:S01]  /*9030*/  FFMA.FTZ R137, R140, -UR13, R137 ;  /* 0x8000000d8c897c23 */ /* 0x004fe20008010089 */
[C---:B------:R-:W-:Y:S01]  /*9040*/  IADD3 R4, R0.reuse, 0x18, RZ ;  /* 0x0000001800047810 */ /* 0x040fe20007ffe0ff */
[----:B------:R-:W2:Y:S01]  /*9050*/  I2F R136, R136 ;  /* 0x0000008800887306 */ /* 0x000ea20000201400 */
[----:B------:R-:W-:Y:S02]  /*9060*/  IADD3 R19, R0, 0x20, RZ ;  /* 0x0000002000137810 */ /* 0x000fe40007ffe0ff */
[----:B------:R-:W-:Y:S01]  /*9070*/  FSEL R137, R137, -INF , !P6 ;  /* 0xff80000089897808 */ /* 0x000fe20007000000 */
[----:B------:R-:W-:-:S02]  /*9080*/  IMAD.IADD R135, R207, 0x1, -R4 ;  /* 0x00000001cf877824 */ /* 0x000fc400078e0a04 */
[----:B---3--:R-:W-:Y:S01]  /*9090*/  FFMA.FTZ R134, R133, -UR13, R138 ;  /* 0x8000000d85867c23 */ /* 0x008fe2000801008a */
[----:B------:R-:W-:Y:S01]  /*90a0*/  FSEL R133, R5, -INF , !P0 ;  /* 0xff80000005857808 */ /* 0x000fe20004000000 */
[----:B------:R-:W-:Y:S01]  /*90b0*/  IMAD.IADD R141, R204, 0x1, -R4 ;  /* 0x00000001cc8d7824 */ /* 0x000fe200078e0a04 */
[----:B------:R-:W-:Y:S02]  /*90c0*/  IABS R135, R135 ;  /* 0x0000008700877213 */ /* 0x000fe40000000000 */
[----:B------:R-:W-:Y:S02]  /*90d0*/  FSEL R134, R134, -INF , !P5 ;  /* 0xff80000086867808 */ /* 0x000fe40006800000 */
[----:B------:R-:W-:Y:S02]  /*90e0*/  IADD3 R138, R0, 0x19, RZ ;  /* 0x00000019008a7810 */ /* 0x000fe40007ffe0ff */
[----:B------:R-:W3:Y:S01]  /*90f0*/  I2F R135, R135 ;  /* 0x0000008700877306 */ /* 0x000ee20000201400 */
[----:B--2---:R-:W-:Y:S01]  /*9100*/  FFMA.FTZ R136, R136, -UR13, R139 ;  /* 0x8000000d88887c23 */ /* 0x004fe2000801008b */
[C---:B------:R-:W-:Y:S01]  /*9110*/  ISETP.GE.AND P0, PT, R4.reuse, R205, PT ;  /* 0x000000cd0400720c */ /* 0x040fe20003f06270 */
[----:B------:R-:W-:Y:S01]  /*9120*/  IMAD.IADD R18, R207, 0x1, -R138 ;  /* 0x00000001cf127824 */ /* 0x000fe200078e0a8a */
[----:B------:R-:W-:-:S02]  /*9130*/  ISETP.GE.AND P5, PT, R4, R202, PT ;  /* 0x000000ca0400720c */ /* 0x000fc40003fa6270 */
[----:B------:R-:W-:Y:S01]  /*9140*/  FSEL R220, R136, -INF , !P1 ;  /* 0xff80000088dc7808 */ /* 0x000fe20004800000 */
[----:B------:R-:W-:Y:S01]  /*9150*/  IMAD.IADD R136, R204, 0x1, -R138 ;  /* 0x00000001cc887824 */ /* 0x000fe200078e0a8a */
[C---:B------:R-:W-:Y:S02]  /*9160*/  ISETP.LT.OR P0, PT, R4.reuse, R206, P0 ;  /* 0x000000ce0400720c */ /* 0x040fe40000701670 */
[----:B------:R-:W-:Y:S02]  /*9170*/  ISETP.LT.OR P5, PT, R4, R203, P5 ;  /* 0x000000cb0400720c */ /* 0x000fe40002fa1670 */
[----:B------:R-:W2:Y:S01]  /*9180*/  LDSM.16.M88.4 R4, [R187+0xb800] ;  /* 0x00b80000bb04783b */ /* 0x000ea20000000200 */
[----:B------:R-:W-:Y:S02]  /*9190*/  IABS R141, R141 ;  /* 0x0000008d008d7213 */ /* 0x000fe40000000000 */
[----:B------:R-:W-:Y:S01]  /*91a0*/  IABS R136, R136 ;  /* 0x0000008800887213 */ /* 0x000fe20000000000 */
[----:B---3--:R-:W-:Y:S01]  /*91b0*/  FFMA.FTZ R135, R135, -UR13, R32 ;  /* 0x8000000d87877c23 */ /* 0x008fe20008010020 */
[----:B------:R-:W-:Y:S01]  /*91c0*/  IABS R18, R18 ;  /* 0x0000001200127213 */ /* 0x000fe20000000000 */
[----:B------:R-:W-:Y:S01]  /*91d0*/  IMAD.MOV.U32 R140, RZ, RZ, R141 ;  /* 0x000000ffff8c7224 */ /* 0x000fe200078e008d */
[C---:B------:R-:W-:Y:S01]  /*91e0*/  ISETP.GE.AND P6, PT, R138.reuse, R205, PT ;  /* 0x000000cd8a00720c */ /* 0x040fe20003fc6270 */
[----:B------:R-:W-:Y:S01]  /*91f0*/  IMAD.MOV.U32 R32, RZ, RZ, R136 ;  /* 0x000000ffff207224 */ /* 0x000fe200078e0088 */
[----:B-1----:R-:W-:Y:S01]  /*9200*/  HMMA.16816.F32 R28, R8, R12, R28 ;  /* 0x0000000c081c723c */ /* 0x002fe2000000181c */
[----:B------:R-:W1:Y:S01]  /*9210*/  I2F R139, R140 ;  /* 0x0000008c008b7306 */ /* 0x000e620000201400 */
[----:B------:R-:W-:Y:S01]  /*9220*/  ISETP.GE.AND P1, PT, R138, R202, PT ;  /* 0x000000ca8a00720c */ /* 0x000fe20003f26270 */
[----:B------:R-:W-:Y:S01]  /*9230*/  IMAD.IADD R136, R204, 0x1, -R19 ;  /* 0x00000001cc887824 */ /* 0x000fe200078e0a13 */
[----:B------:R-:W-:-:S02]  /*9240*/  ISETP.LT.OR P6, PT, R138, R206, P6 ;  /* 0x000000ce8a00720c */ /* 0x000fc400037c1670 */
[----:B------:R-:W-:Y:S01]  /*9250*/  ISETP.LT.OR P1, PT, R138, R203, P1 ;  /* 0x000000cb8a00720c */ /* 0x000fe20000f21670 */
[----:B------:R-:W-:Y:S01]  /*9260*/  IMAD.IADD R13, R207, 0x1, -R19 ;  /* 0x00000001cf0d7824 */ /* 0x000fe200078e0a13 */
[----:B------:R-:W-:Y:S01]  /*9270*/  IADD3 R12, R0, 0x21, RZ ;  /* 0x00000021000c7810 */ /* 0x000fe20007ffe0ff */
[----:B------:R-:W3:Y:S01]  /*9280*/  I2F R18, R18 ;  /* 0x0000001200127306 */ /* 0x000ee20000201400 */
[----:B------:R-:W-:Y:S01]  /*9290*/  FSEL R135, R135, -INF , !P0 ;  /* 0xff80000087877808 */ /* 0x000fe20004000000 */
[----:B------:R-:W-:Y:S01]  /*92a0*/  HMMA.16816.F32 R24, R8, R14, R24 ;  /* 0x0000000e0818723c */ /* 0x000fe20000001818 */
[----:B------:R-:W-:Y:S02]  /*92b0*/  IABS R13, R13 ;  /* 0x0000000d000d7213 */ /* 0x000fe40000000000 */
[----:B------:R-:W-:Y:S02]  /*92c0*/  ISETP.GE.AND P0, PT, R19, R205, PT ;  /* 0x000000cd1300720c */ /* 0x000fe40003f06270 */
[----:B------:R-:W-:Y:S01]  /*92d0*/  IABS R136, R136 ;  /* 0x0000008800887213 */ /* 0x000fe20000000000 */
[----:B------:R-:W4:Y:S01]  /*92e0*/  I2F R32, R32 ;  /* 0x0000002000207306 */ /* 0x000f220000201400 */
[----:B-1----:R-:W-:Y:S01]  /*92f0*/  FFMA.FTZ R34, R139, -UR13, R34 ;  /* 0x8000000d8b227c23 */ /* 0x002fe20008010022 */
[----:B------:R-:W-:-:S04]  /*9300*/  ISETP.LT.OR P0, PT, R19, R206, P0 ;  /* 0x000000ce1300720c */ /* 0x000fc80000701670 */
[----:B------:R-:W-:Y:S01]  /*9310*/  FSEL R168, R34, -INF , !P5 ;  /* 0xff80000022a87808 */ /* 0x000fe20006800000 */
[----:B------:R-:W-:Y:S01]  /*9320*/  IMAD.IADD R34, R207, 0x1, -R12 ;  /* 0x00000001cf227824 */ /* 0x000fe200078e0a0c */
[----:B------:R-:W1:Y:S01]  /*9330*/  I2F R13, R13 ;  /* 0x0000000d000d7306 */ /* 0x000e620000201400 */
[----:B---3--:R-:W-:Y:S01]  /*9340*/  FFMA.FTZ R18, R18, -UR13, R33 ;  /* 0x8000000d12127c23 */ /* 0x008fe20008010021 */
[C---:B------:R-:W-:Y:S02]  /*9350*/  ISETP.GE.AND P5, PT, R19.reuse, R202, PT ;  /* 0x000000ca1300720c */ /* 0x040fe40003fa6270 */
[----:B------:R-:W-:Y:S02]  /*9360*/  IABS R34, R34 ;  /* 0x0000002200227213 */ /* 0x000fe40000000000 */
[----:B------:R-:W-:Y:S01]  /*9370*/  FSEL R171, R18, -INF , !P6 ;  /* 0xff80000012ab7808 */ /* 0x000fe20007000000 */
[C---:B--2---:R-:W-:Y:S01]  /*9380*/  HMMA.16816.F32 R164, R20.reuse, R4, R164 ;  /* 0x0000000414a4723c */ /* 0x044fe200000018a4 */
[----:B----4-:R-:W-:Y:S01]  /*9390*/  FFMA.FTZ R32, R32, -UR13, R35 ;  /* 0x8000000d20207c23 */ /* 0x010fe20008010023 */
[----:B------:R-:W-:Y:S01]  /*93a0*/  ISETP.GE.AND P6, PT, R12, R205, PT ;  /* 0x000000cd0c00720c */ /* 0x000fe20003fc6270 */
[----:B------:R-:W2:Y:S01]  /*93b0*/  I2F R18, R34 ;  /* 0x0000002200127306 */ /* 0x000ea20000201400 */
[-C--:B------:R-:W-:Y:S01]  /*93c0*/  ISETP.LT.OR P5, PT, R19, R203.reuse, P5 ;  /* 0x000000cb1300720c */ /* 0x080fe20002fa1670 */
[----:B------:R-:W-:Y:S01]  /*93d0*/  IMAD.MOV.U32 R19, RZ, RZ, R136 ;  /* 0x000000ffff137224 */ /* 0x000fe200078e0088 */
[----:B------:R-:W-:Y:S01]  /*93e0*/  FSEL R218, R32, -INF , !P1 ;  /* 0xff80000020da7808 */ /* 0x000fe20004800000 */
[----:B------:R-:W-:Y:S01]  /*93f0*/  IMAD.IADD R4, R204, 0x1, -R12 ;  /* 0x00000001cc047824 */ /* 0x000fe200078e0a0c */
[C---:B------:R-:W-:Y:S01]  /*9400*/  ISETP.GE.AND P1, PT, R12.reuse, R202, PT ;  /* 0x000000ca0c00720c */ /* 0x040fe20003f26270 */
[----:B-1----:R-:W-:Y:S01]  /*9410*/  FFMA.FTZ R141, R13, -UR13, R28 ;  /* 0x8000000d0d8d7c23 */ /* 0x002fe2000801001c */
[C---:B------:R-:W-:Y:S01]  /*9420*/  ISETP.LT.OR P6, PT, R12.reuse, R206, P6 ;  /* 0x000000ce0c00720c */ /* 0x040fe200037c1670 */
[----:B------:R-:W1:Y:S01]  /*9430*/  I2F R19, R19 ;  /* 0x0000001300137306 */ /* 0x000e620000201400 */
[----:B------:R-:W-:Y:S01]  /*9440*/  ISETP.LT.OR P1, PT, R12, R203, P1 ;  /* 0x000000cb0c00720c */ /* 0x000fe20000f21670 */
[----:B------:R-:W-:Y:S01]  /*9450*/  HMMA.16816.F32 R160, R20, R6, R160 ;  /* 0x0000000614a0723c */ /* 0x000fe200000018a0 */
[----:B------:R-:W3:Y:S01]  /*9460*/  LDSM.16.M88.4 R12, [R180+0x5800] ;  /* 0x00580000b40c783b */ /* 0x000ee20000000200 */
[----:B------:R-:W-:Y:S01]  /*9470*/  IABS R4, R4 ;  /* 0x0000000400047213 */ /* 0x000fe20000000000 */
[----:B------:R-:W-:-:S04]  /*9480*/  DEPBAR.LE SB0, 0x0 ;  /* 0x000080000000791a */ /* 0x000fc80000000000 */
[----:B------:R-:W-:Y:S01]  /*9490*/  IADD3 R5, R0, 0x28, RZ ;  /* 0x0000002800057810 */ /* 0x000fe20007ffe0ff */
[----:B------:R-:W4:Y:S01]  /*94a0*/  I2F R4, R4 ;  /* 0x0000000400047306 */ /* 0x000f220000201400 */
[----:B------:R-:W-:Y:S01]  /*94b0*/  FSEL R141, R141, -INF , !P0 ;  /* 0xff8000008d8d7808 */ /* 0x000fe20004000000 */
[----:B--2---:R-:W-:Y:S01]  /*94c0*/  FFMA.FTZ R29, R18, -UR13, R29 ;  /* 0x8000000d121d7c23 */ /* 0x004fe2000801001d */
[----:B------:R-:W-:Y:S01]  /*94d0*/  IADD3 R28, R0, 0x29, RZ ;  /* 0x00000029001c7810 */ /* 0x000fe20007ffe0ff */
[--C-:B------:R-:W-:Y:S01]  /*94e0*/  IMAD.IADD R33, R204, 0x1, -R5.reuse ;  /* 0x00000001cc217824 */ /* 0x100fe200078e0a05 */
[----:B------:R-:W-:Y:S01]  /*94f0*/  BAR.SYNC.DEFER_BLOCKING 0x0 ;  /* 0x0000000000007b1d */ /* 0x000fe20000010000 */
[----:B-1----:R-:W-:Y:S01]  /*9500*/  FFMA.FTZ R19, R19, -UR13, R30 ;  /* 0x8000000d13137c23 */ /* 0x002fe2000801001e */
[----:B------:R-:W-:Y:S01]  /*9510*/  ISETP.GE.AND P0, PT, R5, R205, PT ;  /* 0x000000cd0500720c */ /* 0x000fe20003f06270 */
[C---:B------:R-:W-:Y:S01]  /*9520*/  IMAD.IADD R32, R207.reuse, 0x1, -R5 ;  /* 0x00000001cf207824 */ /* 0x040fe200078e0a05 */
[----:B------:R-:W-:Y:S01]  /*9530*/  IABS R33, R33 ;  /* 0x0000002100217213 */ /* 0x000fe20000000000 */
[----:B------:R-:W-:Y:S01]  /*9540*/  IMAD.IADD R30, R207, 0x1, -R28 ;  /* 0x00000001cf1e7824 */ /* 0x000fe200078e0a1c */
[----:B------:R-:W-:-:S02]  /*9550*/  FSEL R216, R19, -INF , !P5 ;  /* 0xff80000013d87808 */ /* 0x000fc40006800000 */
[C---:B------:R-:W-:Y:S02]  /*9560*/  ISETP.GE.AND P5, PT, R5.reuse, R202, PT ;  /* 0x000000ca0500720c */ /* 0x040fe40003fa6270 */
[----:B------:R-:W-:Y:S01]  /*9570*/  IADD3 R19, R0, 0x30, RZ ;  /* 0x0000003000137810 */ /* 0x000fe20007ffe0ff */
[----:B------:R-:W1:Y:S01]  /*9580*/  I2F R33, R33 ;  /* 0x0000002100217306 */ /* 0x000e620000201400 */
[----:B------:R-:W-:Y:S01]  /*9590*/  IABS R32, R32 ;  /* 0x0000002000207213 */ /* 0x000fe20000000000 */
[----:B----4-:R-:W-:Y:S01]  /*95a0*/  FFMA.FTZ R4, R4, -UR13, R31 ;  /* 0x8000000d04047c23 */ /* 0x010fe2000801001f */
[C---:B------:R-:W-:Y:S01]  /*95b0*/  ISETP.LT.OR P0, PT, R5.reuse, R206, P0 ;  /* 0x000000ce0500720c */ /* 0x040fe20000701670 */
[C-C-:B------:R-:W-:Y:S01]  /*95c0*/  IMAD.IADD R23, R204.reuse, 0x1, -R19.reuse ;  /* 0x00000001cc177824 */ /* 0x140fe200078e0a13 */
[----:B------:R-:W-:Y:S01]  /*95d0*/  ISETP.LT.OR P5, PT, R5, R203, P5 ;  /* 0x000000cb0500720c */ /* 0x000fe20002fa1670 */
[----:B------:R-:W-:Y:S01]  /*95e0*/  IMAD.IADD R5, R204, 0x1, -R28 ;  /* 0x00000001cc057824 */ /* 0x000fe200078e0a1c */
[----:B------:R-:W-:Y:S01]  /*95f0*/  FSEL R143, R29, -INF , !P6 ;  /* 0xff8000001d8f7808 */ /* 0x000fe20007000000 */
[----:B------:R-:W2:Y:S01]  /*9600*/  I2F R35, R32 ;  /* 0x0000002000237306 */ /* 0x000ea20000201400 */
[----:B------:R-:W-:Y:S01]  /*9610*/  IABS R23, R23 ;  /* 0x0000001700177213 */ /* 0x000fe20000000000 */
[----:B------:R-:W-:Y:S01]  /*9620*/  IMAD.IADD R21, R207, 0x1, -R19 ;  /* 0x00000001cf157824 */ /* 0x000fe200078e0a13 */
[----:B------:R-:W-:-:S02]  /*9630*/  IABS R5, R5 ;  /* 0x0000000500057213 */ /* 0x000fc40000000000 */
[----:B------:R-:W-:Y:S02]  /*9640*/  FSEL R170, R4, -INF , !P1 ;  /* 0xff80000004aa7808 */ /* 0x000fe40004800000 */
[C---:B------:R-:W-:Y:S01]  /*9650*/  ISETP.GE.AND P6, PT, R28.reuse, R205, PT ;  /* 0x000000cd1c00720c */ /* 0x040fe20003fc6270 */
[----:B------:R3:W4:Y:S01]  /*9660*/  I2F R22, R5 ;  /* 0x0000000500167306 */ /* 0x0007220000201400 */
[----:B------:R-:W-:Y:S01]  /*9670*/  ISETP.GE.AND P1, PT, R28, R202, PT ;  /* 0x000000ca1c00720c */ /* 0x000fe20003f26270 */
[----:B-1----:R-:W-:Y:S01]  /*9680*/  FFMA.FTZ R33, R33, -UR13, R26 ;  /* 0x8000000d21217c23 */ /* 0x002fe2000801001a */
[----:B------:R-:W-:Y:S02]  /*9690*/  IADD3 R20, R0, 0x31, RZ ;  /* 0x0000003100147810 */ /* 0x000fe40007ffe0ff */
[----:B------:R-:W-:Y:S02]  /*96a0*/  IABS R30, R30 ;  /* 0x0000001e001e7213 */ /* 0x000fe40000000000 */
[C---:B------:R-:W-:Y:S01]  /*96b0*/  ISETP.LT.OR P6, PT, R28.reuse, R206, P6 ;  /* 0x000000ce1c00720c */ /* 0x040fe200037c1670 */
[----:B--2---:R-:W-:Y:S01]  /*96c0*/  FFMA.FTZ R24, R35, -UR13, R24 ;  /* 0x8000000d23187c23 */ /* 0x004fe20008010018 */
[----:B------:R-:W-:Y:S01]  /*96d0*/  ISETP.LT.OR P1, PT, R28, R203, P1 ;  /* 0x000000cb1c00720c */ /* 0x000fe20000f21670 */
[--C-:B------:R-:W-:Y:S01]  /*96e0*/  IMAD.IADD R28, R207, 0x1, -R20.reuse ;  /* 0x00000001cf1c7824 */ /* 0x100fe200078e0a14 */
[----:B------:R-:W-:Y:S01]  /*96f0*/  IABS R21, R21 ;  /* 0x0000001500157213 */ /* 0x000fe20000000000 */
[----:B------:R-:W1:Y:S01]  /*9700*/  I2F R18, R30 ;  /* 0x0000001e00127306 */ /* 0x000e620000201400 */
[----:B------:R-:W-:Y:S01]  /*9710*/  IMAD.IADD R26, R204, 0x1, -R20 ;  /* 0x00000001cc1a7824 */ /* 0x000fe200078e0a14 */
[----:B------:R-:W-:Y:S01]  /*9720*/  FSEL R219, R24, -INF , !P0 ;  /* 0xff80000018db7808 */ /* 0x000fe20004000000 */
[----:B---3--:R-:W-:Y:S01]  /*9730*/  HMMA.16816.F32 R4, R8, R12, R164 ;  /* 0x0000000c0804723c */ /* 0x008fe200000018a4 */
[----:B------:R-:W-:Y:S01]  /*9740*/  FSEL R140, R33, -INF , !P5 ;  /* 0xff800000218c7808 */ /* 0x000fe20006800000 */
[----:B----4-:R-:W-:Y:S01]  /*9750*/  FFMA.FTZ R22, R22, -UR13, R27 ;  /* 0x8000000d16167c23 */ /* 0x010fe2000801001b */
[----:B------:R-:W-:-:S02]  /*9760*/  ISETP.GE.AND P0, PT, R19, R205, PT ;  /* 0x000000cd1300720c */ /* 0x000fc40003f06270 */
[----:B------:R-:W2:Y:S01]  /*9770*/  I2F R21, R21 ;  /* 0x0000001500157306 */ /* 0x000ea20000201400 */
[C---:B------:R-:W-:Y:S01]  /*9780*/  ISETP.GE.AND P5, PT, R19.reuse, R202, PT ;  /* 0x000000ca1300720c */ /* 0x040fe20003fa6270 */
[----:B------:R-:W-:Y:S01]  /*9790*/  IMAD.MOV.U32 R13, RZ, RZ, R23 ;  /* 0x000000ffff0d7224 */ /* 0x000fe200078e0017 */
[----:B------:R-:W-:Y:S01]  /*97a0*/  IABS R23, R28 ;  /* 0x0000001c00177213 */ /* 0x000fe20000000000 */
[----:B------:R-:W-:Y:S01]  /*97b0*/  HMMA.16816.F32 R8, R8, R14, R160 ;  /* 0x0000000e0808723c */ /* 0x000fe200000018a0 */
[C---:B------:R-:W-:Y:S02]  /*97c0*/  IADD3 R12, R0.reuse, 0x38, RZ ;  /* 0x00000038000c7810 */ /* 0x040fe40007ffe0ff */
[----:B------:R-:W-:Y:S01]  /*97d0*/  IABS R26, R26 ;  /* 0x0000001a001a7213 */ /* 0x000fe20000000000 */
[----:B------:R-:W3:Y:S01]  /*97e0*/  I2F R13, R13 ;  /* 0x0000000d000d7306 */ /* 0x000ee20000201400 */
[----:B------:R-:W-:Y:S01]  /*97f0*/  IMAD.MOV.U32 R24, RZ, RZ, R23 ;  /* 0x000000ffff187224 */ /* 0x000fe200078e0017 */
[----:B------:R-:W-:Y:S01]  /*9800*/  ISETP.LT.OR P0, PT, R19, R206, P0 ;  /* 0x000000ce1300720c */ /* 0x000fe20000701670 */
[----:B------:R-:W-:Y:S01]  /*9810*/  IMAD.IADD R23, R207, 0x1, -R12 ;  /* 0x00000001cf177824 */ /* 0x000fe200078e0a0c */
[----:B------:R-:W-:Y:S01]  /*9820*/  ISETP.LT.OR P5, PT, R19, R203, P5 ;  /* 0x000000cb1300720c */ /* 0x000fe20002fa1670 */
[----:B------:R-:W-:Y:S01]  /*9830*/  IMAD.MOV.U32 R19, RZ, RZ, R26 ;  /* 0x000000ffff137224 */ /* 0x000fe200078e001a */
[----:B------:R-:W-:Y:S01]  /*9840*/  IADD3 R0, R0, 0x39, RZ ;  /* 0x0000003900007810 */ /* 0x000fe20007ffe0ff */
[----:B-1----:R-:W-:Y:S01]  /*9850*/  FFMA.FTZ R18, R18, -UR13, R25 ;  /* 0x8000000d12127c23 */ /* 0x002fe20008010019 */
[----:B------:R-:W-:Y:S01]  /*9860*/  IABS R23, R23 ;  /* 0x0000001700177213 */ /* 0x000fe20000000000 */
[----:B------:R1:W4:Y:S01]  /*9870*/  I2F R14, R19 ;  /* 0x00000013000e7306 */ /* 0x0003220000201400 */
[----:B------:R-:W-:Y:S01]  /*9880*/  IMAD.IADD R15, R204, 0x1, -R12 ;  /* 0x00000001cc0f7824 */ /* 0x000fe200078e0a0c */
[----:B------:R-:W-:Y:S01]  /*9890*/  FSEL R142, R22, -INF , !P1 ;  /* 0xff800000168e7808 */ /* 0x000fe20004800000 */
[----:B--2---:R-:W-:Y:S01]  /*98a0*/  FFMA.FTZ R4, R21, -UR13, R4 ;  /* 0x8000000d15047c23 */ /* 0x004fe20008010004 */
[----:B------:R-:W-:Y:S01]  /*98b0*/  FSEL R221, R18, -INF , !P6 ;  /* 0xff80000012dd7808 */ /* 0x000fe20007000000 */
[----:B------:R-:W-:Y:S01]  /*98c0*/  IMAD.IADD R18, R204, 0x1, -R0 ;  /* 0x00000001cc127824 */ /* 0x000fe200078e0a00 */
[----:B------:R-:W-:Y:S01]  /*98d0*/  IABS R15, R15 ;  /* 0x0000000f000f7213 */ /* 0x000fe20000000000 */
[----:B---3--:R-:W-:Y:S01]  /*98e0*/  FFMA.FTZ R6, R13, -UR13, R6 ;  /* 0x8000000d0d067c23 */ /* 0x008fe20008010006 */
[----:B------:R-:W2:Y:S01]  /*98f0*/  I2F R24, R24 ;  /* 0x0000001800187306 */ /* 0x000ea20000201400 */
[----:B------:R-:W-:-:S02]  /*9900*/  FSEL R165, R4, -INF , !P0 ;  /* 0xff80000004a57808 */ /* 0x000fc40004000000 */
[-C--:B------:R-:W-:Y:S02]  /*9910*/  ISETP.GE.AND P0, PT, R12, R205.reuse, PT ;  /* 0x000000cd0c00720c */ /* 0x080fe40003f06270 */
[----:B------:R-:W-:Y:S02]  /*9920*/  FSEL R148, R6, -INF , !P5 ;  /* 0xff80000006947808 */ /* 0x000fe40006800000 */
[----:B------:R-:W-:Y:S01]  /*9930*/  IABS R6, R18 ;  /* 0x0000001200067213 */ /* 0x000fe20000000000 */
[----:B------:R-:W3:Y:S01]  /*9940*/  I2F R13, R23 ;  /* 0x00000017000d7306 */ /* 0x000ee20000201400 */
[----:B-1----:R-:W-:Y:S01]  /*9950*/  IMAD.IADD R19, R207, 0x1, -R0 ;  /* 0x00000001cf137824 */ /* 0x002fe200078e0a00 */
[----:B------:R-:W-:Y:S01]  /*9960*/  ISETP.LT.OR P0, PT, R12, R206, P0 ;  /* 0x000000ce0c00720c */ /* 0x000fe20000701670 */
[----:B----4-:R-:W-:Y:S01]  /*9970*/  FFMA.FTZ R7, R14, -UR13, R7 ;  /* 0x8000000d0e077c23 */ /* 0x010fe20008010007 */
[----:B------:R-:W-:Y:S02]  /*9980*/  ISETP.GE.AND P6, PT, R20, R205, PT ;  /* 0x000000cd1400720c */ /* 0x000fe40003fc6270 */
[----:B------:R-:W-:-:S02]  /*9990*/  IABS R19, R19 ;  /* 0x0000001300137213 */ /* 0x000fc40000000000 */
[----:B------:R-:W1:Y:S01]  /*99a0*/  I2F R15, R15 ;  /* 0x0000000f000f7306 */ /* 0x000e620000201400 */
[----:B------:R-:W-:Y:S01]  /*99b0*/  ISETP.GE.AND P1, PT, R20, R202, PT ;  /* 0x000000ca1400720c */ /* 0x000fe20003f26270 */
[----:B--2---:R-:W-:Y:S01]  /*99c0*/  FFMA.FTZ R5, R24, -UR13, R5 ;  /* 0x8000000d18057c23 */ /* 0x004fe20008010005 */
[C---:B------:R-:W-:Y:S01]  /*99d0*/  ISETP.LT.OR P6, PT, R20.reuse, R206, P6 ;  /* 0x000000ce1400720c */ /* 0x040fe200037c1670 */
[----:B------:R-:W-:Y:S01]  /*99e0*/  IMAD.MOV.U32 R4, RZ, RZ, R19 ;  /* 0x000000ffff047224 */ /* 0x000fe200078e0013 */
[----:B------:R-:W-:Y:S02]  /*99f0*/  ISETP.LT.OR P1, PT, R20, R203, P1 ;  /* 0x000000cb1400720c */ /* 0x000fe40000f21670 */
[----:B------:R-:W-:Y:S01]  /*9a00*/  FSEL R163, R5, -INF , !P6 ;  /* 0xff80000005a37808 */ /* 0x000fe20007000000 */
[----:B------:R-:W2:Y:S01]  /*9a10*/  I2F R6, R6 ;  /* 0x0000000600067306 */ /* 0x000ea20000201400 */
[----:B---3--:R-:W-:Y:S01]  /*9a20*/  FFMA.FTZ R8, R13, -UR13, R8 ;  /* 0x8000000d0d087c23 */ /* 0x008fe20008010008 */
[----:B------:R-:W-:-:S02]  /*9a30*/  FSEL R146, R7, -INF , !P1 ;  /* 0xff80000007927808 */ /* 0x000fc40004800000 */
[-C--:B------:R-:W-:Y:S02]  /*9a40*/  ISETP.GE.AND P5, PT, R12, R202.reuse, PT ;  /* 0x000000ca0c00720c */ /* 0x080fe40003fa6270 */
[----:B------:R-:W-:Y:S02]  /*9a50*/  FSEL R151, R8, -INF , !P0 ;  /* 0xff80000008977808 */ /* 0x000fe40004000000 */
[----:B------:R-:W3:Y:S01]  /*9a60*/  I2F R4, R4 ;  /* 0x0000000400047306 */ /* 0x000ee20000201400 */
[----:B------:R-:W-:Y:S01]  /*9a70*/  PLOP3.LUT P0, PT, PT, PT, UP0, 0x80, 0x0 ;  /* 0x000000000000781c */ /* 0x000fe20003f0f008 */
[----:B-1----:R-:W-:Y:S01]  /*9a80*/  FFMA.FTZ R10, R15, -UR13, R10 ;  /* 0x8000000d0f0a7c23 */ /* 0x002fe2000801000a */
[C---:B------:R-:W-:Y:S02]  /*9a90*/  ISETP.GE.AND P6, PT, R0.reuse, R205, PT ;  /* 0x000000cd0000720c */ /* 0x040fe40003fc6270 */
[----:B------:R-:W-:Y:S02]  /*9aa0*/  ISETP.GE.AND P1, PT, R0, R202, PT ;  /* 0x000000ca0000720c */ /* 0x000fe40003f26270 */
[----:B------:R-:W-:Y:S01]  /*9ab0*/  ISETP.LT.OR P5, PT, R12, R203, P5 ;  /* 0x000000cb0c00720c */ /* 0x000fe20002fa1670 */
[----:B--2---:R-:W-:Y:S01]  /*9ac0*/  FFMA.FTZ R6, R6, -UR13, R11 ;  /* 0x8000000d06067c23 */ /* 0x004fe2000801000b */
[----:B------:R-:W-:-:S02]  /*9ad0*/  ISETP.LT.OR P6, PT, R0, R206, P6 ;  /* 0x000000ce0000720c */ /* 0x000fc400037c1670 */
[----:B------:R-:W-:Y:S02]  /*9ae0*/  ISETP.LT.OR P1, PT, R0, R203, P1 ;  /* 0x000000cb0000720c */ /* 0x000fe40000f21670 */
[----:B------:R-:W-:Y:S02]  /*9af0*/  FSEL R145, R10, -INF , !P5 ;  /* 0xff8000000a917808 */ /* 0x000fe40006800000 */
        /* <DEDUP_REMOVED lines=108> */
.L_x_1032:
[----:B------:R-:W-:Y:S05]  /*a1c0*/  BSYNC B0 ;  /* 0x0000000000007941 */ /* 0x000fea0003800000 */
.L_x_1031:
[----:B------:R-:W0:Y:S02]  /*a1d0*/  LDGDEPBAR ;  /* 0x00000000000079af */ /* 0x000e240000000000 */
.L_x_1030:
[----:B--2---:R-:W-:Y:S01]  /*a1e0*/  FMNMX.FTZ R4, R132, R147, !PT ;  /* 0x0000009384047209 */ /* 0x004fe20007810000 */
[----:B------:R-:W-:Y:S01]  /*a1f0*/  IMAD.WIDE.U32 R226, R214, -0x326172a9, RZ ;  /* 0xcd9e8d57d6e27825 */ /* 0x000fe200078e00ff */
[----:B------:R-:W-:Y:S01]  /*a200*/  FMNMX.FTZ R5, R3, R2, !PT ;  /* 0x0000000203057209 */ /* 0x000fe20007810000 */
[----:B------:R-:W-:Y:S01]  /*a210*/  UIADD3 UR5, UR21, -0x4498517b, URZ ;  /* 0xbb67ae8515057890 */ /* 0x000fe2000fffe03f */
[----:B------:R-:W-:Y:S01]  /*a220*/  FMNMX.FTZ R4, R153, R4, !PT ;  /* 0x0000000499047209 */ /* 0x000fe20007810000 */
[----:B------:R-:W-:Y:S01]  /*a230*/  USHF.L.U32 UR31, UR24, 0x1, URZ ;  /* 0x00000001181f7899 */ /* 0x000fe2000800063f */
[----:B------:R-:W-:Y:S01]  /*a240*/  FMNMX.FTZ R5, R236, R5, !PT ;  /* 0x00000005ec057209 */ /* 0x000fe20007810000 */
[----:B------:R-:W-:Y:S01]  /*a250*/  IMAD.WIDE.U32 R232, R212, -0x2daee0ad, RZ ;  /* 0xd2511f53d4e87825 */ /* 0x000fe200078e00ff */
[----:B------:R-:W-:Y:S01]  /*a260*/  FMNMX.FTZ R4, R159, R4, !PT ;  /* 0x000000049f047209 */ /* 0x000fe20007810000 */
[----:B------:R-:W-:Y:S01]  /*a270*/  UIADD3 UR4, UR20, -0x61c88647, URZ ;  /* 0x9e3779b914047890 */ /* 0x000fe2000fffe03f */
[----:B------:R-:W-:Y:S01]  /*a280*/  FMNMX.FTZ R5, R238, R5, !PT ;  /* 0x00000005ee057209 */ /* 0x000fe20007810000 */
[----:B------:R-:W2:Y:S01]  /*a290*/  LDC.U8 R161, c[0x0][0x2d8] ;  /* 0x0000b600ffa17b82 */ /* 0x000ea20000000000 */
[----:B------:R-:W-:Y:S01]  /*a2a0*/  FMNMX.FTZ R4, R17, R4, !PT ;  /* 0x0000000411047209 */ /* 0x000fe20007810000 */
[----:B------:R-:W-:Y:S01]  /*a2b0*/  LDSM.16.MT88.4 R28, [R185+0xc000] ;  /* 0x00c00000b91c783b */ /* 0x000fe20000004200 */
[----:B------:R-:W-:Y:S01]  /*a2c0*/  FMNMX.FTZ R5, R16, R5, !PT ;  /* 0x0000000510057209 */ /* 0x000fe20007810000 */
[----:B------:R-:W-:Y:S01]  /*a2d0*/  UIADD3 UR8, UR21, 0x646e171e, URZ ;  /* 0x646e171e15087890 */ /* 0x000fe2000fffe03f */
[----:B------:R-:W-:Y:S01]  /*a2e0*/  FMNMX.FTZ R4, R133, R4, !PT ;  /* 0x0000000485047209 */ /* 0x000fe20007810000 */
[----:B-1----:R-:W-:Y:S01]  /*a2f0*/  LDSM.16.MT88.4 R12, [R188+0xc000] ;  /* 0x00c00000bc0c783b */ /* 0x002fe20000004200 */
        /* <DEDUP_REMOVED lines=24> */
[----:B------:R-:W-:Y:S01]  /*a480*/  LOP3.LUT R224, R227, R215, RZ, 0x3c, !PT ;  /* 0x000000d7e3e07212 */ /* 0x000fe200078e3cff */
[----:B------:R-:W1:Y:S01]  /*a490*/  SHFL.BFLY PT, R7, R4, 0x2, 0x1f ;  /* 0x0c401f0004077f89 */ /* 0x000e6200000e0000 */
[----:B------:R-:W-:-:S02]  /*a4a0*/  MOV R5, UR21 ;  /* 0x0000001500057c02 */ /* 0x000fc40008000f00 */
[----:B--2---:R-:W-:Y:S01]  /*a4b0*/  PRMT R161, R161, 0x7054, R161 ;  /* 0x00007054a1a17816 */ /* 0x004fe200000000a1 */
[----:B------:R-:W2:Y:S01]  /*a4c0*/  SHFL.BFLY PT, R0, R9, 0x2, 0x1f ;  /* 0x0c401f0009007f89 */ /* 0x000ea200000e0000 */
[----:B------:R-:W-:-:S05]  /*a4d0*/  IMAD.WIDE.U32 R224, R224, -0x2daee0ad, RZ ;  /* 0xd2511f53e0e07825 */ /* 0x000fca00078e00ff */
[----:B------:R-:W-:Y:S01]  /*a4e0*/  LOP3.LUT R222, R225, UR5, R232, 0x96, !PT ;  /* 0x00000005e1de7c12 */ /* 0x000fe2000f8e96e8 */
[----:B------:R-:W-:-:S04]  /*a4f0*/  UIADD3 UR5, UR20, -0x4ab325aa, URZ ;  /* 0xb54cda5614057890 */ /* 0x000fc8000fffe03f */
[----:B------:R-:W-:Y:S01]  /*a500*/  IMAD.WIDE.U32 R222, R222, -0x326172a9, RZ ;  /* 0xcd9e8d57dede7825 */ /* 0x000fe200078e00ff */
[----:B-1----:R-:W-:Y:S02]  /*a510*/  FMNMX.FTZ R7, R4, R7, !PT ;  /* 0x0000000704077209 */ /* 0x002fe40007810000 */
[----:B------:R-:W-:Y:S01]  /*a520*/  LOP3.LUT R4, R233, UR31, R5, 0x96, !PT ;  /* 0x0000001fe9047c12 */ /* 0x000fe2000f8e9605 */
[----:B------:R-:W-:Y:S01]  /*a530*/  UIADD3 UR31, UR31, 0x1, URZ ;  /* 0x000000011f1f7890 */ /* 0x000fe2000fffe03f */
[----:B--2---:R-:W-:Y:S01]  /*a540*/  FMNMX.FTZ R0, R9, R0, !PT ;  /* 0x0000000009007209 */ /* 0x004fe20007810000 */
[----:B------:R-:W1:Y:S02]  /*a550*/  SHFL.BFLY PT, R158, R7, 0x1, 0x1f ;  /* 0x0c201f00079e7f89 */ /* 0x000e6400000e0000 */
[----:B------:R-:W-:Y:S02]  /*a560*/  IMAD.WIDE.U32 R138, R4, -0x326172a9, RZ ;  /* 0xcd9e8d57048a7825 */ /* 0x000fe400078e00ff */
[----:B------:R-:W2:Y:S03]  /*a570*/  SHFL.BFLY PT, R157, R0, 0x1, 0x1f ;  /* 0x0c201f00009d7f89 */ /* 0x000ea600000e0000 */
[----:B------:R-:W-:-:S02]  /*a580*/  LOP3.LUT R4, R139, UR4, R226, 0x96, !PT ;  /* 0x000000048b047c12 */ /* 0x000fc4000f8e96e2 */
[----:B------:R-:W-:-:S03]  /*a590*/  LOP3.LUT R138, R223, UR30, R138, 0x96, !PT ;  /* 0x0000001edf8a7c12 */ /* 0x000fc6000f8e968a */
[----:B------:R-:W-:-:S04]  /*a5a0*/  IMAD.WIDE.U32 R234, R4, -0x2daee0ad, RZ ;  /* 0xd2511f5304ea7825 */ /* 0x000fc800078e00ff */
[----:B------:R-:W-:Y:S01]  /*a5b0*/  IMAD.WIDE.U32 R138, R138, -0x2daee0ad, RZ ;  /* 0xd2511f538a8a7825 */ /* 0x000fe200078e00ff */
[----:B------:R-:W-:-:S04]  /*a5c0*/  LOP3.LUT R4, R235, UR29, R224, 0x96, !PT ;  /* 0x0000001deb047c12 */ /* 0x000fc8000f8e96e0 */
[----:B------:R-:W-:Y:S01]  /*a5d0*/  LOP3.LUT R234, R139, UR25, R234, 0x96, !PT ;  /* 0x000000198bea7c12 */ /* 0x000fe2000f8e96ea */
[----:B------:R-:W-:Y:S01]  /*a5e0*/  IMAD.WIDE.U32 R4, R4, -0x326172a9, RZ ;  /* 0xcd9e8d5704047825 */ /* 0x000fe200078e00ff */
[----:B-1----:R-:W-:-:S03]  /*a5f0*/  FMNMX.FTZ R158, R7, R158, !PT ;  /* 0x0000009e079e7209 */ /* 0x002fc60007810000 */
[----:B------:R-:W-:Y:S01]  /*a600*/  IMAD.WIDE.U32 R234, R234, -0x326172a9, RZ ;  /* 0xcd9e8d57eaea7825 */ /* 0x000fe200078e00ff */
[----:B--2---:R-:W-:Y:S02]  /*a610*/  FMNMX.FTZ R157, R0, R157, !PT ;  /* 0x0000009d009d7209 */ /* 0x004fe40007810000 */
[----:B------:R-:W-:Y:S01]  /*a620*/  LOP3.LUT R0, R5, UR26, R222, 0x96, !PT ;  /* 0x0000001a05007c12 */ /* 0x000fe2000f8e96de */
[C---:B------:R-:W-:Y:S01]  /*a630*/  FMUL.FTZ R150, R158.reuse, c[0x0][0x23c] ;  /* 0x00008f009e967a20 */ /* 0x040fe20000410000 */
[----:B------:R-:W-:Y:S02]  /*a640*/  LOP3.LUT R166, R235, UR23, R4, 0x96, !PT ;  /* 0x00000017eba67c12 */ /* 0x000fe4000f8e9604 */
[----:B------:R-:W-:Y:S01]  /*a650*/  FSETP.NEU.FTZ.AND P1, PT, R158, -INF , PT ;  /* 0xff8000009e00780b */ /* 0x000fe20003f3d000 */
[----:B------:R-:W-:Y:S01]  /*a660*/  IMAD.WIDE.U32 R4, R0, -0x2daee0ad, RZ ;  /* 0xd2511f5300047825 */ /* 0x000fe200078e00ff */
[----:B------:R-:W-:Y:S02]  /*a670*/  FSETP.NEU.FTZ.AND P0, PT, R157, -INF , PT ;  /* 0xff8000009d00780b */ /* 0x000fe40003f1d000 */
[----:B------:R-:W-:Y:S01]  /*a680*/  FSEL R7, R158, RZ, P1 ;  /* 0x000000ff9e077208 */ /* 0x000fe20000800000 */
[----:B------:R-:W-:Y:S01]  /*a690*/  IMAD.WIDE.U32 R166, R166, -0x2daee0ad, RZ ;  /* 0xd2511f53a6a67825 */ /* 0x000fe200078e00ff */
[----:B------:R-:W-:-:S02]  /*a6a0*/  FSEL R150, R150, RZ, P1 ;  /* 0x000000ff96967208 */ /* 0x000fc40000800000 */
[----:B------:R-:W-:Y:S01]  /*a6b0*/  LOP3.LUT R138, R5, UR22, R138, 0x96, !PT ;  /* 0x00000016058a7c12 */ /* 0x000fe2000f8e968a */
[----:B------:R-:W-:Y:S01]  /*a6c0*/  FADD.FTZ R160, R132, -R7 ;  /* 0x8000000784a07221 */ /* 0x000fe20000010000 */
[----:B------:R-:W-:Y:S01]  /*a6d0*/  LOP3.LUT R0, R167, UR15, R4, 0x96, !PT ;  /* 0x0000000fa7007c12 */ /* 0x000fe2000f8e9604 */
[----:B------:R-:W-:Y:S01]  /*a6e0*/  FFMA.FTZ R156, R147, c[0x0][0x23c], -R150 ;  /* 0x00008f00939c7a23 */ /* 0x000fe20000010896 */
[C---:B------:R-:W-:Y:S01]  /*a6f0*/  FSEL R4, R157.reuse, RZ, P0 ;  /* 0x000000ff9d047208 */ /* 0x040fe20000000000 */
[----:B------:R-:W-:Y:S02]  /*a700*/  FMUL.FTZ R160, R160, c[0x0][0x23c] ;  /* 0x00008f00a0a07a20 */ /* 0x000fe40000410000 */
[----:B------:R-:W-:Y:S02]  /*a710*/  FMUL.FTZ R147, R157, c[0x0][0x23c] ;  /* 0x00008f009d937a20 */ /* 0x000fe40000410000 */
[----:B------:R-:W-:Y:S01]  /*a720*/  FADD.FTZ R3, R3, -R4 ;  /* 0x8000000403037221 */ /* 0x000fe20000010000 */
[----:B------:R-:W-:Y:S01]  /*a730*/  MUFU.EX2 R156, R156 ;  /* 0x0000009c009c7308 */ /* 0x000fe20000000800 */
[----:B------:R-:W-:Y:S01]  /*a740*/  FFMA.FTZ R155, R153, c[0x0][0x23c], -R150 ;  /* 0x00008f00999b7a23 */ /* 0x000fe20000010896 */
[----:B------:R-:W-:Y:S01]  /*a750*/  FSEL R147, R147, RZ, P0 ;  /* 0x000000ff93937208 */ /* 0x000fe20000000000 */
[----:B------:R-:W-:-:S02]  /*a760*/  FMUL.FTZ R3, R3, c[0x0][0x23c] ;  /* 0x00008f0003037a20 */ /* 0x000fc40000410000 */
[----:B------:R-:W-:Y:S02]  /*a770*/  FFMA.FTZ R154, R159, c[0x0][0x23c], -R150 ;  /* 0x00008f009f9a7a23 */ /* 0x000fe40000010896 */
[----:B------:R-:W-:Y:S01]  /*a780*/  FFMA.FTZ R152, R2, c[0x0][0x23c], -R147 ;  /* 0x00008f0002987a23 */ /* 0x000fe20000010893 */
[----:B------:R-:W1:Y:S01]  /*a790*/  MUFU.EX2 R160, R160 ;  /* 0x000000a000a07308 */ /* 0x000e620000000800 */
[----:B------:R-:W-:-:S04]  /*a7a0*/  IMAD.WIDE.U32 R138, R138, -0x326172a9, RZ ;  /* 0xcd9e8d578a8a7825 */ /* 0x000fc800078e00ff */
[----:B------:R-:W-:-:S03]  /*a7b0*/  IMAD.WIDE.U32 R10, R0, -0x326172a9, RZ ;  /* 0xcd9e8d57000a7825 */ /* 0x000fc600078e00ff */
[----:B------:R-:W2:Y:S01]  /*a7c0*/  MUFU.EX2 R3, R3 ;  /* 0x0000000300037308 */ /* 0x000ea20000000800 */
[----:B------:R-:W-:Y:S01]  /*a7d0*/  FFMA.FTZ R153, R17, c[0x0][0x23c], -R150 ;  /* 0x00008f0011997a23 */ /* 0x000fe20000010896 */
[----:B------:R-:W-:Y:S01]  /*a7e0*/  LOP3.LUT R5, R11, UR5, R138, 0x96, !PT ;  /* 0x000000050b057c12 */ /* 0x000fe2000f8e968a */
[--C-:B------:R-:W-:Y:S01]  /*a7f0*/  FFMA.FTZ R2, R236, c[0x0][0x23c], -R147.reuse ;  /* 0x00008f00ec027a23 */ /* 0x100fe20000010893 */
[----:B------:R-:W-:Y:S01]  /*a800*/  LOP3.LUT R11, R10, 0xffff, RZ, 0xc0, !PT ;  /* 0x0000ffff0a0b7812 */ /* 0x000fe200078ec0ff */
[--C-:B------:R-:W-:Y:S01]  /*a810*/  FFMA.FTZ R0, R238, c[0x0][0x23c], -R147.reuse ;  /* 0x00008f00ee007a23 */ /* 0x100fe20000010893 */
[--C-:B------:R-:W-:Y:S01]  /*a820*/  SHF.R.U32.HI R9, RZ, 0x10, R10.reuse ;  /* 0x00000010ff097819 */ /* 0x100fe2000001160a */
[----:B------:R-:W-:Y:S01]  /*a830*/  FFMA.FTZ R159, R16, c[0x0][0x23c], -R147 ;  /* 0x00008f00109f7a23 */ /* 0x000fe20000010893 */
[----:B------:R-:W3:Y:S01]  /*a840*/  MUFU.EX2 R155, R155 ;  /* 0x0000009b009b7308 */ /* 0x000ee20000000800 */
[-C--:B-1----:R-:W-:Y:S01]  /*a850*/  FMUL.FTZ R32, R108, R160.reuse ;  /* 0x000000a06c207220 */ /* 0x082fe20000410000 */
[----:B------:R-:W-:Y:S01]  /*a860*/  LOP3.LUT R7, R5, 0xffff, RZ, 0xc0, !PT ;  /* 0x0000ffff05077812 */ /* 0x000fe200078ec0ff */
[-C--:B------:R-:W-:Y:S01]  /*a870*/  FMUL.FTZ R33, R109, R160.reuse ;  /* 0x000000a06d217220 */ /* 0x080fe20000410000 */
[----:B------:R-:W-:Y:S01]  /*a880*/  SHF.R.U32.HI R8, RZ, 0x10, R5 ;  /* 0x00000010ff087819 */ /* 0x000fe20000011605 */
[-C--:B------:R-:W-:Y:S01]  /*a890*/  FMUL.FTZ R24, R112, R160.reuse ;  /* 0x000000a070187220 */ /* 0x080fe20000410000 */
[----:B------:R-:W-:Y:S01]  /*a8a0*/  LOP3.LUT R6, R10, 0xff, RZ, 0xc0, !PT ;  /* 0x000000ff0a067812 */ /* 0x000fe200078ec0ff */
[-C--:B------:R-:W-:Y:S01]  /*a8b0*/  FMUL.FTZ R25, R113, R160.reuse ;  /* 0x000000a071197220 */ /* 0x080fe20000410000 */
[----:B------:R-:W-:Y:S01]  /*a8c0*/  MUFU.EX2 R154, R154 ;  /* 0x0000009a009a7308 */ /* 0x000fe20000000800 */
[-C--:B--2---:R-:W-:Y:S01]  /*a8d0*/  FMUL.FTZ R34, R110, R3.reuse ;  /* 0x000000036e227220 */ /* 0x084fe20000410000 */
[----:B------:R-:W-:Y:S01]  /*a8e0*/  LOP3.LUT R4, R5, 0xff, RZ, 0xc0, !PT ;  /* 0x000000ff05047812 */ /* 0x000fe200078ec0ff */
[-C--:B------:R-:W-:Y:S01]  /*a8f0*/  FMUL.FTZ R35, R111, R3.reuse ;  /* 0x000000036f237220 */ /* 0x080fe20000410000 */
[----:B------:R-:W-:Y:S01]  /*a900*/  SHF.R.U32.HI R11, RZ, 0x8, R11 ;  /* 0x00000008ff0b7819 */ /* 0x000fe2000001160b */
[----:B------:R-:W1:Y:S01]  /*a910*/  LDSM.16.MT88.4 R108, [R188+0xe000] ;  /* 0x00e00000bc6c783b */ /* 0x000e620000004200 */
[-C--:B------:R-:W-:Y:S01]  /*a920*/  FMUL.FTZ R26, R114, R3.reuse ;  /* 0x00000003721a7220 */ /* 0x080fe20000410000 */
[----:B------:R-:W-:Y:S01]  /*a930*/  SHF.R.U32.HI R10, RZ, 0x18, R10 ;  /* 0x00000018ff0a7819 */ /* 0x000fe2000001160a */
[----:B------:R-:W2:Y:S01]  /*a940*/  MUFU.EX2 R153, R153 ;  /* 0x0000009900997308 */ /* 0x000ea20000000800 */
[-C--:B------:R-:W-:Y:S01]  /*a950*/  FMUL.FTZ R27, R115, R3.reuse ;  /* 0x00000003731b7220 */ /* 0x080fe20000410000 */
[----:B------:R-:W-:Y:S01]  /*a960*/  LOP3.LUT R9, R9, 0xff, RZ, 0xc0, !PT ;  /* 0x000000ff09097812 */ /* 0x000fe200078ec0ff */
[----:B------:R-:W4:Y:S01]  /*a970*/  LDSM.16.MT88.4 R112, [R186+0xe000] ;  /* 0x00e00000ba70783b */ /* 0x000f220000004200 */
[----:B------:R-:W-:Y:S01]  /*a980*/  SHF.R.U32.HI R5, RZ, 0x18, R5 ;  /* 0x00000018ff057819 */ /* 0x000fe20000011605 */
[-C--:B------:R-:W-:Y:S01]  /*a990*/  FMUL.FTZ R36, R36, R160.reuse ;  /* 0x000000a024247220 */ /* 0x080fe20000410000 */
[----:B------:R-:W-:Y:S01]  /*a9a0*/  SHF.R.U32.HI R7, RZ, 0x8, R7 ;  /* 0x00000008ff077819 */ /* 0x000fe20000011607 */
[-C--:B------:R-:W-:Y:S01]  /*a9b0*/  FMUL.FTZ R37, R37, R160.reuse ;  /* 0x000000a025257220 */ /* 0x080fe20000410000 */
[----:B------:R-:W-:Y:S01]  /*a9c0*/  MUFU.EX2 R152, R152 ;  /* 0x0000009800987308 */ /* 0x000fe20000000800 */
[----:B------:R-:W-:Y:S01]  /*a9d0*/  LOP3.LUT R8, R8, 0xff, RZ, 0xc0, !PT ;  /* 0x000000ff08087812 */ /* 0x000fe200078ec0ff */
[-C--:B------:R-:W-:Y:S01]  /*a9e0*/  FMUL.FTZ R38, R38, R3.reuse ;  /* 0x0000000326267220 */ /* 0x080fe20000410000 */
[----:B------:R-:W-:Y:S01]  /*a9f0*/  PRMT R6, R6, 0x5410, R11 ;  /* 0x0000541006067816 */ /* 0x000fe2000000000b */
[----:B------:R-:W-:Y:S01]  /*aa00*/  FMUL.FTZ R39, R39, R3 ;  /* 0x0000000327277220 */ /* 0x000fe20000410000 */
[----:B------:R-:W-:Y:S01]  /*aa10*/  PRMT R10, R9, 0x5410, R10 ;  /* 0x00005410090a7816 */ /* 0x000fe2000000000a */
[----:B------:R-:W-:Y:S01]  /*aa20*/  FMUL.FTZ R40, R40, R160 ;  /* 0x000000a028287220 */ /* 0x000fe20000410000 */
[----:B------:R-:W-:Y:S01]  /*aa30*/  PRMT R4, R4, 0x5410, R7 ;  /* 0x0000541004047816 */ /* 0x000fe20000000007 */
[----:B------:R-:W5:Y:S01]  /*aa40*/  MUFU.EX2 R2, R2 ;  /* 0x0000000200027308 */ /* 0x000f620000000800 */
[----:B------:R-:W-:Y:S01]  /*aa50*/  PRMT R8, R8, 0x5410, R5 ;  /* 0x0000541008087816 */ /* 0x000fe20000000005 */
[--C-:B------:R-:W-:Y:S01]  /*aa60*/  HSET2.LE.AND R6, R6, R161.reuse, PT ;  /* 0x000000a106067233 */ /* 0x100fe20003803000 */
[----:B---3--:R-:W-:Y:S01]  /*aa70*/  F2FP.PACK_AB R11, R155, R156 ;  /* 0x0000009c9b0b723e */ /* 0x008fe200000000ff */
[--C-:B------:R-:W-:Y:S01]  /*aa80*/  HSET2.LE.AND R7, R10, R161.reuse, PT ;  /* 0x000000a10a077233 */ /* 0x100fe20003803000 */
[----:B--2---:R-:W-:Y:S01]  /*aa90*/  F2FP.PACK_AB R9, R153, R154 ;  /* 0x0000009a9909723e */ /* 0x004fe200000000ff */
[--C-:B------:R-:W-:Y:S01]  /*aaa0*/  HSET2.LE.AND R4, R4, R161.reuse, PT ;  /* 0x000000a104047233 */ /* 0x100fe20003803000 */
[-C--:B------:R-:W-:Y:S01]  /*aab0*/  FMUL.FTZ R41, R41, R160.reuse ;  /* 0x000000a029297220 */ /* 0x080fe20000410000 */
[----:B------:R-:W-:Y:S01]  /*aac0*/  MUFU.EX2 R0, R0 ;  /* 0x0000000000007308 */ /* 0x000fe20000000800 */
[----:B------:R-:W-:Y:S01]  /*aad0*/  HSET2.LE.AND R5, R8, R161, PT ;  /* 0x000000a108057233 */ /* 0x000fe20003803000 */
[----:B------:R-:W-:Y:S01]  /*aae0*/  LOP3.LUT R6, R6, R9, RZ, 0xc0, !PT ;  /* 0x0000000906067212 */ /* 0x000fe200078ec0ff */
[----:B------:R-:W-:Y:S01]  /*aaf0*/  FMUL.FTZ R42, R42, R3 ;  /* 0x000000032a2a7220 */ /* 0x000fe20000410000 */
[----:B------:R-:W-:Y:S01]  /*ab00*/  LOP3.LUT R4, R4, R11, RZ, 0xc0, !PT ;  /* 0x0000000b04047212 */ /* 0x000fe200078ec0ff */
[----:B------:R-:W-:Y:S01]  /*ab10*/  FMUL.FTZ R43, R43, R3 ;  /* 0x000000032b2b7220 */ /* 0x000fe20000410000 */
[----:B------:R-:W-:Y:S01]  /*ab20*/  LOP3.LUT R138, R139, UR16, R234, 0x96, !PT ;  /* 0x000000108b8a7c12 */ /* 0x000fe2000f8e96ea */
[----:B------:R-:W-:Y:S01]  /*ab30*/  FMUL.FTZ R44, R44, R160 ;  /* 0x000000a02c2c7220 */ /* 0x000fe20000410000 */
[----:B------:R-:W2:Y:S01]  /*ab40*/  MUFU.EX2 R159, R159 ;  /* 0x0000009f009f7308 */ /* 0x000ea20000000800 */
[----:B-----5:R-:W-:Y:S01]  /*ab50*/  F2FP.PACK_AB R10, R2, R152 ;  /* 0x00000098020a723e */ /* 0x020fe200000000ff */
[----:B------:R-:W-:-:S02]  /*ab60*/  FMUL.FTZ R45, R45, R160 ;  /* 0x000000a02d2d7220 */ /* 0x000fc40000410000 */
[-C--:B------:R-:W-:Y:S01]  /*ab70*/  FMUL.FTZ R46, R46, R3.reuse ;  /* 0x000000032e2e7220 */ /* 0x080fe20000410000 */
[----:B------:R-:W-:Y:S01]  /*ab80*/  LOP3.LUT R5, R5, R10, RZ, 0xc0, !PT ;  /* 0x0000000a05057212 */ /* 0x000fe200078ec0ff */
[-C--:B------:R-:W-:Y:S02]  /*ab90*/  FMUL.FTZ R47, R47, R3.reuse ;  /* 0x000000032f2f7220 */ /* 0x080fe40000410000 */
[-C--:B------:R-:W-:Y:S02]  /*aba0*/  FMUL.FTZ R48, R48, R160.reuse ;  /* 0x000000a030307220 */ /* 0x080fe40000410000 */
[----:B------:R-:W-:Y:S02]  /*abb0*/  FMUL.FTZ R49, R49, R160 ;  /* 0x000000a031317220 */ /* 0x000fe40000410000 */
[-C--:B------:R-:W-:Y:S02]  /*abc0*/  FMUL.FTZ R50, R50, R3.reuse ;  /* 0x0000000332327220 */ /* 0x080fe40000410000 */
[----:B------:R-:W-:Y:S01]  /*abd0*/  FMUL.FTZ R51, R51, R3 ;  /* 0x0000000333337220 */ /* 0x000fe20000410000 */
[----:B--2---:R-:W-:Y:S01]  /*abe0*/  F2FP.PACK_AB R8, R159, R0 ;  /* 0x000000009f08723e */ /* 0x004fe200000000ff */
[----:B------:R-:W-:-:S02]  /*abf0*/  FMUL.FTZ R52, R52, R160 ;  /* 0x000000a034347220 */ /* 0x000fc40000410000 */
[----:B------:R-:W-:Y:S01]  /*ac00*/  FMUL.FTZ R53, R53, R160 ;  /* 0x000000a035357220 */ /* 0x000fe20000410000 */
[----:B------:R-:W-:Y:S01]  /*ac10*/  LOP3.LUT R7, R7, R8, RZ, 0xc0, !PT ;  /* 0x0000000807077212 */ /* 0x000fe200078ec0ff */
[-C--:B------:R-:W-:Y:S02]  /*ac20*/  FMUL.FTZ R54, R54, R3.reuse ;  /* 0x0000000336367220 */ /* 0x080fe40000410000 */
[-C--:B------:R-:W-:Y:S02]  /*ac30*/  FMUL.FTZ R55, R55, R3.reuse ;  /* 0x0000000337377220 */ /* 0x080fe40000410000 */
[-C--:B------:R-:W-:Y:S02]  /*ac40*/  FMUL.FTZ R56, R56, R160.reuse ;  /* 0x000000a038387220 */ /* 0x080fe40000410000 */
[----:B------:R-:W-:Y:S01]  /*ac50*/  HMMA.16816.F32 R24, R4, R28, R24 ;  /* 0x0000001c0418723c */ /* 0x000fe20000001818 */
[----:B------:R-:W-:Y:S02]  /*ac60*/  FMUL.FTZ R57, R57, R160 ;  /* 0x000000a039397220 */ /* 0x000fe40000410000 */
[----:B------:R-:W-:-:S02]  /*ac70*/  FMUL.FTZ R58, R58, R3 ;  /* 0x000000033a3a7220 */ /* 0x000fc40000410000 */
[-C--:B------:R-:W-:Y:S02]  /*ac80*/  FMUL.FTZ R59, R59, R3.reuse ;  /* 0x000000033b3b7220 */ /* 0x080fe40000410000 */
[-C--:B------:R-:W-:Y:S01]  /*ac90*/  FMUL.FTZ R60, R60, R160.reuse ;  /* 0x000000a03c3c7220 */ /* 0x080fe20000410000 */
[C---:B------:R-:W-:Y:S01]  /*aca0*/  HMMA.16816.F32 R28, R4.reuse, R30, R32 ;  /* 0x0000001e041c723c */ /* 0x040fe20000001820 */
[-C--:B------:R-:W-:Y:S02]  /*acb0*/  FMUL.FTZ R61, R61, R160.reuse ;  /* 0x000000a03d3d7220 */ /* 0x080fe40000410000 */
[-C--:B------:R-:W-:Y:S02]  /*acc0*/  FMUL.FTZ R62, R62, R3.reuse ;  /* 0x000000033e3e7220 */ /* 0x080fe40000410000 */
[----:B------:R-:W-:Y:S02]  /*acd0*/  FMUL.FTZ R63, R63, R3 ;  /* 0x000000033f3f7220 */ /* 0x000fe40000410000 */
[-C--:B------:R-:W-:Y:S01]  /*ace0*/  FMUL.FTZ R32, R104, R160.reuse ;  /* 0x000000a068207220 */ /* 0x080fe20000410000 */
[----:B-1----:R-:W-:Y:S01]  /*acf0*/  HMMA.16816.F32 R36, R4, R108, R36 ;  /* 0x0000006c0424723c */ /* 0x002fe20000001824 */
[----:B------:R-:W-:-:S02]  /*ad00*/  FMUL.FTZ R33, R105, R160 ;  /* 0x000000a069217220 */ /* 0x000fc40000410000 */
[-C--:B------:R-:W-:Y:S02]  /*ad10*/  FMUL.FTZ R34, R106, R3.reuse ;  /* 0x000000036a227220 */ /* 0x080fe40000410000 */
[-C--:B------:R-:W-:Y:S02]  /*ad20*/  FMUL.FTZ R35, R107, R3.reuse ;  /* 0x000000036b237220 */ /* 0x080fe40000410000 */
[----:B------:R-:W1:Y:S01]  /*ad30*/  LDSM.16.MT88.4 R104, [R185+0xe000] ;  /* 0x00e00000b968783b */ /* 0x000e620000004200 */
[----:B------:R-:W-:Y:S01]  /*ad40*/  HMMA.16816.F32 R40, R4, R110, R40 ;  /* 0x0000006e0428723c */ /* 0x000fe20000001828 */
[-C--:B------:R-:W-:Y:S02]  /*ad50*/  FMUL.FTZ R64, R64, R160.reuse ;  /* 0x000000a040407220 */ /* 0x080fe40000410000 */
[----:B------:R-:W2:Y:S01]  /*ad60*/  LDSM.16.MT88.4 R108, [R184+0xe000] ;  /* 0x00e00000b86c783b */ /* 0x000ea20000004200 */
[----:B------:R-:W-:Y:S02]  /*ad70*/  FMUL.FTZ R65, R65, R160 ;  /* 0x000000a041417220 */ /* 0x000fe40000410000 */
[----:B------:R-:W-:-:S02]  /*ad80*/  FMUL.FTZ R66, R66, R3 ;  /* 0x0000000342427220 */ /* 0x000fc40000410000 */
[C---:B----4-:R-:W-:Y:S01]  /*ad90*/  HMMA.16816.F32 R44, R4.reuse, R112, R44 ;  /* 0x00000070042c723c */ /* 0x050fe2000000182c */
[-C--:B------:R-:W-:Y:S02]  /*ada0*/  FMUL.FTZ R67, R67, R3.reuse ;  /* 0x0000000343437220 */ /* 0x080fe40000410000 */
[-C--:B------:R-:W-:Y:S02]  /*adb0*/  FMUL.FTZ R68, R68, R160.reuse ;  /* 0x000000a044447220 */ /* 0x080fe40000410000 */
[----:B------:R-:W-:Y:S02]  /*adc0*/  FMUL.FTZ R69, R69, R160 ;  /* 0x000000a045457220 */ /* 0x000fe40000410000 */
[-C--:B------:R-:W-:Y:S01]  /*add0*/  FMUL.FTZ R70, R70, R3.reuse ;  /* 0x0000000346467220 */ /* 0x080fe20000410000 */
[----:B------:R-:W-:Y:S01]  /*ade0*/  HMMA.16816.F32 R48, R4, R114, R48 ;  /* 0x000000720430723c */ /* 0x000fe20000001830 */
[----:B------:R-:W3:Y:S01]  /*adf0*/  LDSM.16.MT88.4 R112, [R188+0x10000] ;  /* 0x01000000bc70783b */ /* 0x000ee20000004200 */
[----:B------:R-:W-:-:S02]  /*ae00*/  FMUL.FTZ R71, R71, R3 ;  /* 0x0000000347477220 */ /* 0x000fc40000410000 */
[-C--:B------:R-:W-:Y:S02]  /*ae10*/  FMUL.FTZ R16, R120, R160.reuse ;  /* 0x000000a078107220 */ /* 0x080fe40000410000 */
[-C--:B------:R-:W-:Y:S02]  /*ae20*/  FMUL.FTZ R17, R121, R160.reuse ;  /* 0x000000a079117220 */ /* 0x080fe40000410000 */
[-C--:B------:R-:W-:Y:S02]  /*ae30*/  FMUL.FTZ R18, R122, R3.reuse ;  /* 0x000000037a127220 */ /* 0x080fe40000410000 */
[----:B------:R-:W-:Y:S02]  /*ae40*/  FMUL.FTZ R19, R123, R3 ;  /* 0x000000037b137220 */ /* 0x000fe40000410000 */
[----:B------:R-:W-:Y:S01]  /*ae50*/  FFMA.FTZ R169, R137, c[0x0][0x23c], -R150 ;  /* 0x00008f0089a97a23 */ /* 0x000fe20000010896 */
[----:B------:R-:W-:Y:S01]  /*ae60*/  LDSM.16.MT88.4 R120, [R184+0xc000] ;  /* 0x00c00000b878783b */ /* 0x000fe20000004200 */
[----:B------:R-:W-:-:S02]  /*ae70*/  FMUL.FTZ R80, R80, R160 ;  /* 0x000000a050507220 */ /* 0x000fc40000410000 */
[-C--:B------:R-:W-:Y:S01]  /*ae80*/  FMUL.FTZ R81, R81, R160.reuse ;  /* 0x000000a051517220 */ /* 0x080fe20000410000 */
[C---:B------:R-:W-:Y:S01]  /*ae90*/  HMMA.16816.F32 R16, R4.reuse, R20, R16 ;  /* 0x000000140410723c */ /* 0x040fe20000001810 */
[-C--:B------:R-:W-:Y:S01]  /*aea0*/  FMUL.FTZ R82, R82, R3.reuse ;  /* 0x0000000352527220 */ /* 0x080fe20000410000 */
[----:B------:R-:W-:Y:S01]  /*aeb0*/  MUFU.EX2 R169, R169 ;  /* 0x000000a900a97308 */ /* 0x000fe20000000800 */
[-C--:B------:R-:W-:Y:S02]  /*aec0*/  FMUL.FTZ R83, R83, R3.reuse ;  /* 0x0000000353537220 */ /* 0x080fe40000410000 */
[-C--:B------:R-:W-:Y:S02]  /*aed0*/  FMUL.FTZ R76, R76, R160.reuse ;  /* 0x000000a04c4c7220 */ /* 0x080fe40000410000 */
[----:B------:R-:W-:Y:S01]  /*aee0*/  FMUL.FTZ R77, R77, R160 ;  /* 0x000000a04d4d7220 */ /* 0x000fe20000410000 */
[----:B-1----:R-:W-:Y:S01]  /*aef0*/  HMMA.16816.F32 R52, R4, R104, R52 ;  /* 0x000000680434723c */ /* 0x002fe20000001834 */
[----:B------:R-:W-:-:S02]  /*af00*/  FMUL.FTZ R78, R78, R3 ;  /* 0x000000034e4e7220 */ /* 0x000fc40000410000 */
[-C--:B------:R-:W-:Y:S02]  /*af10*/  FMUL.FTZ R79, R79, R3.reuse ;  /* 0x000000034f4f7220 */ /* 0x080fe40000410000 */
[-C--:B------:R-:W-:Y:S02]  /*af20*/  FMUL.FTZ R84, R84, R160.reuse ;  /* 0x000000a054547220 */ /* 0x080fe40000410000 */
[-C--:B------:R-:W-:Y:S01]  /*af30*/  FMUL.FTZ R85, R85, R160.reuse ;  /* 0x000000a055557220 */ /* 0x080fe20000410000 */
[----:B------:R-:W-:Y:S01]  /*af40*/  HMMA.16816.F32 R56, R4, R106, R56 ;  /* 0x0000006a0438723c */ /* 0x000fe20000001838 */
[----:B------:R-:W1:Y:S01]  /*af50*/  LDSM.16.MT88.4 R104, [R186+0x10000] ;  /* 0x01000000ba68783b */ /* 0x000e620000004200 */
[-C--:B------:R-:W-:Y:S02]  /*af60*/  FMUL.FTZ R86, R86, R3.reuse ;  /* 0x0000000356567220 */ /* 0x080fe40000410000 */
[----:B------:R-:W-:Y:S02]  /*af70*/  FMUL.FTZ R87, R87, R3 ;  /* 0x0000000357577220 */ /* 0x000fe40000410000 */
[----:B------:R-:W-:-:S02]  /*af80*/  FMUL.FTZ R8, R128, R160 ;  /* 0x000000a080087220 */ /* 0x000fc40000410000 */
        /* <DEDUP_REMOVED lines=8> */
[-C--:B------:R-:W-:Y:S01]  /*b010*/  FMUL.FTZ R126, R126, R3.reuse ;  /* 0x000000037e7e7220 */ /* 0x080fe20000410000 */
[----:B------:R-:W-:Y:S01]  /*b020*/  LDSM.16.MT88.4 R128, [R186+0xc800] ;  /* 0x00c80000ba80783b */ /* 0x000fe20000004200 */
[-C--:B------:R-:W-:Y:S02]  /*b030*/  FMUL.FTZ R127, R127, R3.reuse ;  /* 0x000000037f7f7220 */ /* 0x080fe40000410000 */
[C---:B---3--:R-:W-:Y:S01]  /*b040*/  HMMA.16816.F32 R68, R4.reuse, R112, R68 ;  /* 0x000000700444723c */ /* 0x048fe20000001844 */
[-C--:B------:R-:W-:Y:S02]  /*b050*/  FMUL.FTZ R116, R116, R160.reuse ;  /* 0x000000a074747220 */ /* 0x080fe40000410000 */
[-C--:B------:R-:W-:Y:S02]  /*b060*/  FMUL.FTZ R117, R117, R160.reuse ;  /* 0x000000a075757220 */ /* 0x080fe40000410000 */
[-C--:B------:R-:W-:Y:S02]  /*b070*/  FMUL.FTZ R118, R118, R3.reuse ;  /* 0x0000000376767220 */ /* 0x080fe40000410000 */
[----:B------:R-:W-:Y:S01]  /*b080*/  IMAD.WIDE.U32 R112, R138, -0x2daee0ad, RZ ;  /* 0xd2511f538a707825 */ /* 0x000fe200078e00ff */
[C---:B------:R-:W-:Y:S01]  /*b090*/  HMMA.16816.F32 R8, R4.reuse, R12, R8 ;  /* 0x0000000c0408723c */ /* 0x040fe20000001808 */
[----:B------:R-:W3:Y:S02]  /*b0a0*/  LDSM.16.MT88.4 R136, [R184+0x10000] ;  /* 0x01000000b888783b */ /* 0x000ee40000004200 */
[-C--:B------:R-:W-:Y:S01]  /*b0b0*/  FMUL.FTZ R119, R119, R3.reuse ;  /* 0x0000000377777220 */ /* 0x080fe20000410000 */
[----:B------:R-:W-:Y:S01]  /*b0c0*/  LOP3.LUT R166, R113, UR8, R166, 0x96, !PT ;  /* 0x0000000871a67c12 */ /* 0x000fe2000f8e96a6 */
[-C--:B------:R-:W-:Y:S01]  /*b0d0*/  FMUL.FTZ R100, R100, R160.reuse ;  /* 0x000000a064647220 */ /* 0x080fe20000410000 */
[----:B------:R-:W-:Y:S01]  /*b0e0*/  LOP3.LUT R232, R112, 0xff, RZ, 0xc0, !PT ;  /* 0x000000ff70e87812 */ /* 0x000fe200078ec0ff */
[----:B------:R-:W-:Y:S01]  /*b0f0*/  FMUL.FTZ R101, R101, R160 ;  /* 0x000000a065657220 */ /* 0x000fe20000410000 */
[----:B------:R-:W-:Y:S01]  /*b100*/  HMMA.16816.F32 R12, R4, R14, R124 ;  /* 0x0000000e040c723c */ /* 0x000fe2000000187c */
[-C--:B------:R-:W-:Y:S01]  /*b110*/  FMUL.FTZ R102, R102, R3.reuse ;  /* 0x0000000366667220 */ /* 0x080fe20000410000 */
[----:B------:R-:W-:Y:S01]  /*b120*/  LDSM.16.MT88.4 R124, [R185+0xc800] ;  /* 0x00c80000b97c783b */ /* 0x000fe20000004200 */
[----:B------:R-:W-:-:S02]  /*b130*/  FMUL.FTZ R103, R103, R3 ;  /* 0x0000000367677220 */ /* 0x000fc40000410000 */
[-C--:B------:R-:W-:Y:S02]  /*b140*/  FMUL.FTZ R72, R72, R160.reuse ;  /* 0x000000a048487220 */ /* 0x080fe40000410000 */
[-C--:B------:R-:W-:Y:S01]  /*b150*/  FMUL.FTZ R73, R73, R160.reuse ;  /* 0x000000a049497220 */ /* 0x080fe20000410000 */
[C---:B-1----:R-:W-:Y:S01]  /*b160*/  HMMA.16816.F32 R80, R4.reuse, R106, R80 ;  /* 0x0000006a0450723c */ /* 0x042fe20000001850 */
[-C--:B------:R-:W-:Y:S02]  /*b170*/  FMUL.FTZ R74, R74, R3.reuse ;  /* 0x000000034a4a7220 */ /* 0x080fe40000410000 */
[-C--:B------:R-:W-:Y:S02]  /*b180*/  FMUL.FTZ R75, R75, R3.reuse ;  /* 0x000000034b4b7220 */ /* 0x080fe40000410000 */
[-C--:B------:R-:W-:Y:S02]  /*b190*/  FMUL.FTZ R88, R88, R160.reuse ;  /* 0x000000a058587220 */ /* 0x080fe40000410000 */
[--C-:B------:R-:W-:Y:S01]  /*b1a0*/  SHF.R.U32.HI R106, RZ, 0x10, R112.reuse ;  /* 0x00000010ff6a7819 */ /* 0x100fe20000011670 */
[C---:B------:R-:W-:Y:S01]  /*b1b0*/  HMMA.16816.F32 R76, R4.reuse, R104, R76 ;  /* 0x00000068044c723c */ /* 0x040fe2000000184c */
[-C--:B------:R-:W-:Y:S01]  /*b1c0*/  FMUL.FTZ R89, R89, R160.reuse ;  /* 0x000000a059597220 */ /* 0x080fe20000410000 */
[----:B------:R-:W-:Y:S01]  /*b1d0*/  LOP3.LUT R107, R112, 0xffff, RZ, 0xc0, !PT ;  /* 0x0000ffff706b7812 */ /* 0x000fe200078ec0ff */
[-C--:B------:R-:W-:Y:S01]  /*b1e0*/  FMUL.FTZ R90, R90, R3.reuse ;  /* 0x000000035a5a7220 */ /* 0x080fe20000410000 */
[----:B------:R-:W-:Y:S01]  /*b1f0*/  LOP3.LUT R106, R106, 0xff, RZ, 0xc0, !PT ;  /* 0x000000ff6a6a7812 */ /* 0x000fe200078ec0ff */
[-C--:B------:R-:W-:Y:S01]  /*b200*/  FMUL.FTZ R91, R91, R3.reuse ;  /* 0x000000035b5b7220 */ /* 0x080fe20000410000 */
[----:B------:R-:W-:Y:S01]  /*b210*/  SHF.R.U32.HI R107, RZ, 0x8, R107 ;  /* 0x00000008ff6b7819 */ /* 0x000fe2000001166b */
[-C--:B------:R-:W-:Y:S01]  /*b220*/  FMUL.FTZ R92, R92, R160.reuse ;  /* 0x000000a05c5c7220 */ /* 0x080fe20000410000 */
[----:B------:R-:W-:Y:S01]  /*b230*/  SHF.R.U32.HI R105, RZ, 0x18, R112 ;  /* 0x00000018ff697819 */ /* 0x000fe20000011670 */
[-C--:B------:R-:W-:Y:S01]  /*b240*/  FMUL.FTZ R93, R93, R160.reuse ;  /* 0x000000a05d5d7220 */ /* 0x080fe20000410000 */
[C---:B--2---:R-:W-:Y:S01]  /*b250*/  HMMA.16816.F32 R84, R4.reuse, R108, R84 ;  /* 0x0000006c0454723c */ /* 0x044fe20000001854 */
[-C--:B------:R-:W-:Y:S01]  /*b260*/  FMUL.FTZ R94, R94, R3.reuse ;  /* 0x000000035e5e7220 */ /* 0x080fe20000410000 */
[----:B------:R-:W-:Y:S01]  /*b270*/  PRMT R106, R106, 0x5410, R105 ;  /* 0x000054106a6a7816 */ /* 0x000fe20000000069 */
[-C--:B------:R-:W-:Y:S01]  /*b280*/  FMUL.FTZ R95, R95, R3.reuse ;  /* 0x000000035f5f7220 */ /* 0x080fe20000410000 */
[--C-:B------:R-:W-:Y:S01]  /*b290*/  SHF.R.U32.HI R105, RZ, 0x10, R166.reuse ;  /* 0x00000010ff697819 */ /* 0x100fe200000116a6 */
[-C--:B------:R-:W-:Y:S01]  /*b2a0*/  FMUL.FTZ R96, R96, R160.reuse ;  /* 0x000000a060607220 */ /* 0x080fe20000410000 */
[----:B------:R-:W-:Y:S01]  /*b2b0*/  PRMT R232, R232, 0x5410, R107 ;  /* 0x00005410e8e87816 */ /* 0x000fe2000000006b */
[----:B------:R-:W-:Y:S01]  /*b2c0*/  FMUL.FTZ R97, R97, R160 ;  /* 0x000000a061617220 */ /* 0x000fe20000410000 */
[----:B------:R-:W-:Y:S01]  /*b2d0*/  SHF.R.U32.HI R108, RZ, 0x18, R166 ;  /* 0x00000018ff6c7819 */ /* 0x000fe200000116a6 */
[-C--:B------:R-:W-:Y:S01]  /*b2e0*/  FMUL.FTZ R98, R98, R3.reuse ;  /* 0x0000000362627220 */ /* 0x080fe20000410000 */
[----:B------:R-:W-:Y:S01]  /*b2f0*/  LOP3.LUT R105, R105, 0xff, RZ, 0xc0, !PT ;  /* 0x000000ff69697812 */ /* 0x000fe200078ec0ff */
[----:B------:R-:W-:Y:S01]  /*b300*/  FMUL.FTZ R99, R99, R3 ;  /* 0x0000000363637220 */ /* 0x000fe20000410000 */
[C---:B------:R-:W-:Y:S01]  /*b310*/  HMMA.16816.F32 R20, R4.reuse, R22, R116 ;  /* 0x000000160414723c */ /* 0x040fe20000001874 */
[----:B------:R-:W-:Y:S01]  /*b320*/  FFMA.FTZ R164, R171, c[0x0][0x23c], -R150 ;  /* 0x00008f00aba47a23 */ /* 0x000fe20000010896 */
[----:B------:R-:W-:Y:S01]  /*b330*/  LOP3.LUT R107, R166, 0xffff, RZ, 0xc0, !PT ;  /* 0x0000ffffa66b7812 */ /* 0x000fe200078ec0ff */
[--C-:B------:R-:W-:Y:S01]  /*b340*/  FFMA.FTZ R171, R220, c[0x0][0x23c], -R147.reuse ;  /* 0x00008f00dcab7a23 */ /* 0x100fe20000010893 */
[----:B------:R-:W-:Y:S01]  /*b350*/  PRMT R220, R105, 0x5410, R108 ;  /* 0x0000541069dc7816 */ /* 0x000fe2000000006c */
[--C-:B------:R-:W-:Y:S01]  /*b360*/  FFMA.FTZ R167, R135, c[0x0][0x23c], -R150.reuse ;  /* 0x00008f0087a77a23 */ /* 0x100fe20000010896 */
[----:B------:R-:W-:Y:S01]  /*b370*/  LOP3.LUT R104, R166, 0xff, RZ, 0xc0, !PT ;  /* 0x000000ffa6687812 */ /* 0x000fe200078ec0ff */
[--C-:B------:R-:W-:Y:S01]  /*b380*/  FFMA.FTZ R162, R133, c[0x0][0x23c], -R150.reuse ;  /* 0x00008f0085a27a23 */ /* 0x100fe20000010896 */
[C---:B------:R-:W-:Y:S01]  /*b390*/  HMMA.16816.F32 R32, R4.reuse, R120, R32 ;  /* 0x000000780420723c */ /* 0x040fe20000001820 */
[----:B------:R-:W-:Y:S01]  /*b3a0*/  MUFU.EX2 R164, R164 ;  /* 0x000000a400a47308 */ /* 0x000fe20000000800 */
[----:B------:R-:W-:Y:S01]  /*b3b0*/  FFMA.FTZ R168, R168, c[0x0][0x23c], -R147 ;  /* 0x00008f00a8a87a23 */ /* 0x000fe20000010893 */
[----:B------:R-:W-:Y:S01]  /*b3c0*/  SHF.R.U32.HI R107, RZ, 0x8, R107 ;  /* 0x00000008ff6b7819 */ /* 0x000fe2000001166b */
[--C-:B------:R-:W-:Y:S01]  /*b3d0*/  FFMA.FTZ R211, R218, c[0x0][0x23c], -R147.reuse ;  /* 0x00008f00dad37a23 */ /* 0x100fe20000010893 */
[--C-:B------:R-:W-:Y:S01]  /*b3e0*/  HSET2.LE.AND R232, R232, R161.reuse, PT ;  /* 0x000000a1e8e87233 */ /* 0x100fe20003803000 */
[----:B------:R-:W-:Y:S01]  /*b3f0*/  FFMA.FTZ R134, R134, c[0x0][0x23c], -R147 ;  /* 0x00008f0086867a23 */ /* 0x000fe20000010893 */
[----:B------:R-:W-:Y:S01]  /*b400*/  PRMT R104, R104, 0x5410, R107 ;  /* 0x0000541068687816 */ /* 0x000fe2000000006b */
[----:B------:R-:W-:Y:S01]  /*b410*/  HMMA.16816.F32 R100, R4, R122, R100 ;  /* 0x0000007a0464723c */ /* 0x000fe20000001864 */
[----:B------:R-:W-:Y:S01]  /*b420*/  MUFU.EX2 R167, R167 ;  /* 0x000000a700a77308 */ /* 0x000fe20000000800 */
[--C-:B------:R-:W-:Y:S01]  /*b430*/  HSET2.LE.AND R107, R106, R161.reuse, PT ;  /* 0x000000a16a6b7233 */ /* 0x100fe20003803000 */
[----:B------:R-:W-:Y:S01]  /*b440*/  LDSM.16.MT88.4 R120, [R184+0xc800] ;  /* 0x00c80000b878783b */ /* 0x000fe20000004200 */
[----:B------:R-:W-:Y:S01]  /*b450*/  HSET2.LE.AND R104, R104, R161, PT ;  /* 0x000000a168687233 */ /* 0x000fe20003803000 */
[----:B------:R-:W-:-:S02]  /*b460*/  FFMA.FTZ R219, R219, c[0x0][0x23c], -R150 ;  /* 0x00008f00dbdb7a23 */ /* 0x000fc40000010896 */
[----:B------:R-:W-:Y:S01]  /*b470*/  LDSM.16.MT88.4 R116, [R188+0xe800] ;  /* 0x00e80000bc74783b */ /* 0x000fe20000004200 */
[C---:B------:R-:W-:Y:S01]  /*b480*/  HMMA.16816.F32 R72, R4.reuse, R114, R72 ;  /* 0x000000720448723c */ /* 0x040fe20000001848 */
[----:B------:R-:W1:Y:S01]  /*b490*/  MUFU.EX2 R162, R162 ;  /* 0x000000a200a27308 */ /* 0x000e620000000800 */
[----:B------:R-:W-:Y:S01]  /*b4a0*/  FFMA.FTZ R216, R216, c[0x0][0x23c], -R147 ;  /* 0x00008f00d8d87a23 */ /* 0x000fe20000010893 */
[----:B------:R-:W-:Y:S01]  /*b4b0*/  LDSM.16.MT88.4 R112, [R186+0xe800] ;  /* 0x00e80000ba70783b */ /* 0x000fe20000004200 */
[--C-:B------:R-:W-:Y:S02]  /*b4c0*/  FFMA.FTZ R165, R165, c[0x0][0x23c], -R150.reuse ;  /* 0x00008f00a5a57a23 */ /* 0x100fe40000010896 */
[----:B------:R-:W-:Y:S02]  /*b4d0*/  FFMA.FTZ R149, R149, c[0x0][0x23c], -R150 ;  /* 0x00008f0095957a23 */ /* 0x000fe40000010896 */
[----:B------:R-:W-:Y:S01]  /*b4e0*/  HMMA.16816.F32 R88, R4, R110, R88 ;  /* 0x0000006e0458723c */ /* 0x000fe20000001858 */
[----:B------:R-:W2:Y:S01]  /*b4f0*/  LDSM.16.MT88.4 R108, [R185+0xe800] ;  /* 0x00e80000b96c783b */ /* 0x000ea20000004200 */
[----:B------:R4:W-:Y:S01]  /*b500*/  MUFU.EX2 R166, R134 ;  /* 0x0000008600a67308 */ /* 0x0009e20000000800 */
[----:B------:R-:W-:-:S02]  /*b510*/  FFMA.FTZ R156, R217, R160, R156 ;  /* 0x000000a0d99c7223 */ /* 0x000fc4000001009c */
[----:B------:R-:W-:Y:S02]  /*b520*/  FFMA.FTZ R3, R213, R3, R152 ;  /* 0x00000003d5037223 */ /* 0x000fe40000010098 */
[----:B------:R-:W-:Y:S01]  /*b530*/  FADD.FTZ R155, R155, R156 ;  /* 0x0000009c9b9b7221 */ /* 0x000fe20000010000 */
[C---:B---3--:R-:W-:Y:S01]  /*b540*/  HMMA.16816.F32 R92, R4.reuse, R136, R92 ;  /* 0x00000088045c723c */ /* 0x048fe2000000185c */
[----:B-1----:R-:W-:Y:S01]  /*b550*/  F2FP.PACK_AB R105, R169, R162 ;  /* 0x000000a2a969723e */ /* 0x002fe200000000ff */
[----:B------:R-:W1:Y:S01]  /*b560*/  MUFU.EX2 R171, R171 ;  /* 0x000000ab00ab7308 */ /* 0x000e620000000800 */
[----:B------:R-:W-:Y:S02]  /*b570*/  FADD.FTZ R3, R2, R3 ;  /* 0x0000000302037221 */ /* 0x000fe40000010000 */
[----:B------:R-:W-:Y:S01]  /*b580*/  LOP3.LUT R104, R104, R105, RZ, 0xc0, !PT ;  /* 0x0000006968687212 */ /* 0x000fe200078ec0ff */
[----:B------:R-:W-:Y:S01]  /*b590*/  HSET2.LE.AND R105, R220, R161, PT ;  /* 0x000000a1dc697233 */ /* 0x000fe20003803000 */
[----:B------:R-:W-:Y:S01]  /*b5a0*/  F2FP.PACK_AB R137, R164, R167 ;  /* 0x000000a7a489723e */ /* 0x000fe200000000ff */
[----:B------:R-:W-:Y:S01]  /*b5b0*/  HMMA.16816.F32 R4, R4, R138, R96 ;  /* 0x0000008a0404723c */ /* 0x000fe20000001860 */
[----:B------:R-:W3:Y:S01]  /*b5c0*/  LDSM.16.MT88.4 R96, [R184+0xe800] ;  /* 0x00e80000b860783b */ /* 0x000ee20000004200 */
[----:B------:R-:W-:Y:S01]  /*b5d0*/  MUFU.EX2 R168, R168 ;  /* 0x000000a800a87308 */ /* 0x000fe20000000800 */
[----:B------:R-:W-:Y:S01]  /*b5e0*/  LOP3.LUT R106, R232, R137, RZ, 0xc0, !PT ;  /* 0x00000089e86a7212 */ /* 0x000fe200078ec0ff */
[----:B------:R-:W-:Y:S01]  /*b5f0*/  FFMA.FTZ R220, R221, c[0x0][0x23c], -R150 ;  /* 0x00008f00dddc7a23 */ /* 0x000fe20000010896 */
[----:B------:R-:W-:Y:S01]  /*b600*/  MOV R232, UR31 ;  /* 0x0000001f00e87c02 */ /* 0x000fe20008000f00 */
[----:B------:R-:W-:Y:S01]  /*b610*/  FFMA.FTZ R221, R140, c[0x0][0x23c], -R147 ;  /* 0x00008f008cdd7a23 */ /* 0x000fe20000010893 */
[----:B----4-:R-:W-:Y:S01]  /*b620*/  LDSM.16.MT88.4 R132, [R188+0xc800] ;  /* 0x00c80000bc84783b */ /* 0x010fe20000004200 */
[----:B------:R-:W-:Y:S01]  /*b630*/  FADD.FTZ R154, R154, R155 ;  /* 0x0000009b9a9a7221 */ /* 0x000fe20000010000 */
[----:B------:R-:W-:Y:S01]  /*b640*/  LOP3.LUT R232, R233, UR21, R232, 0x96, !PT ;  /* 0x00000015e9e87c12 */ /* 0x000fe2000f8e96e8 */
[----:B------:R-:W4:Y:S01]  /*b650*/  MUFU.EX2 R211, R211 ;  /* 0x000000d300d37308 */ /* 0x000f220000000800 */
[----:B-1----:R-:W-:Y:S01]  /*b660*/  F2FP.PACK_AB R218, R171, R166 ;  /* 0x000000a6abda723e */ /* 0x002fe200000000ff */
[----:B------:R-:W-:-:S02]  /*b670*/  FADD.FTZ R0, R0, R3 ;  /* 0x0000000300007221 */ /* 0x000fc40000010000 */
[----:B------:R-:W-:Y:S01]  /*b680*/  IMAD.WIDE.U32 R232, R232, -0x326172a9, RZ ;  /* 0xcd9e8d57e8e87825 */ /* 0x000fe200078e00ff */
[----:B------:R-:W-:-:S03]  /*b690*/  LOP3.LUT R105, R105, R218, RZ, 0xc0, !PT ;  /* 0x000000da69697212 */ /* 0x000fc600078ec0ff */
[----:B------:R-:W-:Y:S01]  /*b6a0*/  MUFU.EX2 R219, R219 ;  /* 0x000000db00db7308 */ /* 0x000fe20000000800 */
[----:B------:R-:W-:Y:S01]  /*b6b0*/  LOP3.LUT R226, R233, UR4, R226, 0x96, !PT ;  /* 0x00000004e9e27c12 */ /* 0x000fe2000f8e96e2 */
[----:B------:R-:W-:Y:S02]  /*b6c0*/  FFMA.FTZ R218, R141, c[0x0][0x23c], -R150 ;  /* 0x00008f008dda7a23 */ /* 0x000fe40000010896 */
[----:B------:R-:W-:Y:S02]  /*b6d0*/  FADD.FTZ R153, R153, R154 ;  /* 0x0000009a99997221 */ /* 0x000fe40000010000 */
[----:B------:R-:W-:Y:S01]  /*b6e0*/  IMAD.WIDE.U32 R226, R226, -0x2daee0ad, RZ ;  /* 0xd2511f53e2e27825 */ /* 0x000fe200078e00ff */
[----:B----4-:R-:W-:Y:S01]  /*b6f0*/  F2FP.PACK_AB R136, R211, R168 ;  /* 0x000000a8d388723e */ /* 0x010fe200000000ff */
[----:B------:R-:W-:Y:S02]  /*b700*/  MUFU.EX2 R220, R220 ;  /* 0x000000dc00dc7308 */ /* 0x000fe40000000800 */
[----:B------:R-:W-:Y:S01]  /*b710*/  FADD.FTZ R159, R159, R0 ;  /* 0x000000009f9f7221 */ /* 0x000fe20000010000 */
[----:B------:R-:W-:Y:S01]  /*b720*/  LOP3.LUT R225, R227, UR29, R224, 0x96, !PT ;  /* 0x0000001de3e17c12 */ /* 0x000fe2000f8e96e0 */
[----:B------:R-:W-:Y:S01]  /*b730*/  FADD.FTZ R0, R162, R153 ;  /* 0x00000099a2007221 */ /* 0x000fe20000010000 */
[----:B------:R-:W-:Y:S01]  /*b740*/  LOP3.LUT R107, R107, R136, RZ, 0xc0, !PT ;  /* 0x000000886b6b7212 */ /* 0x000fe200078ec0ff */
[----:B------:R-:W-:Y:S01]  /*b750*/  FADD.FTZ R166, R166, R159 ;  /* 0x0000009fa6a67221 */ /* 0x000fe20000010000 */
[----:B------:R-:W-:Y:S01]  /*b760*/  LDSM.16.MT88.4 R136, [R186+0xd000] ;  /* 0x00d00000ba88783b */ /* 0x000fe20000004200 */
[----:B------:R-:W-:Y:S01]  /*b770*/  FADD.FTZ R0, R169, R0 ;  /* 0x00000000a9007221 */ /* 0x000fe20000010000 */
[----:B------:R-:W-:Y:S01]  /*b780*/  MUFU.EX2 R221, R221 ;  /* 0x000000dd00dd7308 */ /* 0x000fe20000000800 */
[----:B------:R-:W-:-:S02]  /*b790*/  FADD.FTZ R171, R171, R166 ;  /* 0x000000a6abab7221 */ /* 0x000fc40000010000 */
[C---:B--2---:R-:W-:Y:S01]  /*b7a0*/  HMMA.16816.F32 R52, R104.reuse, R108, R52 ;  /* 0x0000006c6834723c */ /* 0x044fe20000001834 */
[----:B------:R-:W-:Y:S02]  /*b7b0*/  FADD.FTZ R3, R167, R0 ;  /* 0x00000000a7037221 */ /* 0x000fe40000010000 */
[----:B------:R-:W-:Y:S02]  /*b7c0*/  FADD.FTZ R168, R168, R171 ;  /* 0x000000aba8a87221 */ /* 0x000fe40000010000 */
[----:B------:R-:W1:Y:S01]  /*b7d0*/  MUFU.EX2 R218, R218 ;  /* 0x000000da00da7308 */ /* 0x000e620000000800 */
[----:B------:R-:W-:Y:S02]  /*b7e0*/  FADD.FTZ R3, R164, R3 ;  /* 0x00000003a4037221 */ /* 0x000fe40000010000 */
[----:B------:R-:W-:Y:S01]  /*b7f0*/  HMMA.16816.F32 R56, R104, R110, R56 ;  /* 0x0000006e6838723c */ /* 0x000fe20000001838 */
[----:B------:R-:W2:Y:S01]  /*b800*/  LDSM.16.MT88.4 R108, [R186+0x10800] ;  /* 0x01080000ba6c783b */ /* 0x000ea20000004200 */
[----:B------:R-:W-:-:S03]  /*b810*/  FADD.FTZ R211, R211, R168 ;  /* 0x000000a8d3d37221 */ /* 0x000fc60000010000 */
[----:B------:R-:W4:Y:S03]  /*b820*/  MUFU.EX2 R216, R216 ;  /* 0x000000d800d87308 */ /* 0x000f260000000800 */
[C---:B---3--:R-:W-:Y:S05]  /*b830*/  HMMA.16816.F32 R60, R104.reuse, R96, R60 ;  /* 0x00000060683c723c */ /* 0x048fea000000183c */
[----:B------:R-:W-:Y:S01]  /*b840*/  MUFU.EX2 R165, R165 ;  /* 0x000000a500a57308 */ /* 0x000fe20000000800 */
[----:B-1----:R-:W-:Y:S02]  /*b850*/  FADD.FTZ R0, R218, R3 ;  /* 0x00000003da007221 */ /* 0x002fe40000010000 */
[----:B------:R-:W-:Y:S01]  /*b860*/  HMMA.16816.F32 R64, R104, R98, R64 ;  /* 0x000000626840723c */ /* 0x000fe20000001840 */
[----:B------:R-:W1:Y:S01]  /*b870*/  LDSM.16.MT88.4 R96, [R185+0x10800] ;  /* 0x01080000b960783b */ /* 0x000e620000004200 */
[----:B----4-:R-:W-:-:S06]  /*b880*/  FADD.FTZ R2, R216, R211 ;  /* 0x000000d3d8027221 */ /* 0x010fcc0000010000 */
[C---:B------:R-:W-:Y:S07]  /*b890*/  HMMA.16816.F32 R44, R104.reuse, R112, R44 ;  /* 0x00000070682c723c */ /* 0x040fee000000182c */
[----:B------:R-:W-:Y:S01]  /*b8a0*/  LOP3.LUT R112, R223, UR30, R232, 0x96, !PT ;  /* 0x0000001edf707c12 */ /* 0x000fe2000f8e96e8 */
[----:B------:R-:W-:Y:S01]  /*b8b0*/  HMMA.16816.F32 R16, R104, R128, R16 ;  /* 0x000000806810723c */ /* 0x000fe20000001810 */
[----:B------:R-:W-:-:S03]  /*b8c0*/  FFMA.FTZ R223, R143, c[0x0][0x23c], -R150 ;  /* 0x00008f008fdf7a23 */ /* 0x000fc60000010896 */
[----:B------:R-:W-:-:S03]  /*b8d0*/  IMAD.WIDE.U32 R112, R112, -0x2daee0ad, RZ ;  /* 0xd2511f5370707825 */ /* 0x000fc600078e00ff */
[----:B------:R-:W3:Y:S01]  /*b8e0*/  MUFU.EX2 R223, R223 ;  /* 0x000000df00df7308 */ /* 0x000ee20000000800 */
[C---:B------:R-:W-:Y:S01]  /*b8f0*/  HMMA.16816.F32 R20, R104.reuse, R130, R20 ;  /* 0x000000826814723c */ /* 0x040fe20000001814 */
[----:B------:R-:W-:Y:S01]  /*b900*/  LOP3.LUT R224, R113, UR25, R226, 0x96, !PT ;  /* 0x0000001971e07c12 */ /* 0x000fe2000f8e96e2 */
[----:B------:R-:W-:Y:S01]  /*b910*/  IMAD.WIDE.U32 R226, R225, -0x326172a9, RZ ;  /* 0xcd9e8d57e1e27825 */ /* 0x000fe200078e00ff */
[----:B------:R-:W4:Y:S03]  /*b920*/  LDSM.16.MT88.4 R128, [R184+0x10800] ;  /* 0x01080000b880783b */ /* 0x000f260000004200 */
[----:B------:R-:W-:Y:S01]  /*b930*/  IMAD.WIDE.U32 R224, R224, -0x326172a9, RZ ;  /* 0xcd9e8d57e0e07825 */ /* 0x000fe200078e00ff */
[----:B------:R-:W-:Y:S01]  /*b940*/  LOP3.LUT R222, R227, UR26, R222, 0x96, !PT ;  /* 0x0000001ae3de7c12 */ /* 0x000fe2000f8e96de */
[----:B--2---:R-:W-:Y:S03]  /*b950*/  HMMA.16816.F32 R80, R104, R110, R80 ;  /* 0x0000006e6850723c */ /* 0x004fe60000001850 */
[----:B------:R-:W-:Y:S01]  /*b960*/  LOP3.LUT R226, R225, UR23, R226, 0x96, !PT ;  /* 0x00000017e1e27c12 */ /* 0x000fe2000f8e96e2 */
[----:B------:R-:W-:-:S04]  /*b970*/  IMAD.WIDE.U32 R232, R222, -0x2daee0ad, RZ ;  /* 0xd2511f53dee87825 */ /* 0x000fc800078e00ff */
[----:B------:R-:W-:Y:S01]  /*b980*/  IMAD.WIDE.U32 R226, R226, -0x2daee0ad, RZ ;  /* 0xd2511f53e2e27825 */ /* 0x000fe200078e00ff */
[C---:B-1----:R-:W-:Y:S03]  /*b990*/  HMMA.16816.F32 R84, R104.reuse, R96, R84 ;  /* 0x000000606854723c */ /* 0x042fe60000001854 */
[--C-:B------:R-:W-:Y:S01]  /*b9a0*/  FFMA.FTZ R222, R142, c[0x0][0x23c], -R147.reuse ;  /* 0x00008f008ede7a23 */ /* 0x100fe20000010893 */
[----:B------:R-:W-:Y:S01]  /*b9b0*/  LOP3.LUT R113, R227, UR15, R232, 0x96, !PT ;  /* 0x0000000fe3717c12 */ /* 0x000fe2000f8e96e8 */
[----:B------:R-:W-:Y:S01]  /*b9c0*/  LDSM.16.MT88.4 R140, [R188+0xd000] ;  /* 0x00d00000bc8c783b */ /* 0x000fe20000004200 */
[----:B------:R-:W-:Y:S01]  /*b9d0*/  LOP3.LUT R232, R233, UR22, R112, 0x96, !PT ;  /* 0x00000016e9e87c12 */ /* 0x000fe2000f8e9670 */
[----:B------:R-:W-:Y:S01]  /*b9e0*/  FFMA.FTZ R225, R170, c[0x0][0x23c], -R147 ;  /* 0x00008f00aae17a23 */ /* 0x000fe20000010893 */
[----:B------:R-:W-:Y:S01]  /*b9f0*/  HMMA.16816.F32 R76, R104, R108, R76 ;  /* 0x0000006c684c723c */ /* 0x000fe2000000184c */
[----:B------:R-:W-:Y:S01]  /*ba00*/  IMAD.WIDE.U32 R112, R113, -0x326172a9, RZ ;  /* 0xcd9e8d5771707825 */ /* 0x000fe200078e00ff */
[----:B------:R-:W1:Y:S01]  /*ba10*/  MUFU.EX2 R222, R222 ;  /* 0x000000de00de7308 */ /* 0x000e620000000800 */
[----:B---3--:R-:W-:-:S02]  /*ba20*/  F2FP.PACK_AB R170, R223, R218 ;  /* 0x000000dadfaa723e */ /* 0x008fc400000000ff */
[----:B------:R-:W-:Y:S01]  /*ba30*/  IMAD.WIDE.U32 R232, R232, -0x326172a9, RZ ;  /* 0xcd9e8d57e8e87825 */ /* 0x000fe200078e00ff */
[C---:B------:R-:W-:Y:S02]  /*ba40*/  LOP3.LUT R111, R112.reuse, 0xffff, RZ, 0xc0, !PT ;  /* 0x0000ffff706f7812 */ /* 0x040fe400078ec0ff */
[--C-:B------:R-:W-:Y:S01]  /*ba50*/  SHF.R.U32.HI R96, RZ, 0x10, R112.reuse ;  /* 0x00000010ff607819 */ /* 0x100fe20000011670 */
[C---:B------:R-:W-:Y:S01]  /*ba60*/  HMMA.16816.F32 R88, R104.reuse, R98, R88 ;  /* 0x000000626858723c */ /* 0x040fe20000001858 */
[----:B------:R-:W-:Y:S01]  /*ba70*/  LOP3.LUT R108, R112, 0xff, RZ, 0xc0, !PT ;  /* 0x000000ff706c7812 */ /* 0x000fe200078ec0ff */
[----:B------:R-:W2:Y:S01]  /*ba80*/  MUFU.EX2 R225, R225 ;  /* 0x000000e100e17308 */ /* 0x000ea20000000800 */
[----:B------:R-:W-:Y:S01]  /*ba90*/  SHF.R.U32.HI R109, RZ, 0x18, R112 ;  /* 0x00000018ff6d7819 */ /* 0x000fe20000011670 */
[----:B------:R-:W-:Y:S01]  /*baa0*/  FFMA.FTZ R227, R146, c[0x0][0x23c], -R147 ;  /* 0x00008f0092e37a23 */ /* 0x000fe20000010893 */
[----:B------:R-:W-:Y:S01]  /*bab0*/  SHF.R.U32.HI R111, RZ, 0x8, R111 ;  /* 0x00000008ff6f7819 */ /* 0x000fe2000001166f */
[----:B------:R-:W-:Y:S01]  /*bac0*/  FADD.FTZ R0, R223, R0 ;  /* 0x00000000df007221 */ /* 0x000fe20000010000 */
[----:B------:R-:W-:Y:S01]  /*bad0*/  LOP3.LUT R96, R96, 0xff, RZ, 0xc0, !PT ;  /* 0x000000ff60607812 */ /* 0x000fe200078ec0ff */
[----:B------:R-:W-:Y:S01]  /*bae0*/  HMMA.16816.F32 R48, R104, R114, R48 ;  /* 0x000000726830723c */ /* 0x000fe20000001830 */
[----:B------:R-:W-:Y:S01]  /*baf0*/  LOP3.LUT R97, R113, UR5, R232, 0x96, !PT ;  /* 0x0000000571617c12 */ /* 0x000fe2000f8e96e8 */
[----:B------:R-:W-:Y:S01]  /*bb00*/  FFMA.FTZ R232, R145, c[0x0][0x23c], -R147 ;  /* 0x00008f0091e87a23 */ /* 0x000fe20000010893 */
[----:B------:R-:W-:Y:S01]  /*bb10*/  PRMT R108, R108, 0x5410, R111 ;  /* 0x000054106c6c7816 */ /* 0x000fe2000000006f */
[----:B------:R-:W-:Y:S01]  /*bb20*/  MUFU.EX2 R227, R227 ;  /* 0x000000e300e37308 */ /* 0x000fe20000000800 */
[----:B------:R-:W-:-:S02]  /*bb30*/  PRMT R96, R96, 0x5410, R109 ;  /* 0x0000541060607816 */ /* 0x000fc4000000006d */
[C---:B------:R-:W-:Y:S01]  /*bb40*/  LOP3.LUT R111, R97.reuse, 0xffff, RZ, 0xc0, !PT ;  /* 0x0000ffff616f7812 */ /* 0x040fe200078ec0ff */
[C---:B------:R-:W-:Y:S01]  /*bb50*/  HMMA.16816.F32 R32, R104.reuse, R120, R32 ;  /* 0x000000786820723c */ /* 0x040fe20000001820 */
[----:B------:R-:W-:Y:S01]  /*bb60*/  LOP3.LUT R98, R97, 0xff, RZ, 0xc0, !PT ;  /* 0x000000ff61627812 */ /* 0x000fe200078ec0ff */
[--C-:B------:R-:W-:Y:S01]  /*bb70*/  HSET2.LE.AND R99, R96, R161.reuse, PT ;  /* 0x000000a160637233 */ /* 0x100fe20003803000 */
[--C-:B------:R-:W-:Y:S01]  /*bb80*/  SHF.R.U32.HI R109, RZ, 0x10, R97.reuse ;  /* 0x00000010ff6d7819 */ /* 0x100fe20000011661 */
[----:B------:R-:W-:Y:S01]  /*bb90*/  MUFU.EX2 R232, R232 ;  /* 0x000000e800e87308 */ /* 0x000fe20000000800 */
[----:B------:R-:W-:Y:S01]  /*bba0*/  SHF.R.U32.HI R110, RZ, 0x18, R97 ;  /* 0x00000018ff6e7819 */ /* 0x000fe20000011661 */
[----:B------:R-:W-:Y:S01]  /*bbb0*/  HSET2.LE.AND R97, R108, R161, PT ;  /* 0x000000a16c617233 */ /* 0x000fe20003803000 */
[----:B------:R-:W-:Y:S01]  /*bbc0*/  SHF.R.U32.HI R111, RZ, 0x8, R111 ;  /* 0x00000008ff6f7819 */ /* 0x000fe2000001166f */
[C---:B------:R-:W-:Y:S01]  /*bbd0*/  HMMA.16816.F32 R100, R104.reuse, R122, R100 ;  /* 0x0000007a6864723c */ /* 0x040fe20000001864 */
[----:B------:R-:W-:Y:S01]  /*bbe0*/  F2FP.PACK_AB R114, R220, R219 ;  /* 0x000000dbdc72723e */ /* 0x000fe200000000ff */
[----:B------:R-:W-:Y:S01]  /*bbf0*/  LDSM.16.MT88.4 R120, [R188+0xf000] ;  /* 0x00f00000bc78783b */ /* 0x000fe20000004200 */
[----:B-1----:R-:W-:Y:S01]  /*bc00*/  F2FP.PACK_AB R112, R222, R221 ;  /* 0x000000ddde70723e */ /* 0x002fe200000000ff */
[----:B--2---:R-:W-:Y:S01]  /*bc10*/  FADD.FTZ R2, R225, R2 ;  /* 0x00000002e1027221 */ /* 0x004fe20000010000 */
[----:B------:R-:W-:Y:S01]  /*bc20*/  PRMT R108, R98, 0x5410, R111 ;  /* 0x00005410626c7816 */ /* 0x000fe2000000006f */
[----:B------:R-:W-:Y:S01]  /*bc30*/  FADD.FTZ R219, R219, R0 ;  /* 0x00000000dbdb7221 */ /* 0x000fe20000010000 */
[----:B------:R-:W-:Y:S01]  /*bc40*/  LOP3.LUT R98, R97, R114, RZ, 0xc0, !PT ;  /* 0x0000007261627212 */ /* 0x000fe200078ec0ff */
[C---:B------:R-:W-:Y:S01]  /*bc50*/  HMMA.16816.F32 R36, R104.reuse, R116, R36 ;  /* 0x000000746824723c */ /* 0x040fe20000001824 */
[----:B------:R-:W-:Y:S01]  /*bc60*/  LOP3.LUT R99, R99, R112, RZ, 0xc0, !PT ;  /* 0x0000007063637212 */ /* 0x000fe200078ec0ff */
[----:B------:R-:W-:Y:S01]  /*bc70*/  FADD.FTZ R3, R221, R2 ;  /* 0x00000002dd037221 */ /* 0x000fe20000010000 */
[----:B------:R-:W-:Y:S01]  /*bc80*/  LDSM.16.MT88.4 R112, [R185+0xf000] ;  /* 0x00f00000b970783b */ /* 0x000fe20000004200 */
[----:B------:R-:W-:Y:S01]  /*bc90*/  LOP3.LUT R109, R109, 0xff, RZ, 0xc0, !PT ;  /* 0x000000ff6d6d7812 */ /* 0x000fe200078ec0ff */
[----:B------:R-:W-:Y:S01]  /*bca0*/  FADD.FTZ R220, R220, R219 ;  /* 0x000000dbdcdc7221 */ /* 0x000fe20000010000 */
[----:B------:R-:W-:Y:S01]  /*bcb0*/  LOP3.LUT R224, R233, UR16, R224, 0x96, !PT ;  /* 0x00000010e9e07c12 */ /* 0x000fe2000f8e96e0 */
[----:B------:R-:W-:Y:S01]  /*bcc0*/  FFMA.FTZ R233, R144, c[0x0][0x23c], -R147 ;  /* 0x00008f0090e97a23 */ /* 0x000fe20000010893 */
[----:B------:R-:W-:Y:S01]  /*bcd0*/  HMMA.16816.F32 R40, R104, R118, R40 ;  /* 0x000000766828723c */ /* 0x000fe20000001828 */
[----:B------:R-:W1:Y:S01]  /*bce0*/  LDSM.16.MT88.4 R116, [R188+0x10800] ;  /* 0x01080000bc74783b */ /* 0x000e620000004200 */
[----:B------:R-:W-:Y:S01]  /*bcf0*/  PRMT R96, R109, 0x5410, R110 ;  /* 0x000054106d607816 */ /* 0x000fe2000000006e */
[----:B------:R-:W-:-:S02]  /*bd00*/  FADD.FTZ R3, R222, R3 ;  /* 0x00000003de037221 */ /* 0x000fc40000010000 */
[----:B------:R-:W-:Y:S02]  /*bd10*/  MUFU.EX2 R233, R233 ;  /* 0x000000e900e97308 */ /* 0x000fe40000000800 */
[--C-:B------:R-:W-:Y:S01]  /*bd20*/  HSET2.LE.AND R97, R96, R161.reuse, PT ;  /* 0x000000a160617233 */ /* 0x100fe20003803000 */
[C---:B------:R-:W-:Y:S08]  /*bd30*/  HMMA.16816.F32 R8, R104.reuse, R132, R8 ;  /* 0x000000846808723c */ /* 0x040ff00000001808 */
[C---:B----4-:R-:W-:Y:S07]  /*bd40*/  HMMA.16816.F32 R92, R104.reuse, R128, R92 ;  /* 0x00000080685c723c */ /* 0x050fee000000185c */
[----:B------:R-:W-:Y:S01]  /*bd50*/  HSET2.LE.AND R129, R108, R161, PT ;  /* 0x000000a16c817233 */ /* 0x000fe20003803000 */
[----:B------:R-:W-:Y:S01]  /*bd60*/  F2FP.PACK_AB R128, R225, R216 ;  /* 0x000000d8e180723e */ /* 0x000fe200000000ff */
[----:B------:R-:W-:Y:S01]  /*bd70*/  HMMA.16816.F32 R4, R104, R130, R4 ;  /* 0x000000826804723c */ /* 0x000fe20000001804 */
[----:B------:R-:W-:Y:S02]  /*bd80*/  LDSM.16.MT88.4 R108, [R184+0xf000] ;  /* 0x00f00000b86c783b */ /* 0x000fe40000004200 */
[----:B------:R-:W-:Y:S01]  /*bd90*/  LOP3.LUT R96, R129, R170, RZ, 0xc0, !PT ;  /* 0x000000aa81607212 */ /* 0x000fe200078ec0ff */
[--C-:B------:R-:W-:Y:S01]  /*bda0*/  FFMA.FTZ R170, R163, c[0x0][0x23c], -R150.reuse ;  /* 0x00008f00a3aa7a23 */ /* 0x100fe20000010896 */
[----:B------:R-:W-:Y:S01]  /*bdb0*/  LOP3.LUT R97, R97, R128, RZ, 0xc0, !PT ;  /* 0x0000008061617212 */ /* 0x000fe200078ec0ff */
[----:B------:R-:W-:-:S02]  /*bdc0*/  FFMA.FTZ R163, R151, c[0x0][0x23c], -R150 ;  /* 0x00008f0097a37a23 */ /* 0x000fc40000010896 */
[C---:B------:R-:W-:Y:S01]  /*bdd0*/  HMMA.16816.F32 R12, R104.reuse, R134, R12 ;  /* 0x00000086680c723c */ /* 0x040fe2000000180c */
[----:B------:R-:W2:Y:S01]  /*bde0*/  LDSM.16.MT88.4 R132, [R185+0xd000] ;  /* 0x00d00000b984783b */ /* 0x000ea20000004200 */
[----:B------:R-:W3:Y:S06]  /*bdf0*/  MUFU.EX2 R170, R170 ;  /* 0x000000aa00aa7308 */ /* 0x000eec0000000800 */
[C---:B------:R-:W-:Y:S02]  /*be00*/  HMMA.16816.F32 R24, R104.reuse, R124, R24 ;  /* 0x0000007c6818723c */ /* 0x040fe40000001818 */
[----:B------:R-:W-:Y:S06]  /*be10*/  MUFU.EX2 R163, R163 ;  /* 0x000000a300a37308 */ /* 0x000fec0000000800 */
[C---:B------:R-:W-:Y:S01]  /*be20*/  HMMA.16816.F32 R28, R104.reuse, R126, R28 ;  /* 0x0000007e681c723c */ /* 0x040fe2000000181c */
[----:B------:R-:W4:Y:S07]  /*be30*/  LDSM.16.MT88.4 R124, [R184+0xd000] ;  /* 0x00d00000b87c783b */ /* 0x000f2e0000004200 */
[C---:B-1----:R-:W-:Y:S08]  /*be40*/  HMMA.16816.F32 R68, R104.reuse, R116, R68 ;  /* 0x000000746844723c */ /* 0x042ff00000001844 */
[----:B------:R-:W-:Y:S01]  /*be50*/  HMMA.16816.F32 R72, R104, R118, R72 ;  /* 0x000000766848723c */ /* 0x000fe20000001848 */
[----:B------:R-:W1:Y:S04]  /*be60*/  LDSM.16.MT88.4 R116, [R186+0xf000] ;  /* 0x00f00000ba74783b */ /* 0x000e680000004200 */
[----:B------:R-:W-:Y:S03]  /*be70*/  LDSM.16.MT88.4 R104, [R186+0x11000] ;  /* 0x01100000ba68783b */ /* 0x000fe60000004200 */
        /* <DEDUP_REMOVED lines=16> */
[C---:B----4-:R-:W-:Y:S08]  /*bf80*/  HMMA.16816.F32 R32, R96.reuse, R124, R32 ;  /* 0x0000007c6020723c */ /* 0x050ff00000001820 */
[C---:B------:R-:W-:Y:S01]  /*bf90*/  HMMA.16816.F32 R100, R96.reuse, R126, R100 ;  /* 0x0000007e6064723c */ /* 0x040fe20000001864 */
[----:B------:R-:W2:Y:S07]  /*bfa0*/  LDSM.16.MT88.4 R124, [R188+0xd800] ;  /* 0x00d80000bc7c783b */ /* 0x000eae0000004200 */
[C---:B-1----:R-:W-:Y:S08]  /*bfb0*/  HMMA.16816.F32 R44, R96.reuse, R116, R44 ;  /* 0x00000074602c723c */ /* 0x042ff0000000182c */
[C---:B------:R-:W-:Y:S01]  /*bfc0*/  HMMA.16816.F32 R48, R96.reuse, R118, R48 ;  /* 0x000000766030723c */ /* 0x040fe20000001830 */
[----:B------:R-:W-:Y:S07]  /*bfd0*/  LDSM.16.MT88.4 R116, [R186+0xd800] ;  /* 0x00d80000ba74783b */ /* 0x000fee0000004200 */
[C---:B------:R-:W-:Y:S08]  /*bfe0*/  HMMA.16816.F32 R60, R96.reuse, R108, R60 ;  /* 0x0000006c603c723c */ /* 0x040ff0000000183c */
[C---:B------:R-:W-:Y:S08]  /*bff0*/  HMMA.16816.F32 R64, R96.reuse, R110, R64 ;  /* 0x0000006e6040723c */ /* 0x040ff00000001840 */
[C---:B-----5:R-:W-:Y:S08]  /*c000*/  HMMA.16816.F32 R68, R96.reuse, R8, R68 ;  /* 0x000000086044723c */ /* 0x060ff00000001844 */
[C---:B------:R-:W-:Y:S08]  /*c010*/  HMMA.16816.F32 R72, R96.reuse, R10, R72 ;  /* 0x0000000a6048723c */ /* 0x040ff00000001848 */
[C---:B------:R-:W-:Y:S07]  /*c020*/  HMMA.16816.F32 R76, R96.reuse, R104, R76 ;  /* 0x00000068604c723c */ /* 0x040fee000000184c */
[----:B------:R-:W-:Y:S01]  /*c030*/  IMAD.WIDE.U32 R104, R224, -0x2daee0ad, RZ ;  /* 0xd2511f53e0687825 */ /* 0x000fe200078e00ff */
[C---:B------:R-:W-:Y:S01]  /*c040*/  HMMA.16816.F32 R80, R96.reuse, R106, R80 ;  /* 0x0000006a6050723c */ /* 0x040fe20000001850 */
[----:B------:R1:W4:Y:S03]  /*c050*/  MUFU.EX2 R224, R149 ;  /* 0x0000009500e07308 */ /* 0x0003260000000800 */
[----:B------:R-:W-:Y:S01]  /*c060*/  LOP3.LUT R8, R105, UR8, R226, 0x96, !PT ;  /* 0x0000000869087c12 */ /* 0x000fe2000f8e96e2 */
[----:B------:R-:W-:Y:S01]  /*c070*/  FFMA.FTZ R226, R148, c[0x0][0x23c], -R147 ;  /* 0x00008f0094e27a23 */ /* 0x000fe20000010893 */
[----:B------:R-:W-:Y:S01]  /*c080*/  LOP3.LUT R9, R104, 0xffff, RZ, 0xc0, !PT ;  /* 0x0000ffff68097812 */ /* 0x000fe200078ec0ff */
[----:B------:R-:W-:Y:S01]  /*c090*/  LDSM.16.MT88.4 R144, [R188+0xf800] ;  /* 0x00f80000bc90783b */ /* 0x000fe20000004200 */
[----:B------:R-:W-:Y:S01]  /*c0a0*/  HMMA.16816.F32 R84, R96, R120, R84 ;  /* 0x000000786054723c */ /* 0x000fe20000001854 */
[----:B------:R-:W-:-:S02]  /*c0b0*/  LOP3.LUT R105, R8, 0xffff, RZ, 0xc0, !PT ;  /* 0x0000ffff08697812 */ /* 0x000fc400078ec0ff */
[----:B------:R-:W-:Y:S01]  /*c0c0*/  LOP3.LUT R11, R104, 0xff, RZ, 0xc0, !PT ;  /* 0x000000ff680b7812 */ /* 0x000fe200078ec0ff */
[----:B------:R-:W5:Y:S01]  /*c0d0*/  MUFU.EX2 R226, R226 ;  /* 0x000000e200e27308 */ /* 0x000f620000000800 */
        /* <DEDUP_REMOVED lines=20> */
[----:B---3--:R-:W-:Y:S01]  /*c220*/  F2FP.PACK_AB R107, R170, R165 ;  /* 0x000000a5aa6b723e */ /* 0x008fe200000000ff */
[--C-:B------:R-:W-:Y:S01]  /*c230*/  HSET2.LE.AND R10, R10, R161.reuse, PT ;  /* 0x000000a10a0a7233 */ /* 0x100fe20003803000 */
[----:B----4-:R-:W-:Y:S01]  /*c240*/  F2FP.PACK_AB R105, R224, R163 ;  /* 0x000000a3e069723e */ /* 0x010fe200000000ff */
[----:B------:R-:W-:Y:S01]  /*c250*/  HSET2.LE.AND R11, R106, R161, PT ;  /* 0x000000a16a0b7233 */ /* 0x000fe20003803000 */
[----:B------:R-:W-:Y:S01]  /*c260*/  LOP3.LUT R8, R104, R107, RZ, 0xc0, !PT ;  /* 0x0000006b68087212 */ /* 0x000fe200078ec0ff */
[----:B------:R-:W3:Y:S01]  /*c270*/  LDSM.16.MT88.4 R108, [R185+0xd800] ;  /* 0x00d80000b96c783b */ /* 0x000ee20000004200 */
[----:B-----5:R-:W-:Y:S01]  /*c280*/  F2FP.PACK_AB R106, R227, R226 ;  /* 0x000000e2e36a723e */ /* 0x020fe200000000ff */
        /* <DEDUP_REMOVED lines=8> */
[----:B------:R-:W-:Y:S01]  /*c310*/  FADD.FTZ R163, R163, R170 ;  /* 0x000000aaa3a37221 */ /* 0x000fe20000010000 */
[----:B------:R-:W-:Y:S01]  /*c320*/  MOV R3, R157 ;  /* 0x0000009d00037202 */ /* 0x000fe20000000f00 */
[----:B------:R-:W-:-:S02]  /*c330*/  FADD.FTZ R232, R232, R227 ;  /* 0x000000e3e8e87221 */ /* 0x000fc40000010000 */
        /* <DEDUP_REMOVED lines=29> */
[----:B------:R-:W-:-:S02]  /*c510*/  MOV R132, R158 ;  /* 0x0000009e00847202 */ /* 0x000fc40000000f00 */
.L_x_1029:
[----:B------:R-:W-:-:S06]  /*c520*/  UISETP.GT.AND UP0, UPT, UR24, UR9, UPT ;  /* 0x000000091800728c */ /* 0x000fcc000bf04270 */
[----:B------:R-:W-:-:S13]  /*c530*/  PLOP3.LUT P0, PT, PT, PT, UP0, 0x80, 0x0 ;  /* 0x000000000000781c */ /* 0x000fda0003f0f008 */
[----:B------:R-:W-:Y:S05]  /*c540*/  @!P0 BRA `(.L_x_1033) ;  /* 0x000049f000008947 */ /* 0x000fea0003800000 */
[----:B------:R-:W1:Y:S01]  /*c550*/  LDC.U8 R211, c[0x0][0x2d8] ;  /* 0x0000b600ffd37b82 */ /* 0x000e620000000000 */
[----:B------:R-:W-:Y:S01]  /*c560*/  IMAD.WIDE.U32 R218, R214, -0x326172a9, RZ ;  /* 0xcd9e8d57d6da7825 */ /* 0x000fe200078e00ff */
[----:B------:R-:W-:Y:S02]  /*c570*/  ISETP.GE.AND P4, PT, R208, c[0x0][0x220], PT ;  /* 0x00008800d0007a0c */ /* 0x000fe40003f86270 */
[----:B------:R-:W-:Y:S01]  /*c580*/  ISETP.GE.AND P3, PT, R196, c[0x0][0x220], PT ;  /* 0x00008800c4007a0c */ /* 0x000fe20003f66270 */
[----:B------:R-:W-:Y:S01]  /*c590*/  IMAD.MOV.U32 R2, RZ, RZ, R3 ;  /* 0x000000ffff027224 */ /* 0x000fe200078e0003 */
[----:B------:R-:W-:Y:S01]  /*c5a0*/  LOP3.LUT R215, R219, R215, RZ, 0x3c, !PT ;  /* 0x000000d7dbd77212 */ /* 0x000fe200078e3cff */
[----:B------:R-:W-:Y:S01]  /*c5b0*/  IMAD.MOV.U32 R0, RZ, RZ, R132 ;  /* 0x000000ffff007224 */ /* 0x000fe200078e0084 */
[----:B------:R-:W-:Y:S01]  /*c5c0*/  ISETP.GE.AND P2, PT, R195, c[0x0][0x220], PT ;  /* 0x00008800c3007a0c */ /* 0x000fe20003f46270 */
[----:B------:R-:W-:Y:S01]  /*c5d0*/  IMAD.WIDE.U32 R220, R212, -0x2daee0ad, RZ ;  /* 0xd2511f53d4dc7825 */ /* 0x000fe200078e00ff */
[----:B------:R-:W-:-:S03]  /*c5e0*/  MOV R222, R228 ;  /* 0x000000e400de7202 */ /* 0x000fc60000000f00 */
[----:B------:R-:W-:-:S04]  /*c5f0*/  IMAD.WIDE.U32 R214, R215, -0x2daee0ad, RZ ;  /* 0xd2511f53d7d67825 */ /* 0x000fc800078e00ff */
[----:B------:R-:W-:Y:S01]  /*c600*/  IMAD.MOV.U32 R223, RZ, RZ, R231 ;  /* 0x000000ffffdf7224 */ /* 0x000fe200078e00e7 */
[----:B-1----:R-:W-:Y:S01]  /*c610*/  PRMT R211, R211, 0x7054, R211 ;  /* 0x00007054d3d37816 */ /* 0x002fe200000000d3 */
[----:B------:R-:W-:Y:S05]  /*c620*/  BRA `(.L_x_1034) ;  /* 0x0000068000007947 */ /* 0x000fea0003800000 */
.L_x_1036:
        /* <DEDUP_REMOVED lines=104> */
.L_x_1034:
        /* <DEDUP_REMOVED lines=261> */
.L_x_1035:
[----:B------:R-:W-:Y:S01]  /*dd00*/  IMAD.U32 R3, RZ, RZ, UR8 ;  /* 0x00000008ff037e24 */ /* 0x000fe2000f8e00ff */
[----:B------:R-:W-:Y:S02]  /*dd10*/  UIADD3 UR4, UR21, -0x4498517b, URZ ;  /* 0xbb67ae8515047890 */ /* 0x000fe4000fffe03f */
[----:B------:R-:W-:Y:S01]  /*dd20*/  USHF.L.U32 UR31, UR8, 0x1, URZ ;  /* 0x00000001081f7899 */ /* 0x000fe2000800063f */
[----:B------:R-:W-:Y:S01]  /*dd30*/  IMAD R3, R3, 0x40, R210 ;  /* 0x0000004003037824 */ /* 0x000fe200078e02d2 */
[----:B------:R-:W-:Y:S02]  /*dd40*/  UIADD3 UR24, UR20, -0x61c88647, URZ ;  /* 0x9e3779b914187890 */ /* 0x000fe4000fffe03f */
[----:B------:R-:W-:Y:S01]  /*dd50*/  LOP3.LUT R238, R215, UR4, R220, 0x96, !PT ;  /* 0x00000004d7ee7c12 */ /* 0x000fe2000f8e96dc */
[--C-:B------:R-:W-:Y:S01]  /*dd60*/  IMAD.IADD R132, R207, 0x1, -R3.reuse ;  /* 0x00000001cf847824 */ /* 0x100fe200078e0a03 */
[C---:B-1----:R-:W-:Y:S01]  /*dd70*/  IADD3 R147, R3.reuse, 0x1, RZ ;  /* 0x0000000103937810 */ /* 0x042fe20007ffe0ff */
[----:B------:R-:W-:Y:S01]  /*dd80*/  UIADD3 UR4, UR20, -0x4ab325aa, URZ ;  /* 0xb54cda5614047890 */ /* 0x000fe2000fffe03f */
[C---:B------:R-:W-:Y:S01]  /*dd90*/  IADD3 R153, R3.reuse, 0x8, RZ ;  /* 0x0000000803997810 */ /* 0x040fe20007ffe0ff */
[----:B------:R-:W-:Y:S01]  /*dda0*/  IMAD.WIDE.U32 R238, R238, -0x326172a9, RZ ;  /* 0xcd9e8d57eeee7825 */ /* 0x000fe200078e00ff */
[----:B------:R-:W-:Y:S01]  /*ddb0*/  IABS R145, R132 ;  /* 0x0000008400917213 */ /* 0x000fe20000000000 */
[----:B------:R-:W-:Y:S01]  /*ddc0*/  UIADD3 UR5, UR21, 0x646e171e, URZ ;  /* 0x646e171e15057890 */ /* 0x000fe2000fffe03f */
[C---:B------:R-:W-:Y:S01]  /*ddd0*/  IADD3 R152, R3.reuse, 0x9, RZ ;  /* 0x0000000903987810 */ /* 0x040fe20007ffe0ff */
[C---:B------:R-:W-:Y:S01]  /*dde0*/  IMAD.IADD R132, R204.reuse, 0x1, -R3 ;  /* 0x00000001cc847824 */ /* 0x040fe200078e0a03 */
[C---:B------:R-:W-:Y:S01]  /*ddf0*/  IADD3 R151, R3.reuse, 0x10, RZ ;  /* 0x0000001003977810 */ /* 0x040fe20007ffe0ff */
[----:B------:R-:W-:Y:S01]  /*de00*/  UISETP.GT.AND UP0, UPT, UR8, UR9, UPT ;  /* 0x000000090800728c */ /* 0x000fe2000bf04270 */
[----:B------:R-:W-:Y:S01]  /*de10*/  I2F R145, R145 ;  /* 0x0000009100917306 */ /* 0x000fe20000201400 */
[----:B------:R-:W-:Y:S02]  /*de20*/  ISETP.GE.AND P5, PT, R3, R206, PT ;  /* 0x000000ce0300720c */ /* 0x000fe40003fa6270 */
[----:B------:R-:W-:Y:S01]  /*de30*/  IABS R139, R132 ;  /* 0x00000084008b7213 */ /* 0x000fe20000000000 */
[----:B------:R-:W-:Y:S01]  /*de40*/  IMAD.IADD R132, R207, 0x1, -R147 ;  /* 0x00000001cf847824 */ /* 0x000fe200078e0a93 */
[C---:B------:R-:W-:Y:S02]  /*de50*/  ISETP.GE.AND P0, PT, R3.reuse, R203, PT ;  /* 0x000000cb0300720c */ /* 0x040fe40003f06270 */
[-C--:B------:R-:W-:Y:S02]  /*de60*/  ISETP.GE.OR P5, PT, R3, R205.reuse, !P5 ;  /* 0x000000cd0300720c */ /* 0x080fe40006fa6670 */
[----:B------:R-:W-:Y:S01]  /*de70*/  IABS R142, R132 ;  /* 0x00000084008e7213 */ /* 0x000fe20000000000 */
[----:B------:R-:W-:Y:S01]  /*de80*/  IMAD.IADD R132, R207, 0x1, -R153 ;  /* 0x00000001cf847824 */ /* 0x000fe200078e0a99 */
[----:B------:R-:W-:Y:S01]  /*de90*/  I2F R139, R139 ;  /* 0x0000008b008b7306 */ /* 0x000fe20000201400 */
[C---:B------:R-:W-:Y:S02]  /*dea0*/  ISETP.GE.OR P0, PT, R3.reuse, R202, !P0 ;  /* 0x000000ca0300720c */ /* 0x040fe40004706670 */
[----:B------:R-:W-:Y:S02]  /*deb0*/  IADD3 R138, R3, 0x11, RZ ;  /* 0x00000011038a7810 */ /* 0x000fe40007ffe0ff */
[----:B------:R-:W-:Y:S01]  /*dec0*/  IABS R137, R132 ;  /* 0x0000008400897213 */ /* 0x000fe20000000000 */
[----:B------:R-:W-:Y:S01]  /*ded0*/  IMAD.IADD R132, R207, 0x1, -R152 ;  /* 0x00000001cf847824 */ /* 0x000fe200078e0a98 */
[----:B------:R-:W-:Y:S02]  /*dee0*/  IADD3 R136, R3, 0x18, RZ ;  /* 0x0000001803887810 */ /* 0x000fe40007ffe0ff */
[----:B------:R-:W-:Y:S01]  /*def0*/  ISETP.GE.AND P6, PT, R147, R206, PT ;  /* 0x000000ce9300720c */ /* 0x000fe20003fc6270 */
[----:B------:R-:W-:Y:S01]  /*df00*/  I2F R142, R142 ;  /* 0x0000008e008e7306 */ /* 0x000fe20000201400 */
[----:B------:R-:W-:Y:S01]  /*df10*/  IABS R140, R132 ;  /* 0x00000084008c7213 */ /* 0x000fe20000000000 */
[----:B------:R-:W-:Y:S01]  /*df20*/  IMAD.IADD R132, R207, 0x1, -R151 ;  /* 0x00000001cf847824 */ /* 0x000fe200078e0a97 */
[----:B------:R-:W-:Y:S02]  /*df30*/  ISETP.GE.OR P6, PT, R147, R205, !P6 ;  /* 0x000000cd9300720c */ /* 0x000fe400077c6670 */
[----:B------:R-:W-:Y:S02]  /*df40*/  IADD3 R134, R3, 0x19, RZ ;  /* 0x0000001903867810 */ /* 0x000fe40007ffe0ff */
[----:B------:R-:W-:Y:S01]  /*df50*/  IABS R133, R132 ;  /* 0x0000008400857213 */ /* 0x000fe20000000000 */
[C---:B------:R-:W-:Y:S01]  /*df60*/  IMAD.IADD R132, R204.reuse, 0x1, -R147 ;  /* 0x00000001cc847824 */ /* 0x040fe200078e0a93 */
[----:B------:R-:W-:Y:S01]  /*df70*/  ISETP.GE.AND P1, PT, R147, R203, PT ;  /* 0x000000cb9300720c */ /* 0x000fe20003f26270 */
[----:B------:R-:W-:Y:S03]  /*df80*/  I2F R140, R140 ;  /* 0x0000008c008c7306 */ /* 0x000fe60000201400 */
[----:B------:R-:W-:Y:S01]  /*df90*/  IABS R148, R132 ;  /* 0x0000008400947213 */ /* 0x000fe20000000000 */
[----:B------:R-:W-:Y:S01]  /*dfa0*/  IMAD.IADD R132, R207, 0x1, -R138 ;  /* 0x00000001cf847824 */ /* 0x000fe200078e0a8a */
[----:B------:R-:W-:Y:S04]  /*dfb0*/  ISETP.GE.OR P1, PT, R147, R202, !P1 ;  /* 0x000000ca9300720c */ /* 0x000fe80004f26670 */
[----:B------:R-:W-:Y:S01]  /*dfc0*/  IABS R150, R132 ;  /* 0x0000008400967213 */ /* 0x000fe20000000000 */
[----:B------:R-:W-:Y:S01]  /*dfd0*/  I2F R137, R137 ;  /* 0x0000008900897306 */ /* 0x000fe20000201400 */
[C---:B------:R-:W-:Y:S05]  /*dfe0*/  IMAD.IADD R132, R204.reuse, 0x1, -R153 ;  /* 0x00000001cc847824 */ /* 0x040fea00078e0a99 */
[----:B------:R-:W-:Y:S01]  /*dff0*/  IABS R149, R132 ;  /* 0x0000008400957213 */ /* 0x000fe20000000000 */
[C---:B------:R-:W-:Y:S03]  /*e000*/  IMAD.IADD R132, R207.reuse, 0x1, -R136 ;  /* 0x00000001cf847824 */ /* 0x040fe600078e0a88 */
[----:B------:R-:W-:Y:S02]  /*e010*/  I2F R133, R133 ;  /* 0x0000008500857306 */ /* 0x000fe40000201400 */
[----:B------:R-:W-:Y:S01]  /*e020*/  IABS R143, R132 ;  /* 0x00000084008f7213 */ /* 0x000fe20000000000 */
[C---:B------:R-:W-:Y:S05]  /*e030*/  IMAD.IADD R132, R204.reuse, 0x1, -R152 ;  /* 0x00000001cc847824 */ /* 0x040fea00078e0a98 */
[----:B------:R-:W-:Y:S01]  /*e040*/  IABS R144, R132 ;  /* 0x0000008400907213 */ /* 0x000fe20000000000 */
[----:B------:R-:W-:Y:S01]  /*e050*/  IMAD.IADD R132, R207, 0x1, -R134 ;  /* 0x00000001cf847824 */ /* 0x000fe200078e0a86 */
[----:B------:R-:W-:Y:S04]  /*e060*/  I2F R148, R148 ;  /* 0x0000009400947306 */ /* 0x000fe80000201400 */
[----:B------:R-:W-:Y:S01]  /*e070*/  IABS R146, R132 ;  /* 0x0000008400927213 */ /* 0x000fe20000000000 */
[----:B------:R-:W-:Y:S05]  /*e080*/  IMAD.IADD R132, R204, 0x1, -R151 ;  /* 0x00000001cc847824 */ /* 0x000fea00078e0a97 */
[----:B------:R-:W-:Y:S01]  /*e090*/  I2F R144, R144 ;  /* 0x0000009000907306 */ /* 0x000fe20000201400 */
[----:B------:R-:W-:Y:S02]  /*e0a0*/  IABS R141, R132 ;  /* 0x00000084008d7213 */ /* 0x000fe40000000000 */
[----:B------:R-:W-:Y:S05]  /*e0b0*/  IADD3 R132, R3, 0x20, RZ ;  /* 0x0000002003847810 */ /* 0x000fea0007ffe0ff */
[----:B------:R-:W-:Y:S02]  /*e0c0*/  IMAD.IADD R135, R207, 0x1, -R132 ;  /* 0x00000001cf877824 */ /* 0x000fe400078e0a84 */
[----:B------:R-:W-:Y:S03]  /*e0d0*/  I2F R149, R149 ;  /* 0x0000009500957306 */ /* 0x000fe60000201400 */
[----:B------:R-:W-:Y:S07]  /*e0e0*/  IABS R135, R135 ;  /* 0x0000008700877213 */ /* 0x000fee0000000000 */
[----:B------:R-:W-:Y:S10]  /*e0f0*/  I2F R147, R135 ;  /* 0x0000008700937306 */ /* 0x000ff40000201400 */
[----:B------:R-:W-:Y:S10]  /*e100*/  I2F R146, R146 ;  /* 0x0000009200927306 */ /* 0x000ff40000201400 */
[----:B------:R-:W-:Y:S10]  /*e110*/  I2F R150, R150 ;  /* 0x0000009600967306 */ /* 0x000ff40000201400 */
[----:B------:R-:W-:Y:S10]  /*e120*/  I2F R143, R143 ;  /* 0x0000008f008f7306 */ /* 0x000ff40000201400 */
[----:B------:R-:W1:Y:S02]  /*e130*/  I2F R141, R141 ;  /* 0x0000008d008d7306 */ /* 0x000e640000201400 */
[----:B-1----:R-:W-:Y:S02]  /*e140*/  FFMA.FTZ R14, R141, -UR13, R14 ;  /* 0x8000000d8d0e7c23 */ /* 0x002fe4000801000e */
[----:B------:R-:W-:Y:S01]  /*e150*/  FFMA.FTZ R9, R140, -UR13, R9 ;  /* 0x8000000d8c097c23 */ /* 0x000fe20008010009 */
[----:B------:R-:W-:Y:S01]  /*e160*/  IADD3 R140, R3, 0x21, RZ ;  /* 0x00000021038c7810 */ /* 0x000fe20007ffe0ff */
[----:B------:R-:W-:Y:S02]  /*e170*/  FFMA.FTZ R8, R137, -UR13, R8 ;  /* 0x8000000d89087c23 */ /* 0x000fe40008010008 */
[----:B------:R-:W-:Y:S02]  /*e180*/  FFMA.FTZ R4, R145, -UR13, R4 ;  /* 0x8000000d91047c23 */ /* 0x000fe40008010004 */
[----:B------:R-:W-:Y:S02]  /*e190*/  IMAD.IADD R137, R207, 0x1, -R140 ;  /* 0x00000001cf897824 */ /* 0x000fe400078e0a8c */
[----:B------:R-:W-:Y:S01]  /*e1a0*/  FFMA.FTZ R6, R139, -UR13, R6 ;  /* 0x8000000d8b067c23 */ /* 0x000fe20008010006 */
[----:B------:R-:W-:Y:S01]  /*e1b0*/  FSEL R169, R4, -INF , !P5 ;  /* 0xff80000004a97808 */ /* 0x000fe20006800000 */
[----:B------:R-:W-:Y:S01]  /*e1c0*/  FFMA.FTZ R5, R142, -UR13, R5 ;  /* 0x8000000d8e057c23 */ /* 0x000fe20008010005 */
[----:B------:R-:W-:Y:S01]  /*e1d0*/  IABS R4, R137 ;  /* 0x0000008900047213 */ /* 0x000fe20000000000 */
[----:B------:R-:W-:Y:S01]  /*e1e0*/  FFMA.FTZ R12, R133, -UR13, R12 ;  /* 0x8000000d850c7c23 */ /* 0x000fe2000801000c */
[----:B------:R-:W-:Y:S01]  /*e1f0*/  FSEL R137, R6, -INF , !P0 ;  /* 0xff80000006897808 */ /* 0x000fe20004000000 */
[----:B------:R-:W-:Y:S01]  /*e200*/  FFMA.FTZ R7, R148, -UR13, R7 ;  /* 0x8000000d94077c23 */ /* 0x000fe20008010007 */
[----:B------:R1:W2:Y:S01]  /*e210*/  I2F R6, R4 ;  /* 0x0000000400067306 */ /* 0x0002a20000201400 */
[----:B------:R-:W-:Y:S01]  /*e220*/  IADD3 R133, R3, 0x28, RZ ;  /* 0x0000002803857810 */ /* 0x000fe20007ffe0ff */
[----:B------:R-:W-:Y:S01]  /*e230*/  FFMA.FTZ R11, R144, -UR13, R11 ;  /* 0x8000000d900b7c23 */ /* 0x000fe2000801000b */
[----:B------:R-:W-:Y:S01]  /*e240*/  FSEL R139, R5, -INF , !P6 ;  /* 0xff800000058b7808 */ /* 0x000fe20007000000 */
[----:B------:R-:W-:Y:S01]  /*e250*/  IMAD.IADD R5, R204, 0x1, -R134 ;  /* 0x00000001cc057824 */ /* 0x000fe200078e0a86 */
[-C--:B------:R-:W-:Y:S01]  /*e260*/  ISETP.GE.AND P6, PT, R151, R206.reuse, PT ;  /* 0x000000ce9700720c */ /* 0x080fe20003fc6270 */
[----:B------:R-:W-:Y:S01]  /*e270*/  FFMA.FTZ R10, R149, -UR13, R10 ;  /* 0x8000000d950a7c23 */ /* 0x000fe2000801000a */
[----:B------:R-:W-:Y:S01]  /*e280*/  ISETP.GE.AND P5, PT, R153, R206, PT ;  /* 0x000000ce9900720c */ /* 0x000fe20003fa6270 */
[----:B------:R-:W-:Y:S01]  /*e290*/  FFMA.FTZ R17, R146, -UR13, R17 ;  /* 0x8000000d92117c23 */ /* 0x000fe20008010011 */
[-C--:B------:R-:W-:Y:S01]  /*e2a0*/  ISETP.GE.OR P6, PT, R151, R205.reuse, !P6 ;  /* 0x000000cd9700720c */ /* 0x080fe200077c6670 */
[----:B------:R-:W-:Y:S01]  /*e2b0*/  FFMA.FTZ R13, R150, -UR13, R13 ;  /* 0x8000000d960d7c23 */ /* 0x000fe2000801000d */
[----:B------:R-:W-:Y:S01]  /*e2c0*/  ISETP.GE.OR P5, PT, R153, R205, !P5 ;  /* 0x000000cd9900720c */ /* 0x000fe20006fa6670 */
[----:B------:R-:W-:Y:S01]  /*e2d0*/  FFMA.FTZ R16, R143, -UR13, R16 ;  /* 0x8000000d8f107c23 */ /* 0x000fe20008010010 */
[----:B------:R-:W-:Y:S01]  /*e2e0*/  FSEL R233, R12, -INF , !P6 ;  /* 0xff8000000ce97808 */ /* 0x000fe20007000000 */
[C---:B------:R-:W-:Y:S01]  /*e2f0*/  IMAD.IADD R142, R204.reuse, 0x1, -R138 ;  /* 0x00000001cc8e7824 */ /* 0x040fe200078e0a8a */
[----:B------:R-:W-:Y:S01]  /*e300*/  ISETP.GE.AND P6, PT, R151, R203, PT ;  /* 0x000000cb9700720c */ /* 0x000fe20003fc6270 */
[----:B------:R-:W-:Y:S01]  /*e310*/  IMAD.IADD R145, R204, 0x1, -R136 ;  /* 0x00000001cc917824 */ /* 0x000fe200078e0a88 */
[----:B------:R-:W-:Y:S01]  /*e320*/  IABS R12, R5 ;  /* 0x00000005000c7213 */ /* 0x000fe20000000000 */
[----:B------:R-:W-:Y:S01]  /*e330*/  FFMA.FTZ R20, R147, -UR13, R20 ;  /* 0x8000000d93147c23 */ /* 0x000fe20008010014 */
[----:B------:R-:W-:Y:S02]  /*e340*/  ISETP.GE.OR P6, PT, R151, R202, !P6 ;  /* 0x000000ca9700720c */ /* 0x000fe400077c6670 */
[----:B------:R-:W-:Y:S02]  /*e350*/  FSEL R5, R7, -INF , !P1 ;  /* 0xff80000007057808 */ /* 0x000fe40004800000 */
[----:B------:R-:W-:Y:S01]  /*e360*/  FSEL R135, R8, -INF , !P5 ;  /* 0xff80000008877808 */ /* 0x000fe20006800000 */
[----:B-1----:R-:W-:Y:S01]  /*e370*/  IMAD.IADD R4, R207, 0x1, -R133 ;  /* 0x00000001cf047824 */ /* 0x002fe200078e0a85 */
[----:B------:R-:W-:Y:S01]  /*e380*/  ISETP.GE.AND P5, PT, R153, R203, PT ;  /* 0x000000cb9900720c */ /* 0x000fe20003fa6270 */
[----:B------:R-:W1:Y:S01]  /*e390*/  I2F R12, R12 ;  /* 0x0000000c000c7306 */ /* 0x000e620000201400 */
[----:B------:R-:W-:Y:S01]  /*e3a0*/  IADD3 R8, R3, 0x30, RZ ;  /* 0x0000003003087810 */ /* 0x000fe20007ffe0ff */
[----:B--2---:R-:W-:Y:S01]  /*e3b0*/  FFMA.FTZ R21, R6, -UR13, R21 ;  /* 0x8000000d06157c23 */ /* 0x004fe20008010015 */
[----:B------:R-:W-:Y:S02]  /*e3c0*/  IABS R4, R4 ;  /* 0x0000000400047213 */ /* 0x000fe40000000000 */
[----:B------:R-:W-:Y:S02]  /*e3d0*/  ISETP.GE.OR P5, PT, R153, R202, !P5 ;  /* 0x000000ca9900720c */ /* 0x000fe40006fa6670 */
[C---:B------:R-:W-:Y:S02]  /*e3e0*/  ISETP.GE.AND P1, PT, R138.reuse, R206, PT ;  /* 0x000000ce8a00720c */ /* 0x040fe40003f26270 */
[----:B------:R-:W-:Y:S01]  /*e3f0*/  IABS R142, R142 ;  /* 0x0000008e008e7213 */ /* 0x000fe20000000000 */
[----:B------:R-:W2:Y:S01]  /*e400*/  I2F R151, R4 ;  /* 0x0000000400977306 */ /* 0x000ea20000201400 */
[----:B------:R-:W-:Y:S02]  /*e410*/  ISETP.GE.OR P1, PT, R138, R205, !P1 ;  /* 0x000000cd8a00720c */ /* 0x000fe40004f26670 */
[----:B------:R-:W-:Y:S02]  /*e420*/  IABS R145, R145 ;  /* 0x0000009100917213 */ /* 0x000fe40000000000 */
[----:B------:R-:W-:Y:S01]  /*e430*/  FSEL R231, R13, -INF , !P1 ;  /* 0xff8000000de77808 */ /* 0x000fe20004800000 */
[----:B------:R-:W-:Y:S01]  /*e440*/  IMAD.IADD R13, R204, 0x1, -R132 ;  /* 0x00000001cc0d7824 */ /* 0x000fe200078e0a84 */
[-C--:B------:R-:W-:Y:S02]  /*e450*/  ISETP.GE.AND P1, PT, R136, R206.reuse, PT ;  /* 0x000000ce8800720c */ /* 0x080fe40003f26270 */
[----:B------:R-:W-:Y:S01]  /*e460*/  FSEL R143, R14, -INF , !P6 ;  /* 0xff8000000e8f7808 */ /* 0x000fe20007000000 */
[----:B------:R-:W3:Y:S01]  /*e470*/  I2F R142, R142 ;  /* 0x0000008e008e7306 */ /* 0x000ee20000201400 */
[----:B------:R-:W-:Y:S02]  /*e480*/  ISETP.GE.OR P1, PT, R136, R205, !P1 ;  /* 0x000000cd8800720c */ /* 0x000fe40004f26670 */
[----:B------:R-:W-:Y:S01]  /*e490*/  IABS R13, R13 ;  /* 0x0000000d000d7213 */ /* 0x000fe20000000000 */
[----:B-1----:R-:W-:Y:S01]  /*e4a0*/  FFMA.FTZ R19, R12, -UR13, R19 ;  /* 0x8000000d0c137c23 */ /* 0x002fe20008010013 */
[----:B------:R-:W-:Y:S01]  /*e4b0*/  FSEL R243, R16, -INF , !P1 ;  /* 0xff80000010f37808 */ /* 0x000fe20004800000 */
[----:B------:R-:W-:Y:S01]  /*e4c0*/  IMAD.IADD R16, R204, 0x1, -R140 ;  /* 0x00000001cc107824 */ /* 0x000fe200078e0a8c */
[-C--:B------:R-:W-:Y:S02]  /*e4d0*/  ISETP.GE.AND P0, PT, R152, R206.reuse, PT ;  /* 0x000000ce9800720c */ /* 0x080fe40003f06270 */
[----:B------:R-:W-:Y:S01]  /*e4e0*/  ISETP.GE.AND P6, PT, R132, R206, PT ;  /* 0x000000ce8400720c */ /* 0x000fe20003fc6270 */
[----:B------:R-:W1:Y:S01]  /*e4f0*/  I2F R145, R145 ;  /* 0x0000009100917306 */ /* 0x000e620000201400 */
[----:B------:R-:W-:Y:S02]  /*e500*/  IABS R16, R16 ;  /* 0x0000001000107213 */ /* 0x000fe40000000000 */
[C---:B------:R-:W-:Y:S01]  /*e510*/  ISETP.GE.OR P0, PT, R152.reuse, R205, !P0 ;  /* 0x000000cd9800720c */ /* 0x040fe20004706670 */
[----:B--2---:R-:W-:Y:S01]  /*e520*/  FFMA.FTZ R24, R151, -UR13, R24 ;  /* 0x8000000d97187c23 */ /* 0x004fe20008010018 */
[----:B------:R-:W-:Y:S01]  /*e530*/  IADD3 R4, R3, 0x29, RZ ;  /* 0x0000002903047810 */ /* 0x000fe20007ffe0ff */
[----:B------:R-:W-:Y:S01]  /*e540*/  IMAD.MOV.U32 R14, RZ, RZ, R16 ;  /* 0x000000ffff0e7224 */ /* 0x000fe200078e0010 */
[----:B------:R-:W-:Y:S02]  /*e550*/  FSEL R9, R9, -INF , !P0 ;  /* 0xff80000009097808 */ /* 0x000fe40004000000 */
[----:B------:R-:W-:Y:S01]  /*e560*/  ISETP.GE.AND P0, PT, R152, R203, PT ;  /* 0x000000cb9800720c */ /* 0x000fe20003f06270 */
[--C-:B------:R-:W-:Y:S01]  /*e570*/  IMAD.IADD R7, R207, 0x1, -R4.reuse ;  /* 0x00000001cf077824 */ /* 0x100fe200078e0a04 */
[----:B------:R-:W2:Y:S01]  /*e580*/  I2F R13, R13 ;  /* 0x0000000d000d7306 */ /* 0x000ea20000201400 */
[----:B------:R-:W-:Y:S01]  /*e590*/  ISETP.GE.OR P6, PT, R132, R205, !P6 ;  /* 0x000000cd8400720c */ /* 0x000fe200077c6670 */
[----:B------:R-:W-:Y:S01]  /*e5a0*/  IMAD.IADD R12, R204, 0x1, -R4 ;  /* 0x00000001cc0c7824 */ /* 0x000fe200078e0a04 */
[----:B------:R-:W-:Y:S01]  /*e5b0*/  ISETP.GE.OR P0, PT, R152, R202, !P0 ;  /* 0x000000ca9800720c */ /* 0x000fe20004706670 */
[----:B---3--:R-:W-:Y:S01]  /*e5c0*/  FFMA.FTZ R15, R142, -UR13, R15 ;  /* 0x8000000d8e0f7c23 */ /* 0x008fe2000801000f */
[----:B------:R-:W-:Y:S02]  /*e5d0*/  IABS R7, R7 ;  /* 0x0000000700077213 */ /* 0x000fe40000000000 */
[-C--:B------:R-:W-:Y:S02]  /*e5e0*/  ISETP.GE.AND P1, PT, R138, R203.reuse, PT ;  /* 0x000000cb8a00720c */ /* 0x080fe40003f26270 */
[----:B------:R-:W-:Y:S01]  /*e5f0*/  FSEL R11, R11, -INF , !P0 ;  /* 0xff8000000b0b7808 */ /* 0x000fe20004000000 */
[----:B------:R-:W3:Y:S01]  /*e600*/  I2F R144, R7 ;  /* 0x0000000700907306 */ /* 0x000ee20000201400 */
[-C--:B------:R-:W-:Y:S02]  /*e610*/  ISETP.GE.AND P0, PT, R136, R203.reuse, PT ;  /* 0x000000cb8800720c */ /* 0x080fe40003f06270 */
[----:B------:R-:W-:Y:S01]  /*e620*/  FSEL R163, R20, -INF , !P6 ;  /* 0xff80000014a37808 */ /* 0x000fe20007000000 */
[----:B------:R-:W-:Y:S01]  /*e630*/  IMAD.IADD R20, R204, 0x1, -R133 ;  /* 0x00000001cc147824 */ /* 0x000fe200078e0a85 */
[----:B------:R-:W-:Y:S01]  /*e640*/  IABS R12, R12 ;  /* 0x0000000c000c7213 */ /* 0x000fe20000000000 */
[----:B-1----:R-:W-:Y:S01]  /*e650*/  FFMA.FTZ R18, R145, -UR13, R18 ;  /* 0x8000000d91127c23 */ /* 0x002fe20008010012 */
[-C--:B------:R-:W-:Y:S02]  /*e660*/  ISETP.GE.OR P1, PT, R138, R202.reuse, !P1 ;  /* 0x000000ca8a00720c */ /* 0x080fe40004f26670 */
[----:B------:R-:W-:Y:S01]  /*e670*/  ISETP.GE.OR P0, PT, R136, R202, !P0 ;  /* 0x000000ca8800720c */ /* 0x000fe20004706670 */
[----:B------:R-:W1:Y:S01]  /*e680*/  I2F R14, R14 ;  /* 0x0000000e000e7306 */ /* 0x000e620000201400 */
[----:B------:R-:W-:Y:S02]  /*e690*/  ISETP.GE.AND P6, PT, R140, R206, PT ;  /* 0x000000ce8c00720c */ /* 0x000fe40003fc6270 */
[----:B------:R-:W-:Y:S01]  /*e6a0*/  IABS R20, R20 ;  /* 0x0000001400147213 */ /* 0x000fe20000000000 */
[----:B--2---:R-:W-:Y:S01]  /*e6b0*/  FFMA.FTZ R22, R13, -UR13, R22 ;  /* 0x8000000d0d167c23 */ /* 0x004fe20008010016 */
[----:B------:R-:W-:Y:S02]  /*e6c0*/  FSEL R141, R15, -INF , !P1 ;  /* 0xff8000000f8d7808 */ /* 0x000fe40004800000 */
[----:B------:R-:W-:Y:S02]  /*e6d0*/  ISETP.GE.AND P1, PT, R132, R203, PT ;  /* 0x000000cb8400720c */ /* 0x000fe40003f26270 */
[----:B------:R-:W-:Y:S01]  /*e6e0*/  FSEL R229, R18, -INF , !P0 ;  /* 0xff80000012e57808 */ /* 0x000fe20004000000 */
[----:B------:R-:W2:Y:S01]  /*e6f0*/  I2F R12, R12 ;  /* 0x0000000c000c7306 */ /* 0x000ea20000201400 */
[-C--:B------:R-:W-:Y:S02]  /*e700*/  ISETP.GE.AND P0, PT, R133, R206.reuse, PT ;  /* 0x000000ce8500720c */ /* 0x080fe40003f06270 */
[-C--:B------:R-:W-:Y:S01]  /*e710*/  ISETP.GE.OR P6, PT, R140, R205.reuse, !P6 ;  /* 0x000000cd8c00720c */ /* 0x080fe200077c6670 */
[----:B---3--:R-:W-:Y:S01]  /*e720*/  FFMA.FTZ R25, R144, -UR13, R25 ;  /* 0x8000000d90197c23 */ /* 0x008fe20008010019 */
[----:B------:R-:W-:Y:S01]  /*e730*/  FSEL R7, R10, -INF , !P5 ;  /* 0xff8000000a077808 */ /* 0x000fe20006800000 */
[----:B------:R-:W-:Y:S01]  /*e740*/  IMAD.IADD R10, R207, 0x1, -R8 ;  /* 0x00000001cf0a7824 */ /* 0x000fe200078e0a08 */
[----:B------:R-:W-:Y:S02]  /*e750*/  ISETP.GE.AND P5, PT, R134, R206, PT ;  /* 0x000000ce8600720c */ /* 0x000fe40003fa6270 */
[----:B------:R-:W-:Y:S01]  /*e760*/  ISETP.GE.OR P1, PT, R132, R202, !P1 ;  /* 0x000000ca8400720c */ /* 0x000fe20004f26670 */
[----:B------:R-:W3:Y:S01]  /*e770*/  I2F R15, R20 ;  /* 0x00000014000f7306 */ /* 0x000ee20000201400 */
[----:B------:R-:W-:Y:S02]  /*e780*/  ISETP.GE.OR P5, PT, R134, R205, !P5 ;  /* 0x000000cd8600720c */ /* 0x000fe40006fa6670 */
[----:B------:R-:W-:Y:S01]  /*e790*/  IABS R10, R10 ;  /* 0x0000000a000a7213 */ /* 0x000fe20000000000 */
[----:B-1----:R-:W-:Y:S01]  /*e7a0*/  FFMA.FTZ R23, R14, -UR13, R23 ;  /* 0x8000000d0e177c23 */ /* 0x002fe20008010017 */
[----:B------:R-:W-:Y:S02]  /*e7b0*/  FSEL R227, R17, -INF , !P5 ;  /* 0xff80000011e37808 */ /* 0x000fe40006800000 */
[C---:B------:R-:W-:Y:S02]  /*e7c0*/  ISETP.GE.AND P5, PT, R134.reuse, R203, PT ;  /* 0x000000cb8600720c */ /* 0x040fe40003fa6270 */
[----:B------:R-:W-:Y:S01]  /*e7d0*/  ISETP.GE.OR P0, PT, R133, R205, !P0 ;  /* 0x000000cd8500720c */ /* 0x000fe20004706670 */
[----:B------:R-:W1:Y:S01]  /*e7e0*/  I2F R17, R10 ;  /* 0x0000000a00117306 */ /* 0x000e620000201400 */
[----:B------:R-:W-:Y:S02]  /*e7f0*/  ISETP.GE.OR P5, PT, R134, R202, !P5 ;  /* 0x000000ca8600720c */ /* 0x000fe40006fa6670 */
[----:B------:R-:W-:Y:S01]  /*e800*/  FSEL R159, R21, -INF , !P6 ;  /* 0xff800000159f7808 */ /* 0x000fe20007000000 */
[----:B--2---:R-:W-:Y:S01]  /*e810*/  FFMA.FTZ R27, R12, -UR13, R27 ;  /* 0x8000000d0c1b7c23 */ /* 0x004fe2000801001b */
[----:B------:R-:W-:Y:S02]  /*e820*/  FSEL R241, R19, -INF , !P5 ;  /* 0xff80000013f17808 */ /* 0x000fe40006800000 */
[-C--:B------:R-:W-:Y:S02]  /*e830*/  ISETP.GE.AND P5, PT, R8, R206.reuse, PT ;  /* 0x000000ce0800720c */ /* 0x080fe40003fa6270 */
[----:B------:R-:W-:Y:S02]  /*e840*/  ISETP.GE.AND P6, PT, R140, R203, PT ;  /* 0x000000cb8c00720c */ /* 0x000fe40003fc6270 */
[----:B------:R-:W-:Y:S02]  /*e850*/  ISETP.GE.OR P5, PT, R8, R205, !P5 ;  /* 0x000000cd0800720c */ /* 0x000fe40006fa6670 */
[----:B------:R-:W-:Y:S01]  /*e860*/  FSEL R161, R22, -INF , !P1 ;  /* 0xff80000016a17808 */ /* 0x000fe20004800000 */
[----:B---3--:R-:W-:Y:S01]  /*e870*/  FFMA.FTZ R26, R15, -UR13, R26 ;  /* 0x8000000d0f1a7c23 */ /* 0x008fe2000801001a */
[----:B------:R-:W-:Y:S02]  /*e880*/  FSEL R237, R24, -INF , !P0 ;  /* 0xff80000018ed7808 */ /* 0x000fe40004000000 */
[C---:B------:R-:W-:Y:S02]  /*e890*/  ISETP.GE.AND P1, PT, R4.reuse, R203, PT ;  /* 0x000000cb0400720c */ /* 0x040fe40003f26270 */
[----:B------:R-:W-:Y:S02]  /*e8a0*/  ISETP.GE.AND P0, PT, R4, R206, PT ;  /* 0x000000ce0400720c */ /* 0x000fe40003f06270 */
[-C--:B------:R-:W-:Y:S02]  /*e8b0*/  ISETP.GE.OR P6, PT, R140, R202.reuse, !P6 ;  /* 0x000000ca8c00720c */ /* 0x080fe400077c6670 */
[C---:B------:R-:W-:Y:S01]  /*e8c0*/  ISETP.GE.OR P1, PT, R4.reuse, R202, !P1 ;  /* 0x000000ca0400720c */ /* 0x040fe20004f26670 */
[----:B-1----:R-:W-:Y:S01]  /*e8d0*/  FFMA.FTZ R28, R17, -UR13, R28 ;  /* 0x8000000d111c7c23 */ /* 0x002fe2000801001c */
[----:B------:R-:W-:Y:S02]  /*e8e0*/  IADD3 R10, R3, 0x31, RZ ;  /* 0x00000031030a7810 */ /* 0x000fe40007ffe0ff */
[-C--:B------:R-:W-:Y:S02]  /*e8f0*/  ISETP.GE.OR P0, PT, R4, R205.reuse, !P0 ;  /* 0x000000cd0400720c */ /* 0x080fe40004706670 */
[----:B------:R-:W-:Y:S01]  /*e900*/  FSEL R155, R28, -INF , !P5 ;  /* 0xff8000001c9b7808 */ /* 0x000fe20006800000 */
[----:B------:R-:W-:Y:S01]  /*e910*/  IMAD.IADD R16, R207, 0x1, -R10 ;  /* 0x00000001cf107824 */ /* 0x000fe200078e0a0a */
[C---:B------:R-:W-:Y:S02]  /*e920*/  ISETP.GE.AND P5, PT, R10.reuse, R206, PT ;  /* 0x000000ce0a00720c */ /* 0x040fe40003fa6270 */
[----:B------:R-:W-:Y:S02]  /*e930*/  FMNMX.FTZ R4, R169, R0, !PT ;  /* 0x00000000a9047209 */ /* 0x000fe40007810000 */
[----:B------:R-:W-:Y:S02]  /*e940*/  IABS R16, R16 ;  /* 0x0000001000107213 */ /* 0x000fe40000000000 */
[----:B------:R-:W-:Y:S02]  /*e950*/  ISETP.GE.OR P5, PT, R10, R205, !P5 ;  /* 0x000000cd0a00720c */ /* 0x000fe40006fa6670 */
[----:B------:R-:W-:Y:S02]  /*e960*/  FSEL R157, R23, -INF , !P6 ;  /* 0xff800000179d7808 */ /* 0x000fe40007000000 */
[----:B------:R-:W1:Y:S01]  /*e970*/  I2F R16, R16 ;  /* 0x0000001000107306 */ /* 0x000e620000201400 */
[C---:B------:R-:W-:Y:S02]  /*e980*/  ISETP.GE.AND P6, PT, R8.reuse, R203, PT ;  /* 0x000000cb0800720c */ /* 0x040fe40003fc6270 */
[----:B------:R-:W-:Y:S02]  /*e990*/  IADD3 R6, R3, 0x38, RZ ;  /* 0x0000003803067810 */ /* 0x000fe40007ffe0ff */
[----:B------:R-:W-:Y:S02]  /*e9a0*/  FMNMX.FTZ R4, R139, R4, !PT ;  /* 0x000000048b047209 */ /* 0x000fe40007810000 */
[----:B------:R-:W-:Y:S01]  /*e9b0*/  ISETP.GE.OR P6, PT, R8, R202, !P6 ;  /* 0x000000ca0800720c */ /* 0x000fe200077c6670 */
[C---:B------:R-:W-:Y:S01]  /*e9c0*/  IMAD.IADD R8, R204.reuse, 0x1, -R8 ;  /* 0x00000001cc087824 */ /* 0x040fe200078e0a08 */
[----:B------:R-:W-:Y:S01]  /*e9d0*/  FMNMX.FTZ R4, R135, R4, !PT ;  /* 0x0000000487047209 */ /* 0x000fe20007810000 */
[--C-:B------:R-:W-:Y:S01]  /*e9e0*/  IMAD.IADD R21, R207, 0x1, -R6.reuse ;  /* 0x00000001cf157824 */ /* 0x100fe200078e0a06 */
[----:B------:R-:W-:Y:S02]  /*e9f0*/  IADD3 R3, R3, 0x39, RZ ;  /* 0x0000003903037810 */ /* 0x000fe40007ffe0ff */
[----:B------:R-:W-:Y:S02]  /*ea00*/  IABS R8, R8 ;  /* 0x0000000800087213 */ /* 0x000fe40000000000 */
[----:B------:R-:W-:Y:S01]  /*ea10*/  FMNMX.FTZ R12, R9, R4, !PT ;  /* 0x00000004090c7209 */ /* 0x000fe20007810000 */
[--C-:B------:R-:W-:Y:S01]  /*ea20*/  IMAD.IADD R13, R207, 0x1, -R3.reuse ;  /* 0x00000001cf0d7824 */ /* 0x100fe200078e0a03 */
[----:B------:R-:W-:Y:S01]  /*ea30*/  IABS R21, R21 ;  /* 0x0000001500157213 */ /* 0x000fe20000000000 */
[----:B------:R-:W2:Y:S01]  /*ea40*/  I2F R15, R8 ;  /* 0x00000008000f7306 */ /* 0x000ea20000201400 */
[----:B------:R-:W-:Y:S01]  /*ea50*/  FMNMX.FTZ R12, R233, R12, !PT ;  /* 0x0000000ce90c7209 */ /* 0x000fe20007810000 */
[C---:B------:R-:W-:Y:S01]  /*ea60*/  IMAD.IADD R4, R204.reuse, 0x1, -R3 ;  /* 0x00000001cc047824 */ /* 0x040fe200078e0a03 */
[----:B------:R-:W-:Y:S01]  /*ea70*/  IABS R18, R13 ;  /* 0x0000000d00127213 */ /* 0x000fe20000000000 */
[----:B------:R-:W-:Y:S01]  /*ea80*/  IMAD.IADD R13, R204, 0x1, -R6 ;  /* 0x00000001cc0d7824 */ /* 0x000fe200078e0a06 */
[----:B------:R-:W-:Y:S01]  /*ea90*/  FMNMX.FTZ R12, R231, R12, !PT ;  /* 0x0000000ce70c7209 */ /* 0x000fe20007810000 */
[----:B-1----:R-:W-:Y:S01]  /*eaa0*/  FFMA.FTZ R29, R16, -UR13, R29 ;  /* 0x8000000d101d7c23 */ /* 0x002fe2000801001d */
[----:B------:R-:W-:Y:S02]  /*eab0*/  FSEL R235, R25, -INF , !P0 ;  /* 0xff80000019eb7808 */ /* 0x000fe40004000000 */
[----:B------:R-:W-:Y:S01]  /*eac0*/  FMNMX.FTZ R12, R243, R12, !PT ;  /* 0x0000000cf30c7209 */ /* 0x000fe20007810000 */
[----:B------:R-:W1:Y:S01]  /*ead0*/  I2F R21, R21 ;  /* 0x0000001500157306 */ /* 0x000e620000201400 */
[----:B------:R-:W-:Y:S02]  /*eae0*/  FSEL R153, R29, -INF , !P5 ;  /* 0xff8000001d997808 */ /* 0x000fe40006800000 */
[CC--:B------:R-:W-:Y:S02]  /*eaf0*/  ISETP.GE.AND P5, PT, R10.reuse, R203.reuse, PT ;  /* 0x000000cb0a00720c */ /* 0x0c0fe40003fa6270 */
[----:B------:R-:W-:Y:S02]  /*eb00*/  FMNMX.FTZ R12, R227, R12, !PT ;  /* 0x0000000ce30c7209 */ /* 0x000fe40007810000 */
[----:B------:R-:W-:Y:S01]  /*eb10*/  ISETP.GE.OR P5, PT, R10, R202, !P5 ;  /* 0x000000ca0a00720c */ /* 0x000fe20006fa6670 */
[----:B------:R-:W-:Y:S01]  /*eb20*/  IMAD.IADD R10, R204, 0x1, -R10 ;  /* 0x00000001cc0a7824 */ /* 0x000fe200078e0a0a */
[----:B------:R-:W-:Y:S01]  /*eb30*/  FMNMX.FTZ R12, R163, R12, !PT ;  /* 0x0000000ca30c7209 */ /* 0x000fe20007810000 */
[----:B------:R-:W3:Y:S01]  /*eb40*/  I2F R18, R18 ;  /* 0x0000001200127306 */ /* 0x000ee20000201400 */
[----:B------:R-:W-:Y:S02]  /*eb50*/  ISETP.GE.AND P0, PT, R133, R203, PT ;  /* 0x000000cb8500720c */ /* 0x000fe40003f06270 */
[----:B------:R-:W-:Y:S01]  /*eb60*/  IABS R14, R10 ;  /* 0x0000000a000e7213 */ /* 0x000fe20000000000 */
[----:B--2---:R-:W-:Y:S01]  /*eb70*/  FFMA.FTZ R30, R15, -UR13, R30 ;  /* 0x8000000d0f1e7c23 */ /* 0x004fe2000801001e */
[----:B------:R-:W-:Y:S02]  /*eb80*/  FMNMX.FTZ R10, R137, R2, !PT ;  /* 0x00000002890a7209 */ /* 0x000fe40007810000 */
[----:B------:R-:W-:Y:S02]  /*eb90*/  FMNMX.FTZ R12, R159, R12, !PT ;  /* 0x0000000c9f0c7209 */ /* 0x000fe40007810000 */
[----:B------:R-:W-:Y:S01]  /*eba0*/  FMNMX.FTZ R10, R5, R10, !PT ;  /* 0x0000000a050a7209 */ /* 0x000fe20007810000 */
[----:B------:R2:W4:Y:S01]  /*ebb0*/  I2F R8, R14 ;  /* 0x0000000e00087306 */ /* 0x0005220000201400 */
[----:B------:R-:W-:Y:S02]  /*ebc0*/  ISETP.GE.OR P0, PT, R133, R202, !P0 ;  /* 0x000000ca8500720c */ /* 0x000fe40004706670 */
[----:B------:R-:W-:Y:S01]  /*ebd0*/  FMNMX.FTZ R10, R7, R10, !PT ;  /* 0x0000000a070a7209 */ /* 0x000fe20007810000 */
[----:B-1----:R-:W-:Y:S01]  /*ebe0*/  FFMA.FTZ R32, R21, -UR13, R32 ;  /* 0x8000000d15207c23 */ /* 0x002fe20008010020 */
[----:B------:R-:W-:Y:S01]  /*ebf0*/  IABS R13, R13 ;  /* 0x0000000d000d7213 */ /* 0x000fe20000000000 */
[----:B------:R-:W-:Y:S01]  /*ec00*/  LDSM.16.MT88.4 R20, [R186+0xc000] ;  /* 0x00c00000ba14783b */ /* 0x000fe20000004200 */
[----:B------:R-:W-:Y:S02]  /*ec10*/  FMNMX.FTZ R10, R11, R10, !PT ;  /* 0x0000000a0b0a7209 */ /* 0x000fe40007810000 */
[----:B------:R-:W-:Y:S02]  /*ec20*/  FSEL R167, R26, -INF , !P0 ;  /* 0xff8000001aa77808 */ /* 0x000fe40004000000 */
[----:B------:R-:W-:Y:S01]  /*ec30*/  FMNMX.FTZ R10, R143, R10, !PT ;  /* 0x0000000a8f0a7209 */ /* 0x000fe20007810000 */
[----:B------:R-:W1:Y:S01]  /*ec40*/  I2F R13, R13 ;  /* 0x0000000d000d7306 */ /* 0x000e620000201400 */
[----:B------:R-:W-:Y:S01]  /*ec50*/  ISETP.GE.AND P0, PT, R6, R206, PT ;  /* 0x000000ce0600720c */ /* 0x000fe20003f06270 */
[----:B---3--:R-:W-:Y:S01]  /*ec60*/  FFMA.FTZ R33, R18, -UR13, R33 ;  /* 0x8000000d12217c23 */ /* 0x008fe20008010021 */
[----:B------:R-:W-:Y:S02]  /*ec70*/  FMNMX.FTZ R10, R141, R10, !PT ;  /* 0x0000000a8d0a7209 */ /* 0x000fe40007810000 */
[----:B------:R-:W-:Y:S02]  /*ec80*/  IABS R4, R4 ;  /* 0x0000000400047213 */ /* 0x000fe40000000000 */
[----:B------:R-:W-:Y:S02]  /*ec90*/  FMNMX.FTZ R10, R229, R10, !PT ;  /* 0x0000000ae50a7209 */ /* 0x000fe40007810000 */
[----:B------:R-:W-:Y:S02]  /*eca0*/  ISETP.GE.OR P0, PT, R6, R205, !P0 ;  /* 0x000000cd0600720c */ /* 0x000fe40004706670 */
[----:B------:R-:W3:Y:S01]  /*ecb0*/  I2F R4, R4 ;  /* 0x0000000400047306 */ /* 0x000ee20000201400 */
[----:B--2---:R-:W-:Y:S01]  /*ecc0*/  FMNMX.FTZ R14, R237, R12, !PT ;  /* 0x0000000ced0e7209 */ /* 0x004fe20007810000 */
[----:B----4-:R-:W-:Y:S01]  /*ecd0*/  FFMA.FTZ R31, R8, -UR13, R31 ;  /* 0x8000000d081f7c23 */ /* 0x010fe2000801001f */
[----:B------:R-:W-:Y:S02]  /*ece0*/  FMNMX.FTZ R12, R241, R10, !PT ;  /* 0x0000000af10c7209 */ /* 0x000fe40007810000 */
[----:B------:R-:W-:Y:S02]  /*ecf0*/  FMNMX.FTZ R10, R235, R14, !PT ;  /* 0x0000000eeb0a7209 */ /* 0x000fe40007810000 */
[----:B------:R-:W-:Y:S02]  /*ed00*/  FSEL R147, R32, -INF , !P0 ;  /* 0xff80000020937808 */ /* 0x000fe40004000000 */
[----:B------:R-:W-:Y:S02]  /*ed10*/  FMNMX.FTZ R10, R155, R10, !PT ;  /* 0x0000000a9b0a7209 */ /* 0x000fe40007810000 */
[----:B------:R-:W-:Y:S02]  /*ed20*/  ISETP.GE.AND P0, PT, R3, R206, PT ;  /* 0x000000ce0300720c */ /* 0x000fe40003f06270 */
[----:B------:R-:W-:Y:S01]  /*ed30*/  FSEL R165, R27, -INF , !P1 ;  /* 0xff8000001ba57808 */ /* 0x000fe20004800000 */
[----:B-1----:R-:W-:Y:S01]  /*ed40*/  FFMA.FTZ R34, R13, -UR13, R34 ;  /* 0x8000000d0d227c23 */ /* 0x002fe20008010022 */
[----:B------:R-:W-:Y:S02]  /*ed50*/  FMNMX.FTZ R12, R161, R12, !PT ;  /* 0x0000000ca10c7209 */ /* 0x000fe40007810000 */
[----:B------:R-:W-:Y:S02]  /*ed60*/  FMNMX.FTZ R10, R153, R10, !PT ;  /* 0x0000000a990a7209 */ /* 0x000fe40007810000 */
[----:B------:R-:W-:Y:S02]  /*ed70*/  ISETP.GE.AND P1, PT, R6, R203, PT ;  /* 0x000000cb0600720c */ /* 0x000fe40003f26270 */
[----:B------:R-:W-:Y:S02]  /*ed80*/  ISETP.GE.OR P0, PT, R3, R205, !P0 ;  /* 0x000000cd0300720c */ /* 0x000fe40004706670 */
[----:B------:R-:W-:Y:S01]  /*ed90*/  FMNMX.FTZ R12, R157, R12, !PT ;  /* 0x0000000c9d0c7209 */ /* 0x000fe20007810000 */
[----:B---3--:R-:W-:Y:S01]  /*eda0*/  FFMA.FTZ R35, R4, -UR13, R35 ;  /* 0x8000000d04237c23 */ /* 0x008fe20008010023 */
[----:B------:R-:W-:Y:S02]  /*edb0*/  FSEL R145, R33, -INF , !P0 ;  /* 0xff80000021917808 */ /* 0x000fe40004000000 */
[----:B------:R-:W-:Y:S02]  /*edc0*/  ISETP.GE.OR P1, PT, R6, R202, !P1 ;  /* 0x000000ca0600720c */ /* 0x000fe40004f26670 */
[----:B------:R-:W-:Y:S02]  /*edd0*/  FMNMX.FTZ R6, R147, R10, !PT ;  /* 0x0000000a93067209 */ /* 0x000fe40007810000 */
[----:B------:R-:W-:Y:S02]  /*ede0*/  FMNMX.FTZ R12, R167, R12, !PT ;  /* 0x0000000ca70c7209 */ /* 0x000fe40007810000 */
[----:B------:R-:W-:Y:S02]  /*edf0*/  FMNMX.FTZ R10, R145, R6, !PT ;  /* 0x00000006910a7209 */ /* 0x000fe40007810000 */
[----:B------:R-:W-:Y:S02]  /*ee00*/  FSEL R151, R30, -INF , !P6 ;  /* 0xff8000001e977808 */ /* 0x000fe40007000000 */
[----:B------:R-:W-:Y:S01]  /*ee10*/  FMNMX.FTZ R12, R165, R12, !PT ;  /* 0x0000000ca50c7209 */ /* 0x000fe20007810000 */
[----:B------:R-:W1:Y:S01]  /*ee20*/  SHFL.BFLY PT, R15, R10, 0x2, 0x1f ;  /* 0x0c401f000a0f7f89 */ /* 0x000e6200000e0000 */
[----:B------:R-:W-:Y:S02]  /*ee30*/  FSEL R149, R31, -INF , !P5 ;  /* 0xff8000001f957808 */ /* 0x000fe40006800000 */
[----:B------:R-:W-:Y:S02]  /*ee40*/  FMNMX.FTZ R12, R151, R12, !PT ;  /* 0x0000000c970c7209 */ /* 0x000fe40007810000 */
[C---:B------:R-:W-:Y:S02]  /*ee50*/  ISETP.GE.AND P0, PT, R3.reuse, R203, PT ;  /* 0x000000cb0300720c */ /* 0x040fe40003f06270 */
[----:B------:R-:W-:Y:S01]  /*ee60*/  FSEL R144, R34, -INF , !P1 ;  /* 0xff80000022907808 */ /* 0x000fe20004800000 */
[----:B------:R-:W-:Y:S01]  /*ee70*/  LDSM.16.MT88.4 R28, [R185+0xc000] ;  /* 0x00c00000b91c783b */ /* 0x000fe20000004200 */
[----:B------:R-:W-:Y:S02]  /*ee80*/  ISETP.GE.OR P0, PT, R3, R202, !P0 ;  /* 0x000000ca0300720c */ /* 0x000fe40004706670 */
[----:B------:R-:W-:Y:S02]  /*ee90*/  FMNMX.FTZ R3, R149, R12, !PT ;  /* 0x0000000c95037209 */ /* 0x000fe40007810000 */
[----:B------:R-:W-:Y:S02]  /*eea0*/  FSEL R133, R35, -INF , !P0 ;  /* 0xff80000023857808 */ /* 0x000fe40004000000 */
[----:B------:R-:W-:Y:S04]  /*eeb0*/  FMNMX.FTZ R8, R144, R3, !PT ;  /* 0x0000000390087209 */ /* 0x000fe80007810000 */
        /* <DEDUP_REMOVED lines=8> */
[----:B------:R-:W-:Y:S02]  /*ef40*/  FMUL.FTZ R148, R132, c[0x0][0x23c] ;  /* 0x00008f0084947a20 */ /* 0x000fe40000410000 */
[----:B------:R-:W1:Y:S03]  /*ef50*/  LDSM.16.MT88.4 R12, [R188+0xc000] ;  /* 0x00c00000bc0c783b */ /* 0x000e660000004200 */
[----:B------:R-:W-:Y:S05]  /*ef60*/  FSEL R148, R148, RZ, P1 ;  /* 0x000000ff94947208 */ /* 0x000fea0000800000 */
[--C-:B------:R-:W-:Y:S02]  /*ef70*/  FFMA.FTZ R171, R9, c[0x0][0x23c], -R148.reuse ;  /* 0x00008f0009ab7a23 */ /* 0x100fe40000010894 */
[----:B------:R-:W-:Y:S02]  /*ef80*/  IMAD.U32 R9, RZ, RZ, UR21 ;  /* 0x00000015ff097e24 */ /* 0x000fe4000f8e00ff */
[--C-:B------:R-:W-:Y:S01]  /*ef90*/  FFMA.FTZ R225, R169, c[0x0][0x23c], -R148.reuse ;  /* 0x00008f00a9e17a23 */ /* 0x100fe20000010894 */
[----:B--2---:R-:W-:Y:S01]  /*efa0*/  FMNMX.FTZ R3, R4, R3, !PT ;  /* 0x0000000304037209 */ /* 0x004fe20007810000 */
[--C-:B------:R-:W-:Y:S01]  /*efb0*/  FFMA.FTZ R212, R135, c[0x0][0x23c], -R148.reuse ;  /* 0x00008f0087d47a23 */ /* 0x100fe20000010894 */
[----:B------:R-:W-:Y:S01]  /*efc0*/  LOP3.LUT R4, R221, UR31, R9, 0x96, !PT ;  /* 0x0000001fdd047c12 */ /* 0x000fe2000f8e9609 */
[--C-:B------:R-:W-:Y:S01]  /*efd0*/  FFMA.FTZ R216, R139, c[0x0][0x23c], -R148.reuse ;  /* 0x00008f008bd87a23 */ /* 0x100fe20000010894 */
[C---:B------:R-:W-:Y:S01]  /*efe0*/  FSETP.NEU.FTZ.AND P0, PT, R3.reuse, -INF , PT ;  /* 0xff8000000300780b */ /* 0x040fe20003f1d000 */
[----:B------:R-:W-:Y:S01]  /*eff0*/  FMUL.FTZ R146, R3, c[0x0][0x23c] ;  /* 0x00008f0003927a20 */ /* 0x000fe20000410000 */
[----:B------:R-:W-:Y:S01]  /*f000*/  MUFU.EX2 R171, R171 ;  /* 0x000000ab00ab7308 */ /* 0x000fe20000000800 */
[----:B------:R-:W-:Y:S01]  /*f010*/  IMAD.WIDE.U32 R248, R4, -0x326172a9, RZ ;  /* 0xcd9e8d5704f87825 */ /* 0x000fe200078e00ff */
[----:B------:R-:W-:Y:S02]  /*f020*/  UIADD3 UR31, UR31, 0x1, URZ ;  /* 0x000000011f1f7890 */ /* 0x000fe4000fffe03f */
[----:B------:R-:W-:Y:S01]  /*f030*/  FSEL R146, R146, RZ, P0 ;  /* 0x000000ff92927208 */ /* 0x000fe20000000000 */
[----:B------:R-:W-:Y:S01]  /*f040*/  FFMA.FTZ R242, R147, c[0x0][0x23c], -R148 ;  /* 0x00008f0093f27a23 */ /* 0x000fe20000010894 */
[----:B------:R-:W-:Y:S01]  /*f050*/  LOP3.LUT R248, R239, UR30, R248, 0x96, !PT ;  /* 0x0000001eeff87c12 */ /* 0x000fe2000f8e96f8 */
[----:B------:R-:W-:Y:S01]  /*f060*/  FFMA.FTZ R224, R243, c[0x0][0x23c], -R148 ;  /* 0x00008f00f3e07a23 */ /* 0x000fe20000010894 */
[----:B------:R-:W-:Y:S01]  /*f070*/  LOP3.LUT R4, R249, UR24, R218, 0x96, !PT ;  /* 0x00000018f9047c12 */ /* 0x000fe2000f8e96da */
[--C-:B------:R-:W-:Y:S01]  /*f080*/  FFMA.FTZ R168, R7, c[0x0][0x23c], -R146.reuse ;  /* 0x00008f0007a87a23 */ /* 0x100fe20000010892 */
[----:B------:R-:W-:Y:S01]  /*f090*/  FSEL R7, R132, RZ, P1 ;  /* 0x000000ff84077208 */ /* 0x000fe20000800000 */
[----:B------:R-:W-:Y:S01]  /*f0a0*/  IMAD.WIDE.U32 R248, R248, -0x2daee0ad, RZ ;  /* 0xd2511f53f8f87825 */ /* 0x000fe200078e00ff */
[----:B------:R-:W2:Y:S03]  /*f0b0*/  MUFU.EX2 R212, R212 ;  /* 0x000000d400d47308 */ /* 0x000ea60000000800 */
[----:B------:R-:W-:Y:S04]  /*f0c0*/  IMAD.WIDE.U32 R246, R4, -0x2daee0ad, RZ ;  /* 0xd2511f5304f67825 */ /* 0x000fe800078e00ff */
[----:B------:R-:W-:Y:S01]  /*f0d0*/  FFMA.FTZ R169, R5, c[0x0][0x23c], -R146 ;  /* 0x00008f0005a97a23 */ /* 0x000fe20000010892 */
[----:B------:R-:W-:Y:S01]  /*f0e0*/  LOP3.LUT R4, R247, UR29, R214, 0x96, !PT ;  /* 0x0000001df7047c12 */ /* 0x000fe2000f8e96d6 */
[----:B------:R-:W-:Y:S01]  /*f0f0*/  FFMA.FTZ R135, R11, c[0x0][0x23c], -R146 ;  /* 0x00008f000b877a23 */ /* 0x000fe20000010892 */
[----:B------:R-:W-:Y:S01]  /*f100*/  LOP3.LUT R246, R249, UR25, R246, 0x96, !PT ;  /* 0x00000019f9f67c12 */ /* 0x000fe2000f8e96f6 */
[----:B------:R-:W-:Y:S01]  /*f110*/  FFMA.FTZ R170, R137, c[0x0][0x23c], -R146 ;  /* 0x00008f0089aa7a23 */ /* 0x000fe20000010892 */
[----:B------:R-:W-:Y:S01]  /*f120*/  FSEL R5, R3, RZ, P0 ;  /* 0x000000ff03057208 */ /* 0x000fe20000000000 */
[----:B------:R-:W-:Y:S01]  /*f130*/  IMAD.WIDE.U32 R244, R4, -0x326172a9, RZ ;  /* 0xcd9e8d5704f47825 */ /* 0x000fe200078e00ff */
[----:B------:R-:W-:Y:S01]  /*f140*/  MUFU.EX2 R168, R168 ;  /* 0x000000a800a87308 */ /* 0x000fe20000000800 */
[----:B------:R-:W-:Y:S02]  /*f150*/  PLOP3.LUT P0, PT, PT, PT, UP0, 0x80, 0x0 ;  /* 0x000000000000781c */ /* 0x000fe40003f0f008 */
[----:B------:R-:W-:Y:S01]  /*f160*/  IMAD.WIDE.U32 R246, R246, -0x326172a9, RZ ;  /* 0xcd9e8d57f6f67825 */ /* 0x000fe200078e00ff */
[----:B------:R-:W-:Y:S03]  /*f170*/  LOP3.LUT R4, R245, UR26, R238, 0x96, !PT ;  /* 0x0000001af5047c12 */ /* 0x000fe6000f8e96ee */
[----:B------:R-:W-:Y:S01]  /*f180*/  FADD.FTZ R7, -R7, R0 ;  /* 0x0000000007077221 */ /* 0x000fe20000010100 */
[----:B------:R-:W-:Y:S01]  /*f190*/  LOP3.LUT R244, R247, UR23, R244, 0x96, !PT ;  /* 0x00000017f7f47c12 */ /* 0x000fe2000f8e96f4 */
[----:B------:R-:W-:Y:S01]  /*f1a0*/  IMAD.WIDE.U32 R8, R4, -0x2daee0ad, RZ ;  /* 0xd2511f5304087825 */ /* 0x000fe200078e00ff */
[----:B------:R-:W3:Y:S03]  /*f1b0*/  MUFU.EX2 R135, R135 ;  /* 0x0000008700877308 */ /* 0x000ee60000000800 */
[----:B------:R-:W-:Y:S01]  /*f1c0*/  IMAD.WIDE.U32 R244, R244, -0x2daee0ad, RZ ;  /* 0xd2511f53f4f47825 */ /* 0x000fe200078e00ff */
[----:B------:R-:W-:Y:S03]  /*f1d0*/  LOP3.LUT R248, R9, UR22, R248, 0x96, !PT ;  /* 0x0000001609f87c12 */ /* 0x000fe6000f8e96f8 */
[----:B------:R-:W-:Y:S01]  /*f1e0*/  FADD.FTZ R0, -R5, R2 ;  /* 0x0000000205007221 */ /* 0x000fe20000010100 */
[----:B------:R-:W-:Y:S01]  /*f1f0*/  LOP3.LUT R4, R245, UR15, R8, 0x96, !PT ;  /* 0x0000000ff5047c12 */ /* 0x000fe2000f8e9608 */
[----:B------:R-:W-:Y:S01]  /*f200*/  FMUL.FTZ R2, R7, c[0x0][0x23c] ;  /* 0x00008f0007027a20 */ /* 0x000fe20000410000 */
[----:B------:R-:W-:Y:S01]  /*f210*/  MUFU.EX2 R225, R225 ;  /* 0x000000e100e17308 */ /* 0x000fe20000000800 */
[----:B------:R-:W-:Y:S02]  /*f220*/  FMUL.FTZ R0, R0, c[0x0][0x23c] ;  /* 0x00008f0000007a20 */ /* 0x000fe40000410000 */
[----:B------:R-:W-:Y:S04]  /*f230*/  IMAD.WIDE.U32 R4, R4, -0x326172a9, RZ ;  /* 0xcd9e8d5704047825 */ /* 0x000fe800078e00ff */
[----:B------:R-:W-:Y:S01]  /*f240*/  IMAD.WIDE.U32 R248, R248, -0x326172a9, RZ ;  /* 0xcd9e8d57f8f87825 */ /* 0x000fe200078e00ff */
[C---:B------:R-:W-:Y:S02]  /*f250*/  LOP3.LUT R9, R4.reuse, 0xffff, RZ, 0xc0, !PT ;  /* 0x0000ffff04097812 */ /* 0x040fe400078ec0ff */
[----:B------:R-:W4:Y:S01]  /*f260*/  MUFU.EX2 R216, R216 ;  /* 0x000000d800d87308 */ /* 0x000f220000000800 */
[----:B------:R-:W-:Y:S01]  /*f270*/  LOP3.LUT R138, R4, 0xff, RZ, 0xc0, !PT ;  /* 0x000000ff048a7812 */ /* 0x000fe200078ec0ff */
[----:B------:R-:W-:Y:S01]  /*f280*/  FFMA.FTZ R230, R143, c[0x0][0x23c], -R146 ;  /* 0x00008f008fe67a23 */ /* 0x000fe20000010892 */
[----:B------:R-:W-:Y:S01]  /*f290*/  LOP3.LUT R7, R5, UR4, R248, 0x96, !PT ;  /* 0x0000000405077c12 */ /* 0x000fe2000f8e96f8 */
[----:B------:R-:W-:Y:S01]  /*f2a0*/  FFMA.FTZ R243, R153, c[0x0][0x23c], -R148 ;  /* 0x00008f0099f37a23 */ /* 0x000fe20000010894 */
[----:B------:R-:W-:Y:S01]  /*f2b0*/  SHF.R.U32.HI R5, RZ, 0x18, R4 ;  /* 0x00000018ff057819 */ /* 0x000fe20000011604 */
[--C-:B------:R-:W-:Y:S01]  /*f2c0*/  FFMA.FTZ R240, R151, c[0x0][0x23c], -R146.reuse ;  /* 0x00008f0097f07a23 */ /* 0x100fe20000010892 */
[----:B------:R-:W-:Y:S01]  /*f2d0*/  LOP3.LUT R11, R7, 0xffff, RZ, 0xc0, !PT ;  /* 0x0000ffff070b7812 */ /* 0x000fe200078ec0ff */
[----:B------:R-:W-:Y:S01]  /*f2e0*/  FFMA.FTZ R245, R149, c[0x0][0x23c], -R146 ;  /* 0x00008f0095f57a23 */ /* 0x000fe20000010892 */
[----:B------:R-:W-:Y:S01]  /*f2f0*/  SHF.R.U32.HI R6, RZ, 0x10, R4 ;  /* 0x00000010ff067819 */ /* 0x000fe20000011604 */
[----:B------:R-:W-:Y:S01]  /*f300*/  MUFU.EX2 R170, R170 ;  /* 0x000000aa00aa7308 */ /* 0x000fe20000000800 */
[----:B------:R-:W-:Y:S01]  /*f310*/  SHF.R.U32.HI R4, RZ, 0x10, R7 ;  /* 0x00000010ff047819 */ /* 0x000fe20000011607 */
[----:B------:R-:W-:Y:S01]  /*f320*/  FFMA.FTZ R227, R227, c[0x0][0x23c], -R148 ;  /* 0x00008f00e3e37a23 */ /* 0x000fe20000010894 */
[----:B------:R-:W-:Y:S01]  /*f330*/  SHF.R.U32.HI R9, RZ, 0x8, R9 ;  /* 0x00000008ff097819 */ /* 0x000fe20000011609 */
[--C-:B------:R-:W-:Y:S01]  /*f340*/  FFMA.FTZ R229, R229, c[0x0][0x23c], -R146.reuse ;  /* 0x00008f00e5e57a23 */ /* 0x100fe20000010892 */
[----:B------:R-:W-:Y:S01]  /*f350*/  SHF.R.U32.HI R11, RZ, 0x8, R11 ;  /* 0x00000008ff0b7819 */ /* 0x000fe2000001160b */
[--C-:B------:R-:W-:Y:S01]  /*f360*/  FFMA.FTZ R226, R241, c[0x0][0x23c], -R146.reuse ;  /* 0x00008f00f1e27a23 */ /* 0x100fe20000010892 */
[----:B------:R-:W-:Y:S01]  /*f370*/  LOP3.LUT R136, R7, 0xff, RZ, 0xc0, !PT ;  /* 0x000000ff07887812 */ /* 0x000fe200078ec0ff */
[----:B------:R-:W-:Y:S01]  /*f380*/  FFMA.FTZ R241, R157, c[0x0][0x23c], -R146 ;  /* 0x00008f009df17a23 */ /* 0x000fe20000010892 */
[----:B------:R-:W-:Y:S01]  /*f390*/  SHF.R.U32.HI R7, RZ, 0x18, R7 ;  /* 0x00000018ff077819 */ /* 0x000fe20000011607 */
[----:B------:R-:W5:Y:S01]  /*f3a0*/  MUFU.EX2 R169, R169 ;  /* 0x000000a900a97308 */ /* 0x000f620000000800 */
[----:B------:R-:W-:Y:S01]  /*f3b0*/  LOP3.LUT R6, R6, 0xff, RZ, 0xc0, !PT ;  /* 0x000000ff06067812 */ /* 0x000fe200078ec0ff */
[----:B------:R-:W-:Y:S01]  /*f3c0*/  FFMA.FTZ R228, R233, c[0x0][0x23c], -R148 ;  /* 0x00008f00e9e47a23 */ /* 0x000fe20000010894 */
[----:B------:R-:W-:Y:S01]  /*f3d0*/  LOP3.LUT R4, R4, 0xff, RZ, 0xc0, !PT ;  /* 0x000000ff04047812 */ /* 0x000fe200078ec0ff */
[----:B------:R-:W-:Y:S01]  /*f3e0*/  FFMA.FTZ R233, R141, c[0x0][0x23c], -R146 ;  /* 0x00008f008de97a23 */ /* 0x000fe20000010892 */
[----:B------:R-:W-:Y:S01]  /*f3f0*/  PRMT R138, R138, 0x5410, R9 ;  /* 0x000054108a8a7816 */ /* 0x000fe20000000009 */
[----:B------:R-:W-:Y:S01]  /*f400*/  LDSM.16.MT88.4 R140, [R185+0xe800] ;  /* 0x00e80000b98c783b */ /* 0x000fe20000004200 */
[----:B------:R-:W-:Y:S01]  /*f410*/  PRMT R136, R136, 0x5410, R11 ;  /* 0x0000541088887816 */ /* 0x000fe2000000000b */
[----:B------:R-:W-:Y:S01]  /*f420*/  FFMA.FTZ R231, R231, c[0x0][0x23c], -R148 ;  /* 0x00008f00e7e77a23 */ /* 0x000fe20000010894 */
[----:B------:R-:W-:Y:S01]  /*f430*/  PRMT R6, R6, 0x5410, R5 ;  /* 0x0000541006067816 */ /* 0x000fe20000000005 */
[----:B------:R-:W1:Y:S01]  /*f440*/  MUFU.EX2 R2, R2 ;  /* 0x0000000200027308 */ /* 0x000e620000000800 */
[----:B------:R-:W-:Y:S01]  /*f450*/  PRMT R4, R4, 0x5410, R7 ;  /* 0x0000541004047816 */ /* 0x000fe20000000007 */
[--C-:B------:R-:W-:Y:S01]  /*f460*/  HSET2.LE.AND R138, R138, R211.reuse, PT ;  /* 0x000000d38a8a7233 */ /* 0x100fe20003803000 */
[----:B--2---:R-:W-:Y:S01]  /*f470*/  F2FP.PACK_AB R7, R171, R212 ;  /* 0x000000d4ab07723e */ /* 0x004fe200000000ff */
[--C-:B------:R-:W-:Y:S01]  /*f480*/  HSET2.LE.AND R139, R6, R211.reuse, PT ;  /* 0x000000d3068b7233 */ /* 0x100fe20003803000 */
[----:B---3--:R-:W-:Y:S01]  /*f490*/  F2FP.PACK_AB R6, R135, R168 ;  /* 0x000000a88706723e */ /* 0x008fe200000000ff */
[--C-:B------:R-:W-:Y:S01]  /*f4a0*/  HSET2.LE.AND R136, R136, R211.reuse, PT ;  /* 0x000000d388887233 */ /* 0x100fe20003803000 */
[----:B----4-:R-:W-:Y:S01]  /*f4b0*/  F2FP.PACK_AB R5, R216, R225 ;  /* 0x000000e1d805723e */ /* 0x010fe200000000ff */
[--C-:B------:R-:W-:Y:S01]  /*f4c0*/  HSET2.LE.AND R137, R4, R211.reuse, PT ;  /* 0x000000d304897233 */ /* 0x100fe20003803000 */
[----:B------:R-:W-:Y:S01]  /*f4d0*/  LOP3.LUT R138, R138, R7, RZ, 0xc0, !PT ;  /* 0x000000078a8a7212 */ /* 0x000fe200078ec0ff */
[----:B------:R-:W2:Y:S01]  /*f4e0*/  MUFU.EX2 R0, R0 ;  /* 0x0000000000007308 */ /* 0x000ea20000000800 */
[----:B------:R-:W-:Y:S01]  /*f4f0*/  LOP3.LUT R139, R139, R6, RZ, 0xc0, !PT ;  /* 0x000000068b8b7212 */ /* 0x000fe200078ec0ff */
[----:B------:R-:W-:Y:S01]  /*f500*/  FFMA.FTZ R234, R167, c[0x0][0x23c], -R146 ;  /* 0x00008f00a7ea7a23 */ /* 0x000fe20000010892 */
[----:B------:R-:W-:Y:S01]  /*f510*/  LOP3.LUT R136, R136, R5, RZ, 0xc0, !PT ;  /* 0x0000000588887212 */ /* 0x000fe200078ec0ff */
[--C-:B------:R-:W-:Y:S01]  /*f520*/  FFMA.FTZ R236, R163, c[0x0][0x23c], -R148.reuse ;  /* 0x00008f00a3ec7a23 */ /* 0x100fe20000010894 */
[----:B-----5:R-:W-:Y:S01]  /*f530*/  F2FP.PACK_AB R4, R169, R170 ;  /* 0x000000aaa904723e */ /* 0x020fe200000000ff */
[----:B------:R-:W-:Y:S02]  /*f540*/  FFMA.FTZ R232, R237, c[0x0][0x23c], -R148 ;  /* 0x00008f00ede87a23 */ /* 0x000fe40000010894 */
[----:B------:R-:W-:Y:S01]  /*f550*/  FFMA.FTZ R237, R165, c[0x0][0x23c], -R146 ;  /* 0x00008f00a5ed7a23 */ /* 0x000fe20000010892 */
[----:B------:R-:W-:Y:S01]  /*f560*/  LOP3.LUT R137, R137, R4, RZ, 0xc0, !PT ;  /* 0x0000000489897212 */ /* 0x000fe200078ec0ff */
[----:B------:R-:W-:Y:S01]  /*f570*/  MUFU.EX2 R228, R228 ;  /* 0x000000e400e47308 */ /* 0x000fe20000000800 */
[----:B------:R-:W-:Y:S02]  /*f580*/  FFMA.FTZ R235, R235, c[0x0][0x23c], -R148 ;  /* 0x00008f00ebeb7a23 */ /* 0x000fe40000010894 */
[C---:B-1----:R-:W-:Y:S02]  /*f590*/  FMUL.FTZ R4, R2.reuse, R128 ;  /* 0x0000008002047220 */ /* 0x042fe40000410000 */
[C---:B------:R-:W-:Y:S02]  /*f5a0*/  FMUL.FTZ R5, R2.reuse, R129 ;  /* 0x0000008102057220 */ /* 0x040fe40000410000 */
[C---:B------:R-:W-:Y:S02]  /*f5b0*/  FMUL.FTZ R8, R2.reuse, R124 ;  /* 0x0000007c02087220 */ /* 0x040fe40000410000 */
[C---:B------:R-:W-:Y:S01]  /*f5c0*/  FMUL.FTZ R9, R2.reuse, R125 ;  /* 0x0000007d02097220 */ /* 0x040fe20000410000 */
[----:B------:R-:W-:Y:S01]  /*f5d0*/  MUFU.EX2 R231, R231 ;  /* 0x000000e700e77308 */ /* 0x000fe20000000800 */
[----:B------:R-:W-:Y:S02]  /*f5e0*/  FMUL.FTZ R16, R2, R116 ;  /* 0x0000007402107220 */ /* 0x000fe40000410000 */
[C---:B--2---:R-:W-:Y:S02]  /*f5f0*/  FMUL.FTZ R6, R0.reuse, R130 ;  /* 0x0000008200067220 */ /* 0x044fe40000410000 */
        /* <DEDUP_REMOVED lines=12> */
[----:B------:R-:W-:Y:S01]  /*f6c0*/  MUFU.EX2 R233, R233 ;  /* 0x000000e900e97308 */ /* 0x000fe20000000800 */
[----:B------:R-:W-:Y:S01]  /*f6d0*/  LDSM.16.MT88.4 R116, [R185+0xc800] ;  /* 0x00c80000b974783b */ /* 0x000fe20000004200 */
[C---:B------:R-:W-:Y:S02]  /*f6e0*/  FMUL.FTZ R13, R2.reuse, R121 ;  /* 0x00000079020d7220 */ /* 0x040fe40000410000 */
[----:B------:R-:W-:Y:S02]  /*f6f0*/  FMUL.FTZ R24, R2, R108 ;  /* 0x0000006c02187220 */ /* 0x000fe40000410000 */
[C---:B------:R-:W-:Y:S04]  /*f700*/  FMUL.FTZ R14, R0.reuse, R122 ;  /* 0x0000007a000e7220 */ /* 0x040fe80000410000 */
[----:B------:R-:W-:Y:S01]  /*f710*/  FMUL.FTZ R15, R0, R123 ;  /* 0x0000007b000f7220 */ /* 0x000fe20000410000 */
[----:B------:R-:W-:Y:S01]  /*f720*/  MUFU.EX2 R236, R236 ;  /* 0x000000ec00ec7308 */ /* 0x000fe20000000800 */
[----:B------:R-:W1:Y:S01]  /*f730*/  LDSM.16.MT88.4 R120, [R184+0xc000] ;  /* 0x00c00000b878783b */ /* 0x000e620000004200 */
[----:B------:R-:W-:Y:S02]  /*f740*/  FMUL.FTZ R25, R2, R109 ;  /* 0x0000006d02197220 */ /* 0x000fe40000410000 */
[C---:B------:R-:W-:Y:S02]  /*f750*/  FMUL.FTZ R26, R0.reuse, R110 ;  /* 0x0000006e001a7220 */ /* 0x040fe40000410000 */
[C---:B------:R-:W-:Y:S01]  /*f760*/  HMMA.16816.F32 R12, R136.reuse, R20, R12 ;  /* 0x00000014880c723c */ /* 0x040fe2000000180c */
[----:B------:R-:W-:Y:S02]  /*f770*/  FMUL.FTZ R27, R0, R111 ;  /* 0x0000006f001b7220 */ /* 0x000fe40000410000 */
[----:B------:R-:W-:Y:S01]  /*f780*/  LDSM.16.MT88.4 R108, [R184+0xe000] ;  /* 0x00e00000b86c783b */ /* 0x000fe20000004200 */
[C---:B------:R-:W-:Y:S01]  /*f790*/  FMUL.FTZ R32, R2.reuse, R100 ;  /* 0x0000006402207220 */ /* 0x040fe20000410000 */
[----:B------:R-:W-:Y:S01]  /*f7a0*/  MUFU.EX2 R241, R241 ;  /* 0x000000f100f17308 */ /* 0x000fe20000000800 */
[C---:B------:R-:W-:Y:S02]  /*f7b0*/  FMUL.FTZ R33, R2.reuse, R101 ;  /* 0x0000006502217220 */ /* 0x040fe40000410000 */
[C---:B------:R-:W-:Y:S01]  /*f7c0*/  HMMA.16816.F32 R16, R136.reuse, R22, R16 ;  /* 0x000000168810723c */ /* 0x040fe20000001810 */
[C---:B------:R-:W-:Y:S03]  /*f7d0*/  FMUL.FTZ R20, R2.reuse, R112 ;  /* 0x0000007002147220 */ /* 0x040fe60000410000 */
[----:B------:R-:W-:Y:S02]  /*f7e0*/  FMUL.FTZ R21, R2, R113 ;  /* 0x0000007102157220 */ /* 0x000fe40000410000 */
[C---:B------:R-:W-:Y:S01]  /*f7f0*/  FMUL.FTZ R34, R0.reuse, R102 ;  /* 0x0000006600227220 */ /* 0x040fe20000410000 */
[----:B------:R-:W-:Y:S01]  /*f800*/  MUFU.EX2 R224, R224 ;  /* 0x000000e000e07308 */ /* 0x000fe20000000800 */
[C---:B------:R-:W-:Y:S04]  /*f810*/  FMUL.FTZ R22, R0.reuse, R114 ;  /* 0x0000007200167220 */ /* 0x040fe80000410000 */
[C---:B------:R-:W-:Y:S02]  /*f820*/  FMUL.FTZ R23, R0.reuse, R115 ;  /* 0x0000007300177220 */ /* 0x040fe40000410000 */
[----:B------:R-:W2:Y:S01]  /*f830*/  LDSM.16.MT88.4 R112, [R188+0xe000] ;  /* 0x00e00000bc70783b */ /* 0x000ea20000004200 */
[----:B------:R-:W-:Y:S02]  /*f840*/  FMUL.FTZ R35, R0, R103 ;  /* 0x0000006700237220 */ /* 0x000fe40000410000 */
[C---:B------:R-:W-:Y:S01]  /*f850*/  FMUL.FTZ R36, R2.reuse, R36 ;  /* 0x0000002402247220 */ /* 0x040fe20000410000 */
[----:B------:R-:W3:Y:S01]  /*f860*/  MUFU.EX2 R227, R227 ;  /* 0x000000e300e37308 */ /* 0x000ee20000000800 */
[C---:B------:R-:W-:Y:S01]  /*f870*/  HMMA.16816.F32 R20, R136.reuse, R28, R20 ;  /* 0x0000001c8814723c */ /* 0x040fe20000001814 */
[----:B------:R-:W-:Y:S02]  /*f880*/  FMUL.FTZ R37, R2, R37 ;  /* 0x0000002502257220 */ /* 0x000fe40000410000 */
[----:B------:R-:W-:Y:S01]  /*f890*/  LDSM.16.MT88.4 R100, [R185+0xe000] ;  /* 0x00e00000b964783b */ /* 0x000fe20000004200 */
[C---:B------:R-:W-:Y:S02]  /*f8a0*/  FMUL.FTZ R38, R0.reuse, R38 ;  /* 0x0000002600267220 */ /* 0x040fe40000410000 */
[----:B------:R-:W-:Y:S02]  /*f8b0*/  FMUL.FTZ R39, R0, R39 ;  /* 0x0000002700277220 */ /* 0x000fe40000410000 */
[C---:B------:R-:W-:Y:S01]  /*f8c0*/  HMMA.16816.F32 R24, R136.reuse, R30, R24 ;  /* 0x0000001e8818723c */ /* 0x040fe20000001818 */
[C---:B------:R-:W-:Y:S01]  /*f8d0*/  FMUL.FTZ R28, R2.reuse, R104 ;  /* 0x00000068021c7220 */ /* 0x040fe20000410000 */
[----:B------:R-:W-:Y:S02]  /*f8e0*/  MUFU.EX2 R229, R229 ;  /* 0x000000e500e57308 */ /* 0x000fe40000000800 */
[C---:B------:R-:W-:Y:S02]  /*f8f0*/  FMUL.FTZ R29, R2.reuse, R105 ;  /* 0x00000069021d7220 */ /* 0x040fe40000410000 */
[----:B------:R-:W-:Y:S02]  /*f900*/  FMUL.FTZ R40, R2, R40 ;  /* 0x0000002802287220 */ /* 0x000fe40000410000 */
[C---:B------:R-:W-:Y:S04]  /*f910*/  FMUL.FTZ R30, R0.reuse, R106 ;  /* 0x0000006a001e7220 */ /* 0x040fe80000410000 */
[----:B------:R-:W-:Y:S01]  /*f920*/  FMUL.FTZ R31, R0, R107 ;  /* 0x0000006b001f7220 */ /* 0x000fe20000410000 */
[----:B------:R-:W4:Y:S01]  /*f930*/  MUFU.EX2 R226, R226 ;  /* 0x000000e200e27308 */ /* 0x000f220000000800 */
[----:B------:R-:W5:Y:S01]  /*f940*/  LDSM.16.MT88.4 R104, [R186+0xe000] ;  /* 0x00e00000ba68783b */ /* 0x000f620000004200 */
[----:B------:R-:W-:Y:S02]  /*f950*/  FMUL.FTZ R41, R2, R41 ;  /* 0x0000002902297220 */ /* 0x000fe40000410000 */
[C---:B------:R-:W-:Y:S02]  /*f960*/  FMUL.FTZ R42, R0.reuse, R42 ;  /* 0x0000002a002a7220 */ /* 0x040fe40000410000 */
[C---:B-1----:R-:W-:Y:S01]  /*f970*/  HMMA.16816.F32 R28, R136.reuse, R120, R28 ;  /* 0x00000078881c723c */ /* 0x042fe2000000181c */
[----:B------:R-:W-:Y:S02]  /*f980*/  FMUL.FTZ R43, R0, R43 ;  /* 0x0000002b002b7220 */ /* 0x000fe40000410000 */
[C---:B------:R-:W-:Y:S01]  /*f990*/  FMUL.FTZ R44, R2.reuse, R44 ;  /* 0x0000002c022c7220 */ /* 0x040fe20000410000 */
[----:B------:R-:W-:Y:S01]  /*f9a0*/  MUFU.EX2 R232, R232 ;  /* 0x000000e800e87308 */ /* 0x000fe20000000800 */
[----:B------:R-:W-:Y:S02]  /*f9b0*/  FMUL.FTZ R45, R2, R45 ;  /* 0x0000002d022d7220 */ /* 0x000fe40000410000 */
[C---:B------:R-:W-:Y:S01]  /*f9c0*/  FMUL.FTZ R46, R0.reuse, R46 ;  /* 0x0000002e002e7220 */ /* 0x040fe20000410000 */
[C---:B------:R-:W-:Y:S01]  /*f9d0*/  HMMA.16816.F32 R32, R136.reuse, R122, R32 ;  /* 0x0000007a8820723c */ /* 0x040fe20000001820 */
[----:B------:R-:W-:Y:S03]  /*f9e0*/  LDSM.16.MT88.4 R120, [R184+0xc800] ;  /* 0x00c80000b878783b */ /* 0x000fe60000004200 */
[----:B------:R-:W-:Y:S02]  /*f9f0*/  FMUL.FTZ R47, R0, R47 ;  /* 0x0000002f002f7220 */ /* 0x000fe40000410000 */
[C---:B------:R-:W-:Y:S01]  /*fa00*/  FMUL.FTZ R48, R2.reuse, R48 ;  /* 0x0000003002307220 */ /* 0x040fe20000410000 */
[----:B------:R-:W1:Y:S01]  /*fa10*/  MUFU.EX2 R235, R235 ;  /* 0x000000eb00eb7308 */ /* 0x000e620000000800 */
[C---:B--2---:R-:W-:Y:S01]  /*fa20*/  HMMA.16816.F32 R36, R136.reuse, R112, R36 ;  /* 0x000000708824723c */ /* 0x044fe20000001824 */
[----:B------:R-:W-:Y:S03]  /*fa30*/  FMUL.FTZ R49, R2, R49 ;  /* 0x0000003102317220 */ /* 0x000fe60000410000 */
        /* <DEDUP_REMOVED lines=8> */
[C---:B-----5:R-:W-:Y:S03]  /*fac0*/  HMMA.16816.F32 R44, R136.reuse, R104, R44 ;  /* 0x00000068882c723c */ /* 0x060fe6000000182c */
[----:B------:R-:W-:Y:S01]  /*fad0*/  FMUL.FTZ R55, R0, R55 ;  /* 0x0000003700377220 */ /* 0x000fe20000410000 */
[----:B------:R-:W-:Y:S01]  /*fae0*/  MUFU.EX2 R237, R237 ;  /* 0x000000ed00ed7308 */ /* 0x000fe20000000800 */
[C---:B------:R-:W-:Y:S02]  /*faf0*/  FMUL.FTZ R56, R2.reuse, R56 ;  /* 0x0000003802387220 */ /* 0x040fe40000410000 */
[----:B------:R-:W-:Y:S02]  /*fb00*/  FMUL.FTZ R57, R2, R57 ;  /* 0x0000003902397220 */ /* 0x000fe40000410000 */
[C---:B------:R-:W-:Y:S01]  /*fb10*/  FMUL.FTZ R58, R0.reuse, R58 ;  /* 0x0000003a003a7220 */ /* 0x040fe20000410000 */
[C---:B------:R-:W-:Y:S01]  /*fb20*/  HMMA.16816.F32 R48, R136.reuse, R106, R48 ;  /* 0x0000006a8830723c */ /* 0x040fe20000001830 */
[----:B------:R-:W2:Y:S01]  /*fb30*/  LDSM.16.MT88.4 R104, [R188+0x10000] ;  /* 0x01000000bc68783b */ /* 0x000ea20000004200 */
[----:B------:R-:W-:Y:S02]  /*fb40*/  FMUL.FTZ R59, R0, R59 ;  /* 0x0000003b003b7220 */ /* 0x000fe40000410000 */
[----:B------:R-:W-:Y:S01]  /*fb50*/  MUFU.EX2 R243, R243 ;  /* 0x000000f300f37308 */ /* 0x000fe20000000800 */
[C---:B------:R-:W-:Y:S03]  /*fb60*/  FMUL.FTZ R60, R2.reuse, R60 ;  /* 0x0000003c023c7220 */ /* 0x040fe60000410000 */
[C---:B------:R-:W-:Y:S01]  /*fb70*/  HMMA.16816.F32 R52, R136.reuse, R100, R52 ;  /* 0x000000648834723c */ /* 0x040fe20000001834 */
[----:B------:R-:W-:Y:S03]  /*fb80*/  FMUL.FTZ R61, R2, R61 ;  /* 0x0000003d023d7220 */ /* 0x000fe60000410000 */
[C---:B------:R-:W-:Y:S02]  /*fb90*/  FMUL.FTZ R62, R0.reuse, R62 ;  /* 0x0000003e003e7220 */ /* 0x040fe40000410000 */
[----:B------:R-:W-:Y:S01]  /*fba0*/  FMUL.FTZ R63, R0, R63 ;  /* 0x0000003f003f7220 */ /* 0x000fe20000410000 */
[----:B------:R-:W-:Y:S01]  /*fbb0*/  MUFU.EX2 R240, R240 ;  /* 0x000000f000f07308 */ /* 0x000fe20000000800 */
[C---:B------:R-:W-:Y:S01]  /*fbc0*/  HMMA.16816.F32 R56, R136.reuse, R102, R56 ;  /* 0x000000668838723c */ /* 0x040fe20000001838 */
[----:B------:R-:W5:Y:S03]  /*fbd0*/  LDSM.16.MT88.4 R100, [R186+0x10000] ;  /* 0x01000000ba64783b */ /* 0x000f660000004200 */
[C---:B------:R-:W-:Y:S02]  /*fbe0*/  FMUL.FTZ R64, R2.reuse, R64 ;  /* 0x0000004002407220 */ /* 0x040fe40000410000 */
[----:B------:R-:W-:Y:S02]  /*fbf0*/  FMUL.FTZ R65, R2, R65 ;  /* 0x0000004102417220 */ /* 0x000fe40000410000 */
[C---:B------:R-:W-:Y:S01]  /*fc00*/  HMMA.16816.F32 R60, R136.reuse, R108, R60 ;  /* 0x0000006c883c723c */ /* 0x040fe2000000183c */
[C---:B------:R-:W-:Y:S01]  /*fc10*/  FMUL.FTZ R66, R0.reuse, R66 ;  /* 0x0000004200427220 */ /* 0x040fe20000410000 */
[----:B------:R-:W-:Y:S02]  /*fc20*/  MUFU.EX2 R245, R245 ;  /* 0x000000f500f57308 */ /* 0x000fe40000000800 */
[----:B------:R-:W-:Y:S02]  /*fc30*/  FMUL.FTZ R67, R0, R67 ;  /* 0x0000004300437220 */ /* 0x000fe40000410000 */
[C---:B------:R-:W-:Y:S02]  /*fc40*/  FMUL.FTZ R68, R2.reuse, R68 ;  /* 0x0000004402447220 */ /* 0x040fe40000410000 */
[----:B------:R-:W-:Y:S03]  /*fc50*/  FMUL.FTZ R69, R2, R69 ;  /* 0x0000004502457220 */ /* 0x000fe60000410000 */
[C---:B------:R-:W-:Y:S01]  /*fc60*/  HMMA.16816.F32 R64, R136.reuse, R110, R64 ;  /* 0x0000006e8840723c */ /* 0x040fe20000001840 */
[----:B------:R-:W1:Y:S01]  /*fc70*/  LDSM.16.MT88.4 R108, [R185+0x10000] ;  /* 0x01000000b96c783b */ /* 0x000e620000004200 */
[C---:B------:R-:W-:Y:S01]  /*fc80*/  FMUL.FTZ R70, R0.reuse, R70 ;  /* 0x0000004600467220 */ /* 0x040fe20000410000 */
[----:B------:R-:W-:Y:S01]  /*fc90*/  MUFU.EX2 R242, R242 ;  /* 0x000000f200f27308 */ /* 0x000fe20000000800 */
[----:B------:R-:W-:Y:S02]  /*fca0*/  FMUL.FTZ R71, R0, R71 ;  /* 0x0000004700477220 */ /* 0x000fe40000410000 */
[C---:B------:R-:W-:Y:S02]  /*fcb0*/  FMUL.FTZ R72, R2.reuse, R72 ;  /* 0x0000004802487220 */ /* 0x040fe40000410000 */
        /* <DEDUP_REMOVED lines=13> */
[C---:B-----5:R-:W-:Y:S03]  /*fd90*/  HMMA.16816.F32 R76, R136.reuse, R100, R76 ;  /* 0x00000064884c723c */ /* 0x060fe6000000184c */
        /* <DEDUP_REMOVED lines=9> */
[C---:B-1----:R-:W-:Y:S03]  /*fe30*/  HMMA.16816.F32 R84, R136.reuse, R108, R84 ;  /* 0x0000006c8854723c */ /* 0x042fe60000001854 */
        /* <DEDUP_REMOVED lines=19> */
[----:B------:R-:W1:Y:S03]  /*ff70*/  LDSM.16.MT88.4 R108, [R188+0xc800] ;  /* 0x00c80000bc6c783b */ /* 0x000e660000004200 */
        /* <DEDUP_REMOVED lines=19> */
[----:B------:R-:W-:Y:S01]  /*100b0*/  MUFU.EX2 R244, R244 ;  /* 0x000000f400f47308 */ /* 0x000fe20000000800 */
[----:B------:R-:W-:Y:S01]  /*100c0*/  F2FP.PACK_AB R101, R231, R228 ;  /* 0x000000e4e765723e */ /* 0x000fe200000000ff */
[--C-:B------:R-:W-:Y:S01]  /*100d0*/  HSET2.LE.AND R105, R150, R211.reuse, PT ;  /* 0x000000d396697233 */ /* 0x100fe20003803000 */
[----:B------:R-:W-:Y:S03]  /*100e0*/  F2FP.PACK_AB R100, R233, R230 ;  /* 0x000000e6e964723e */ /* 0x000fe600000000ff */
[----:B----4-:R-:W-:Y:S01]  /*100f0*/  F2FP.PACK_AB R134, R226, R229 ;  /* 0x000000e5e286723e */ /* 0x010fe200000000ff */
[----:B------:R-:W-:Y:S01]  /*10100*/  FFMA.FTZ R225, R2, R217, R225 ;  /* 0x000000d902e17223 */ /* 0x000fe200000100e1 */
[----:B------:R-:W-:Y:S01]  /*10110*/  LOP3.LUT R104, R104, R101, RZ, 0xc0, !PT ;  /* 0x0000006568687212 */ /* 0x000fe200078ec0ff */
[----:B------:R-:W-:Y:S01]  /*10120*/  FFMA.FTZ R170, R0, R213, R170 ;  /* 0x000000d500aa7223 */ /* 0x000fe200000100aa */
[----:B------:R-:W-:Y:S01]  /*10130*/  LOP3.LUT R107, R107, R134, RZ, 0xc0, !PT ;  /* 0x000000866b6b7212 */ /* 0x000fe200078ec0ff */
[----:B------:R-:W-:Y:S01]  /*10140*/  FADD.FTZ R225, R216, R225 ;  /* 0x000000e1d8e17221 */ /* 0x000fe20000010000 */
[----:B------:R-:W-:Y:S01]  /*10150*/  LOP3.LUT R105, R105, R100, RZ, 0xc0, !PT ;  /* 0x0000006469697212 */ /* 0x000fe200078ec0ff */
[----:B------:R-:W-:Y:S01]  /*10160*/  FADD.FTZ R169, R169, R170 ;  /* 0x000000aaa9a97221 */ /* 0x000fe20000010000 */
[----:B------:R-:W2:Y:S01]  /*10170*/  LDSM.16.MT88.4 R100, [R184+0xe800] ;  /* 0x00e80000b864783b */ /* 0x000ea20000004200 */
[----:B------:R-:W-:Y:S02]  /*10180*/  FADD.FTZ R212, R212, R225 ;  /* 0x000000e1d4d47221 */ /* 0x000fe40000010000 */
[----:B------:R-:W-:Y:S02]  /*10190*/  FADD.FTZ R168, R168, R169 ;  /* 0x000000a9a8a87221 */ /* 0x000fe40000010000 */
[C---:B-1----:R-:W-:Y:S01]  /*101a0*/  HMMA.16816.F32 R4, R104.reuse, R108, R4 ;  /* 0x0000006c6804723c */ /* 0x042fe20000001804 */
[----:B------:R-:W-:Y:S02]  /*101b0*/  FADD.FTZ R171, R171, R212 ;  /* 0x000000d4abab7221 */ /* 0x000fe40000010000 */
[----:B------:R-:W-:Y:S02]  /*101c0*/  FADD.FTZ R135, R135, R168 ;  /* 0x000000a887877221 */ /* 0x000fe40000010000 */
[----:B------:R-:W-:Y:S02]  /*101d0*/  FADD.FTZ R228, R228, R171 ;  /* 0x000000abe4e47221 */ /* 0x000fe40000010000 */
[----:B------:R-:W-:Y:S01]  /*101e0*/  FADD.FTZ R0, R230, R135 ;  /* 0x00000087e6007221 */ /* 0x000fe20000010000 */
[C---:B------:R-:W-:Y:S01]  /*101f0*/  HMMA.16816.F32 R8, R104.reuse, R110, R8 ;  /* 0x0000006e6808723c */ /* 0x040fe20000001808 */
[----:B------:R-:W1:Y:S03]  /*10200*/  LDSM.16.MT88.4 R108, [R188+0x10800] ;  /* 0x01080000bc6c783b */ /* 0x000e660000004200 */
[----:B------:R-:W-:Y:S02]  /*10210*/  FADD.FTZ R231, R231, R228 ;  /* 0x000000e4e7e77221 */ /* 0x000fe40000010000 */
[----:B------:R-:W-:Y:S02]  /*10220*/  FADD.FTZ R0, R233, R0 ;  /* 0x00000000e9007221 */ /* 0x000fe40000010000 */
[C---:B------:R-:W-:Y:S01]  /*10230*/  HMMA.16816.F32 R12, R104.reuse, R112, R12 ;  /* 0x00000070680c723c */ /* 0x040fe2000000180c */
[----:B------:R-:W-:Y:S03]  /*10240*/  FADD.FTZ R224, R224, R231 ;  /* 0x000000e7e0e07221 */ /* 0x000fe60000010000 */
[----:B------:R-:W-:Y:S02]  /*10250*/  IMAD.MOV.U32 R2, RZ, RZ, R3 ;  /* 0x000000ffff027224 */ /* 0x000fe400078e0003 */
[----:B------:R-:W-:Y:S02]  /*10260*/  FADD.FTZ R227, R227, R224 ;  /* 0x000000e0e3e37221 */ /* 0x000fe40000010000 */
[C---:B------:R-:W-:Y:S01]  /*10270*/  HMMA.16816.F32 R16, R104.reuse, R114, R16 ;  /* 0x000000726810723c */ /* 0x040fe20000001810 */
[----:B------:R-:W3:Y:S07]  /*10280*/  LDSM.16.MT88.4 R112, [R186+0x10800] ;  /* 0x01080000ba70783b */ /* 0x000eee0000004200 */
        /* <DEDUP_REMOVED lines=15> */
[C---:B--2---:R-:W-:Y:S07]  /*10380*/  HMMA.16816.F32 R60, R104.reuse, R100, R60 ;  /* 0x00000064683c723c */ /* 0x044fee000000183c */
[----:B------:R-:W-:Y:S01]  /*10390*/  IMAD.WIDE.U32 R100, R116, -0x326172a9, RZ ;  /* 0xcd9e8d5774647825 */ /* 0x000fe200078e00ff */
[C---:B------:R-:W-:Y:S04]  /*103a0*/  HMMA.16816.F32 R64, R104.reuse, R102, R64 ;  /* 0x000000666840723c */ /* 0x040fe80000001840 */
[----:B------:R-:W-:Y:S01]  /*103b0*/  LOP3.LUT R116, R101, UR24, R218, 0x96, !PT ;  /* 0x0000001865747c12 */ /* 0x000fe2000f8e96da */
[----:B------:R-:W-:Y:S01]  /*103c0*/  UMOV UR24, UR8 ;  /* 0x0000000800187c82 */ /* 0x000fe20008000000 */
[----:B------:R-:W-:Y:S01]  /*103d0*/  LOP3.LUT R117, R239, UR30, R100, 0x96, !PT ;  /* 0x0000001eef757c12 */ /* 0x000fe2000f8e9664 */
[----:B------:R-:W-:Y:S01]  /*103e0*/  FFMA.FTZ R239, R159, c[0x0][0x23c], -R148 ;  /* 0x00008f009fef7a23 */ /* 0x000fe20000010894 */
[C---:B-1----:R-:W-:Y:S01]  /*103f0*/  HMMA.16816.F32 R68, R104.reuse, R108, R68 ;  /* 0x0000006c6844723c */ /* 0x042fe20000001844 */
[----:B------:R-:W1:Y:S03]  /*10400*/  LDSM.16.MT88.4 R100, [R185+0x10800] ;  /* 0x01080000b964783b */ /* 0x000e660000004200 */
[----:B------:R-:W-:Y:S01]  /*10410*/  IMAD.WIDE.U32 R118, R116, -0x2daee0ad, RZ ;  /* 0xd2511f5374767825 */ /* 0x000fe200078e00ff */
[----:B------:R-:W2:Y:S03]  /*10420*/  MUFU.EX2 R239, R239 ;  /* 0x000000ef00ef7308 */ /* 0x000ea60000000800 */
[C---:B------:R-:W-:Y:S01]  /*10430*/  HMMA.16816.F32 R72, R104.reuse, R110, R72 ;  /* 0x0000006e6848723c */ /* 0x040fe20000001848 */
[----:B------:R-:W-:Y:S03]  /*10440*/  IMAD.WIDE.U32 R116, R117, -0x2daee0ad, RZ ;  /* 0xd2511f5375747825 */ /* 0x000fe600078e00ff */
[----:B------:R-:W-:Y:S02]  /*10450*/  LOP3.LUT R108, R119, UR29, R214, 0x96, !PT ;  /* 0x0000001d776c7c12 */ /* 0x000fe4000f8e96d6 */
[----:B------:R-:W-:Y:S02]  /*10460*/  LOP3.LUT R166, R117, UR25, R118, 0x96, !PT ;  /* 0x0000001975a67c12 */ /* 0x000fe4000f8e9676 */
[C---:B---3--:R-:W-:Y:S01]  /*10470*/  HMMA.16816.F32 R76, R104.reuse, R112, R76 ;  /* 0x00000070684c723c */ /* 0x048fe2000000184c */
[----:B------:R-:W-:Y:S04]  /*10480*/  IMAD.WIDE.U32 R108, R108, -0x326172a9, RZ ;  /* 0xcd9e8d576c6c7825 */ /* 0x000fe800078e00ff */
[----:B------:R-:W-:Y:S01]  /*10490*/  IMAD.WIDE.U32 R166, R166, -0x326172a9, RZ ;  /* 0xcd9e8d57a6a67825 */ /* 0x000fe200078e00ff */
[----:B------:R-:W-:Y:S02]  /*104a0*/  LOP3.LUT R238, R109, UR26, R238, 0x96, !PT ;  /* 0x0000001a6dee7c12 */ /* 0x000fe4000f8e96ee */
[C---:B------:R-:W-:Y:S04]  /*104b0*/  HMMA.16816.F32 R80, R104.reuse, R114, R80 ;  /* 0x000000726850723c */ /* 0x040fe80000001850 */
[----:B------:R-:W-:Y:S01]  /*104c0*/  LOP3.LUT R162, R167, UR23, R108, 0x96, !PT ;  /* 0x00000017a7a27c12 */ /* 0x000fe2000f8e966c */
[----:B------:R-:W-:Y:S01]  /*104d0*/  IMAD.WIDE.U32 R112, R238, -0x2daee0ad, RZ ;  /* 0xd2511f53ee707825 */ /* 0x000fe200078e00ff */
[----:B------:R-:W3:Y:S03]  /*104e0*/  LDSM.16.MT88.4 R108, [R184+0x10800] ;  /* 0x01080000b86c783b */ /* 0x000ee60000004200 */
        /* <DEDUP_REMOVED lines=20> */
[C---:B---3--:R-:W-:Y:S01]  /*10630*/  HMMA.16816.F32 R92, R104.reuse, R108, R92 ;  /* 0x0000006c685c723c */ /* 0x048fe2000000185c */
        /* <DEDUP_REMOVED lines=14> */
[----:B------:R-:W-:Y:S01]  /*10720*/  F2FP.PACK_AB R101, R235, R232 ;  /* 0x000000e8eb65723e */ /* 0x000fe200000000ff */
[--C-:B------:R-:W-:Y:S01]  /*10730*/  HSET2.LE.AND R100, R100, R211.reuse, PT ;  /* 0x000000d364647233 */ /* 0x100fe20003803000 */
[----:B--2---:R-:W-:Y:S01]  /*10740*/  F2FP.PACK_AB R109, R239, R236 ;  /* 0x000000ecef6d723e */ /* 0x004fe200000000ff */
        /* <DEDUP_REMOVED lines=17> */
[----:B----4-:R-:W-:Y:S01]  /*10860*/  LDSM.16.MT88.4 R144, [R184+0xd800] ;  /* 0x00d80000b890783b */ /* 0x010fe20000004200 */
        /* <DEDUP_REMOVED lines=109> */
.L_x_1033:
        /* <DEDUP_REMOVED lines=341> */
.L_x_1038:
[----:B----4-:R-:W-:Y:S05]  /*12490*/  BSYNC B0 ;  /* 0x0000000000007941 */ /* 0x010fea0003800000 */
.L_x_1037:
        /* <DEDUP_REMOVED lines=34> */
.L_x_1040:
[----:B------:R-:W-:Y:S05]  /*126c0*/  BSYNC B0 ;  /* 0x0000000000007941 */ /* 0x000fea0003800000 */
.L_x_1039:
        /* <DEDUP_REMOVED lines=20> */
.L_x_1042:
[----:B------:R-:W-:Y:S05]  /*12810*/  BSYNC B0 ;  /* 0x0000000000007941 */ /* 0x000fea0003800000 */
.L_x_1041:
        /* <DEDUP_REMOVED lines=20> */
.L_x_1044:
[----:B------:R-:W-:Y:S05]  /*12960*/  BSYNC B0 ;  /* 0x0000000000007941 */ /* 0x000fea0003800000 */
.L_x_1043:
        /* <DEDUP_REMOVED lines=21> */
.L_x_1045:
        /* <DEDUP_REMOVED lines=12> */
.L_x_1297:


//--------------------- .text._ZN5flash16flash_fwd_kernelI23Flash_fwd_kernel_traitsILi192ELi64ELi64ELi4ELb0ELb0EN7cutlass6half_tE19Flash_kernel_traitsILi192ELi64ELi64ELi4ES3_EELb1ELb0ELb1ELb0ELb0ELb0ELb0ELb1EEEvNS_16Flash_fwd_paramsE --------------------------
	.section	.text._ZN5flash16flash_fwd_kernelI23Flash_fwd_kernel_traitsILi192ELi64ELi64ELi4ELb0ELb0EN7cutlass6half_tE19Flash_kernel_traitsILi192ELi64ELi64ELi4ES3_EELb1ELb0ELb1ELb0ELb0ELb0ELb0ELb1EEEvNS_16Flash_fwd_paramsE,"ax",@progbits
	.sectioninfo	@"SHI_REGISTERS=255"
	.align	128
        .global         _ZN5flash16flash_fwd_kernelI23Flash_fwd_kernel_traitsILi192ELi64ELi64ELi4ELb0ELb0EN7cutlass6half_tE19Flash_kernel_traitsILi192ELi64ELi64ELi4ES3_EELb1ELb0ELb1ELb0ELb0ELb0ELb0ELb1EEEvNS_16Flash_fwd_paramsE
        .type           _ZN5flash16flash_fwd_kernelI23Flash_fwd_kernel_traitsILi192ELi64ELi64ELi4ELb0ELb0EN7cutlass6half_tE19Flash_kernel_traitsILi192ELi64ELi64ELi4ES3_EELb1ELb0ELb1ELb0ELb0ELb0ELb0ELb1EEEvNS_16Flash_fwd_paramsE,@function
        .size           _ZN5flash16flash_fwd_kernelI23Flash_fwd_kernel_traitsILi192ELi64ELi64ELi4ELb0ELb0EN7cutlass6half_tE19Flash_kernel_traitsILi192ELi64ELi64ELi4ES3_EELb1ELb0ELb1ELb0ELb0ELb0ELb0ELb1EEEvNS_16Flash_fwd_paramsE,(.L_x_1298 - _ZN5flash16flash_fwd_kernelI23Flash_fwd_kernel_traitsILi192ELi64ELi64ELi4ELb0ELb0EN7cutlass6half_tE19Flash_kernel_traitsILi192ELi64ELi64ELi4ES3_EELb1ELb0ELb1ELb0ELb0ELb0ELb0ELb1EEEvNS_16Flash_fwd_paramsE)
        .other          _ZN5flash16flash_fwd_kernelI23Flash_fwd_kernel_traitsILi192ELi64ELi64ELi4ELb0ELb0EN7cutlass6half_tE19Flash_kernel_traitsILi192ELi64ELi64ELi4ES3_EELb1ELb0ELb1ELb0ELb0ELb0ELb0ELb1EEEvNS_16Flash_fwd_paramsE,@"STO_CUDA_ENTRY STV_DEFAULT"
_ZN5flash16flash_fwd_kernelI23Flash_fwd_kernel_traitsILi192ELi64ELi64ELi4ELb0ELb0EN7cutlass6half_tE19Flash_kernel_traitsILi192ELi64ELi64ELi4ES3_EELb1ELb0ELb1ELb0ELb0ELb0ELb0ELb1EEEvNS_16Flash_fwd_paramsE:
.text._ZN5flash16flash_fwd_kernelI23Flash_fwd_kernel_traitsILi192ELi64ELi64ELi4ELb0ELb0EN7cutlass6half_tE19Flash_kernel_traitsILi192ELi64ELi64ELi4ES3_EELb1ELb0ELb1ELb0ELb0ELb0ELb0ELb1EEEvNS_16Flash_fwd_paramsE:
        /* <DEDUP_REMOVED lines=65> */
[----:B------:R-:W-:Y:S01]  /*0410*/  UMOV UR21, URZ ;  /* 0x0000003f00157c82 */ /* 0x000fe20008000000 */
[----:B------:R-:W-:Y:S01]  /*0420*/  SHF.R.S32.HI R14, RZ, 0x1f, R25 ;  /* 0x0000001fff0e7819 */ /* 0x000fe20000011419 */
[----:B------:R-:W-:-:S03]  /*0430*/  UMOV UR25, 0xffffffff ;  /* 0xffffffff00197882 */ /* 0x000fc60000000000 */
[----:B------:R-:W-:Y:S02]  /*0440*/  LEA.HI R16, R14, R25, RZ, 0x5 ;  /* 0x000000190e107211 */ /* 0x000fe400078f28ff */
[----:B---3--:R-:W3:Y:S08]  /*0450*/  @P0 R2UR UR11, R9 ;  /* 0x00000000090b03c2 */ /* 0x008ef000000e0000 */
[----:B----4-:R-:W3:Y:S01]  /*0460*/  @P0 R2UR UR17, R6 ;  /* 0x00000000061103c2 */ /* 0x010ee200000e0000 */
[----:B------:R-:W-:-:S04]  /*0470*/  ISETP.NE.U32.AND P0, PT, RZ, c[0x0][0x248], PT ;  /* 0x00009200ff007a0c */ /* 0x000fc80003f05070 */
[----:B------:R-:W-:Y:S01]  /*0480*/  ISETP.NE.AND.EX P0, PT, RZ, c[0x0][0x24c], PT, P0 ;  /* 0x00009300ff007a0c */ /* 0x000fe20003f05300 */
[----:B---3--:R-:W-:Y:S02]  /*0490*/  @UP2 UIADD3 UR17, UR17, -UR11, URZ ;  /* 0x8000000b11112290 */ /* 0x008fe4000fffe03f */
[----:B--2---:R2:W3:Y:S05]  /*04a0*/  @P1 R2UR UR21, R4 ;  /* 0x00000000041513c2 */ /* 0x0044ea00000e0000 */
[----:B------:R-:W-:-:S03]  /*04b0*/  @!UP2 ULDC UR17, c[0x0][0x214] ;  /* 0x000085000011aab9 */ /* 0x000fc60000000800 */
[----:B-----5:R2:W4:Y:S02]  /*04c0*/  @!P2 R2UR UR25, R0 ;  /* 0x000000000019a3c2 */ /* 0x02052400000e0000 */
[----:B--234-:R-:W-:Y:S05]  /*04d0*/  @!P0 BRA `(.L_x_1046) ;  /* 0x0000007000008947 */ /* 0x01cfea0003800000 */
[----:B-1----:R-:W-:-:S13]  /*04e0*/  PLOP3.LUT P0, PT, PT, PT, UP3, 0x80, 0x0 ;  /* 0x000000000000781c */ /* 0x002fda0003f0f038 */
[----:B------:R-:W2:Y:S04]  /*04f0*/  @P0 LDG.E R0, [R2.64+0x4] ;  /* 0x0000041202000981 */ /* 0x000ea8000c1e1900 */
[----:B------:R-:W3:Y:S01]  /*0500*/  @!P0 LDG.E R2, [R2.64] ;  /* 0x0000001202028981 */ /* 0x000ee2000c1e1900 */
[----:B--2---:R-:W1:Y:S02]  /*0510*/  @P0 R2UR UR6, R0 ;  /* 0x00000000000603c2 */ /* 0x004e6400000e0000 */
[----:B-1----:R-:W-:-:S11]  /*0520*/  @UP3 UIADD3 UR6, UR6, -UR25, URZ ;  /* 0x8000001906063290 */ /* 0x002fd6000fffe03f */
[----:B---3--:R1:W2:Y:S02]  /*0530*/  @!P0 R2UR UR6, R2 ;  /* 0x00000000020683c2 */ /* 0x0082a400000e0000 */
[----:B-12---:R-:W-:Y:S05]  /*0540*/  BRA `(.L_x_1047) ;  /* 0x0000001000007947 */ /* 0x006fea0003800000 */
.L_x_1046:
[----:B-1----:R-:W-:Y:S02]  /*0550*/  ULDC UR6, c[0x0][0x218] ;  /* 0x0000860000067ab9 */ /* 0x002fe40000000800 */
.L_x_1047:
        /* <DEDUP_REMOVED lines=22> */
[----:B------:R-:W-:Y:S01]  /*06c0*/  LOP3.LUT R0, R16, 0xffffffe0, RZ, 0xc0, !PT ;  /* 0xffffffe010007812 */ /* 0x000fe200078ec0ff */
[----:B------:R-:W-:Y:S02]  /*06d0*/  UIADD3 UR4, -UR17, 0x7f, UR15 ;  /* 0x0000007f11047890 */ /* 0x000fe4000fffe10f */
[----:B------:R-:W-:Y:S02]  /*06e0*/  ULDC UR9, c[0x0][0x2e4] ;  /* 0x0000b90000097ab9 */ /* 0x000fe40000000800 */
[----:B------:R-:W-:Y:S01]  /*06f0*/  ULDC UR5, c[0x0][0x2e8] ;  /* 0x0000ba0000057ab9 */ /* 0x000fe20000000800 */
[----:B------:R-:W-:Y:S01]  /*0700*/  IMAD.IADD R20, R25, 0x1, -R0 ;  /* 0x0000000119147824 */ /* 0x000fe200078e0a00 */
        /* <DEDUP_REMOVED lines=28> */
[----:B------:R-:W-:Y:S01]  /*08d0*/  BSSY B0, `(.L_x_1049) ;  /* 0x0000044000007945 */ /* 0x000fe20003800000 */
[----:B------:R-:W-:Y:S01]  /*08e0*/  UISETP.NE.AND UP3, UPT, UR20, URZ, UPT ;  /* 0x0000003f1400728c */ /* 0x000fe2000bf65270 */
[----:B------:R-:W-:Y:S01]  /*08f0*/  IMAD.IADD R15, R25, 0x1, -R0 ;  /* 0x00000001190f7824 */ /* 0x000fe200078e0a00 */
[----:B------:R-:W-:Y:S01]  /*0900*/  @!UP0 USHF.R.S32.HI UR21, URZ, 0x1f, UR13 ;  /* 0x0000001f3f158899 */ /* 0x000fe2000801140d */
[----:B------:R-:W-:Y:S01]  /*0910*/  SHF.R.S32.HI R7, RZ, 0x1f, R6 ;  /* 0x0000001fff077819 */ /* 0x000fe20000011406 */
[----:B------:R-:W-:Y:S01]  /*0920*/  @UP0 UIMAD.WIDE.U32 UR8, UR11, UR6, URZ ;  /* 0x000000060b0802a5 */ /* 0x000fe2000f8e003f */
[----:B------:R-:W-:Y:S01]  /*0930*/  IMAD.SHL.U32 R0, R15, 0x8, RZ ;  /* 0x000000080f007824 */ /* 0x000fe200078e00ff */
[----:B------:R-:W-:-:S02]  /*0940*/  ULDC.64 UR4, c[0x0][0x1e0] ;  /* 0x0000780000047ab9 */ /* 0x000fc40000000a00 */
[----:B------:R-:W-:Y:S02]  /*0950*/  @!UP0 UIMAD UR21, UR21, UR4, URZ ;  /* 0x00000004151582a4 */ /* 0x000fe4000f8e023f */
[----:B------:R-:W-:Y:S01]  /*0960*/  USHF.R.S32.HI UR22, URZ, 0x1f, UR12 ;  /* 0x0000001f3f167899 */ /* 0x000fe2000801140c */
[C---:B------:R-:W-:Y:S01]  /*0970*/  IADD3 R18, R0.reuse, 0x40, RZ ;  /* 0x0000004000127810 */ /* 0x040fe20007ffe0ff */
[----:B------:R-:W-:Y:S01]  /*0980*/  UISETP.EQ.AND UP3, UPT, UR16, URZ, UP3 ;  /* 0x0000003f1000728c */ /* 0x000fe20009f62270 */
[----:B------:R-:W-:Y:S01]  /*0990*/  IADD3 R17, R0, 0x80, RZ ;  /* 0x0000008000117810 */ /* 0x000fe20007ffe0ff */
[----:B------:R-:W-:Y:S02]  /*09a0*/  @!UP2 UISETP.NE.AND UP1, UPT, UR20, URZ, UPT ;  /* 0x0000003f1400a28c */ /* 0x000fe4000bf25270 */
[----:B------:R-:W-:Y:S02]  /*09b0*/  @UP0 UIMAD UR7, UR11, UR7, UR9 ;  /* 0x000000070b0702a4 */ /* 0x000fe4000f8e0209 */
[----:B------:R-:W-:-:S02]  /*09c0*/  ULDC UR10, c[0x0][0x214] ;  /* 0x00008500000a7ab9 */ /* 0x000fc40000000800 */
[----:B------:R-:W-:Y:S02]  /*09d0*/  @UP2 ULDC UR16, c[0x0][0x210] ;  /* 0x0000840000102ab9 */ /* 0x000fe40000000800 */
[----:B------:R-:W-:Y:S02]  /*09e0*/  @!UP0 UIMAD.WIDE.U32 UR24, UR13, UR4, URZ ;  /* 0x000000040d1882a5 */ /* 0x000fe4000f8e003f */
[----:B------:R-:W-:Y:S02]  /*09f0*/  ULDC UR9, c[0x0][0x234] ;  /* 0x00008d0000097ab9 */ /* 0x000fe40000000800 */
[----:B------:R-:W-:Y:S02]  /*0a00*/  @!UP0 UIMAD UR21, UR13, UR5, UR21 ;  /* 0x000000050d1582a4 */ /* 0x000fe4000f8e0215 */
[----:B------:R-:W-:Y:S02]  /*0a10*/  @UP2 UIMAD UR16, UR16, UR10, URZ ;  /* 0x0000000a101022a4 */ /* 0x000fe4000f8e023f */
[----:B------:R-:W-:-:S02]  /*0a20*/  ULDC.64 UR4, c[0x0][0x1f0] ;  /* 0x00007c0000047ab9 */ /* 0x000fc40000000a00 */
[----:B------:R-:W-:Y:S02]  /*0a30*/  @!UP2 USEL UR16, UR10, UR9, !UP1 ;  /* 0x000000090a10a287 */ /* 0x000fe4000c800000 */
        /* <DEDUP_REMOVED lines=17> */
[----:B------:R-:W-:Y:S01]  /*0b50*/  UIMAD UR15, UR15, UR23, URZ ;  /* 0x000000170f0f72a4 */ /* 0x000fe2000f8e023f */
[----:B------:R-:W-:Y:S01]  /*0b60*/  IMAD.U32 R2, RZ, RZ, UR14 ;  /* 0x0000000eff027e24 */ /* 0x000fe2000f8e00ff */
[----:B------:R-:W-:Y:S02]  /*0b70*/  UIMAD UR16, UR12, UR16, UR22 ;  /* 0x000000100c1072a4 */ /* 0x000fe4000f8e0216 */
[----:B------:R-:W-:Y:S01]  /*0b80*/  @!UP3 UMOV UR26, URZ ;  /* 0x0000003f001abc82 */ /* 0x000fe20008000000 */
[----:B------:R-:W-:Y:S01]  /*0b90*/  IMAD.WIDE R2, R2, 0x40, R6 ;  /* 0x0000004002027825 */ /* 0x000fe200078e0206 */
        /* <DEDUP_REMOVED lines=23> */
.L_x_1050:
[----:B------:R-:W-:Y:S05]  /*0d10*/  BSYNC B0 ;  /* 0x0000000000007941 */ /* 0x000fea0003800000 */
.L_x_1049:
        /* <DEDUP_REMOVED lines=20> */
.L_x_1052:
[----:B------:R-:W-:Y:S05]  /*0e60*/  BSYNC B0 ;  /* 0x0000000000007941 */ /* 0x000fea0003800000 */
.L_x_1051:
        /* <DEDUP_REMOVED lines=20> */
.L_x_1054:
[----:B------:R-:W-:Y:S05]  /*0fb0*/  BSYNC B0 ;  /* 0x0000000000007941 */ /* 0x000fea0003800000 */
.L_x_1053:
        /* <DEDUP_REMOVED lines=19> */
.L_x_1056:
[----:B------:R-:W-:Y:S05]  /*10f0*/  BSYNC B0 ;  /* 0x0000000000007941 */ /* 0x000fea0003800000 */
.L_x_1055:
        /* <DEDUP_REMOVED lines=35> */
.L_x_1048:
[----:B------:R-:W-:Y:S01]  /*1330*/  UISETP.NE.AND UP0, UPT, UR11, -0x1, UPT ;  /* 0xffffffff0b00788c */ /* 0x000fe2000bf05270 */
[----:B------:R-:W-:Y:S01]  /*1340*/  SHF.R.S32.HI R0, RZ, 0x1f, R20 ;  /* 0x0000001fff007819 */ /* 0x000fe20000011414 */
        /* <DEDUP_REMOVED lines=11> */
[----:B------:R-:W-:Y:S02]  /*1400*/  @!UP0 UIMAD UR24, UR13, UR7, UR24 ;  /* 0x000000070d1882a4 */ /* 0x000fe4000f8e0218 */
[----:B------:R-:W-:Y:S02]  /*1410*/  @UP1 UIMAD UR7, UR27, UR5, UR29 ;  /* 0x000000051b0712a4 */ /* 0x000fe4000f8e021d */
[----:B------:R-:W-:Y:S02]  /*1420*/  ULDC UR4, c[0x0][0x224] ;  /* 0x0000890000047ab9 */ /* 0x000fe40000000800 */
[----:B------:R-:W-:Y:S02]  /*1430*/  ULDC UR5, c[0x0][0x1c0] ;  /* 0x0000700000057ab9 */ /* 0x000fe40000000800 */
[----:B------:R-:W-:-:S02]  /*1440*/  UIMAD UR5, UR13, UR5, UR12 ;  /* 0x000000050d0572a4 */ /* 0x000fc4000f8e020c */
[----:B------:R-:W-:Y:S02]  /*1450*/  @!UP0 UIMAD.WIDE.U32 UR30, UR13, UR6, URZ ;  /* 0x000000060d1e82a5 */ /* 0x000fe4000f8e003f */
[----:B------:R-:W-:Y:S02]  /*1460*/  UIMAD UR4, UR5, UR4, UR15 ;  /* 0x00000004050472a4 */ /* 0x000fe4000f8e020f */
[----:B------:R-:W-:Y:S02]  /*1470*/  USHF.L.U32 UR5, UR5, 0x5, URZ ;  /* 0x0000000505057899 */ /* 0x000fe4000800063f */
[----:B------:R-:W-:Y:S02]  /*1480*/  ULDC UR6, c[0x0][0x228] ;  /* 0x00008a0000067ab9 */ /* 0x000fe40000000800 */
[----:B------:R-:W-:Y:S02]  /*1490*/  UIMAD UR6, UR4, UR6, URZ ;  /* 0x00000006040672a4 */ /* 0x000fe4000f8e023f */
[----:B------:R-:W-:Y:S01]  /*14a0*/  IADD3 R107, P2, P1, R7, UR5, R20 ;  /* 0x00000005076b7c10 */ /* 0x000fe2000f95e014 */
[----:B------:R-:W-:-:S02]  /*14b0*/  USHF.R.S32.HI UR4, URZ, 0x1f, UR5 ;  /* 0x0000001f3f047899 */ /* 0x000fc40008011405 */
[----:B------:R-:W-:Y:S02]  /*14c0*/  @!UP0 UIADD3 UR20, UR31, UR24, URZ ;  /* 0x000000181f148290 */ /* 0x000fe4000fffe03f */
[----:B------:R1:W-:Y:S01]  /*14d0*/  STL [R1+0xc0], R107 ;  /* 0x0000c06b01007387 */ /* 0x0003e20000100800 */
[----:B------:R-:W-:Y:S01]  /*14e0*/  @UP0 UMOV UR24, UR26 ;  /* 0x0000001a00180c82 */ /* 0x000fe20008000000 */
[----:B------:R-:W-:Y:S01]  /*14f0*/  IADD3.X R104, R8, UR4, R0, P2, P1 ;  /* 0x0000000408687c10 */ /* 0x000fe200097e2400 */
[----:B------:R-:W-:Y:S01]  /*1500*/  @!UP0 UMOV UR24, UR30 ;  /* 0x0000001e00188c82 */ /* 0x000fe20008000000 */
[----:B------:R-:W-:Y:S05]  /*1510*/  @P0 BRA `(.L_x_1057) ;  /* 0x000000d000000947 */ /* 0x000fea0003800000 */
[----:B------:R-:W-:Y:S02]  /*1520*/  USHF.R.S32.HI UR26, URZ, 0x1f, UR21 ;  /* 0x0000001f3f1a7899 */ /* 0x000fe40008011415 */
[----:B------:R-:W-:Y:S02]  /*1530*/  ULDC.64 UR4, c[0x0][0x198] ;  /* 0x0000660000047ab9 */ /* 0x000fe40000000a00 */
[----:B------:R-:W-:-:S02]  /*1540*/  UIMAD UR26, UR26, UR4, URZ ;  /* 0x000000041a1a72a4 */ /* 0x000fc4000f8e023f */
[----:B------:R-:W-:Y:S02]  /*1550*/  UIMAD.WIDE.U32 UR28, UR21, UR4, URZ ;  /* 0x00000004151c72a5 */ /* 0x000fe4000f8e003f */
[----:B------:R-:W-:Y:S02]  /*1560*/  UIMAD UR26, UR21, UR5, UR26 ;  /* 0x00000005151a72a4 */ /* 0x000fe4000f8e021a */
[----:B------:R-:W-:Y:S02]  /*1570*/  USHF.R.S32.HI UR7, URZ, 0x1f, UR13 ;  /* 0x0000001f3f077899 */ /* 0x000fe4000801140d */
[----:B------:R-:W-:Y:S02]  /*1580*/  ULDC.64 UR4, c[0x0][0x180] ;  /* 0x0000600000047ab9 */ /* 0x000fe40000000a00 */
[----:B------:R-:W-:Y:S02]  /*1590*/  UIADD3 UR27, UR29, UR26, URZ ;  /* 0x0000001a1d1b7290 */ /* 0x000fe4000fffe03f */
[----:B------:R-:W-:-:S02]  /*15a0*/  UIMAD UR7, UR7, UR4, URZ ;  /* 0x00000004070772a4 */ /* 0x000fc4000f8e023f */
[----:B------:R-:W-:Y:S02]  /*15b0*/  UMOV UR26, UR28 ;  /* 0x0000001c001a7c82 */ /* 0x000fe40008000000 */
[----:B------:R-:W-:Y:S02]  /*15c0*/  UIMAD UR7, UR13, UR5, UR7 ;  /* 0x000000050d0772a4 */ /* 0x000fe4000f8e0207 */
[----:B------:R-:W-:-:S04]  /*15d0*/  UIMAD.WIDE.U32 UR28, UR13, UR4, UR26 ;  /* 0x000000040d1c72a5 */ /* 0x000fc8000f8e001a */
[----:B------:R-:W-:Y:S02]  /*15e0*/  UIADD3 UR7, UR29, UR7, URZ ;  /* 0x000000071d077290 */ /* 0x000fe4000fffe03f */
.L_x_1057:
        /* <DEDUP_REMOVED lines=11> */
[----:B------:R-:W-:Y:S01]  /*16a0*/  USHF.R.S32.HI UR25, URZ, 0x1f, UR12 ;  /* 0x0000001f3f197899 */ /* 0x000fe2000801140c */
[----:B--2---:R-:W-:Y:S02]  /*16b0*/  IABS R5, R5 ;  /* 0x0000000500057213 */ /* 0x004fe40000000000 */
[----:B---3--:R-:W-:-:S04]  /*16c0*/  IADD3 R2, R2, 0xffffffe, RZ ;  /* 0x0ffffffe02027810 */ /* 0x008fc80007ffe0ff */
[----:B------:R-:W2:Y:S02]  /*16d0*/  F2I.FTZ.U32.TRUNC.NTZ R3, R2 ;  /* 0x0000000200037305 */ /* 0x000ea4000021f000 */
[----:B--2---:R-:W-:Y:S02]  /*16e0*/  IMAD.MOV R0, RZ, RZ, -R3 ;  /* 0x000000ffff007224 */ /* 0x004fe400078e0a03 */
        /* <DEDUP_REMOVED lines=29> */
.L_x_1058:
[CC--:B------:R-:W-:Y:S01]  /*18c0*/  LEA.HI R6, R14.reuse, R25.reuse, RZ, 0x3 ;  /* 0x000000190e067211 */ /* 0x0c0fe200078f18ff */
[----:B------:R-:W2:Y:S01]  /*18d0*/  S2R R18, SR_CTAID.Z ;  /* 0x0000000000127919 */ /* 0x000ea20000002700 */
[----:B------:R-:W-:Y:S01]  /*18e0*/  LEA.HI R5, R14, R25, RZ, 0x4 ;  /* 0x000000190e057211 */ /* 0x000fe200078f20ff */
[----:B------:R-:W-:Y:S01]  /*18f0*/  UIADD3 UR13, -UR15, UR17, URZ ;  /* 0x000000110f0d7290 */ /* 0x000fe2000fffe13f */
[----:B------:R-:W-:Y:S01]  /*1900*/  LOP3.LUT R3, R6, 0xfffffff8, RZ, 0xc0, !PT ;  /* 0xfffffff806037812 */ /* 0x000fe200078ec0ff */
[----:B------:R-:W-:Y:S01]  /*1910*/  IMAD.MOV.U32 R26, RZ, RZ, 0x20 ;  /* 0x00000020ff1a7424 */ /* 0x000fe200078e00ff */
[----:B------:R-:W-:Y:S01]  /*1920*/  SHF.R.S32.HI R7, RZ, 0x4, R5 ;  /* 0x00000004ff077819 */ /* 0x000fe20000011405 */
[----:B------:R-:W-:Y:S01]  /*1930*/  IMAD.U32 R10, RZ, RZ, UR14 ;  /* 0x0000000eff0a7e24 */ /* 0x000fe2000f8e00ff */
[----:B------:R-:W-:Y:S01]  /*1940*/  SHF.R.S32.HI R6, RZ, 0x3, R6 ;  /* 0x00000003ff067819 */ /* 0x000fe20000011406 */
[----:B------:R-:W-:Y:S01]  /*1950*/  IMAD.IADD R28, R25, 0x1, -R3 ;  /* 0x00000001191c7824 */ /* 0x000fe200078e0a03 */
[C---:B------:R-:W-:Y:S01]  /*1960*/  LEA.HI R2, R5.reuse, R7, RZ, 0x1 ;  /* 0x0000000705027211 */ /* 0x040fe200078f08ff */
[----:B------:R-:W-:Y:S01]  /*1970*/  BSSY B0, `(.L_x_1059) ;  /* 0x0000070000007945 */ /* 0x000fe20003800000 */
[----:B------:R-:W-:Y:S01]  /*1980*/  LOP3.LUT R3, R5, 0xfffffff0, RZ, 0xc0, !PT ;  /* 0xfffffff005037812 */ /* 0x000fe200078ec0ff */
[----:B------:R-:W-:Y:S01]  /*1990*/  IMAD.SHL.U32 R4, R6, 0x40, RZ ;  /* 0x0000004006047824 */ /* 0x000fe200078e00ff */
[----:B------:R-:W-:Y:S01]  /*19a0*/  LOP3.LUT R2, R2, 0xfffffffe, RZ, 0xc0, !PT ;  /* 0xfffffffe02027812 */ /* 0x000fe200078ec0ff */
[----:B------:R-:W-:Y:S01]  /*19b0*/  IMAD.SHL.U32 R114, R28, 0x8, RZ ;  /* 0x000000081c727824 */ /* 0x000fe200078e00ff */
[----:B------:R-:W-:Y:S01]  /*19c0*/  LEA.HI R14, R14, R25, RZ, 0x6 ;  /* 0x000000190e0e7211 */ /* 0x000fe200078f30ff */
[----:B------:R-:W-:Y:S01]  /*19d0*/  IMAD.IADD R8, R25, 0x1, -R3 ;  /* 0x0000000119087824 */ /* 0x000fe200078e0a03 */
[----:B------:R-:W-:Y:S01]  /*19e0*/  SHF.R.S32.HI R22, RZ, 0x5, R16 ;  /* 0x00000005ff167819 */ /* 0x000fe20000011410 */
[----:B------:R-:W-:Y:S01]  /*19f0*/  IMAD.IADD R24, R7, 0x1, -R2 ;  /* 0x0000000107187824 */ /* 0x000fe200078e0a02 */
[----:B------:R-:W-:Y:S01]  /*1a00*/  LOP3.LUT R2, R4, 0x1c0, RZ, 0xc0, !PT ;  /* 0x000001c004027812 */ /* 0x000fe200078ec0ff */
[----:B------:R-:W-:Y:S01]  /*1a10*/  IMAD.SHL.U32 R14, R14, 0x8, RZ ;  /* 0x000000080e0e7824 */ /* 0x000fe200078e00ff */
[----:B------:R-:W-:-:S02]  /*1a20*/  SHF.R.S32.HI R4, RZ, 0x1f, R8 ;  /* 0x0000001fff047819 */ /* 0x000fc40000011408 */
[----:B------:R-:W-:Y:S02]  /*1a30*/  LOP3.LUT R3, R2, 0x38, R114, 0xf8, !PT ;  /* 0x0000003802037812 */ /* 0x000fe400078ef872 */
[----:B------:R-:W-:Y:S02]  /*1a40*/  LEA.HI R15, R4, R8, RZ, 0x3 ;  /* 0x00000008040f7211 */ /* 0x000fe400078f18ff */
[----:B------:R-:W-:Y:S02]  /*1a50*/  SHF.R.S32.HI R7, RZ, 0x1f, R6 ;  /* 0x0000001fff077819 */ /* 0x000fe40000011406 */
[----:B------:R-:W-:Y:S02]  /*1a60*/  SHF.R.U32.HI R2, RZ, 0x3, R2 ;  /* 0x00000003ff027819 */ /* 0x000fe40000011602 */
[----:B------:R-:W-:Y:S01]  /*1a70*/  SHF.R.S32.HI R115, RZ, 0x1f, R114 ;  /* 0x0000001fff737819 */ /* 0x000fe20000011472 */
[----:B------:R-:W-:Y:S01]  /*1a80*/  IMAD R12, R7, c[0x0][0x198], RZ ;  /* 0x00006600070c7a24 */ /* 0x000fe200078e02ff */
[----:B------:R-:W-:Y:S01]  /*1a90*/  LOP3.LUT R9, R15, 0xfffffff8, RZ, 0xc0, !PT ;  /* 0xfffffff80f097812 */ /* 0x000fe200078ec0ff */
[----:B------:R-:W-:Y:S01]  /*1aa0*/  IMAD.WIDE R10, R10, 0x40, R6 ;  /* 0x000000400a0a7825 */ /* 0x000fe200078e0206 */
[----:B------:R-:W-:Y:S01]  /*1ab0*/  LOP3.LUT R13, R3, R2, RZ, 0x3c, !PT ;  /* 0x00000002030d7212 */ /* 0x000fe200078e3cff */
[----:B------:R3:W-:Y:S01]  /*1ac0*/  STL.64 [R1+0x88], R114 ;  /* 0x0000887201007387 */ /* 0x0007e20000100a00 */
[----:B------:R-:W-:Y:S01]  /*1ad0*/  IADD3 R2, P0, R114, UR24, RZ ;  /* 0x0000001872027c10 */ /* 0x000fe2000ff1e0ff */
[----:B------:R-:W-:Y:S01]  /*1ae0*/  IMAD.WIDE.U32 R4, R6, c[0x0][0x198], R114 ;  /* 0x0000660006047a25 */ /* 0x000fe200078e0072 */
[----:B------:R-:W-:-:S02]  /*1af0*/  LOP3.LUT R199, R13, 0xfffffe00, R14, 0xf8, !PT ;  /* 0xfffffe000dc77812 */ /* 0x000fc400078ef80e */
[----:B------:R-:W-:Y:S01]  /*1b00*/  IADD3.X R3, R115, UR20, RZ, P0, !PT ;  /* 0x0000001473037c10 */ /* 0x000fe200087fe4ff */
[----:B------:R-:W-:Y:S01]  /*1b10*/  IMAD.IADD R8, R8, 0x1, -R9 ;  /* 0x0000000108087824 */ /* 0x000fe200078e0a09 */
[----:B------:R-:W-:Y:S01]  /*1b20*/  IADD3 R4, P0, R4, UR28, RZ ;  /* 0x0000001c04047c10 */ /* 0x000fe2000ff1e0ff */
[----:B------:R-:W-:Y:S01]  /*1b30*/  IMAD R9, R6, c[0x0][0x19c], R12 ;  /* 0x0000670006097a24 */ /* 0x000fe200078e020c */
[----:B------:R-:W-:Y:S01]  /*1b40*/  IADD3 R112, R114, 0x40, RZ ;  /* 0x0000004072707810 */ /* 0x000fe20007ffe0ff */
[----:B--2---:R-:W-:Y:S01]  /*1b50*/  IMAD.WIDE.U32 R18, R18, c[0x0][0x1a8], R2 ;  /* 0x00006a0012127a25 */ /* 0x004fe200078e0002 */
[C---:B------:R-:W-:Y:S02]  /*1b60*/  LOP3.LUT P2, RZ, R8.reuse, 0x4, RZ, 0xc0, !PT ;  /* 0x0000000408ff7812 */ /* 0x040fe4000784c0ff */
[----:B------:R-:W-:Y:S01]  /*1b70*/  IADD3.X R5, R5, UR7, R9, P0, !PT ;  /* 0x0000000705057c10 */ /* 0x000fe200087fe409 */
[C---:B------:R-:W-:Y:S01]  /*1b80*/  IMAD.SHL.U32 R9, R8.reuse, 0x40, RZ ;  /* 0x0000004008097824 */ /* 0x040fe200078e00ff */
[----:B------:R-:W-:Y:S01]  /*1b90*/  LOP3.LUT P1, RZ, R8, 0x2, RZ, 0xc0, !PT ;  /* 0x0000000208ff7812 */ /* 0x000fe2000782c0ff */
[----:B------:R-:W-:Y:S01]  /*1ba0*/  IMAD R12, R7, c[0x0][0x1a0], RZ ;  /* 0x00006800070c7a24 */ /* 0x000fe200078e02ff */
[----:B------:R-:W-:Y:S01]  /*1bb0*/  SHF.R.S32.HI R8, RZ, 0x1f, R0 ;  /* 0x0000001fff087819 */ /* 0x000fe20000011400 */
[----:B------:R-:W-:Y:S01]  /*1bc0*/  IMAD.WIDE.U32 R2, R6, c[0x0][0x1a0], R114 ;  /* 0x0000680006027a25 */ /* 0x000fe200078e0072 */
[----:B------:R-:W-:-:S02]  /*1bd0*/  LOP3.LUT R9, R9, 0x1c0, RZ, 0xc0, !PT ;  /* 0x000001c009097812 */ /* 0x000fc400078ec0ff */
[----:B------:R-:W-:Y:S01]  /*1be0*/  IADD3 R109, R114, 0x80, RZ ;  /* 0x00000080726d7810 */ /* 0x000fe20007ffe0ff */
[----:B------:R-:W-:Y:S01]  /*1bf0*/  IMAD.SHL.U32 R13, R24, 0x8, RZ ;  /* 0x00000008180d7824 */ /* 0x000fe200078e00ff */
[----:B------:R-:W-:Y:S01]  /*1c00*/  IADD3 R2, P0, R2, UR26, RZ ;  /* 0x0000001a02027c10 */ /* 0x000fe2000ff1e0ff */
[----:B------:R-:W-:Y:S01]  /*1c10*/  IMAD R14, R6, c[0x0][0x1a4], R12 ;  /* 0x00006900060e7a24 */ /* 0x000fe200078e020c */
[----:B------:R-:W-:Y:S01]  /*1c20*/  SHF.R.U32.HI R12, RZ, 0x3, R9 ;  /* 0x00000003ff0c7819 */ /* 0x000fe20000011609 */
[----:B------:R-:W-:Y:S01]  /*1c30*/  IMAD.WIDE.U32 R34, R0, c[0x0][0x1b0], R4 ;  /* 0x00006c0000227a25 */ /* 0x000fe200078e0004 */
[----:B------:R-:W-:Y:S02]  /*1c40*/  LOP3.LUT R13, R9, 0x8, R13, 0xf8, !PT ;  /* 0x00000008090d7812 */ /* 0x000fe400078ef80d */
[----:B------:R-:W-:Y:S01]  /*1c50*/  IADD3.X R3, R3, UR5, R14, P0, !PT ;  /* 0x0000000503037c10 */ /* 0x000fe200087fe40e */
[C---:B------:R-:W-:Y:S01]  /*1c60*/  IMAD R9, R8.reuse, c[0x0][0x1b0], RZ ;  /* 0x00006c0008097a24 */ /* 0x040fe200078e02ff */
[----:B------:R-:W-:Y:S01]  /*1c70*/  SHF.R.S32.HI R5, RZ, 0x1f, R20 ;  /* 0x0000001fff057819 */ /* 0x000fe20000011414 */
[----:B------:R-:W-:Y:S01]  /*1c80*/  IMAD R8, R8, c[0x0][0x1b8], RZ ;  /* 0x00006e0008087a24 */ /* 0x000fe200078e02ff */
[----:B------:R3:W-:Y:S01]  /*1c90*/  STL.64 [R1+0xa0], R34 ;  /* 0x0000a02201007387 */ /* 0x0007e20000100a00 */
[C---:B------:R-:W-:Y:S01]  /*1ca0*/  IMAD R9, R0.reuse, c[0x0][0x1b4], R9 ;  /* 0x00006d0000097a24 */ /* 0x040fe200078e0209 */
[----:B------:R-:W-:Y:S01]  /*1cb0*/  LEA.HI R5, R5, R20, RZ, 0x2 ;  /* 0x0000001405057211 */ /* 0x000fe200078f10ff */
[C---:B------:R-:W-:Y:S01]  /*1cc0*/  IMAD R8, R0.reuse, c[0x0][0x1bc], R8 ;  /* 0x00006f0000087a24 */ /* 0x040fe200078e0208 */
[----:B------:R-:W-:Y:S01]  /*1cd0*/  ULDC.64 UR4, c[0x0][0x1a8] ;  /* 0x00006a0000047ab9 */ /* 0x000fe20000000a00 */
[----:B------:R-:W-:Y:S01]  /*1ce0*/  IMAD.WIDE.U32 R30, R0, c[0x0][0x1b8], R2 ;  /* 0x00006e00001e7a25 */ /* 0x000fe200078e0002 */
[----:B------:R-:W-:Y:S01]  /*1cf0*/  SHF.R.S32.HI R0, RZ, 0x1f, R16 ;  /* 0x0000001fff007819 */ /* 0x000fe20000011410 */
[----:B------:R-:W-:Y:S01]  /*1d00*/  UIMAD UR4, UR25, UR4, URZ ;  /* 0x00000004190472a4 */ /* 0x000fe2000f8e023f */
[----:B------:R-:W-:Y:S01]  /*1d10*/  SHF.R.S32.HI R23, RZ, 0x2, R5 ;  /* 0x00000002ff177819 */ /* 0x000fe20000011405 */
[----:B------:R-:W-:Y:S01]  /*1d20*/  IMAD.IADD R33, R31, 0x1, R8 ;  /* 0x000000011f217824 */ /* 0x000fe200078e0208 */
[----:B------:R-:W-:Y:S01]  /*1d30*/  LEA.HI R0, R0, R22, RZ, 0x2 ;  /* 0x0000001600007211 */ /* 0x000fe200078f10ff */
[----:B------:R3:W-:Y:S01]  /*1d40*/  STL.64 [R1+0xb8], R30 ;  /* 0x0000b81e01007387 */ /* 0x0007e20000100a00 */
[----:B------:R-:W-:Y:S01]  /*1d50*/  IMAD.IADD R37, R35, 0x1, R9 ;  /* 0x0000000123257824 */ /* 0x000fe200078e0209 */
[----:B------:R-:W-:Y:S01]  /*1d60*/  ISETP.GE.AND P0, PT, R6, UR13, PT ;  /* 0x0000000d06007c0c */ /* 0x000fe2000bf06270 */
[----:B------:R-:W-:Y:S01]  /*1d70*/  UIMAD UR4, UR12, UR5, UR4 ;  /* 0x000000050c0472a4 */ /* 0x000fe2000f8e0204 */
[----:B------:R-:W-:Y:S01]  /*1d80*/  LOP3.LUT R0, R0, 0xffffffc, RZ, 0xc0, !PT ;  /* 0x0ffffffc00007812 */ /* 0x000fe200078ec0ff */
[----:B------:R-:W-:Y:S01]  /*1d90*/  IMAD.SHL.U32 R4, R15, 0x40, RZ ;  /* 0x000000400f047824 */ /* 0x000fe200078e00ff */
[----:B------:R-:W-:Y:S01]  /*1da0*/  LOP3.LUT R12, R13, R12, RZ, 0x3c, !PT ;  /* 0x0000000c0d0c7212 */ /* 0x000fe200078e3cff */
[----:B------:R-:W-:Y:S01]  /*1db0*/  IMAD.MOV.U32 R3, RZ, RZ, 0x10 ;  /* 0x00000010ff037424 */ /* 0x000fe200078e00ff */
[----:B------:R-:W-:Y:S01]  /*1dc0*/  SEL R2, R26, 0xffffffe0, !P2 ;  /* 0xffffffe01a027807 */ /* 0x000fe20005000000 */
[----:B------:R-:W-:Y:S01]  /*1dd0*/  IMAD.IADD R0, R22, 0x1, -R0 ;  /* 0x0000000116007824 */ /* 0x000fe200078e0a00 */
[----:B------:R-:W-:Y:S01]  /*1de0*/  IADD3 R13, R19, UR4, RZ ;  /* 0x00000004130d7c10 */ /* 0x000fe2000fffe0ff */
[----:B------:R-:W-:Y:S01]  /*1df0*/  IMAD.SHL.U32 R199, R199, 0x2, RZ ;  /* 0x00000002c7c77824 */ /* 0x000fe200078e00ff */
[----:B------:R-:W-:Y:S01]  /*1e00*/  LOP3.LUT R4, R12, 0xfffffe00, R4, 0xf8, !PT ;  /* 0xfffffe000c047812 */ /* 0x000fe200078ef804 */
[----:B------:R-:W-:Y:S01]  /*1e10*/  IMAD R27, R0, 0x10, R23 ;  /* 0x00000010001b7824 */ /* 0x000fe200078e0217 */
[----:B------:R-:W-:-:S04]  /*1e20*/  SEL R3, R3, 0xfffffff0, !P1 ;  /* 0xfffffff003037807 */ /* 0x000fc80004800000 */
[----:B------:R3:W-:Y:S04]  /*1e30*/  STL [R1+0xc4], R27 ;  /* 0x0000c41b01007387 */ /* 0x0007e80000100800 */
        /* <DEDUP_REMOVED lines=35> */
.L_x_1060:
[----:B------:R-:W-:Y:S05]  /*2070*/  BSYNC B0 ;  /* 0x0000000000007941 */ /* 0x000fea0003800000 */
.L_x_1059:
        /* <DEDUP_REMOVED lines=47> */
.L_x_1062:
[----:B------:R-:W-:Y:S05]  /*2370*/  BSYNC B0 ;  /* 0x0000000000007941 */ /* 0x000fea0003800000 */
.L_x_1061:
[----:B------:R-:W-:Y:S01]  /*2380*/  IADD3 R20, R6, 0x20, RZ ;  /* 0x0000002006147810 */ /* 0x000fe20007ffe0ff */
        /* <DEDUP_REMOVED lines=36> */
.L_x_1064:
[----:B------:R-:W-:Y:S05]  /*25d0*/  BSYNC B0 ;  /* 0x0000000000007941 */ /* 0x000fea0003800000 */
.L_x_1063:
[----:B--2---:R-:W-:Y:S01]  /*25e0*/  IADD3 R16, R6, 0x30, RZ ;  /* 0x0000003006107810 */ /* 0x004fe20007ffe0ff */
        /* <DEDUP_REMOVED lines=39> */
.L_x_1066:
[----:B------:R-:W-:Y:S05]  /*2860*/  BSYNC B0 ;  /* 0x0000000000007941 */ /* 0x000fea0003800000 */
.L_x_1065:
        /* <DEDUP_REMOVED lines=40> */
.L_x_1068:
[----:B------:R-:W-:Y:S05]  /*2af0*/  BSYNC B0 ;  /* 0x0000000000007941 */ /* 0x000fea0003800000 */
.L_x_1067:
        /* <DEDUP_REMOVED lines=33> */
.L_x_1070:
[----:B------:R-:W-:Y:S05]  /*2d10*/  BSYNC B0 ;  /* 0x0000000000007941 */ /* 0x000fea0003800000 */
.L_x_1069:
        /* <DEDUP_REMOVED lines=32> */
.L_x_1072:
[----:B------:R-:W-:Y:S05]  /*2f20*/  BSYNC B0 ;  /* 0x0000000000007941 */ /* 0x000fea0003800000 */
.L_x_1071:
        /* <DEDUP_REMOVED lines=37> */
.L_x_1074:
[----:B------:R-:W-:Y:S05]  /*3180*/  BSYNC B0 ;  /* 0x0000000000007941 */ /* 0x000fea0003800000 */
.L_x_1073:
[----:B------:R-:W0:Y:S01]  /*3190*/  LDGDEPBAR ;  /* 0x00000000000079af */ /* 0x000e220000000000 */
[----:B------:R-:W-:Y:S01]  /*31a0*/  SHF.L.U32 R0, R28, 0x6, RZ ;  /* 0x000000061c007819 */ /* 0x000fe200000006ff */
[----:B--2---:R-:W-:Y:S01]  /*31b0*/  IMAD.MOV.U32 R12, RZ, RZ, R32 ;  /* 0x000000ffff0c7224 */ /* 0x004fe200078e0020 */
[C---:B------:R-:W-:Y:S01]  /*31c0*/  ISETP.GE.AND P0, PT, R6.reuse, UR20, PT ;  /* 0x0000001406007c0c */ /* 0x040fe2000bf06270 */
[----:B------:R-:W-:Y:S01]  /*31d0*/  IMAD.SHL.U32 R6, R6, 0x8, RZ ;  /* 0x0000000806067824 */ /* 0x000fe200078e00ff */
[----:B------:R-:W-:Y:S01]  /*31e0*/  LOP3.LUT R0, R0, 0x1c0, RZ, 0xc0, !PT ;  /* 0x000001c000007812 */ /* 0x000fe200078ec0ff */
[----:B------:R-:W-:Y:S01]  /*31f0*/  IMAD.MOV.U32 R13, RZ, RZ, R33 ;  /* 0x000000ffff0d7224 */ /* 0x000fe200078e0021 */
[----:B------:R-:W-:Y:S01]  /*3200*/  UIMAD UR28, UR12, UR25, URZ ;  /* 0x000000190c1c72a4 */ /* 0x000fe2000f8e023f */
[----:B------:R-:W-:Y:S01]  /*3210*/  IMAD.MOV.U32 R12, RZ, RZ, R30 ;  /* 0x000000ffff0c7224 */ /* 0x000fe200078e001e */
[----:B------:R-:W-:Y:S01]  /*3220*/  LOP3.LUT R5, R0, 0x8, R6, 0xf8, !PT ;  /* 0x0000000800057812 */ /* 0x000fe200078ef806 */
[----:B------:R-:W-:Y:S01]  /*3230*/  IMAD.U32 R8, RZ, RZ, UR25 ;  /* 0x00000019ff087e24 */ /* 0x000fe2000f8e00ff */
[----:B------:R-:W-:Y:S01]  /*3240*/  SHF.R.U32.HI R6, RZ, 0x3, R0 ;  /* 0x00000003ff067819 */ /* 0x000fe20000011600 */
[----:B------:R-:W-:Y:S01]  /*3250*/  UIMAD UR28, UR27, UR13, UR28 ;  /* 0x0000000d1b1c72a4 */ /* 0x000fe2000f8e021c */
[----:B------:R2:W-:Y:S01]  /*3260*/  STL.64 [R1+0xb0], R12 ;  /* 0x0000b00c01007387 */ /* 0x0005e20000100a00 */
[----:B------:R-:W-:Y:S01]  /*3270*/  IMAD.WIDE.U32 R8, R8, UR13, R12 ;  /* 0x0000000d08087c25 */ /* 0x000fe2000f8e000c */
[----:B------:R-:W-:Y:S01]  /*3280*/  LOP3.LUT R6, R5, R6, RZ, 0x3c, !PT ;  /* 0x0000000605067212 */ /* 0x000fe200078e3cff */
[----:B------:R-:W-:Y:S01]  /*3290*/  UIADD3 UR21, UR22, -0x4ab325aa, URZ ;  /* 0xb54cda5616157890 */ /* 0x000fe2000fffe03f */
[----:B------:R-:W-:Y:S01]  /*32a0*/  LEA R0, R22, UR15, 0x4 ;  /* 0x0000000f16007c11 */ /* 0x000fe2000f8e20ff */
[----:B------:R-:W-:Y:S01]  /*32b0*/  IMAD.U32 R5, RZ, RZ, UR14 ;  /* 0x0000000eff057e24 */ /* 0x000fe2000f8e00ff */
[----:B------:R-:W-:Y:S01]  /*32c0*/  SHF.L.U32 R25, R25, 0x1, RZ ;  /* 0x0000000119197819 */ /* 0x000fe200000006ff */
[----:B------:R-:W-:Y:S01]  /*32d0*/  UIADD3 UR5, UR23, 0x646e171e, URZ ;  /* 0x646e171e17057890 */ /* 0x000fe2000fffe03f */
[----:B------:R-:W-:Y:S01]  /*32e0*/  IADD3 R11, R9, UR28, RZ ;  /* 0x0000001c090b7c10 */ /* 0x000fe2000fffe0ff */
[----:B------:R-:W-:Y:S01]  /*32f0*/  IMAD R108, R5, 0x4, R22 ;  /* 0x00000004056c7824 */ /* 0x000fe200078e0216 */
[----:B------:R-:W-:Y:S01]  /*3300*/  BSSY B0, `(.L_x_1075) ;  /* 0x0000024000007945 */ /* 0x000fe20003800000 */
[----:B------:R-:W-:-:S04]  /*3310*/  DEPBAR.LE SB0, 0x0 ;  /* 0x000080000000791a */ /* 0x000fc80000000000 */
[----:B------:R-:W-:Y:S01]  /*3320*/  BAR.SYNC.DEFER_BLOCKING 0x0 ;  /* 0x0000000000007b1d */ /* 0x000fe20000010000 */
[----:B------:R-:W-:Y:S01]  /*3330*/  IMAD.IADD R7, R23, 0x1, R0 ;  /* 0x0000000117077824 */ /* 0x000fe200078e0200 */
[----:B------:R-:W-:Y:S02]  /*3340*/  LEA R6, R24, R6, 0x9 ;  /* 0x0000000618067211 */ /* 0x000fe400078e48ff */
[----:B------:R-:W-:Y:S02]  /*3350*/  LOP3.LUT R113, R25, 0x6, RZ, 0xc0, !PT ;  /* 0x0000000619717812 */ /* 0x000fe400078ec0ff */
[----:B------:R2:W-:Y:S04]  /*3360*/  STL [R1+0xa8], R108 ;  /* 0x0000a86c01007387 */ /* 0x0005e80000100800 */
        /* <DEDUP_REMOVED lines=9> */
[C---:B--2---:R-:W-:Y:S02]  /*3400*/  @!P2 LEA R12, P1, R8.reuse, c[0x0][0x170], 0x1 ;  /* 0x00005c00080caa11 */ /* 0x044fe400078208ff */
        /* <DEDUP_REMOVED lines=19> */
.L_x_1076:
[----:B------:R-:W-:Y:S05]  /*3540*/  BSYNC B0 ;  /* 0x0000000000007941 */ /* 0x000fea0003800000 */
.L_x_1075:
        /* <DEDUP_REMOVED lines=36> */
.L_x_1078:
[----:B------:R-:W-:Y:S05]  /*3790*/  BSYNC B0 ;  /* 0x0000000000007941 */ /* 0x000fea0003800000 */
.L_x_1077:
        /* <DEDUP_REMOVED lines=9> */
[----:B-12---:R-:W-:-:S03]  /*3830*/  IMAD.MOV.U32 R12, RZ, RZ, c[0x0][0x1a4] ;  /* 0x00006900ff0c7624 */ /* 0x006fc600078e00ff */
        /* <DEDUP_REMOVED lines=25> */
.L_x_1080:
[----:B------:R-:W-:Y:S05]  /*39d0*/  BSYNC B0 ;  /* 0x0000000000007941 */ /* 0x000fea0003800000 */
.L_x_1079:
[----:B------:R-:W-:Y:S01]  /*39e0*/  ISETP.GE.AND P0, PT, R16, UR20, PT ;  /* 0x0000001410007c0c */ /* 0x000fe2000bf06270 */
[----:B------:R-:W-:Y:S01]  /*39f0*/  UIADD3 UR4, UR16, 0x1, -UR17 ;  /* 0x0000000110047890 */ /* 0x000fe2000fffe811 */
[----:B------:R-:W-:Y:S01]  /*3a00*/  LOP3.LUT P1, RZ, R28, 0x4, RZ, 0xc0, !PT ;  /* 0x000000041cff7812 */ /* 0x000fe2000782c0ff */
[----:B------:R-:W-:Y:S01]  /*3a10*/  ULDC UR27, c[0x0][0x2e8] ;  /* 0x0000ba00001b7ab9 */ /* 0x000fe20000000800 */
[----:B------:R-:W-:Y:S01]  /*3a20*/  IMAD R5, R22, 0x400, R4 ;  /* 0x0000040016057824 */ /* 0x000fe200078e0204 */
[----:B------:R-:W-:Y:S01]  /*3a30*/  ULDC UR20, c[0x0][0x2e4] ;  /* 0x0000b90000147ab9 */ /* 0x000fe20000000800 */
[----:B------:R-:W-:Y:S01]  /*3a40*/  BSSY B0, `(.L_x_1081) ;  /* 0x0000028000007945 */ /* 0x000fe20003800000 */
[----:B------:R-:W-:Y:S01]  /*3a50*/  UIADD3 UR27, UR4, UR27, URZ ;  /* 0x0000001b041b7290 */ /* 0x000fe2000fffe03f */
[----:B------:R-:W-:Y:S01]  /*3a60*/  SEL R0, R26, 0xffffffe0, !P1 ;  /* 0xffffffe01a007807 */ /* 0x000fe20004800000 */
[----:B------:R-:W-:Y:S01]  /*3a70*/  UIADD3 UR20, UR16, -UR20, -UR17 ;  /* 0x8000001410147290 */ /* 0x000fe2000fffe811 */
[----:B------:R-:W-:-:S03]  /*3a80*/  IMAD.SHL.U32 R183, R5, 0x2, RZ ;  /* 0x0000000205b77824 */ /* 0x000fc600078e00ff */
[----:B------:R1:W-:Y:S04]  /*3a90*/  @P0 STS.128 [R199+0xd800], RZ ;  /* 0x00d800ffc7000388 */ /* 0x0003e80000000c00 */
[----:B------:R1:W-:Y:S04]  /*3aa0*/  @P0 STS.128 [R199+0xf800], RZ ;  /* 0x00f800ffc7000388 */ /* 0x0003e80000000c00 */
[----:B------:R1:W-:Y:S01]  /*3ab0*/  @P0 STS.128 [R199+0x11800], RZ ;  /* 0x011800ffc7000388 */ /* 0x0003e20000000c00 */
[----:B------:R-:W-:Y:S05]  /*3ac0*/  @P0 BRA `(.L_x_1082) ;  /* 0x000001f000000947 */ /* 0x000fea0003800000 */
[----:B------:R-:W-:Y:S01]  /*3ad0*/  ISETP.GE.AND P3, PT, R114, c[0x0][0x220], PT ;  /* 0x0000880072007a0c */ /* 0x000fe20003f66270 */
[----:B-12---:R-:W-:Y:S01]  /*3ae0*/  IMAD.MOV.U32 R12, RZ, RZ, c[0x0][0x1a0] ;  /* 0x00006800ff0c7624 */ /* 0x006fe200078e00ff */
        /* <DEDUP_REMOVED lines=29> */
.L_x_1082:
[----:B------:R-:W-:Y:S05]  /*3cc0*/  BSYNC B0 ;  /* 0x0000000000007941 */ /* 0x000fea0003800000 */
.L_x_1081:
[----:B------:R-:W-:Y:S01]  /*3cd0*/  IMAD.SHL.U32 R176, R6, 0x2, RZ ;  /* 0x0000000206b07824 */ /* 0x000fe200078e00ff */
[----:B-1----:R-:W-:Y:S01]  /*3ce0*/  LDSM.16.M88.4 R8, [R183] ;  /* 0x00000000b708783b */ /* 0x002fe20000000200 */
[----:B------:R-:W-:Y:S01]  /*3cf0*/  LOP3.LUT P0, RZ, R28, 0x2, RZ, 0xc0, !PT ;  /* 0x000000021cff7812 */ /* 0x000fe2000780c0ff */
[--C-:B------:R-:W-:Y:S01]  /*3d00*/  IMAD R184, R3, 0x2, R183.reuse ;  /* 0x0000000203b87824 */ /* 0x100fe200078e02b7 */
[----:B------:R-:W-:Y:S01]  /*3d10*/  IADD3 R6, R7, UR27, RZ ;  /* 0x0000001b07067c10 */ /* 0x000fe2000fffe0ff */
[----:B---3--:R-:W1:Y:S01]  /*3d20*/  LDSM.16.M88.4 R24, [R176+0x6000] ;  /* 0x00600000b018783b */ /* 0x008e620000000200 */
[----:B------:R-:W-:Y:S01]  /*3d30*/  IADD3 R5, R176, 0x6000, RZ ;  /* 0x00006000b0057810 */ /* 0x000fe20007ffe0ff */
[----:B------:R-:W-:Y:S01]  /*3d40*/  IMAD R186, R2, 0x2, R183 ;  /* 0x0000000202ba7824 */ /* 0x000fe200078e02b7 */
[----:B------:R-:W-:Y:S01]  /*3d50*/  IADD3 R187, R176, 0x6020, RZ ;  /* 0x00006020b0bb7810 */ /* 0x000fe20007ffe0ff */
[----:B--2---:R-:W2:Y:S01]  /*3d60*/  LDSM.16.M88.4 R12, [R176+0x7000] ;  /* 0x00700000b00c783b */ /* 0x004ea20000000200 */
[----:B------:R-:W-:Y:S01]  /*3d70*/  IMAD R182, R0, 0x2, R176 ;  /* 0x0000000200b67824 */ /* 0x000fe200078e02b0 */
[----:B------:R-:W-:Y:S01]  /*3d80*/  IMNMX R203, R6, UR16, PT ;  /* 0x0000001006cb7c17 */ /* 0x000fe2000b800200 */
[----:B------:R-:W-:Y:S01]  /*3d90*/  IMAD R185, R2, 0x2, R184 ;  /* 0x0000000202b97824 */ /* 0x000fe200078e02b8 */
[----:B------:R-:W3:Y:S01]  /*3da0*/  LDSM.16.M88.4 R20, [R176+0x6800] ;  /* 0x00680000b014783b */ /* 0x000ee20000000200 */
[----:B------:R-:W-:Y:S01]  /*3db0*/  UISETP.GT.AND UP0, UPT, UR25, UR9, UPT ;  /* 0x000000091900728c */ /* 0x000fe2000bf04270 */
[----:B------:R-:W-:-:S02]  /*3dc0*/  @P0 IADD3 R187, R5, -0x20, RZ ;  /* 0xffffffe005bb0810 */ /* 0x000fc40007ffe0ff */
[----:B------:R-:W5:Y:S01]  /*3dd0*/  LDSM.16.M88.4 R44, [R176+0x7800] ;  /* 0x00780000b02c783b */ /* 0x000f620000000200 */
[----:B------:R-:W-:Y:S02]  /*3de0*/  IADD3 R5, R7, 0x8, RZ ;  /* 0x0000000807057810 */ /* 0x000fe40007ffe0ff */
[----:B------:R-:W-:Y:S01]  /*3df0*/  IMAD R181, R0, 0x2, R187 ;  /* 0x0000000200b57824 */ /* 0x000fe200078e02bb */
[----:B------:R-:W-:Y:S01]  /*3e00*/  LDSM.16.M88.4 R16, [R184] ;  /* 0x00000000b810783b */ /* 0x000fe20000000200 */
[----:B------:R-:W-:Y:S01]  /*3e10*/  IMAD.U32 R0, RZ, RZ, UR25 ;  /* 0x00000019ff007e24 */ /* 0x000fe2000f8e00ff */
[----:B------:R-:W-:Y:S02]  /*3e20*/  IADD3 R6, R5, UR20, RZ ;  /* 0x0000001405067c10 */ /* 0x000fe4000fffe0ff */
[----:B------:R-:W4:Y:S01]  /*3e30*/  LDSM.16.M88.4 R40, [R187] ;  /* 0x00000000bb28783b */ /* 0x000f220000000200 */
[----:B------:R-:W-:Y:S01]  /*3e40*/  IMAD R0, R0, 0x40, R113 ;  /* 0x0000004000007824 */ /* 0x000fe200078e0271 */
[----:B------:R-:W-:-:S02]  /*3e50*/  IMNMX R200, RZ, R6, !PT ;  /* 0x00000006ffc87217 */ /* 0x000fc40007800200 */
[----:B------:R-:W3:Y:S01]  /*3e60*/  LDSM.16.M88.4 R28, [R187+0x800] ;  /* 0x00080000bb1c783b */ /* 0x000ee20000000200 */
[C---:B------:R-:W-:Y:S02]  /*3e70*/  IADD3 R198, R187.reuse, 0x800, RZ ;  /* 0x00000800bbc67810 */ /* 0x040fe40007ffe0ff */
[CC--:B------:R-:W-:Y:S01]  /*3e80*/  ISETP.GE.AND P0, PT, R0.reuse, R203.reuse, PT ;  /* 0x000000cb0000720c */ /* 0x0c0fe20003f06270 */
[----:B------:R-:W3:Y:S01]  /*3e90*/  LDSM.16.M88.4 R56, [R187+0x1000] ;  /* 0x00100000bb38783b */ /* 0x000ee20000000200 */
[----:B------:R-:W-:Y:S02]  /*3ea0*/  IADD3 R6, R0, 0x8, RZ ;  /* 0x0000000800067810 */ /* 0x000fe40007ffe0ff */
[C---:B------:R-:W-:Y:S01]  /*3eb0*/  IADD3 R197, R187.reuse, 0x1000, RZ ;  /* 0x00001000bbc57810 */ /* 0x040fe20007ffe0ff */
[----:B------:R-:W3:Y:S01]  /*3ec0*/  LDSM.16.M88.4 R72, [R187+0x1800] ;  /* 0x00180000bb48783b */ /* 0x000ee20000000200 */
[----:B------:R-:W-:Y:S02]  /*3ed0*/  ISETP.GE.AND P1, PT, R6, R203, PT ;  /* 0x000000cb0600720c */ /* 0x000fe40003f26270 */
[C---:B------:R-:W-:Y:S01]  /*3ee0*/  IADD3 R196, R187.reuse, 0x1800, RZ ;  /* 0x00001800bbc47810 */ /* 0x040fe20007ffe0ff */
[----:B------:R-:W-:Y:S01]  /*3ef0*/  LDSM.16.M88.4 R80, [R182+0x6000] ;  /* 0x00600000b650783b */ /* 0x000fe20000000200 */
[----:B------:R-:W-:-:S02]  /*3f00*/  IADD3 R195, R187, 0x2000, RZ ;  /* 0x00002000bbc37810 */ /* 0x000fc40007ffe0ff */
[C---:B------:R-:W-:Y:S01]  /*3f10*/  IADD3 R194, R187.reuse, 0x2800, RZ ;  /* 0x00002800bbc27810 */ /* 0x040fe20007ffe0ff */
[C---:B-1----:R-:W-:Y:S01]  /*3f20*/  HMMA.16816.F32 R32, R8.reuse, R24, RZ ;  /* 0x000000180820723c */ /* 0x042fe200000018ff */
[----:B------:R-:W-:Y:S01]  /*3f30*/  LDSM.16.M88.4 R76, [R182+0x6800] ;  /* 0x00680000b64c783b */ /* 0x000fe20000000200 */
[C---:B------:R-:W-:Y:S02]  /*3f40*/  IADD3 R193, R187.reuse, 0x3000, RZ ;  /* 0x00003000bbc17810 */ /* 0x040fe40007ffe0ff */
[C---:B------:R-:W-:Y:S01]  /*3f50*/  IADD3 R192, R187.reuse, 0x3800, RZ ;  /* 0x00003800bbc07810 */ /* 0x040fe20007ffe0ff */
[----:B------:R-:W-:Y:S01]  /*3f60*/  LDSM.16.M88.4 R84, [R182+0x7000] ;  /* 0x00700000b654783b */ /* 0x000fe20000000200 */
[C---:B------:R-:W-:Y:S02]  /*3f70*/  IADD3 R191, R187.reuse, 0x4000, RZ ;  /* 0x00004000bbbf7810 */ /* 0x040fe40007ffe0ff */
[----:B--2---:R-:W-:Y:S01]  /*3f80*/  HMMA.16816.F32 R52, R8, R12, RZ ;  /* 0x0000000c0834723c */ /* 0x004fe200000018ff */
[----:B------:R-:W-:Y:S01]  /*3f90*/  LDSM.16.M88.4 R88, [R182+0x7800] ;  /* 0x00780000b658783b */ /* 0x000fe20000000200 */
[----:B------:R-:W-:-:S02]  /*3fa0*/  IADD3 R190, R187, 0x4800, RZ ;  /* 0x00004800bbbe7810 */ /* 0x000fc40007ffe0ff */
[C---:B------:R-:W-:Y:S01]  /*3fb0*/  IADD3 R189, R187.reuse, 0x5000, RZ ;  /* 0x00005000bbbd7810 */ /* 0x040fe20007ffe0ff */
[----:B------:R-:W-:Y:S01]  /*3fc0*/  LDSM.16.M88.4 R92, [R181] ;  /* 0x00000000b55c783b */ /* 0x000fe20000000200 */
[----:B------:R-:W-:Y:S02]  /*3fd0*/  IADD3 R188, R187, 0x5800, RZ ;  /* 0x00005800bbbc7810 */ /* 0x000fe40007ffe0ff */
[C---:B------:R-:W-:Y:S01]  /*3fe0*/  HMMA.16816.F32 R64, R8.reuse, R14, RZ ;  /* 0x0000000e0840723c */ /* 0x040fe200000018ff */
[----:B------:R-:W1:Y:S04]  /*3ff0*/  LDSM.16.M88.4 R12, [R186] ;  /* 0x00000000ba0c783b */ /* 0x000e680000000200 */
[----:B------:R-:W-:Y:S03]  /*4000*/  LDSM.16.M88.4 R96, [R187+0x4000] ;  /* 0x00400000bb60783b */ /* 0x000fe60000000200 */
[C---:B------:R-:W-:Y:S01]  /*4010*/  HMMA.16816.F32 R24, R8.reuse, R26, RZ ;  /* 0x0000001a0818723c */ /* 0x040fe200000018ff */
[----:B------:R-:W-:Y:S04]  /*4020*/  LDSM.16.M88.4 R100, [R187+0x4800] ;  /* 0x00480000bb64783b */ /* 0x000fe80000000200 */
[----:B------:R-:W0:Y:S03]  /*4030*/  LDGDEPBAR ;  /* 0x00000000000079af */ /* 0x000e260000000000 */
[C---:B---3--:R-:W-:Y:S08]  /*4040*/  HMMA.16816.F32 R36, R8.reuse, R20, RZ ;  /* 0x000000140824723c */ /* 0x048ff000000018ff */
[C---:B------:R-:W-:Y:S01]  /*4050*/  HMMA.16816.F32 R48, R8.reuse, R22, RZ ;  /* 0x000000160830723c */ /* 0x040fe200000018ff */
[----:B------:R-:W2:Y:S07]  /*4060*/  LDSM.16.M88.4 R20, [R185] ;  /* 0x00000000b914783b */ /* 0x000eae0000000200 */
[C---:B-----5:R-:W-:Y:S08]  /*4070*/  HMMA.16816.F32 R68, R8.reuse, R44, RZ ;  /* 0x0000002c0844723c */ /* 0x060ff000000018ff */
[----:B------:R-:W-:Y:S08]  /*4080*/  HMMA.16816.F32 R60, R8, R46, RZ ;  /* 0x0000002e083c723c */ /* 0x000ff000000018ff */
[C---:B----4-:R-:W-:Y:S08]  /*4090*/  HMMA.16816.F32 R8, R16.reuse, R40, R32 ;  /* 0x000000281008723c */ /* 0x050ff00000001820 */
[C---:B------:R-:W-:Y:S08]  /*40a0*/  HMMA.16816.F32 R44, R16.reuse, R42, R24 ;  /* 0x0000002a102c723c */ /* 0x040ff00000001818 */
[C---:B------:R-:W-:Y:S08]  /*40b0*/  HMMA.16816.F32 R40, R16.reuse, R28, R36 ;  /* 0x0000001c1028723c */ /* 0x040ff00000001824 */
[C---:B------:R-:W-:Y:S08]  /*40c0*/  HMMA.16816.F32 R36, R16.reuse, R30, R48 ;  /* 0x0000001e1024723c */ /* 0x040ff00000001830 */
[C---:B------:R-:W-:Y:S08]  /*40d0*/  HMMA.16816.F32 R32, R16.reuse, R56, R52 ;  /* 0x000000381020723c */ /* 0x040ff00000001834 */
[C---:B------:R-:W-:Y:S01]  /*40e0*/  HMMA.16816.F32 R28, R16.reuse, R58, R64 ;  /* 0x0000003a101c723c */ /* 0x040fe20000001840 */
[----:B------:R-:W-:Y:S07]  /*40f0*/  LDSM.16.M88.4 R64, [R176+0x8800] ;  /* 0x00880000b040783b */ /* 0x000fee0000000200 */
[C---:B------:R-:W-:Y:S01]  /*4100*/  HMMA.16816.F32 R24, R16.reuse, R72, R68 ;  /* 0x000000481018723c */ /* 0x040fe20000001844 */
[----:B------:R-:W-:Y:S07]  /*4110*/  LDSM.16.M88.4 R68, [R176+0x9000] ;  /* 0x00900000b044783b */ /* 0x000fee0000000200 */
[----:B------:R-:W-:Y:S01]  /*4120*/  HMMA.16816.F32 R16, R16, R74, R60 ;  /* 0x0000004a1010723c */ /* 0x000fe2000000183c */
        /* <DEDUP_REMOVED lines=8> */
[C---:B------:R-:W-:Y:S01]  /*41b0*/  HMMA.16816.F32 R28, R12.reuse, R90, R16 ;  /* 0x0000005a0c1c723c */ /* 0x040fe20000001810 */
[----:B------:R-:W4:Y:S07]  /*41c0*/  LDSM.16.M88.4 R16, [R181+0x1800] ;  /* 0x00180000b510783b */ /* 0x000f2e0000000200 */
[C---:B------:R-:W-:Y:S01]  /*41d0*/  HMMA.16816.F32 R60, R12.reuse, R88, R24 ;  /* 0x000000580c3c723c */ /* 0x040fe20000001818 */
[----:B------:R-:W-:Y:S07]  /*41e0*/  LDSM.16.M88.4 R88, [R176+0xb800] ;  /* 0x00b80000b058783b */ /* 0x000fee0000000200 */
[----:B------:R-:W-:Y:S01]  /*41f0*/  HMMA.16816.F32 R52, R12, R84, R32 ;  /* 0x000000540c34723c */ /* 0x000fe20000001820 */
[----:B------:R-:W-:Y:S04]  /*4200*/  LDSM.16.M88.4 R32, [R176+0x8000] ;  /* 0x00800000b020783b */ /* 0x000fe80000000200 */
[----:B------:R-:W-:Y:S03]  /*4210*/  LDSM.16.M88.4 R12, [R184+0x2000] ;  /* 0x00200000b80c783b */ /* 0x000fe60000000200 */
[C---:B--2---:R-:W-:Y:S01]  /*4220*/  HMMA.16816.F32 R24, R20.reuse, R92, R8 ;  /* 0x0000005c1418723c */ /* 0x044fe20000001808 */
[----:B------:R-:W2:Y:S04]  /*4230*/  LDSM.16.M88.4 R8, [R183+0x2000] ;  /* 0x00200000b708783b */ /* 0x000ea80000000200 */
[----:B------:R-:W-:Y:S03]  /*4240*/  LDSM.16.M88.4 R84, [R181+0x2000] ;  /* 0x00200000b554783b */ /* 0x000fe60000000200 */
[C---:B------:R-:W-:Y:S01]  /*4250*/  HMMA.16816.F32 R36, R20.reuse, R94, R48 ;  /* 0x0000005e1424723c */ /* 0x040fe20000001830 */
[----:B------:R-:W-:Y:S07]  /*4260*/  LDSM.16.M88.4 R92, [R176+0xb000] ;  /* 0x00b00000b05c783b */ /* 0x000fee0000000200 */
[C---:B---3--:R-:W-:Y:S08]  /*4270*/  HMMA.16816.F32 R40, R20.reuse, R72, R40 ;  /* 0x000000481428723c */ /* 0x048ff00000001828 */
[C---:B------:R-:W-:Y:S01]  /*4280*/  HMMA.16816.F32 R48, R20.reuse, R74, R56 ;  /* 0x0000004a1430723c */ /* 0x040fe20000001838 */
[----:B------:R-:W3:Y:S07]  /*4290*/  LDSM.16.M88.4 R72, [R176+0x9800] ;  /* 0x00980000b048783b */ /* 0x000eee0000000200 */
[C---:B-1----:R-:W-:Y:S08]  /*42a0*/  HMMA.16816.F32 R52, R20.reuse, R80, R52 ;  /* 0x000000501434723c */ /* 0x042ff00000001834 */
[C---:B------:R-:W-:Y:S01]  /*42b0*/  HMMA.16816.F32 R44, R20.reuse, R82, R44 ;  /* 0x00000052142c723c */ /* 0x040fe2000000182c */
[----:B------:R-:W1:Y:S07]  /*42c0*/  LDSM.16.M88.4 R80, [R187+0x2800] ;  /* 0x00280000bb50783b */ /* 0x000e6e0000000200 */
[C---:B----4-:R-:W-:Y:S08]  /*42d0*/  HMMA.16816.F32 R56, R20.reuse, R16, R60 ;  /* 0x000000101438723c */ /* 0x050ff0000000183c */
[----:B------:R-:W-:Y:S08]  /*42e0*/  HMMA.16816.F32 R20, R20, R18, R28 ;  /* 0x000000121414723c */ /* 0x000ff0000000181c */
[C---:B--2---:R-:W-:Y:S08]  /*42f0*/  HMMA.16816.F32 R24, R8.reuse, R32, R24 ;  /* 0x000000200818723c */ /* 0x044ff00000001818 */
[C---:B------:R-:W-:Y:S01]  /*4300*/  HMMA.16816.F32 R28, R8.reuse, R34, R36 ;  /* 0x00000022081c723c */ /* 0x040fe20000001824 */
[----:B------:R-:W-:Y:S07]  /*4310*/  LDSM.16.M88.4 R36, [R187+0x3800] ;  /* 0x00380000bb24783b */ /* 0x000fee0000000200 */
[C---:B------:R-:W-:Y:S08]  /*4320*/  HMMA.16816.F32 R32, R8.reuse, R64, R40 ;  /* 0x000000400820723c */ /* 0x040ff00000001828 */
[C---:B------:R-:W-:Y:S01]  /*4330*/  HMMA.16816.F32 R40, R8.reuse, R66, R48 ;  /* 0x000000420828723c */ /* 0x040fe20000001830 */
[----:B------:R-:W2:Y:S04]  /*4340*/  LDSM.16.M88.4 R48, [R187+0x3000] ;  /* 0x00300000bb30783b */ /* 0x000ea80000000200 */
[----:B------:R-:W-:Y:S03]  /*4350*/  LDSM.16.M88.4 R64, [R182+0x8000] ;  /* 0x00800000b640783b */ /* 0x000fe60000000200 */
[C---:B------:R-:W-:Y:S08]  /*4360*/  HMMA.16816.F32 R60, R8.reuse, R68, R52 ;  /* 0x00000044083c723c */ /* 0x040ff00000001834 */
[C---:B------:R-:W-:Y:S01]  /*4370*/  HMMA.16816.F32 R44, R8.reuse, R70, R44 ;  /* 0x00000046082c723c */ /* 0x040fe2000000182c */
[----:B------:R-:W-:Y:S07]  /*4380*/  LDSM.16.M88.4 R68, [R182+0x8800] ;  /* 0x00880000b644783b */ /* 0x000fee0000000200 */
[C---:B---3--:R-:W-:Y:S08]  /*4390*/  HMMA.16816.F32 R52, R8.reuse, R72, R56 ;  /* 0x000000480834723c */ /* 0x048ff00000001838 */
[----:B------:R-:W-:Y:S01]  /*43a0*/  HMMA.16816.F32 R16, R8, R74, R20 ;  /* 0x0000004a0810723c */ /* 0x000fe20000001814 */
[----:B------:R-:W3:Y:S04]  /*43b0*/  LDSM.16.M88.4 R8, [R186+0x2000] ;  /* 0x00200000ba08783b */ /* 0x000ee80000000200 */
[----:B------:R-:W-:Y:S03]  /*43c0*/  LDSM.16.M88.4 R20, [R185+0x2000] ;  /* 0x00200000b914783b */ /* 0x000fe60000000200 */
[C---:B------:R-:W-:Y:S01]  /*43d0*/  HMMA.16816.F32 R24, R12.reuse, R76, R24 ;  /* 0x0000004c0c18723c */ /* 0x040fe20000001818 */
[----:B------:R-:W-:Y:S07]  /*43e0*/  LDSM.16.M88.4 R72, [R181+0x3000] ;  /* 0x00300000b548783b */ /* 0x000fee0000000200 */
[C---:B------:R-:W-:Y:S01]  /*43f0*/  HMMA.16816.F32 R28, R12.reuse, R78, R28 ;  /* 0x0000004e0c1c723c */ /* 0x040fe2000000181c */
[----:B------:R-:W4:Y:S07]  /*4400*/  LDSM.16.M88.4 R76, [R182+0x9000] ;  /* 0x00900000b64c783b */ /* 0x000f2e0000000200 */
[C---:B-1----:R-:W-:Y:S08]  /*4410*/  HMMA.16816.F32 R32, R12.reuse, R80, R32 ;  /* 0x000000500c20723c */ /* 0x042ff00000001820 */
[C---:B------:R-:W-:Y:S01]  /*4420*/  HMMA.16816.F32 R40, R12.reuse, R82, R40 ;  /* 0x000000520c28723c */ /* 0x040fe20000001828 */
[----:B------:R-:W1:Y:S07]  /*4430*/  LDSM.16.M88.4 R80, [R182+0x9800] ;  /* 0x00980000b650783b */ /* 0x000e6e0000000200 */
[C---:B--2---:R-:W-:Y:S08]  /*4440*/  HMMA.16816.F32 R56, R12.reuse, R48, R60 ;  /* 0x000000300c38723c */ /* 0x044ff0000000183c */
[C---:B------:R-:W-:Y:S08]  /*4450*/  HMMA.16816.F32 R48, R12.reuse, R50, R44 ;  /* 0x000000320c30723c */ /* 0x040ff0000000182c */
[C---:B------:R-:W-:Y:S01]  /*4460*/  HMMA.16816.F32 R44, R12.reuse, R36, R52 ;  /* 0x000000240c2c723c */ /* 0x040fe20000001834 */
[----:B------:R-:W-:Y:S07]  /*4470*/  LDSM.16.M88.4 R52, [R181+0x3800] ;  /* 0x00380000b534783b */ /* 0x000fee0000000200 */
[----:B------:R-:W-:Y:S01]  /*4480*/  HMMA.16816.F32 R12, R12, R38, R16 ;  /* 0x000000260c0c723c */ /* 0x000fe20000001810 */
[----:B------:R-:W2:Y:S07]  /*4490*/  LDSM.16.M88.4 R36, [R181+0x2800] ;  /* 0x00280000b524783b */ /* 0x000eae0000000200 */
[C---:B---3--:R-:W-:Y:S08]  /*44a0*/  HMMA.16816.F32 R16, R8.reuse, R64, R24 ;  /* 0x000000400810723c */ /* 0x048ff00000001818 */
[C---:B------:R-:W-:Y:S08]  /*44b0*/  HMMA.16816.F32 R24, R8.reuse, R66, R28 ;  /* 0x000000420818723c */ /* 0x040ff0000000181c */
[C---:B------:R-:W-:Y:S08]  /*44c0*/  HMMA.16816.F32 R32, R8.reuse, R68, R32 ;  /* 0x000000440820723c */ /* 0x040ff00000001820 */
[C---:B----4-:R-:W-:Y:S08]  /*44d0*/  HMMA.16816.F32 R60, R8.reuse, R76, R56 ;  /* 0x0000004c083c723c */ /* 0x050ff00000001838 */
[C---:B------:R-:W-:Y:S01]  /*44e0*/  HMMA.16816.F32 R40, R8.reuse, R70, R40 ;  /* 0x000000460828723c */ /* 0x040fe20000001828 */
[----:B------:R-:W-:Y:S07]  /*44f0*/  LDSM.16.M88.4 R68, [R176+0xa000] ;  /* 0x00a00000b044783b */ /* 0x000fee0000000200 */
[C---:B------:R-:W-:Y:S01]  /*4500*/  HMMA.16816.F32 R64, R8.reuse, R78, R48 ;  /* 0x0000004e0840723c */ /* 0x040fe20000001830 */
[----:B------:R-:W-:Y:S07]  /*4510*/  LDSM.16.M88.4 R76, [R176+0xa800] ;  /* 0x00a80000b04c783b */ /* 0x000fee0000000200 */
[C---:B-1----:R-:W-:Y:S08]  /*4520*/  HMMA.16816.F32 R56, R8.reuse, R80, R44 ;  /* 0x000000500838723c */ /* 0x042ff0000000182c */
[----:B------:R-:W-:Y:S01]  /*4530*/  HMMA.16816.F32 R48, R8, R82, R12 ;  /* 0x000000520830723c */ /* 0x000fe2000000180c */
[----:B------:R-:W1:Y:S04]  /*4540*/  LDSM.16.M88.4 R8, [R183+0x4000] ;  /* 0x00400000b708783b */ /* 0x000e680000000200 */
[----:B------:R-:W-:Y:S03]  /*4550*/  LDSM.16.M88.4 R80, [R187+0x5800] ;  /* 0x00580000bb50783b */ /* 0x000fe60000000200 */
[C---:B------:R-:W-:Y:S01]  /*4560*/  HMMA.16816.F32 R28, R20.reuse, R84, R16 ;  /* 0x00000054141c723c */ /* 0x040fe20000001810 */
[----:B------:R-:W3:Y:S07]  /*4570*/  LDSM.16.M88.4 R16, [R184+0x4000] ;  /* 0x00400000b810783b */ /* 0x000eee0000000200 */
[C---:B------:R-:W-:Y:S01]  /*4580*/  HMMA.16816.F32 R24, R20.reuse, R86, R24 ;  /* 0x000000561418723c */ /* 0x040fe20000001818 */
[----:B------:R-:W-:Y:S07]  /*4590*/  LDSM.16.M88.4 R84, [R182+0xa000] ;  /* 0x00a00000b654783b */ /* 0x000fee0000000200 */
[C---:B--2---:R-:W-:Y:S08]  /*45a0*/  HMMA.16816.F32 R12, R20.reuse, R36, R32 ;  /* 0x00000024140c723c */ /* 0x044ff00000001820 */
[C---:B------:R-:W-:Y:S08]  /*45b0*/  HMMA.16816.F32 R36, R20.reuse, R38, R40 ;  /* 0x000000261424723c */ /* 0x040ff00000001828 */
[C---:B------:R-:W-:Y:S08]  /*45c0*/  HMMA.16816.F32 R44, R20.reuse, R72, R60 ;  /* 0x00000048142c723c */ /* 0x040ff0000000183c */
[C---:B------:R-:W-:Y:S08]  /*45d0*/  HMMA.16816.F32 R56, R20.reuse, R52, R56 ;  /* 0x000000341438723c */ /* 0x040ff00000001838 */
[C---:B------:R-:W-:Y:S01]  /*45e0*/  HMMA.16816.F32 R48, R20.reuse, R54, R48 ;  /* 0x000000361430723c */ /* 0x040fe20000001830 */
[----:B------:R-:W-:Y:S07]  /*45f0*/  LDSM.16.M88.4 R52, [R182+0xa800] ;  /* 0x00a80000b634783b */ /* 0x000fee0000000200 */
[----:B------:R-:W-:Y:S01]  /*4600*/  HMMA.16816.F32 R64, R20, R74, R64 ;  /* 0x0000004a1440723c */ /* 0x000fe20000001840 */
[----:B------:R-:W2:Y:S07]  /*4610*/  LDSM.16.M88.4 R72, [R187+0x5000] ;  /* 0x00500000bb48783b */ /* 0x000eae0000000200 */
[C---:B-1----:R-:W-:Y:S08]  /*4620*/  HMMA.16816.F32 R40, R8.reuse, R68, R28 ;  /* 0x000000440828723c */ /* 0x042ff0000000181c */
[C---:B------:R-:W-:Y:S01]  /*4630*/  HMMA.16816.F32 R32, R8.reuse, R70, R24 ;  /* 0x000000460820723c */ /* 0x040fe20000001818 */
[----:B------:R-:W-:Y:S07]  /*4640*/  LDSM.16.M88.4 R68, [R182+0xb000] ;  /* 0x00b00000b644783b */ /* 0x000fee0000000200 */
[C---:B------:R-:W-:Y:S08]  /*4650*/  HMMA.16816.F32 R20, R8.reuse, R78, R36 ;  /* 0x0000004e0814723c */ /* 0x040ff00000001824 */
[C---:B------:R-:W-:Y:S08]  /*4660*/  HMMA.16816.F32 R28, R8.reuse, R92, R44 ;  /* 0x0000005c081c723c */ /* 0x040ff0000000182c */
[C---:B------:R-:W-:Y:S08]  /*4670*/  HMMA.16816.F32 R60, R8.reuse, R88, R56 ;  /* 0x00000058083c723c */ /* 0x040ff00000001838 */
[C---:B------:R-:W-:Y:S01]  /*4680*/  HMMA.16816.F32 R56, R8.reuse, R90, R48 ;  /* 0x0000005a0838723c */ /* 0x040fe20000001830 */
[----:B------:R-:W-:Y:S07]  /*4690*/  LDSM.16.M88.4 R88, [R181+0x4000] ;  /* 0x00400000b558783b */ /* 0x000fee0000000200 */
[C---:B------:R-:W-:Y:S01]  /*46a0*/  HMMA.16816.F32 R24, R8.reuse, R76, R12 ;  /* 0x0000004c0818723c */ /* 0x040fe2000000180c */
[----:B------:R-:W1:Y:S04]  /*46b0*/  LDSM.16.M88.4 R12, [R186+0x4000] ;  /* 0x00400000ba0c783b */ /* 0x000e680000000200 */
[----:B------:R-:W4:Y:S03]  /*46c0*/  LDSM.16.M88.4 R76, [R182+0xb800] ;  /* 0x00b80000b64c783b */ /* 0x000f260000000200 */
[----:B------:R-:W-:Y:S01]  /*46d0*/  HMMA.16816.F32 R64, R8, R94, R64 ;  /* 0x0000005e0840723c */ /* 0x000fe20000001840 */
[----:B------:R-:W5:Y:S07]  /*46e0*/  LDSM.16.M88.4 R8, [R185+0x4000] ;  /* 0x00400000b908783b */ /* 0x000f6e0000000200 */
[C---:B---3--:R-:W-:Y:S08]  /*46f0*/  HMMA.16816.F32 R48, R16.reuse, R96, R40 ;  /* 0x000000601030723c */ /* 0x048ff00000001828 */
[C---:B------:R-:W-:Y:S08]  /*4700*/  HMMA.16816.F32 R44, R16.reuse, R98, R32 ;  /* 0x00000062102c723c */ /* 0x040ff00000001820 */
[C---:B------:R-:W-:Y:S08]  /*4710*/  HMMA.16816.F32 R36, R16.reuse, R102, R20 ;  /* 0x000000661024723c */ /* 0x040ff00000001814 */
[C---:B--2---:R-:W-:Y:S08]  /*4720*/  HMMA.16816.F32 R32, R16.reuse, R72, R28 ;  /* 0x000000481020723c */ /* 0x044ff0000000181c */
[C---:B------:R-:W-:Y:S08]  /*4730*/  HMMA.16816.F32 R20, R16.reuse, R82, R56 ;  /* 0x000000521014723c */ /* 0x040ff00000001838 */
[C---:B------:R-:W-:Y:S08]  /*4740*/  HMMA.16816.F32 R40, R16.reuse, R100, R24 ;  /* 0x000000641028723c */ /* 0x040ff00000001818 */
[C---:B------:R-:W-:Y:S08]  /*4750*/  HMMA.16816.F32 R28, R16.reuse, R74, R64 ;  /* 0x0000004a101c723c */ /* 0x040ff00000001840 */
[----:B------:R-:W-:Y:S08]  /*4760*/  HMMA.16816.F32 R24, R16, R80, R60 ;  /* 0x000000501018723c */ /* 0x000ff0000000183c */
[C---:B-1----:R-:W-:Y:S08]  /*4770*/  HMMA.16816.F32 R16, R12.reuse, R84, R48 ;  /* 0x000000540c10723c */ /* 0x042ff00000001830 */
[C---:B------:R-:W-:Y:S08]  /*4780*/  HMMA.16816.F32 R48, R12.reuse, R68, R32 ;  /* 0x000000440c30723c */ /* 0x040ff00000001820 */
[C---:B----4-:R-:W-:Y:S01]  /*4790*/  HMMA.16816.F32 R32, R12.reuse, R78, R20 ;  /* 0x0000004e0c20723c */ /* 0x050fe20000001814 */
[----:B------:R-:W1:Y:S07]  /*47a0*/  LDSM.16.M88.4 R20, [R181+0x4800] ;  /* 0x00480000b514783b */ /* 0x000e6e0000000200 */
[C---:B------:R-:W-:Y:S08]  /*47b0*/  HMMA.16816.F32 R44, R12.reuse, R86, R44 ;  /* 0x000000560c2c723c */ /* 0x040ff0000000182c */
[----:B------:R-:W-:Y:S08]  /*47c0*/  HMMA.16816.F32 R40, R12, R52, R40 ;  /* 0x000000340c28723c */ /* 0x000ff00000001828 */
[----:B-----5:R-:W-:Y:S08]  /*47d0*/  HMMA.16816.F32 R16, R8, R88, R16 ;  /* 0x000000580810723c */ /* 0x020ff00000001810 */
[C---:B------:R-:W-:Y:S08]  /*47e0*/  HMMA.16816.F32 R36, R12.reuse, R54, R36 ;  /* 0x000000360c24723c */ /* 0x040ff00000001824 */
[C---:B------:R-:W-:Y:S01]  /*47f0*/  HMMA.16816.F32 R68, R12.reuse, R70, R28 ;  /* 0x000000460c44723c */ /* 0x040fe2000000181c */
[----:B------:R-:W2:Y:S07]  /*4800*/  LDSM.16.M88.4 R28, [R181+0x5000] ;  /* 0x00500000b51c783b */ /* 0x000eae0000000200 */
[----:B------:R-:W-:Y:S07]  /*4810*/  HMMA.16816.F32 R52, R12, R76, R24 ;  /* 0x0000004c0c34723c */ /* 0x000fee0000001818 */
[----:B------:R-:W-:Y:S01]  /*4820*/  IADD3 R12, R7, UR20, RZ ;  /* 0x00000014070c7c10 */ /* 0x000fe2000fffe0ff */
[----:B-1----:R-:W-:Y:S01]  /*4830*/  HMMA.16816.F32 R24, R8, R20, R40 ;  /* 0x000000140818723c */ /* 0x002fe20000001828 */
[----:B------:R-:W-:-:S02]  /*4840*/  IADD3 R7, R5, UR27, RZ ;  /* 0x0000001b05077c10 */ /* 0x000fc4000fffe0ff */
[C---:B------:R-:W-:Y:S02]  /*4850*/  IADD3 R5, R0.reuse, 0x1, RZ ;  /* 0x0000000100057810 */ /* 0x040fe40007ffe0ff */
[----:B------:R-:W-:Y:S02]  /*4860*/  IMNMX R202, R7, UR16, PT ;  /* 0x0000001007ca7c17 */ /* 0x000fe4000b800200 */
[----:B------:R-:W-:Y:S02]  /*4870*/  IMNMX R201, RZ, R12, !PT ;  /* 0x0000000cffc97217 */ /* 0x000fe40007800200 */
[C---:B------:R-:W-:Y:S01]  /*4880*/  ISETP.GE.AND P6, PT, R5.reuse, R203, PT ;  /* 0x000000cb0500720c */ /* 0x040fe20003fc6270 */
[----:B------:R-:W-:Y:S01]  /*4890*/  HMMA.16816.F32 R12, R8, R90, R44 ;  /* 0x0000005a080c723c */ /* 0x000fe2000000182c */
[-C--:B------:R-:W-:Y:S02]  /*48a0*/  ISETP.GE.AND P2, PT, R5, R202.reuse, PT ;  /* 0x000000ca0500720c */ /* 0x080fe40003f46270 */
[----:B------:R-:W-:-:S02]  /*48b0*/  ISETP.GE.AND P3, PT, R0, R202, PT ;  /* 0x000000ca0000720c */ /* 0x000fc40003f66270 */
[CC--:B------:R-:W-:Y:S02]  /*48c0*/  ISETP.LT.OR P6, PT, R5.reuse, R201.reuse, P6 ;  /* 0x000000c90500720c */ /* 0x0c0fe400037c1670 */
[-C--:B------:R-:W-:Y:S02]  /*48d0*/  ISETP.LT.OR P2, PT, R5, R200.reuse, P2 ;  /* 0x000000c80500720c */ /* 0x080fe40001741670 */
[C---:B------:R-:W-:Y:S02]  /*48e0*/  ISETP.LT.OR P0, PT, R0.reuse, R201, P0 ;  /* 0x000000c90000720c */ /* 0x040fe40000701670 */
[----:B------:R-:W-:Y:S02]  /*48f0*/  ISETP.LT.OR P3, PT, R0, R200, P3 ;  /* 0x000000c80000720c */ /* 0x000fe40001f61670 */
[----:B------:R-:W-:Y:S02]  /*4900*/  FSEL R44, R16, -INF , !P0 ;  /* 0xff800000102c7808 */ /* 0x000fe40004000000 */
[----:B------:R-:W-:-:S02]  /*4910*/  FSEL R40, R18, -INF , !P3 ;  /* 0xff80000012287808 */ /* 0x000fc40005800000 */
[----:B------:R-:W-:Y:S02]  /*4920*/  FSEL R42, R17, -INF , !P6 ;  /* 0xff800000112a7808 */ /* 0x000fe40007000000 */
[----:B------:R-:W-:Y:S02]  /*4930*/  FSEL R41, R19, -INF , !P2 ;  /* 0xff80000013297808 */ /* 0x000fe40005000000 */
[----:B------:R-:W-:Y:S01]  /*4940*/  HMMA.16816.F32 R16, R8, R22, R36 ;  /* 0x000000160810723c */ /* 0x000fe20000001824 */
[----:B------:R-:W1:Y:S01]  /*4950*/  LDSM.16.M88.4 R20, [R181+0x5800] ;  /* 0x00580000b514783b */ /* 0x000e620000000200 */
[----:B------:R-:W-:Y:S01]  /*4960*/  IADD3 R5, R0, 0x9, RZ ;  /* 0x0000000900057810 */ /* 0x000fe20007ffe0ff */
[----:B------:R-:W-:-:S04]  /*4970*/  DEPBAR.LE SB0, 0x0 ;  /* 0x000080000000791a */ /* 0x000fc80000000000 */
[----:B------:R-:W-:Y:S01]  /*4980*/  BAR.SYNC.DEFER_BLOCKING 0x0 ;  /* 0x0000000000007b1d */ /* 0x000fe20000010000 */
[CC--:B------:R-:W-:Y:S02]  /*4990*/  ISETP.GE.AND P4, PT, R6.reuse, R202.reuse, PT ;  /* 0x000000ca0600720c */ /* 0x0c0fe40003f86270 */
[C---:B------:R-:W-:Y:S02]  /*49a0*/  ISETP.GE.AND P5, PT, R5.reuse, R203, PT ;  /* 0x000000cb0500720c */ /* 0x040fe40003fa6270 */
[C---:B------:R-:W-:Y:S02]  /*49b0*/  ISETP.GE.AND P0, PT, R5.reuse, R202, PT ;  /* 0x000000ca0500720c */ /* 0x040fe40003f06270 */
[CC--:B------:R-:W-:Y:S02]  /*49c0*/  ISETP.LT.OR P1, PT, R6.reuse, R201.reuse, P1 ;  /* 0x000000c90600720c */ /* 0x0c0fe40000f21670 */
[----:B------:R-:W-:Y:S02]  /*49d0*/  ISETP.LT.OR P4, PT, R6, R200, P4 ;  /* 0x000000c80600720c */ /* 0x000fe40002781670 */
[----:B------:R-:W-:-:S02]  /*49e0*/  ISETP.LT.OR P5, PT, R5, R201, P5 ;  /* 0x000000c90500720c */ /* 0x000fc40002fa1670 */
[----:B------:R-:W-:Y:S02]  /*49f0*/  ISETP.LT.OR P0, PT, R5, R200, P0 ;  /* 0x000000c80500720c */ /* 0x000fe40000701670 */
[C---:B------:R-:W-:Y:S02]  /*4a00*/  IADD3 R6, R0.reuse, 0x10, RZ ;  /* 0x0000001000067810 */ /* 0x040fe40007ffe0ff */
[----:B------:R-:W-:Y:S02]  /*4a10*/  IADD3 R5, R0, 0x11, RZ ;  /* 0x0000001100057810 */ /* 0x000fe40007ffe0ff */
[----:B------:R-:W-:Y:S02]  /*4a20*/  FSEL R45, R12, -INF , !P1 ;  /* 0xff8000000c2d7808 */ /* 0x000fe40004800000 */
[C---:B------:R-:W-:Y:S02]  /*4a30*/  ISETP.GE.AND P2, PT, R6.reuse, R203, PT ;  /* 0x000000cb0600720c */ /* 0x040fe40003f46270 */
[----:B------:R-:W-:-:S02]  /*4a40*/  ISETP.GE.AND P3, PT, R6, R202, PT ;  /* 0x000000ca0600720c */ /* 0x000fc40003f66270 */
[C---:B------:R-:W-:Y:S02]  /*4a50*/  ISETP.GE.AND P6, PT, R5.reuse, R203, PT ;  /* 0x000000cb0500720c */ /* 0x040fe40003fc6270 */
[----:B------:R-:W-:Y:S02]  /*4a60*/  ISETP.GE.AND P1, PT, R5, R202, PT ;  /* 0x000000ca0500720c */ /* 0x000fe40003f26270 */
[----:B------:R-:W-:Y:S02]  /*4a70*/  FSEL R46, R14, -INF , !P4 ;  /* 0xff8000000e2e7808 */ /* 0x000fe40006000000 */
[----:B------:R-:W-:Y:S02]  /*4a80*/  FSEL R43, R13, -INF , !P5 ;  /* 0xff8000000d2b7808 */ /* 0x000fe40006800000 */
[----:B------:R-:W-:Y:S02]  /*4a90*/  FSEL R47, R15, -INF , !P0 ;  /* 0xff8000000f2f7808 */ /* 0x000fe40004000000 */
[----:B--2---:R-:W-:Y:S01]  /*4aa0*/  HMMA.16816.F32 R12, R8, R28, R48 ;  /* 0x0000001c080c723c */ /* 0x004fe20000001830 */
[----:B------:R-:W-:-:S02]  /*4ab0*/  ISETP.LT.OR P2, PT, R6, R201, P2 ;  /* 0x000000c90600720c */ /* 0x000fc40001741670 */
[-C--:B------:R-:W-:Y:S02]  /*4ac0*/  ISETP.LT.OR P3, PT, R6, R200.reuse, P3 ;  /* 0x000000c80600720c */ /* 0x080fe40001f61670 */
[C---:B------:R-:W-:Y:S02]  /*4ad0*/  ISETP.LT.OR P6, PT, R5.reuse, R201, P6 ;  /* 0x000000c90500720c */ /* 0x040fe400037c1670 */
[----:B------:R-:W-:Y:S02]  /*4ae0*/  ISETP.LT.OR P1, PT, R5, R200, P1 ;  /* 0x000000c80500720c */ /* 0x000fe40000f21670 */
[C---:B------:R-:W-:Y:S02]  /*4af0*/  IADD3 R6, R0.reuse, 0x18, RZ ;  /* 0x0000001800067810 */ /* 0x040fe40007ffe0ff */
[----:B------:R-:W-:Y:S02]  /*4b00*/  IADD3 R5, R0, 0x19, RZ ;  /* 0x0000001900057810 */ /* 0x000fe40007ffe0ff */
[----:B------:R-:W-:-:S02]  /*4b10*/  FSEL R128, R24, -INF , !P2 ;  /* 0xff80000018807808 */ /* 0x000fc40005000000 */
[CC--:B------:R-:W-:Y:S02]  /*4b20*/  ISETP.GE.AND P0, PT, R6.reuse, R203.reuse, PT ;  /* 0x000000cb0600720c */ /* 0x0c0fe40003f06270 */
[-C--:B------:R-:W-:Y:S02]  /*4b30*/  ISETP.GE.AND P4, PT, R6, R202.reuse, PT ;  /* 0x000000ca0600720c */ /* 0x080fe40003f86270 */
[C---:B------:R-:W-:Y:S02]  /*4b40*/  ISETP.GE.AND P5, PT, R5.reuse, R203, PT ;  /* 0x000000cb0500720c */ /* 0x040fe40003fa6270 */
[----:B------:R-:W-:Y:S02]  /*4b50*/  ISETP.GE.AND P2, PT, R5, R202, PT ;  /* 0x000000ca0500720c */ /* 0x000fe40003f46270 */
[----:B------:R-:W-:Y:S02]  /*4b60*/  FSEL R58, R26, -INF , !P3 ;  /* 0xff8000001a3a7808 */ /* 0x000fe40005800000 */
[----:B------:R-:W-:-:S02]  /*4b70*/  FSEL R102, R25, -INF , !P6 ;  /* 0xff80000019667808 */ /* 0x000fc40007000000 */
[----:B------:R-:W-:Y:S02]  /*4b80*/  FSEL R59, R27, -INF , !P1 ;  /* 0xff8000001b3b7808 */ /* 0x000fe40004800000 */
[----:B------:R-:W-:Y:S01]  /*4b90*/  HMMA.16816.F32 R24, R8, R30, R68 ;  /* 0x0000001e0818723c */ /* 0x000fe20000001844 */
[CC--:B------:R-:W-:Y:S02]  /*4ba0*/  ISETP.LT.OR P0, PT, R6.reuse, R201.reuse, P0 ;  /* 0x000000c90600720c */ /* 0x0c0fe40000701670 */
[-C--:B------:R-:W-:Y:S02]  /*4bb0*/  ISETP.LT.OR P4, PT, R6, R200.reuse, P4 ;  /* 0x000000c80600720c */ /* 0x080fe40002781670 */
[C---:B------:R-:W-:Y:S02]  /*4bc0*/  ISETP.LT.OR P5, PT, R5.reuse, R201, P5 ;  /* 0x000000c90500720c */ /* 0x040fe40002fa1670 */
[----:B------:R-:W-:Y:S02]  /*4bd0*/  ISETP.LT.OR P2, PT, R5, R200, P2 ;  /* 0x000000c80500720c */ /* 0x000fe40001741670 */
[----:B------:R-:W-:-:S02]  /*4be0*/  IADD3 R6, R0, 0x20, RZ ;  /* 0x0000002000067810 */ /* 0x000fc40007ffe0ff */
[----:B------:R-:W-:Y:S02]  /*4bf0*/  IADD3 R5, R0, 0x21, RZ ;  /* 0x0000002100057810 */ /* 0x000fe40007ffe0ff */
[----:B------:R-:W-:Y:S02]  /*4c00*/  FSEL R129, R16, -INF , !P0 ;  /* 0xff80000010817808 */ /* 0x000fe40004000000 */
[CC--:B------:R-:W-:Y:S02]  /*4c10*/  ISETP.GE.AND P1, PT, R6.reuse, R203.reuse, PT ;  /* 0x000000cb0600720c */ /* 0x0c0fe40003f26270 */
[-C--:B------:R-:W-:Y:S02]  /*4c20*/  ISETP.GE.AND P3, PT, R6, R202.reuse, PT ;  /* 0x000000ca0600720c */ /* 0x080fe40003f66270 */
[C---:B------:R-:W-:Y:S02]  /*4c30*/  ISETP.GE.AND P6, PT, R5.reuse, R203, PT ;  /* 0x000000cb0500720c */ /* 0x040fe40003fc6270 */
[----:B------:R-:W-:-:S02]  /*4c40*/  ISETP.GE.AND P0, PT, R5, R202, PT ;  /* 0x000000ca0500720c */ /* 0x000fc40003f06270 */
[----:B------:R-:W-:Y:S02]  /*4c50*/  FSEL R132, R18, -INF , !P4 ;  /* 0xff80000012847808 */ /* 0x000fe40006000000 */
[----:B------:R-:W-:Y:S02]  /*4c60*/  FSEL R103, R17, -INF , !P5 ;  /* 0xff80000011677808 */ /* 0x000fe40006800000 */
[----:B------:R-:W-:Y:S02]  /*4c70*/  FSEL R133, R19, -INF , !P2 ;  /* 0xff80000013857808 */ /* 0x000fe40005000000 */
[----:B-1----:R-:W-:Y:S01]  /*4c80*/  HMMA.16816.F32 R16, R8, R20, R52 ;  /* 0x000000140810723c */ /* 0x002fe20000001834 */
[CC--:B------:R-:W-:Y:S02]  /*4c90*/  ISETP.LT.OR P1, PT, R6.reuse, R201.reuse, P1 ;  /* 0x000000c90600720c */ /* 0x0c0fe40000f21670 */
[----:B------:R-:W-:Y:S02]  /*4ca0*/  ISETP.LT.OR P3, PT, R6, R200, P3 ;  /* 0x000000c80600720c */ /* 0x000fe40001f61670 */
[----:B------:R-:W-:-:S02]  /*4cb0*/  ISETP.LT.OR P6, PT, R5, R201, P6 ;  /* 0x000000c90500720c */ /* 0x000fc400037c1670 */
[----:B------:R-:W-:Y:S01]  /*4cc0*/  ISETP.LT.OR P0, PT, R5, R200, P0 ;  /* 0x000000c80500720c */ /* 0x000fe20000701670 */
[----:B------:R-:W-:Y:S01]  /*4cd0*/  HMMA.16816.F32 R8, R8, R22, R32 ;  /* 0x000000160808723c */ /* 0x000fe20000001820 */
[C---:B------:R-:W-:Y:S02]  /*4ce0*/  IADD3 R6, R0.reuse, 0x28, RZ ;  /* 0x0000002800067810 */ /* 0x040fe40007ffe0ff */
[----:B------:R-:W-:Y:S02]  /*4cf0*/  IADD3 R5, R0, 0x29, RZ ;  /* 0x0000002900057810 */ /* 0x000fe40007ffe0ff */
[----:B------:R-:W-:Y:S02]  /*4d00*/  FSEL R137, R12, -INF , !P1 ;  /* 0xff8000000c897808 */ /* 0x000fe40004800000 */
[-C--:B------:R-:W-:Y:S02]  /*4d10*/  ISETP.GE.AND P2, PT, R6, R203.reuse, PT ;  /* 0x000000cb0600720c */ /* 0x080fe40003f46270 */
[----:B------:R-:W-:-:S02]  /*4d20*/  ISETP.GE.AND P5, PT, R5, R203, PT ;  /* 0x000000cb0500720c */ /* 0x000fc40003fa6270 */
[CC--:B------:R-:W-:Y:S02]  /*4d30*/  ISETP.GE.AND P1, PT, R5.reuse, R202.reuse, PT ;  /* 0x000000ca0500720c */ /* 0x0c0fe40003f26270 */
[C---:B------:R-:W-:Y:S02]  /*4d40*/  ISETP.GE.AND P4, PT, R6.reuse, R202, PT ;  /* 0x000000ca0600720c */ /* 0x040fe40003f86270 */
[CC--:B------:R-:W-:Y:S02]  /*4d50*/  ISETP.LT.OR P2, PT, R6.reuse, R201.reuse, P2 ;  /* 0x000000c90600720c */ /* 0x0c0fe40001741670 */
[C---:B------:R-:W-:Y:S02]  /*4d60*/  ISETP.LT.OR P5, PT, R5.reuse, R201, P5 ;  /* 0x000000c90500720c */ /* 0x040fe40002fa1670 */
[-C--:B------:R-:W-:Y:S02]  /*4d70*/  ISETP.LT.OR P1, PT, R5, R200.reuse, P1 ;  /* 0x000000c80500720c */ /* 0x080fe40000f21670 */
[----:B------:R-:W-:-:S02]  /*4d80*/  ISETP.LT.OR P4, PT, R6, R200, P4 ;  /* 0x000000c80600720c */ /* 0x000fc40002781670 */
[C---:B------:R-:W-:Y:S02]  /*4d90*/  IADD3 R5, R0.reuse, 0x31, RZ ;  /* 0x0000003100057810 */ /* 0x040fe40007ffe0ff */
[----:B------:R-:W-:Y:S02]  /*4da0*/  IADD3 R6, R0, 0x30, RZ ;  /* 0x0000003000067810 */ /* 0x000fe40007ffe0ff */
[----:B------:R-:W-:Y:S02]  /*4db0*/  FSEL R136, R13, -INF , !P6 ;  /* 0xff8000000d887808 */ /* 0x000fe40007000000 */
[----:B------:R-:W-:Y:S02]  /*4dc0*/  FSEL R173, R24, -INF , !P2 ;  /* 0xff80000018ad7808 */ /* 0x000fe40005000000 */
[----:B------:R-:W-:Y:S02]  /*4dd0*/  FSEL R162, R15, -INF , !P0 ;  /* 0xff8000000fa27808 */ /* 0x000fe40004000000 */
[----:B------:R-:W-:-:S02]  /*4de0*/  ISETP.GE.AND P6, PT, R5, R203, PT ;  /* 0x000000cb0500720c */ /* 0x000fc40003fc6270 */
[C---:B------:R-:W-:Y:S02]  /*4df0*/  ISETP.GE.AND P2, PT, R5.reuse, R202, PT ;  /* 0x000000ca0500720c */ /* 0x040fe40003f46270 */
[C---:B------:R-:W-:Y:S02]  /*4e00*/  ISETP.GE.AND P0, PT, R6.reuse, R203, PT ;  /* 0x000000cb0600720c */ /* 0x040fe40003f06270 */
[CC--:B------:R-:W-:Y:S02]  /*4e10*/  ISETP.LT.OR P6, PT, R5.reuse, R201.reuse, P6 ;  /* 0x000000c90500720c */ /* 0x0c0fe400037c1670 */
[----:B------:R-:W-:Y:S02]  /*4e20*/  ISETP.LT.OR P2, PT, R5, R200, P2 ;  /* 0x000000c80500720c */ /* 0x000fe40001741670 */
[----:B------:R-:W-:Y:S02]  /*4e30*/  ISETP.LT.OR P0, PT, R6, R201, P0 ;  /* 0x000000c90600720c */ /* 0x000fe40000701670 */
[----:B------:R-:W-:-:S02]  /*4e40*/  IADD3 R5, R0, 0x38, RZ ;  /* 0x0000003800057810 */ /* 0x000fc40007ffe0ff */
[----:B------:R-:W-:Y:S02]  /*4e50*/  IADD3 R0, R0, 0x39, RZ ;  /* 0x0000003900007810 */ /* 0x000fe40007ffe0ff */
[----:B------:R-:W-:Y:S02]  /*4e60*/  FSEL R165, R16, -INF , !P0 ;  /* 0xff80000010a57808 */ /* 0x000fe40004000000 */
[----:B------:R-:W-:Y:S02]  /*4e70*/  ISETP.GE.AND P0, PT, R0, R202, PT ;  /* 0x000000ca0000720c */ /* 0x000fe40003f06270 */
[----:B------:R-:W-:Y:S02]  /*4e80*/  FSEL R161, R14, -INF , !P3 ;  /* 0xff8000000ea17808 */ /* 0x000fe40005800000 */
[----:B------:R-:W-:Y:S02]  /*4e90*/  ISETP.LT.OR P0, PT, R0, R200, P0 ;  /* 0x000000c80000720c */ /* 0x000fe40000701670 */
[----:B------:R-:W-:-:S02]  /*4ea0*/  FSEL R148, R26, -INF , !P4 ;  /* 0xff8000001a947808 */ /* 0x000fc40006000000 */
[----:B------:R-:W-:Y:S02]  /*4eb0*/  FSEL R164, R11, -INF , !P0 ;  /* 0xff8000000ba47808 */ /* 0x000fe40004000000 */
[----:B------:R-:W-:Y:S02]  /*4ec0*/  PLOP3.LUT P0, PT, PT, PT, UP0, 0x80, 0x0 ;  /* 0x000000000000781c */ /* 0x000fe40003f0f008 */
[----:B------:R-:W-:Y:S02]  /*4ed0*/  FSEL R163, R25, -INF , !P5 ;  /* 0xff80000019a37808 */ /* 0x000fe40006800000 */
[----:B------:R-:W-:Y:S02]  /*4ee0*/  FSEL R150, R27, -INF , !P1 ;  /* 0xff8000001b967808 */ /* 0x000fe40004800000 */
[----:B------:R-:W-:Y:S02]  /*4ef0*/  ISETP.GE.AND P3, PT, R6, R202, PT ;  /* 0x000000ca0600720c */ /* 0x000fe40003f66270 */
[----:B------:R-:W-:-:S02]  /*4f00*/  ISETP.GE.AND P5, PT, R5, R203, PT ;  /* 0x000000cb0500720c */ /* 0x000fc40003fa6270 */
[C---:B------:R-:W-:Y:S02]  /*4f10*/  ISETP.GE.AND P1, PT, R5.reuse, R202, PT ;  /* 0x000000ca0500720c */ /* 0x040fe40003f26270 */
[----:B------:R-:W-:Y:S02]  /*4f20*/  ISETP.GE.AND P4, PT, R0, R203, PT ;  /* 0x000000cb0000720c */ /* 0x000fe40003f86270 */
[-C--:B------:R-:W-:Y:S02]  /*4f30*/  ISETP.LT.OR P3, PT, R6, R200.reuse, P3 ;  /* 0x000000c80600720c */ /* 0x080fe40001f61670 */
[CC--:B------:R-:W-:Y:S02]  /*4f40*/  ISETP.LT.OR P5, PT, R5.reuse, R201.reuse, P5 ;  /* 0x000000c90500720c */ /* 0x0c0fe40002fa1670 */
[----:B------:R-:W-:Y:S02]  /*4f50*/  ISETP.LT.OR P1, PT, R5, R200, P1 ;  /* 0x000000c80500720c */ /* 0x000fe40000f21670 */
        /* <DEDUP_REMOVED lines=109> */
.L_x_1085:
[----:B------:R-:W-:Y:S05]  /*5630*/  BSYNC B0 ;  /* 0x0000000000007941 */ /* 0x000fea0003800000 */
.L_x_1084:
[----:B------:R-:W0:Y:S02]  /*5640*/  LDGDEPBAR ;  /* 0x00000000000079af */ /* 0x000e240000000000 */
.L_x_1083:
[----:B------:R-:W-:Y:S01]  /*5650*/  FMNMX.FTZ R0, R40, R41, !PT ;  /* 0x0000002928007209 */ /* 0x000fe20007810000 */
[----:B------:R-:W-:Y:S01]  /*5660*/  IMAD.WIDE.U32 R138, R108, -0x326172a9, RZ ;  /* 0xcd9e8d576c8a7825 */ /* 0x000fe200078e00ff */
[----:B------:R-:W-:Y:S01]  /*5670*/  FMNMX.FTZ R5, R44, R42, !PT ;  /* 0x0000002a2c057209 */ /* 0x000fe20007810000 */
[----:B------:R-:W-:Y:S01]  /*5680*/  USHF.L.U32 UR4, UR25, 0x1, URZ ;  /* 0x0000000119047899 */ /* 0x000fe2000800063f */
[----:B------:R-:W-:Y:S01]  /*5690*/  FMNMX.FTZ R0, R46, R0, !PT ;  /* 0x000000002e007209 */ /* 0x000fe20007810000 */
[----:B------:R-:W-:Y:S01]  /*56a0*/  UIADD3 UR16, UR23, -0x4498517b, URZ ;  /* 0xbb67ae8517107890 */ /* 0x000fe2000fffe03f */
        /* <DEDUP_REMOVED lines=11> */
[----:B------:R-:W-:Y:S01]  /*5760*/  STL [R1+0xcc], R181 ;  /* 0x0000ccb501007387 */ /* 0x000fe20000100800 */
[----:B------:R-:W-:Y:S01]  /*5770*/  FMNMX.FTZ R5, R102, R5, !PT ;  /* 0x0000000566057209 */ /* 0x000fe20007810000 */
[----:B------:R-:W-:Y:S01]  /*5780*/  UIADD3 UR30, UR22, 0x3c6ef372, URZ ;  /* 0x3c6ef372161e7890 */ /* 0x000fe2000fffe03f */
[----:B------:R-:W-:Y:S01]  /*5790*/  FMNMX.FTZ R0, R132, R0, !PT ;  /* 0x0000000084007209 */ /* 0x000fe20007810000 */
[----:B------:R-:W-:Y:S01]  /*57a0*/  STL [R1+0xc8], R176 ;  /* 0x0000c8b001007387 */ /* 0x000fe20000100800 */
        /* <DEDUP_REMOVED lines=23> */
[----:B------:R-:W-:Y:S01]  /*5920*/  ULOP3.LUT UR4, UR4, UR23, URZ, 0x3c, !UPT ;  /* 0x0000001704047292 */ /* 0x000fe2000f8e3c3f */
[----:B------:R-:W-:Y:S01]  /*5930*/  FMNMX.FTZ R5, R165, R5, !PT ;  /* 0x00000005a5057209 */ /* 0x000fe20007810000 */
[----:B-1----:R-:W-:Y:S01]  /*5940*/  LDSM.16.MT88.4 R16, [R180+0xc000] ;  /* 0x00c00000b410783b */ /* 0x002fe20000004200 */
        /* <DEDUP_REMOVED lines=9> */
[----:B------:R-:W-:-:S03]  /*59e0*/  LOP3.LUT R8, R104, UR22, RZ, 0x3c, !PT ;  /* 0x0000001668087c12 */ /* 0x000fc6000f8e3cff */
[----:B------:R-:W1:Y:S04]  /*59f0*/  SHFL.BFLY PT, R6, R0, 0x2, 0x1f ;  /* 0x0c401f0000067f89 */ /* 0x000e6800000e0000 */
[----:B------:R-:W2:Y:S04]  /*5a00*/  SHFL.BFLY PT, R7, R5, 0x2, 0x1f ;  /* 0x0c401f0005077f89 */ /* 0x000ea800000e0000 */
[----:B------:R3:W-:Y:S04]  /*5a10*/  STL [R1+0xac], R8 ;  /* 0x0000ac0801007387 */ /* 0x0007e80000100800 */
[----:B------:R-:W-:Y:S01]  /*5a20*/  LDSM.16.MT88.4 R48, [R179+0xc000] ;  /* 0x00c00000b330783b */ /* 0x000fe20000004200 */
[----:B-1----:R-:W-:-:S02]  /*5a30*/  FMNMX.FTZ R0, R0, R6, !PT ;  /* 0x0000000600007209 */ /* 0x002fc40007810000 */
[----:B------:R-:W-:Y:S02]  /*5a40*/  LOP3.LUT R6, R139, R8, RZ, 0x3c, !PT ;  /* 0x000000088b067212 */ /* 0x000fe400078e3cff */
[----:B--2---:R-:W-:Y:S01]  /*5a50*/  FMNMX.FTZ R5, R5, R7, !PT ;  /* 0x0000000705057209 */ /* 0x004fe20007810000 */
[----:B------:R-:W1:Y:S02]  /*5a60*/  SHFL.BFLY PT, R100, R0, 0x1, 0x1f ;  /* 0x0c201f0000647f89 */ /* 0x000e6400000e0000 */
[----:B------:R-:W-:Y:S01]  /*5a70*/  IMAD.WIDE.U32 R54, R6, -0x2daee0ad, RZ ;  /* 0xd2511f5306367825 */ /* 0x000fe200078e00ff */
[----:B------:R-:W-:Y:S01]  /*5a80*/  LOP3.LUT R6, R135, UR20, RZ, 0x3c, !PT ;  /* 0x0000001487067c12 */ /* 0x000fe2000f8e3cff */
[----:B------:R-:W2:Y:S01]  /*5a90*/  SHFL.BFLY PT, R101, R5, 0x1, 0x1f ;  /* 0x0c201f0005657f89 */ /* 0x000ea200000e0000 */
[----:B------:R-:W-:Y:S02]  /*5aa0*/  UIADD3 UR20, UR22, 0x1715609d, URZ ;  /* 0x1715609d16147890 */ /* 0x000fe4000fffe03f */
[----:B---3--:R-:W-:Y:S01]  /*5ab0*/  LOP3.LUT R8, R55, UR16, R134, 0x96, !PT ;  /* 0x0000001037087c12 */ /* 0x008fe2000f8e9686 */
[----:B------:R-:W-:Y:S01]  /*5ac0*/  IMAD.WIDE.U32 R6, R6, -0x326172a9, RZ ;  /* 0xcd9e8d5706067825 */ /* 0x000fe200078e00ff */
[----:B------:R-:W-:-:S03]  /*5ad0*/  UIADD3 UR16, UR23, -0x56f99767, URZ ;  /* 0xa906689917107890 */ /* 0x000fc6000fffe03f */
[----:B------:R-:W-:Y:S01]  /*5ae0*/  IMAD.WIDE.U32 R36, R8, -0x326172a9, RZ ;  /* 0xcd9e8d5708247825 */ /* 0x000fe200078e00ff */
[----:B------:R-:W-:-:S04]  /*5af0*/  LOP3.LUT R7, R7, UR31, R138, 0x96, !PT ;  /* 0x0000001f07077c12 */ /* 0x000fc8000f8e968a */
[----:B------:R-:W-:Y:S01]  /*5b00*/  LOP3.LUT R8, R37, UR30, R6, 0x96, !PT ;  /* 0x0000001e25087c12 */ /* 0x000fe2000f8e9606 */
[----:B------:R-:W-:-:S04]  /*5b10*/  IMAD.WIDE.U32 R6, R7, -0x2daee0ad, RZ ;  /* 0xd2511f5307067825 */ /* 0x000fc800078e00ff */
[----:B------:R-:W-:Y:S01]  /*5b20*/  IMAD.WIDE.U32 R8, R8, -0x2daee0ad, RZ ;  /* 0xd2511f5308087825 */ /* 0x000fe200078e00ff */
[----:B------:R-:W-:Y:S02]  /*5b30*/  LOP3.LUT R7, R7, UR29, R54, 0x96, !PT ;  /* 0x0000001d07077c12 */ /* 0x000fe4000f8e9636 */
[----:B-1----:R-:W-:Y:S02]  /*5b40*/  FMNMX.FTZ R100, R0, R100, !PT ;  /* 0x0000006400647209 */ /* 0x002fe40007810000 */
[----:B------:R-:W-:Y:S01]  /*5b50*/  LOP3.LUT R9, R9, UR27, R6, 0x96, !PT ;  /* 0x0000001b09097c12 */ /* 0x000fe2000f8e9606 */
[----:B------:R-:W-:Y:S01]  /*5b60*/  IMAD.WIDE.U32 R6, R7, -0x326172a9, RZ ;  /* 0xcd9e8d5707067825 */ /* 0x000fe200078e00ff */
[----:B--2---:R-:W-:Y:S02]  /*5b70*/  FMNMX.FTZ R101, R5, R101, !PT ;  /* 0x0000006505657209 */ /* 0x004fe40007810000 */
[----:B------:R-:W-:Y:S01]  /*5b80*/  FSETP.NEU.FTZ.AND P1, PT, R100, -INF , PT ;  /* 0xff8000006400780b */ /* 0x000fe20003f3d000 */
[----:B------:R-:W-:Y:S01]  /*5b90*/  IMAD.WIDE.U32 R38, R9, -0x326172a9, RZ ;  /* 0xcd9e8d5709267825 */ /* 0x000fe200078e00ff */
[----:B------:R-:W-:-:S03]  /*5ba0*/  LOP3.LUT R7, R7, UR28, R36, 0x96, !PT ;  /* 0x0000001c07077c12 */ /* 0x000fc6000f8e9624 */
[----:B------:R-:W-:Y:S01]  /*5bb0*/  FMUL.FTZ R0, R100, c[0x0][0x23c] ;  /* 0x00008f0064007a20 */ /* 0x000fe20000410000 */
[----:B------:R-:W-:Y:S01]  /*5bc0*/  LOP3.LUT R5, R39, UR26, R6, 0x96, !PT ;  /* 0x0000001a27057c12 */ /* 0x000fe2000f8e9606 */
[----:B------:R-:W-:Y:S02]  /*5bd0*/  FMUL.FTZ R12, R101, c[0x0][0x23c] ;  /* 0x00008f00650c7a20 */ /* 0x000fe40000410000 */
[----:B------:R-:W-:Y:S01]  /*5be0*/  IMAD.WIDE.U32 R6, R7, -0x2daee0ad, RZ ;  /* 0xd2511f5307067825 */ /* 0x000fe200078e00ff */
[----:B------:R-:W-:Y:S02]  /*5bf0*/  FSEL R0, R0, RZ, P1 ;  /* 0x000000ff00007208 */ /* 0x000fe40000800000 */
[----:B------:R-:W-:Y:S01]  /*5c00*/  FSETP.NEU.FTZ.AND P1, PT, R101, -INF , PT ;  /* 0xff8000006500780b */ /* 0x000fe20003f3d000 */
[----:B------:R-:W-:Y:S01]  /*5c10*/  IMAD.WIDE.U32 R56, R5, -0x2daee0ad, RZ ;  /* 0xd2511f5305387825 */ /* 0x000fe200078e00ff */
[----:B------:R-:W-:Y:S02]  /*5c20*/  LOP3.LUT R7, R7, UR24, R8, 0x96, !PT ;  /* 0x0000001807077c12 */ /* 0x000fe4000f8e9608 */
[----:B------:R-:W-:Y:S01]  /*5c30*/  FSEL R12, R12, RZ, P1 ;  /* 0x000000ff0c0c7208 */ /* 0x000fe20000800000 */
[----:B------:R-:W-:Y:S01]  /*5c40*/  FFMA.FTZ R5, R41, c[0x0][0x23c], -R0 ;  /* 0x00008f0029057a23 */ /* 0x000fe20000010800 */
[----:B------:R-:W-:Y:S01]  /*5c50*/  LOP3.LUT R14, R57, UR16, R6, 0x96, !PT ;  /* 0x00000010390e7c12 */ /* 0x000fe2000f8e9606 */
[----:B------:R-:W-:-:S02]  /*5c60*/  FFMA.FTZ R9, R40, c[0x0][0x23c], -R0 ;  /* 0x00008f0028097a23 */ /* 0x000fc40000010800 */
[----:B------:R1:W-:Y:S01]  /*5c70*/  MUFU.EX2 R168, R5 ;  /* 0x0000000500a87308 */ /* 0x0003e20000000800 */
[----:B------:R-:W-:Y:S02]  /*5c80*/  FFMA.FTZ R8, R45, c[0x0][0x23c], -R12 ;  /* 0x00008f002d087a23 */ /* 0x000fe4000001080c */
[----:B------:R-:W-:-:S04]  /*5c90*/  IMAD.WIDE.U32 R14, R14, -0x326172a9, RZ ;  /* 0xcd9e8d570e0e7825 */ /* 0x000fc800078e00ff */
[----:B------:R-:W-:Y:S01]  /*5ca0*/  IMAD.WIDE.U32 R52, R7, -0x326172a9, RZ ;  /* 0xcd9e8d5707347825 */ /* 0x000fe200078e00ff */
[----:B------:R-:W-:Y:S01]  /*5cb0*/  LOP3.LUT R6, R14, 0xffff, RZ, 0xc0, !PT ;  /* 0x0000ffff0e067812 */ /* 0x000fe200078ec0ff */
[----:B------:R2:W3:Y:S01]  /*5cc0*/  MUFU.EX2 R211, R9 ;  /* 0x0000000900d37308 */ /* 0x0004e20000000800 */
[----:B------:R-:W-:Y:S01]  /*5cd0*/  SHF.R.U32.HI R11, RZ, 0x18, R14 ;  /* 0x00000018ff0b7819 */ /* 0x000fe2000001160e */
[----:B------:R-:W-:Y:S01]  /*5ce0*/  FFMA.FTZ R3, R47, c[0x0][0x23c], -R0 ;  /* 0x00008f002f037a23 */ /* 0x000fe20000010800 */
[----:B------:R-:W-:Y:S01]  /*5cf0*/  SHF.R.U32.HI R6, RZ, 0x8, R6 ;  /* 0x00000008ff067819 */ /* 0x000fe20000011606 */
[----:B------:R-:W-:Y:S01]  /*5d00*/  IMAD R39, R106, 0x10000, R106 ;  /* 0x000100006a277824 */ /* 0x000fe200078e026a */
[----:B------:R-:W-:Y:S01]  /*5d10*/  LOP3.LUT R4, R15, UR21, R52, 0x96, !PT ;  /* 0x000000150f047c12 */ /* 0x000fe2000f8e9634 */
[----:B-1----:R-:W-:Y:S02]  /*5d20*/  FFMA.FTZ R5, R44, c[0x0][0x23c], -R12 ;  /* 0x00008f002c057a23 */ /* 0x002fe4000001080c */
[----:B------:R1:W-:Y:S01]  /*5d30*/  MUFU.EX2 R174, R8 ;  /* 0x0000000800ae7308 */ /* 0x0003e20000000800 */
[----:B------:R-:W-:-:S07]  /*5d40*/  SHF.R.U32.HI R7, RZ, 0x18, R4 ;  /* 0x00000018ff077819 */ /* 0x000fce0000011604 */
[----:B------:R4:W-:Y:S01]  /*5d50*/  MUFU.EX2 R171, R5 ;  /* 0x0000000500ab7308 */ /* 0x0009e20000000800 */
[----:B--2---:R-:W-:Y:S02]  /*5d60*/  FFMA.FTZ R9, R46, c[0x0][0x23c], -R0 ;  /* 0x00008f002e097a23 */ /* 0x004fe40000010800 */
[----:B------:R-:W-:Y:S05]  /*5d70*/  LDSM.16.MT88.4 R44, [R177+0xc000] ;  /* 0x00c00000b12c783b */ /* 0x000fea0000004200 */
[----:B------:R-:W-:Y:S01]  /*5d80*/  MUFU.EX2 R182, R9 ;  /* 0x0000000900b67308 */ /* 0x000fe20000000800 */
[----:B-1----:R-:W-:Y:S01]  /*5d90*/  LOP3.LUT R8, R4, 0xff, RZ, 0xc0, !PT ;  /* 0x000000ff04087812 */ /* 0x002fe200078ec0ff */
[----:B----4-:R-:W-:-:S06]  /*5da0*/  FFMA.FTZ R5, R42, c[0x0][0x23c], -R12 ;  /* 0x00008f002a057a23 */ /* 0x010fcc000001080c */
[----:B------:R3:W1:Y:S08]  /*5db0*/  MUFU.EX2 R208, R3 ;  /* 0x0000000300d07308 */ /* 0x0006700000000800 */
[----:B------:R2:W-:Y:S01]  /*5dc0*/  MUFU.EX2 R170, R5 ;  /* 0x0000000500aa7308 */ /* 0x0005e20000000800 */
[----:B---3--:R-:W-:-:S04]  /*5dd0*/  F2FP.PACK_AB R3, R168, R211 ;  /* 0x000000d3a803723e */ /* 0x008fc800000000ff */
[C---:B------:R-:W-:Y:S02]  /*5de0*/  PRMT R157, R3.reuse, 0x7610, R157 ;  /* 0x00007610039d7816 */ /* 0x040fe4000000009d */
[----:B------:R-:W-:Y:S02]  /*5df0*/  PRMT R155, R3, 0x7632, R155 ;  /* 0x00007632039b7816 */ /* 0x000fe4000000009b */
[----:B--2---:R-:W-:Y:S02]  /*5e00*/  LOP3.LUT R5, R14, 0xff, RZ, 0xc0, !PT ;  /* 0x000000ff0e057812 */ /* 0x004fe400078ec0ff */
[----:B-1----:R-:W-:Y:S02]  /*5e10*/  F2FP.PACK_AB R3, R208, R182 ;  /* 0x000000b6d003723e */ /* 0x002fe400000000ff */
[----:B------:R-:W-:Y:S01]  /*5e20*/  PRMT R13, R5, 0x5410, R6 ;  /* 0x00005410050d7816 */ /* 0x000fe20000000006 */
[----:B------:R-:W-:Y:S01]  /*5e30*/  FFMA.FTZ R6, R43, c[0x0][0x23c], -R12 ;  /* 0x00008f002b067a23 */ /* 0x000fe2000001080c */
[----:B------:R-:W-:Y:S01]  /*5e40*/  SHF.R.U32.HI R5, RZ, 0x10, R14 ;  /* 0x00000010ff057819 */ /* 0x000fe2000001160e */
[----:B------:R-:W-:Y:S01]  /*5e50*/  LDSM.16.MT88.4 R40, [R178+0xc000] ;  /* 0x00c00000b228783b */ /* 0x000fe20000004200 */
[----:B------:R-:W-:Y:S01]  /*5e60*/  PRMT R159, R3, 0x7610, R159 ;  /* 0x00007610039f7816 */ /* 0x000fe2000000009f */
[----:B------:R1:W2:Y:S01]  /*5e70*/  MUFU.EX2 R183, R6 ;  /* 0x0000000600b77308 */ /* 0x0002a20000000800 */
[----:B------:R-:W-:-:S02]  /*5e80*/  LOP3.LUT R10, R5, 0xff, RZ, 0xc0, !PT ;  /* 0x000000ff050a7812 */ /* 0x000fc400078ec0ff */
[----:B------:R-:W-:Y:S02]  /*5e90*/  LOP3.LUT R5, R4, 0xffff, RZ, 0xc0, !PT ;  /* 0x0000ffff04057812 */ /* 0x000fe400078ec0ff */
[----:B------:R-:W-:Y:S02]  /*5ea0*/  PRMT R158, R3, 0x7632, R158 ;  /* 0x00007632039e7816 */ /* 0x000fe4000000009e */
[----:B------:R-:W-:Y:S02]  /*5eb0*/  SHF.R.U32.HI R5, RZ, 0x8, R5 ;  /* 0x00000008ff057819 */ /* 0x000fe40000011605 */
[----:B------:R-:W-:Y:S02]  /*5ec0*/  PRMT R10, R10, 0x5410, R11 ;  /* 0x000054100a0a7816 */ /* 0x000fe4000000000b */
[----:B------:R-:W-:Y:S02]  /*5ed0*/  PRMT R5, R8, 0x5410, R5 ;  /* 0x0000541008057816 */ /* 0x000fe40000000005 */
[----:B-1----:R-:W-:-:S02]  /*5ee0*/  SHF.R.U32.HI R6, RZ, 0x10, R4 ;  /* 0x00000010ff067819 */ /* 0x002fc40000011604 */
[----:B--2---:R-:W-:Y:S02]  /*5ef0*/  F2FP.PACK_AB R2, R183, R174 ;  /* 0x000000aeb702723e */ /* 0x004fe400000000ff */
[----:B------:R-:W-:Y:S01]  /*5f00*/  LOP3.LUT R4, R6, 0xff, RZ, 0xc0, !PT ;  /* 0x000000ff06047812 */ /* 0x000fe200078ec0ff */
[--C-:B------:R-:W-:Y:S01]  /*5f10*/  HSET2.LE.AND R6, R13, R39.reuse, PT ;  /* 0x000000270d067233 */ /* 0x100fe20003803000 */
[----:B------:R-:W-:Y:S02]  /*5f20*/  PRMT R156, R2, 0x7610, R156 ;  /* 0x00007610029c7816 */ /* 0x000fe4000000009c */
[----:B------:R-:W-:Y:S02]  /*5f30*/  PRMT R7, R4, 0x5410, R7 ;  /* 0x0000541004077816 */ /* 0x000fe40000000007 */
[----:B------:R-:W-:Y:S02]  /*5f40*/  F2FP.PACK_AB R4, R170, R171 ;  /* 0x000000abaa04723e */ /* 0x000fe400000000ff */
[----:B------:R-:W-:Y:S01]  /*5f50*/  PRMT R154, R2, 0x7632, R154 ;  /* 0x00007632029a7816 */ /* 0x000fe2000000009a */
[--C-:B------:R-:W-:Y:S01]  /*5f60*/  HSET2.LE.AND R2, R5, R39.reuse, PT ;  /* 0x0000002705027233 */ /* 0x100fe20003803000 */
[C---:B------:R-:W-:Y:S01]  /*5f70*/  PRMT R152, R4.reuse, 0x7610, R152 ;  /* 0x0000761004987816 */ /* 0x040fe20000000098 */
[----:B------:R-:W-:Y:S01]  /*5f80*/  HSET2.LE.AND R3, R7, R39, PT ;  /* 0x0000002707037233 */ /* 0x000fe20003803000 */
[----:B------:R-:W-:-:S04]  /*5f90*/  PRMT R153, R4, 0x7632, R153 ;  /* 0x0000763204997816 */ /* 0x000fc80000000099 */
[----:B------:R-:W-:-:S04]  /*5fa0*/  PRMT R4, R152, 0x5410, R153 ;  /* 0x0000541098047816 */ /* 0x000fc80000000099 */
[----:B------:R-:W-:Y:S02]  /*5fb0*/  LOP3.LUT R4, R2, R4, RZ, 0xc0, !PT ;  /* 0x0000000402047212 */ /* 0x000fe400078ec0ff */
[----:B------:R-:W-:-:S04]  /*5fc0*/  PRMT R2, R157, 0x5410, R155 ;  /* 0x000054109d027816 */ /* 0x000fc8000000009b */
[----:B------:R-:W-:Y:S01]  /*5fd0*/  LOP3.LUT R5, R3, R2, RZ, 0xc0, !PT ;  /* 0x0000000203057212 */ /* 0x000fe200078ec0ff */
[----:B------:R-:W-:Y:S01]  /*5fe0*/  HSET2.LE.AND R2, R10, R39, PT ;  /* 0x000000270a027233 */ /* 0x000fe20003803000 */
[----:B------:R-:W-:Y:S01]  /*5ff0*/  PRMT R3, R156, 0x5410, R154 ;  /* 0x000054109c037816 */ /* 0x000fe2000000009a */
[----:B------:R-:W1:Y:S03]  /*6000*/  LDSM.16.MT88.4 R8, [R177+0x10000] ;  /* 0x01000000b108783b */ /* 0x000e660000004200 */
[----:B------:R-:W-:Y:S02]  /*6010*/  LOP3.LUT R6, R6, R3, RZ, 0xc0, !PT ;  /* 0x0000000306067212 */ /* 0x000fe400078ec0ff */
[----:B------:R-:W-:-:S04]  /*6020*/  PRMT R3, R159, 0x5410, R158 ;  /* 0x000054109f037816 */ /* 0x000fc8000000009e */
[----:B------:R-:W-:Y:S01]  /*6030*/  LOP3.LUT R7, R2, R3, RZ, 0xc0, !PT ;  /* 0x0000000302077212 */ /* 0x000fe200078ec0ff */
[----:B------:R-:W-:Y:S02]  /*6040*/  FFMA.FTZ R2, R58, c[0x0][0x23c], -R0 ;  /* 0x00008f003a027a23 */ /* 0x000fe40000010800 */
[----:B------:R-:W-:Y:S02]  /*6050*/  FFMA.FTZ R3, R102, c[0x0][0x23c], -R12 ;  /* 0x00008f0066037a23 */ /* 0x000fe4000001080c */
[----:B------:R2:W-:Y:S02]  /*6060*/  MUFU.EX2 R210, R2 ;  /* 0x0000000200d27308 */ /* 0x0005e40000000800 */
[C---:B------:R-:W-:Y:S06]  /*6070*/  HMMA.16816.F32 R116, R4.reuse, R16, RZ ;  /* 0x000000100474723c */ /* 0x040fec00000018ff */
[----:B------:R3:W-:Y:S02]  /*6080*/  MUFU.EX2 R176, R3 ;  /* 0x0000000300b07308 */ /* 0x0007e40000000800 */
[----:B------:R-:W-:Y:S01]  /*6090*/  HMMA.16816.F32 R76, R4, R18, RZ ;  /* 0x00000012044c723c */ /* 0x000fe200000018ff */
[----:B------:R-:W4:Y:S01]  /*60a0*/  LDSM.16.MT88.4 R16, [R178+0x10000] ;  /* 0x01000000b210783b */ /* 0x000f220000004200 */
[----:B--2---:R-:W-:-:S06]  /*60b0*/  FFMA.FTZ R2, R59, c[0x0][0x23c], -R0 ;  /* 0x00008f003b027a23 */ /* 0x004fcc0000010800 */
[----:B------:R-:W-:Y:S01]  /*60c0*/  HMMA.16816.F32 R96, R4, R24, RZ ;  /* 0x000000180460723c */ /* 0x000fe200000018ff */
[----:B------:R2:W-:Y:S01]  /*60d0*/  MUFU.EX2 R181, R2 ;  /* 0x0000000200b57308 */ /* 0x0005e20000000800 */
[----:B---3--:R-:W-:-:S06]  /*60e0*/  FFMA.FTZ R3, R129, c[0x0][0x23c], -R12 ;  /* 0x00008f0081037a23 */ /* 0x008fcc000001080c */
[C---:B------:R-:W-:Y:S01]  /*60f0*/  HMMA.16816.F32 R60, R4.reuse, R26, RZ ;  /* 0x0000001a043c723c */ /* 0x040fe200000018ff */
[----:B------:R-:W3:Y:S01]  /*6100*/  LDSM.16.MT88.4 R24, [R180+0x10000] ;  /* 0x01000000b418783b */ /* 0x000ee20000004200 */
[----:B------:R1:W-:Y:S06]  /*6110*/  MUFU.EX2 R207, R3 ;  /* 0x0000000300cf7308 */ /* 0x0003ec0000000800 */
[----:B------:R-:W-:Y:S01]  /*6120*/  HMMA.16816.F32 R104, R4, R28, RZ ;  /* 0x0000001c0468723c */ /* 0x000fe200000018ff */
[----:B--2---:R-:W-:-:S04]  /*6130*/  FFMA.FTZ R2, R128, c[0x0][0x23c], -R12 ;  /* 0x00008f0080027a23 */ /* 0x004fc8000001080c */
[----:B------:R2:W2:Y:S03]  /*6140*/  MUFU.EX2 R209, R2 ;  /* 0x0000000200d17308 */ /* 0x0004a60000000800 */
[----:B------:R-:W-:Y:S01]  /*6150*/  HMMA.16816.F32 R64, R4, R30, RZ ;  /* 0x0000001e0440723c */ /* 0x000fe200000018ff */
[----:B------:R-:W3:Y:S01]  /*6160*/  LDSM.16.MT88.4 R28, [R179+0x10000] ;  /* 0x01000000b31c783b */ /* 0x000ee20000004200 */
[----:B-1----:R-:W-:-:S04]  /*6170*/  FFMA.FTZ R3, R103, c[0x0][0x23c], -R12 ;  /* 0x00008f0067037a23 */ /* 0x002fc8000001080c */
[----:B------:R1:W1:Y:S02]  /*6180*/  MUFU.EX2 R206, R3 ;  /* 0x0000000300ce7308 */ /* 0x0002640000000800 */
[----:B------:R-:W-:Y:S01]  /*6190*/  HMMA.16816.F32 R92, R4, R20, RZ ;  /* 0x00000014045c723c */ /* 0x000fe200000018ff */
[----:B--2---:R-:W-:Y:S01]  /*61a0*/  LOP3.LUT R2, R53, UR20, R38, 0x96, !PT ;  /* 0x0000001435027c12 */ /* 0x004fe2000f8e9626 */
[----:B------:R-:W-:-:S06]  /*61b0*/  IMAD.MOV.U32 R38, RZ, RZ, R168 ;  /* 0x000000ffff267224 */ /* 0x000fcc00078e00a8 */
[----:B------:R-:W-:Y:S01]  /*61c0*/  HMMA.16816.F32 R88, R4, R8, RZ ;  /* 0x000000080458723c */ /* 0x000fe200000018ff */
[----:B------:R-:W-:-:S05]  /*61d0*/  IMAD.WIDE.U32 R20, R2, -0x2daee0ad, RZ ;  /* 0xd2511f5302147825 */ /* 0x000fca00078e00ff */
[----:B------:R-:W-:Y:S02]  /*61e0*/  LOP3.LUT R2, R21, UR5, R56, 0x96, !PT ;  /* 0x0000000515027c12 */ /* 0x000fe4000f8e9638 */
[----:B------:R-:W-:Y:S01]  /*61f0*/  HMMA.16816.F32 R124, R4, R44, RZ ;  /* 0x0000002c047c723c */ /* 0x000fe200000018ff */
[----:B------:R-:W-:Y:S02]  /*6200*/  LOP3.LUT R8, R20, 0xffff, RZ, 0xc0, !PT ;  /* 0x0000ffff14087812 */ /* 0x000fe400078ec0ff */
[----:B------:R-:W-:Y:S02]  /*6210*/  SHF.R.U32.HI R13, RZ, 0x10, R2 ;  /* 0x00000010ff0d7819 */ /* 0x000fe40000011602 */
[----:B------:R-:W-:-:S03]  /*6220*/  SHF.R.U32.HI R9, RZ, 0x10, R20 ;  /* 0x00000010ff097819 */ /* 0x000fc60000011614 */
[----:B------:R-:W-:Y:S01]  /*6230*/  HMMA.16816.F32 R84, R4, R46, RZ ;  /* 0x0000002e0454723c */ /* 0x000fe200000018ff */
[----:B-1----:R-:W-:-:S07]  /*6240*/  LOP3.LUT R3, R9, 0xff, RZ, 0xc0, !PT ;  /* 0x000000ff09037812 */ /* 0x002fce00078ec0ff */
[C---:B------:R-:W-:Y:S08]  /*6250*/  HMMA.16816.F32 R120, R4.reuse, R40, RZ ;  /* 0x000000280478723c */ /* 0x040ff000000018ff */
[C---:B------:R-:W-:Y:S08]  /*6260*/  HMMA.16816.F32 R80, R4.reuse, R42, RZ ;  /* 0x0000002a0450723c */ /* 0x040ff000000018ff */
[C---:B------:R-:W-:Y:S08]  /*6270*/  HMMA.16816.F32 R108, R4.reuse, R32, RZ ;  /* 0x00000020046c723c */ /* 0x040ff000000018ff */
[C---:B------:R-:W-:Y:S08]  /*6280*/  HMMA.16816.F32 R68, R4.reuse, R34, RZ ;  /* 0x000000220444723c */ /* 0x040ff000000018ff */
[C---:B------:R-:W-:Y:S07]  /*6290*/  HMMA.16816.F32 R44, R4.reuse, R10, RZ ;  /* 0x0000000a042c723c */ /* 0x040fee00000018ff */
[----:B------:R-:W-:Y:S01]  /*62a0*/  LOP3.LUT R11, R2, 0xffff, RZ, 0xc0, !PT ;  /* 0x0000ffff020b7812 */ /* 0x000fe200078ec0ff */
[----:B----4-:R-:W-:Y:S01]  /*62b0*/  HMMA.16816.F32 R40, R4, R16, RZ ;  /* 0x000000100428723c */ /* 0x010fe200000018ff */
[----:B------:R-:W-:-:S02]  /*62c0*/  FFMA.FTZ R10, R132, c[0x0][0x23c], -R0 ;  /* 0x00008f00840a7a23 */ /* 0x000fc40000010800 */
[----:B------:R-:W-:Y:S01]  /*62d0*/  SHF.R.U32.HI R9, RZ, 0x8, R11 ;  /* 0x00000008ff097819 */ /* 0x000fe2000001160b */
[----:B------:R-:W-:Y:S01]  /*62e0*/  IMAD.MOV.U32 R132, RZ, RZ, R208 ;  /* 0x000000ffff847224 */ /* 0x000fe200078e00d0 */
[----:B------:R1:W-:Y:S02]  /*62f0*/  MUFU.EX2 R204, R10 ;  /* 0x0000000a00cc7308 */ /* 0x0003e40000000800 */
[----:B------:R-:W-:Y:S01]  /*6300*/  SHF.R.U32.HI R17, RZ, 0x18, R2 ;  /* 0x00000018ff117819 */ /* 0x000fe20000011602 */
[----:B------:R-:W-:Y:S01]  /*6310*/  HMMA.16816.F32 R32, R4, R18, RZ ;  /* 0x000000120420723c */ /* 0x000fe200000018ff */
[----:B------:R-:W-:-:S06]  /*6320*/  LOP3.LUT R16, R20, 0xff, RZ, 0xc0, !PT ;  /* 0x000000ff14107812 */ /* 0x000fcc00078ec0ff */
[----:B------:R-:W-:Y:S01]  /*6330*/  LOP3.LUT R19, R2, 0xff, RZ, 0xc0, !PT ;  /* 0x000000ff02137812 */ /* 0x000fe200078ec0ff */
[C---:B------:R-:W-:Y:S01]  /*6340*/  HMMA.16816.F32 R112, R4.reuse, R48, RZ ;  /* 0x000000300470723c */ /* 0x040fe200000018ff */
[----:B------:R-:W-:Y:S02]  /*6350*/  SHF.R.U32.HI R2, RZ, 0x8, R8 ;  /* 0x00000008ff027819 */ /* 0x000fe40000011608 */
[----:B------:R-:W-:Y:S02]  /*6360*/  SHF.R.U32.HI R18, RZ, 0x18, R20 ;  /* 0x00000018ff127819 */ /* 0x000fe40000011614 */
[----:B-1----:R-:W-:Y:S01]  /*6370*/  PRMT R10, R16, 0x5410, R2 ;  /* 0x00005410100a7816 */ /* 0x002fe20000000002 */
[----:B------:R-:W-:Y:S01]  /*6380*/  FFMA.FTZ R2, R133, c[0x0][0x23c], -R0 ;  /* 0x00008f0085027a23 */ /* 0x000fe20000010800 */
[----:B------:R-:W-:Y:S01]  /*6390*/  LOP3.LUT R8, R13, 0xff, RZ, 0xc0, !PT ;  /* 0x000000ff0d087812 */ /* 0x000fe200078ec0ff */
[----:B------:R-:W-:Y:S01]  /*63a0*/  HMMA.16816.F32 R72, R4, R50, RZ ;  /* 0x000000320448723c */ /* 0x000fe200000018ff */
[----:B------:R-:W-:Y:S01]  /*63b0*/  PRMT R11, R3, 0x5410, R18 ;  /* 0x00005410030b7816 */ /* 0x000fe20000000012 */
[----:B------:R1:W2:Y:S01]  /*63c0*/  MUFU.EX2 R205, R2 ;  /* 0x0000000200cd7308 */ /* 0x0002a20000000800 */
[----:B------:R-:W-:-:S02]  /*63d0*/  PRMT R9, R19, 0x5410, R9 ;  /* 0x0000541013097816 */ /* 0x000fc40000000009 */
[----:B------:R-:W-:Y:S02]  /*63e0*/  PRMT R8, R8, 0x5410, R17 ;  /* 0x0000541008087816 */ /* 0x000fe40000000011 */
[----:B------:R-:W-:Y:S01]  /*63f0*/  F2FP.PACK_AB R3, R176, R209 ;  /* 0x000000d1b003723e */ /* 0x000fe200000000ff */
[----:B------:R-:W4:Y:S01]  /*6400*/  LDSM.16.MT88.4 R16, [R177+0xc800] ;  /* 0x00c80000b110783b */ /* 0x000f220000004200 */
[----:B---3--:R-:W-:Y:S02]  /*6410*/  HMMA.16816.F32 R128, R4, R24, RZ ;  /* 0x000000180480723c */ /* 0x008fe400000018ff */
[C---:B------:R-:W-:Y:S02]  /*6420*/  PRMT R146, R3.reuse, 0x7610, R146 ;  /* 0x0000761003927816 */ /* 0x040fe40000000092 */
[----:B------:R-:W-:Y:S02]  /*6430*/  PRMT R144, R3, 0x7632, R144 ;  /* 0x0000763203907816 */ /* 0x000fe40000000090 */
[----:B------:R-:W-:-:S02]  /*6440*/  F2FP.PACK_AB R3, R206, R207 ;  /* 0x000000cfce03723e */ /* 0x000fc400000000ff */
[C---:B------:R-:W-:Y:S01]  /*6450*/  HMMA.16816.F32 R48, R4.reuse, R22, RZ ;  /* 0x000000160430723c */ /* 0x040fe200000018ff */
[----:B-1----:R-:W-:Y:S02]  /*6460*/  F2FP.PACK_AB R2, R181, R210 ;  /* 0x000000d2b502723e */ /* 0x002fe400000000ff */
[C---:B------:R-:W-:Y:S02]  /*6470*/  PRMT R143, R3.reuse, 0x7610, R143 ;  /* 0x00007610038f7816 */ /* 0x040fe4000000008f */
[C---:B------:R-:W-:Y:S02]  /*6480*/  PRMT R147, R2.reuse, 0x7610, R147 ;  /* 0x0000761002937816 */ /* 0x040fe40000000093 */
[----:B------:R-:W-:Y:S01]  /*6490*/  PRMT R145, R2, 0x7632, R145 ;  /* 0x0000763202917816 */ /* 0x000fe20000000091 */
[----:B------:R-:W-:Y:S01]  /*64a0*/  HMMA.16816.F32 R24, R4, R26, RZ ;  /* 0x0000001a0418723c */ /* 0x000fe200000018ff */
[--C-:B------:R-:W-:Y:S01]  /*64b0*/  HSET2.LE.AND R2, R9, R39.reuse, PT ;  /* 0x0000002709027233 */ /* 0x100fe20003803000 */
[----:B------:R-:W-:Y:S01]  /*64c0*/  PRMT R142, R3, 0x7632, R142 ;  /* 0x00007632038e7816 */ /* 0x000fe2000000008e */
[----:B------:R-:W-:-:S05]  /*64d0*/  HSET2.LE.AND R3, R8, R39, PT ;  /* 0x0000002708037233 */ /* 0x000fca0003803000 */
[C---:B------:R-:W-:Y:S08]  /*64e0*/  HMMA.16816.F32 R248, R4.reuse, R28, RZ ;  /* 0x0000001c04f8723c */ /* 0x040ff000000018ff */
[----:B------:R-:W-:Y:S07]  /*64f0*/  HMMA.16816.F32 R244, R4, R30, RZ ;  /* 0x0000001e04f4723c */ /* 0x000fee00000018ff */
[----:B------:R-:W-:-:S02]  /*6500*/  PRMT R4, R146, 0x5410, R144 ;  /* 0x0000541092047816 */ /* 0x000fc40000000090 */
[----:B--2---:R-:W-:Y:S02]  /*6510*/  F2FP.PACK_AB R5, R205, R204 ;  /* 0x000000cccd05723e */ /* 0x004fe400000000ff */
[----:B------:R-:W-:Y:S01]  /*6520*/  LOP3.LUT R8, R2, R4, RZ, 0xc0, !PT ;  /* 0x0000000402087212 */ /* 0x000fe200078ec0ff */
[----:B------:R-:W-:Y:S01]  /*6530*/  HSET2.LE.AND R2, R10, R39, PT ;  /* 0x000000270a027233 */ /* 0x000fe20003803000 */
[----:B------:R-:W-:Y:S02]  /*6540*/  PRMT R4, R147, 0x5410, R145 ;  /* 0x0000541093047816 */ /* 0x000fe40000000091 */
[----:B------:R-:W-:Y:S02]  /*6550*/  PRMT R141, R5, 0x7610, R141 ;  /* 0x00007610058d7816 */ /* 0x000fe4000000008d */
[----:B------:R-:W-:Y:S02]  /*6560*/  LOP3.LUT R9, R3, R4, RZ, 0xc0, !PT ;  /* 0x0000000403097212 */ /* 0x000fe400078ec0ff */
[----:B------:R-:W-:-:S02]  /*6570*/  PRMT R140, R5, 0x7632, R140 ;  /* 0x00007632058c7816 */ /* 0x000fc4000000008c */
[----:B------:R-:W1:Y:S01]  /*6580*/  LDSM.16.MT88.4 R4, [R178+0xc800] ;  /* 0x00c80000b204783b */ /* 0x000e620000004200 */
[----:B------:R-:W-:-:S04]  /*6590*/  PRMT R3, R143, 0x5410, R142 ;  /* 0x000054108f037816 */ /* 0x000fc8000000008e */
[----:B------:R-:W-:Y:S01]  /*65a0*/  LOP3.LUT R10, R2, R3, RZ, 0xc0, !PT ;  /* 0x00000003020a7212 */ /* 0x000fe200078ec0ff */
[----:B------:R-:W-:Y:S01]  /*65b0*/  HSET2.LE.AND R2, R11, R39, PT ;  /* 0x000000270b027233 */ /* 0x000fe20003803000 */
[----:B------:R-:W-:-:S04]  /*65c0*/  PRMT R3, R141, 0x5410, R140 ;  /* 0x000054108d037816 */ /* 0x000fc8000000008c */
[----:B------:R-:W-:Y:S02]  /*65d0*/  LOP3.LUT R11, R2, R3, RZ, 0xc0, !PT ;  /* 0x00000003020b7212 */ /* 0x000fe400078ec0ff */
[----:B------:R-:W-:-:S05]  /*65e0*/  LOP3.LUT R2, R135, UR4, RZ, 0x3c, !PT ;  /* 0x0000000487027c12 */ /* 0x000fca000f8e3cff */
[----:B----4-:R-:W-:Y:S01]  /*65f0*/  HMMA.16816.F32 R240, R8, R16, R124 ;  /* 0x0000001008f0723c */ /* 0x010fe2000000187c */
[----:B------:R-:W-:-:S05]  /*6600*/  IMAD.WIDE.U32 R2, R2, -0x326172a9, RZ ;  /* 0xcd9e8d5702027825 */ /* 0x000fca00078e00ff */
[----:B------:R-:W-:Y:S02]  /*6610*/  LOP3.LUT R3, R3, UR31, R138, 0x96, !PT ;  /* 0x0000001f03037c12 */ /* 0x000fe4000f8e968a */
        /* <DEDUP_REMOVED lines=16> */
[C---:B--2---:R-:W-:Y:S08]  /*6720*/  HMMA.16816.F32 R232, R8.reuse, R16, R108 ;  /* 0x0000001008e8723c */ /* 0x044ff0000000186c */
[C---:B------:R-:W-:Y:S01]  /*6730*/  HMMA.16816.F32 R68, R8.reuse, R18, R68 ;  /* 0x000000120844723c */ /* 0x040fe20000001844 */
[----:B------:R-:W2:Y:S07]  /*6740*/  LDSM.16.MT88.4 R16, [R180+0xe800] ;  /* 0x00e80000b410783b */ /* 0x000eae0000004200 */
[C---:B-1----:R-:W-:Y:S07]  /*6750*/  HMMA.16816.F32 R84, R8.reuse, R4, R104 ;  /* 0x000000040854723c */ /* 0x042fee0000001868 */
[----:B------:R-:W-:Y:S01]  /*6760*/  IMAD.MOV.U32 R104, RZ, RZ, R207 ;  /* 0x000000ffff687224 */ /* 0x000fe200078e00cf */
[----:B------:R-:W-:Y:S01]  /*6770*/  HMMA.16816.F32 R76, R8, R6, R64 ;  /* 0x00000006084c723c */ /* 0x000fe20000001840 */
[----:B------:R-:W1:Y:S01]  /*6780*/  LDSM.16.MT88.4 R4, [R179+0xe800] ;  /* 0x00e80000b304783b */ /* 0x000e620000004200 */
[----:B------:R-:W-:Y:S01]  /*6790*/  IMAD.MOV.U32 R105, RZ, RZ, R206 ;  /* 0x000000ffff697224 */ /* 0x000fe200078e00ce */
[----:B------:R-:W3:Y:S01]  /*67a0*/  LDC.U8 R64, c[0x0][0x2d8] ;  /* 0x0000b600ff407b82 */ /* 0x000ee20000000000 */
[----:B------:R-:W-:-:S02]  /*67b0*/  IMAD.MOV.U32 R106, RZ, RZ, R205 ;  /* 0x000000ffff6a7224 */ /* 0x000fc400078e00cd */
[----:B------:R-:W-:Y:S02]  /*67c0*/  IMAD.MOV.U32 R107, RZ, RZ, R204 ;  /* 0x000000ffff6b7224 */ /* 0x000fe400078e00cc */
[----:B------:R-:W-:Y:S02]  /*67d0*/  IMAD.MOV.U32 R65, RZ, RZ, R211 ;  /* 0x000000ffff417224 */ /* 0x000fe400078e00d3 */
[----:B------:R-:W-:Y:S02]  /*67e0*/  IMAD.MOV.U32 R67, RZ, RZ, R210 ;  /* 0x000000ffff437224 */ /* 0x000fe400078e00d2 */
[----:B------:R-:W-:Y:S01]  /*67f0*/  IMAD.MOV.U32 R66, RZ, RZ, R209 ;  /* 0x000000ffff427224 */ /* 0x000fe200078e00d1 */
[C---:B--2---:R-:W-:Y:S08]  /*6800*/  HMMA.16816.F32 R228, R8.reuse, R16, R96 ;  /* 0x0000001008e4723c */ /* 0x044ff00000001860 */
[----:B------:R-:W-:Y:S01]  /*6810*/  HMMA.16816.F32 R212, R8, R18, R60 ;  /* 0x0000001208d4723c */ /* 0x000fe2000000183c */
[----:B------:R-:W2:Y:S06]  /*6820*/  LDSM.16.MT88.4 R16, [R177+0x10800] ;  /* 0x01080000b110783b */ /* 0x000eac0000004200 */
[----:B------:R-:W-:-:S02]  /*6830*/  LOP3.LUT R60, R15, UR21, R52, 0x96, !PT ;  /* 0x000000150f3c7c12 */ /* 0x000fc4000f8e9634 */
[----:B------:R-:W-:Y:S02]  /*6840*/  LOP3.LUT R63, R14, 0xffff, RZ, 0xc0, !PT ;  /* 0x0000ffff0e3f7812 */ /* 0x000fe400078ec0ff */
[----:B------:R-:W-:Y:S02]  /*6850*/  SHF.R.U32.HI R62, RZ, 0x10, R14 ;  /* 0x00000010ff3e7819 */ /* 0x000fe4000001160e */
[----:B------:R-:W-:Y:S01]  /*6860*/  LOP3.LUT R52, R21, UR5, R56, 0x96, !PT ;  /* 0x0000000515347c12 */ /* 0x000fe2000f8e9638 */
[C---:B-1----:R-:W-:Y:S08]  /*6870*/  HMMA.16816.F32 R116, R8.reuse, R4, R92 ;  /* 0x000000040874723c */ /* 0x042ff0000000185c */
[C---:B------:R-:W-:Y:S01]  /*6880*/  HMMA.16816.F32 R92, R8.reuse, R6, R48 ;  /* 0x00000006085c723c */ /* 0x040fe20000001830 */
[----:B------:R-:W1:Y:S07]  /*6890*/  LDSM.16.MT88.4 R4, [R178+0x10800] ;  /* 0x01080000b204783b */ /* 0x000e6e0000004200 */
[C---:B--2---:R-:W-:Y:S08]  /*68a0*/  HMMA.16816.F32 R224, R8.reuse, R16, R88 ;  /* 0x0000001008e0723c */ /* 0x044ff00000001858 */
[C---:B------:R-:W-:Y:S01]  /*68b0*/  HMMA.16816.F32 R208, R8.reuse, R18, R44 ;  /* 0x0000001208d0723c */ /* 0x040fe2000000182c */
[----:B------:R-:W2:Y:S06]  /*68c0*/  LDSM.16.MT88.4 R16, [R180+0x10800] ;  /* 0x01080000b410783b */ /* 0x000eac0000004200 */
[----:B------:R-:W-:Y:S01]  /*68d0*/  IMAD.MOV.U32 R47, RZ, RZ, R106 ;  /* 0x000000ffff2f7224 */ /* 0x000fe200078e006a */
[C---:B-1----:R-:W-:Y:S07]  /*68e0*/  HMMA.16816.F32 R108, R8.reuse, R4, R40 ;  /* 0x00000004086c723c */ /* 0x042fee0000001828 */
[----:B------:R-:W-:Y:S01]  /*68f0*/  LOP3.LUT R4, R37, UR30, R2, 0x96, !PT ;  /* 0x0000001e25047c12 */ /* 0x000fe2000f8e9602 */
[----:B------:R-:W-:Y:S01]  /*6900*/  IMAD.WIDE.U32 R2, R3, -0x2daee0ad, RZ ;  /* 0xd2511f5303027825 */ /* 0x000fe200078e00ff */
[----:B------:R-:W-:Y:S03]  /*6910*/  HMMA.16816.F32 R168, R8, R6, R32 ;  /* 0x0000000608a8723c */ /* 0x000fe60000001820 */
[----:B------:R-:W-:Y:S01]  /*6920*/  IMAD.WIDE.U32 R4, R4, -0x2daee0ad, RZ ;  /* 0xd2511f5304047825 */ /* 0x000fe200078e00ff */
[----:B------:R-:W-:-:S04]  /*6930*/  LOP3.LUT R3, R3, UR29, R54, 0x96, !PT ;  /* 0x0000001d03037c12 */ /* 0x000fc8000f8e9636 */
[----:B------:R-:W-:Y:S01]  /*6940*/  LOP3.LUT R6, R5, UR27, R2, 0x96, !PT ;  /* 0x0000001b05067c12 */ /* 0x000fe2000f8e9602 */
[----:B------:R-:W-:-:S04]  /*6950*/  IMAD.WIDE.U32 R2, R3, -0x326172a9, RZ ;  /* 0xcd9e8d5703027825 */ /* 0x000fc800078e00ff */
[----:B------:R-:W-:Y:S01]  /*6960*/  IMAD.WIDE.U32 R6, R6, -0x326172a9, RZ ;  /* 0xcd9e8d5706067825 */ /* 0x000fe200078e00ff */
[----:B------:R-:W-:Y:S01]  /*6970*/  LOP3.LUT R5, R3, UR28, R36, 0x96, !PT ;  /* 0x0000001c03057c12 */ /* 0x000fe2000f8e9624 */
[----:B--2---:R-:W-:Y:S03]  /*6980*/  HMMA.16816.F32 R204, R8, R16, R128 ;  /* 0x0000001008cc723c */ /* 0x004fe60000001880 */
[C-C-:B------:R-:W-:Y:S02]  /*6990*/  LOP3.LUT R13, R7.reuse, UR26, R2.reuse, 0x96, !PT ;  /* 0x0000001a070d7c12 */ /* 0x140fe4000f8e9602 */
[----:B------:R-:W-:-:S03]  /*69a0*/  LOP3.LUT R7, R7, UR26, R2, 0x96, !PT ;  /* 0x0000001a07077c12 */ /* 0x000fc6000f8e9602 */
[----:B------:R-:W-:Y:S01]  /*69b0*/  IMAD.WIDE.U32 R54, R13, -0x2daee0ad, RZ ;  /* 0xd2511f530d367825 */ /* 0x000fe200078e00ff */
[----:B------:R-:W-:Y:S01]  /*69c0*/  LOP3.LUT R16, R3, UR28, R36, 0x96, !PT ;  /* 0x0000001c03107c12 */ /* 0x000fe2000f8e9624 */
[----:B------:R-:W-:Y:S02]  /*69d0*/  HMMA.16816.F32 R48, R8, R18, R24 ;  /* 0x000000120830723c */ /* 0x000fe40000001818 */
[----:B------:R-:W-:-:S04]  /*69e0*/  IMAD.WIDE.U32 R2, R5, -0x2daee0ad, RZ ;  /* 0xd2511f5305027825 */ /* 0x000fc800078e00ff */
[----:B------:R-:W-:Y:S01]  /*69f0*/  IMAD.MOV.U32 R131, RZ, RZ, R107 ;  /* 0x000000ffff837224 */ /* 0x000fe200078e006b */
[----:B------:R-:W-:Y:S01]  /*6a00*/  LOP3.LUT R5, R3, UR24, R4, 0x96, !PT ;  /* 0x0000001803057c12 */ /* 0x000fe2000f8e9604 */
[----:B------:R-:W-:Y:S01]  /*6a10*/  IMAD R4, R16, -0x2daee0ad, RZ ;  /* 0xd2511f5310047824 */ /* 0x000fe200078e02ff */
[----:B------:R-:W-:Y:S01]  /*6a20*/  LOP3.LUT R2, R55, UR16, R2, 0x96, !PT ;  /* 0x0000001037027c12 */ /* 0x000fe2000f8e9602 */
[----:B------:R-:W-:Y:S01]  /*6a30*/  IMAD.WIDE.U32 R16, R7, -0x2daee0ad, RZ ;  /* 0xd2511f5307107825 */ /* 0x000fe200078e00ff */
[----:B------:R-:W-:Y:S02]  /*6a40*/  LOP3.LUT R19, R14, 0xff, RZ, 0xc0, !PT ;  /* 0x000000ff0e137812 */ /* 0x000fe400078ec0ff */
[----:B------:R-:W-:Y:S01]  /*6a50*/  SHF.R.U32.HI R18, RZ, 0x18, R14 ;  /* 0x00000018ff127819 */ /* 0x000fe2000001160e */
[----:B------:R-:W-:Y:S01]  /*6a60*/  IMAD.WIDE.U32 R2, R2, -0x326172a9, RZ ;  /* 0xcd9e8d5702027825 */ /* 0x000fe200078e00ff */
[----:B------:R-:W-:Y:S02]  /*6a70*/  LOP3.LUT R13, R17, UR16, R4, 0x96, !PT ;  /* 0x00000010110d7c12 */ /* 0x000fe4000f8e9604 */
[----:B---3--:R-:W-:Y:S01]  /*6a80*/  ISETP.GE.U32.AND P4, PT, R64, R19, PT ;  /* 0x000000134000720c */ /* 0x008fe20003f86070 */
[----:B------:R-:W-:Y:S01]  /*6a90*/  IMAD.WIDE.U32 R4, R5, -0x326172a9, RZ ;  /* 0xcd9e8d5705047825 */ /* 0x000fe200078e00ff */
[----:B------:R-:W-:-:S02]  /*6aa0*/  LOP3.LUT R15, R2, 0xff, RZ, 0xc0, !PT ;  /* 0x000000ff020f7812 */ /* 0x000fc400078ec0ff */
[----:B------:R-:W-:Y:S01]  /*6ab0*/  LOP3.LUT R53, R2, 0xffff, RZ, 0xc0, !PT ;  /* 0x0000ffff02357812 */ /* 0x000fe200078ec0ff */
[----:B------:R-:W-:Y:S01]  /*6ac0*/  IMAD.MOV.U32 R130, RZ, RZ, R112 ;  /* 0x000000ffff827224 */ /* 0x000fe200078e0070 */
[--C-:B------:R-:W-:Y:S01]  /*6ad0*/  SHF.R.U32.HI R61, RZ, 0x10, R2.reuse ;  /* 0x00000010ff3d7819 */ /* 0x100fe20000011602 */
[----:B------:R-:W-:Y:S01]  /*6ae0*/  IMAD.MOV.U32 R129, RZ, RZ, R113 ;  /* 0x000000ffff817224 */ /* 0x000fe200078e0071 */
[----:B------:R-:W-:Y:S01]  /*6af0*/  SHF.R.U32.HI R14, RZ, 0x18, R2 ;  /* 0x00000018ff0e7819 */ /* 0x000fe20000011602 */
[----:B------:R-:W-:Y:S01]  /*6b00*/  IMAD.MOV.U32 R128, RZ, RZ, R114 ;  /* 0x000000ffff807224 */ /* 0x000fe200078e0072 */
[----:B------:R-:W-:Y:S01]  /*6b10*/  LOP3.LUT R7, R3, UR21, R4, 0x96, !PT ;  /* 0x0000001503077c12 */ /* 0x000fe2000f8e9604 */
[----:B------:R-:W-:Y:S01]  /*6b20*/  IMAD.WIDE.U32 R2, R13, -0x326172a9, RZ ;  /* 0xcd9e8d570d027825 */ /* 0x000fe200078e00ff */
[C-C-:B------:R-:W-:Y:S02]  /*6b30*/  LOP3.LUT R55, R5.reuse, UR20, R6.reuse, 0x96, !PT ;  /* 0x0000001405377c12 */ /* 0x140fe4000f8e9606 */
[----:B------:R-:W-:-:S02]  /*6b40*/  LOP3.LUT R17, R5, UR20, R6, 0x96, !PT ;  /* 0x0000001405117c12 */ /* 0x000fc4000f8e9606 */
[----:B------:R-:W-:Y:S02]  /*6b50*/  LOP3.LUT R5, R3, UR21, R4, 0x96, !PT ;  /* 0x0000001503057c12 */ /* 0x000fe4000f8e9604 */
[C---:B------:R-:W-:Y:S02]  /*6b60*/  LOP3.LUT R3, R2.reuse, 0xffff, RZ, 0xc0, !PT ;  /* 0x0000ffff02037812 */ /* 0x040fe400078ec0ff */
[----:B------:R-:W-:Y:S02]  /*6b70*/  LOP3.LUT R13, R2, 0xff, RZ, 0xc0, !PT ;  /* 0x000000ff020d7812 */ /* 0x000fe400078ec0ff */
[--C-:B------:R-:W-:Y:S02]  /*6b80*/  SHF.R.U32.HI R4, RZ, 0x10, R2.reuse ;  /* 0x00000010ff047819 */ /* 0x100fe40000011602 */
[----:B------:R-:W-:Y:S01]  /*6b90*/  SHF.R.U32.HI R6, RZ, 0x18, R2 ;  /* 0x00000018ff067819 */ /* 0x000fe20000011602 */
[----:B------:R-:W-:Y:S01]  /*6ba0*/  FFMA.FTZ R2, R137, c[0x0][0x23c], -R12 ;  /* 0x00008f0089027a23 */ /* 0x000fe2000001080c */
[----:B------:R-:W-:-:S02]  /*6bb0*/  SHF.R.U32.HI R3, RZ, 0x8, R3 ;  /* 0x00000008ff037819 */ /* 0x000fc40000011603 */
[C---:B------:R-:W-:Y:S01]  /*6bc0*/  ISETP.GE.U32.AND P3, PT, R64.reuse, R15, PT ;  /* 0x0000000f4000720c */ /* 0x040fe20003f66070 */
[----:B------:R1:W-:Y:S01]  /*6bd0*/  MUFU.EX2 R174, R2 ;  /* 0x0000000200ae7308 */ /* 0x0003e20000000800 */
[----:B------:R-:W-:Y:S02]  /*6be0*/  PRMT R22, R13, 0x5410, R3 ;  /* 0x000054100d167816 */ /* 0x000fe40000000003 */
[----:B------:R-:W-:Y:S02]  /*6bf0*/  LOP3.LUT R13, R7, 0xff, RZ, 0xc0, !PT ;  /* 0x000000ff070d7812 */ /* 0x000fe400078ec0ff */
[C---:B------:R-:W-:Y:S02]  /*6c00*/  ISETP.GE.U32.AND P1, PT, R64.reuse, R14, PT ;  /* 0x0000000e4000720c */ /* 0x040fe40003f26070 */
[C---:B------:R-:W-:Y:S02]  /*6c10*/  ISETP.GE.U32.AND P5, PT, R64.reuse, R13, PT ;  /* 0x0000000d4000720c */ /* 0x040fe40003fa6070 */
[----:B------:R-:W-:-:S02]  /*6c20*/  ISETP.GE.U32.AND P2, PT, R64, R18, PT ;  /* 0x000000124000720c */ /* 0x000fc40003f46070 */
[----:B-1----:R-:W-:Y:S01]  /*6c30*/  LOP3.LUT R2, R4, 0xff, RZ, 0xc0, !PT ;  /* 0x000000ff04027812 */ /* 0x002fe200078ec0ff */
[----:B------:R-:W-:-:S03]  /*6c40*/  FFMA.FTZ R4, R136, c[0x0][0x23c], -R12 ;  /* 0x00008f0088047a23 */ /* 0x000fc6000001080c */
[----:B------:R-:W-:Y:S01]  /*6c50*/  PRMT R19, R2, 0x5410, R6 ;  /* 0x0000541002137816 */ /* 0x000fe20000000006 */
[----:B------:R1:W2:Y:S01]  /*6c60*/  MUFU.EX2 R133, R4 ;  /* 0x0000000400857308 */ /* 0x0002a20000000800 */
[----:B------:R-:W-:-:S05]  /*6c70*/  IMAD.WIDE.U32 R2, R17, -0x2daee0ad, RZ ;  /* 0xd2511f5311027825 */ /* 0x000fca00078e00ff */
[C---:B------:R-:W-:Y:S02]  /*6c80*/  LOP3.LUT R13, R2.reuse, 0xffff, RZ, 0xc0, !PT ;  /* 0x0000ffff020d7812 */ /* 0x040fe400078ec0ff */
[----:B------:R-:W-:Y:S02]  /*6c90*/  LOP3.LUT R15, R2, 0xff, RZ, 0xc0, !PT ;  /* 0x000000ff020f7812 */ /* 0x000fe400078ec0ff */
[--C-:B------:R-:W-:Y:S02]  /*6ca0*/  SHF.R.U32.HI R14, RZ, 0x10, R2.reuse ;  /* 0x00000010ff0e7819 */ /* 0x100fe40000011602 */
[----:B------:R-:W-:Y:S02]  /*6cb0*/  SHF.R.U32.HI R17, RZ, 0x18, R2 ;  /* 0x00000018ff117819 */ /* 0x000fe40000011602 */
[----:B-1----:R-:W-:Y:S02]  /*6cc0*/  LOP3.LUT R4, R7, 0xffff, RZ, 0xc0, !PT ;  /* 0x0000ffff07047812 */ /* 0x002fe400078ec0ff */
[----:B--2---:R-:W-:-:S02]  /*6cd0*/  F2FP.PACK_AB R2, R133, R174 ;  /* 0x000000ae8502723e */ /* 0x004fc400000000ff */
[----:B------:R-:W-:Y:S02]  /*6ce0*/  SHF.R.U32.HI R6, RZ, 0x8, R4 ;  /* 0x00000008ff067819 */ /* 0x000fe40000011604 */
[----:B------:R-:W-:Y:S02]  /*6cf0*/  PRMT R139, R2, 0x7610, R139 ;  /* 0x00007610028b7816 */ /* 0x000fe4000000008b */
[----:B------:R-:W-:Y:S02]  /*6d00*/  LOP3.LUT R6, R6, 0xffff, RZ, 0xc0, !PT ;  /* 0x0000ffff06067812 */ /* 0x000fe400078ec0ff */
[----:B------:R-:W-:Y:S01]  /*6d10*/  PRMT R138, R2, 0x7632, R138 ;  /* 0x00007632028a7816 */ /* 0x000fe2000000008a */
[----:B------:R-:W-:Y:S01]  /*6d20*/  @!P5 HADD2 R58, -R139.H0_H0, -RZ.H0_H0 ;  /* 0xa00000ff8b3ad230 */ /* 0x000fe20000000900 */
[----:B------:R-:W-:Y:S01]  /*6d30*/  ISETP.GE.U32.AND P6, PT, R64, R6, PT ;  /* 0x000000064000720c */ /* 0x000fe20003fc6070 */
[----:B------:R-:W-:Y:S01]  /*6d40*/  FFMA.FTZ R6, R162, c[0x0][0x23c], -R0 ;  /* 0x00008f00a2067a23 */ /* 0x000fe20000010800 */
[----:B------:R-:W-:Y:S01]  /*6d50*/  SHF.R.U32.HI R2, RZ, 0x18, R7 ;  /* 0x00000018ff027819 */ /* 0x000fe20000011607 */
[----:B------:R-:W-:Y:S01]  /*6d60*/  IMAD.MOV.U32 R162, RZ, RZ, R130 ;  /* 0x000000ffffa27224 */ /* 0x000fe200078e0082 */
[----:B------:R-:W-:-:S02]  /*6d70*/  PRMT R23, R139, 0x5410, R138 ;  /* 0x000054108b177816 */ /* 0x000fc4000000008a */
[----:B------:R-:W-:Y:S01]  /*6d80*/  @!P5 PRMT R139, R58, 0x5410, RZ ;  /* 0x000054103a8bd816 */ /* 0x000fe200000000ff */
[----:B------:R-:W-:Y:S01]  /*6d90*/  IMAD.MOV.U32 R58, RZ, RZ, R38 ;  /* 0x000000ffff3a7224 */ /* 0x000fe200078e0026 */
[----:B------:R-:W-:Y:S02]  /*6da0*/  ISETP.GE.U32.AND P5, PT, R64, R2, PT ;  /* 0x000000024000720c */ /* 0x000fe40003fa6070 */
[----:B------:R-:W-:Y:S01]  /*6db0*/  SHF.R.U32.HI R2, RZ, 0x10, R7 ;  /* 0x00000010ff027819 */ /* 0x000fe20000011607 */
[----:B------:R-:W-:Y:S01]  /*6dc0*/  HSET2.LE.AND R7, R19, R39, PT ;  /* 0x0000002713077233 */ /* 0x000fe20003803000 */
[----:B------:R-:W-:Y:S01]  /*6dd0*/  LOP3.LUT R4, R3, UR5, R16, 0x96, !PT ;  /* 0x0000000503047c12 */ /* 0x000fe2000f8e9610 */
[----:B------:R-:W-:Y:S01]  /*6de0*/  @!P6 HADD2 R59, -R138.H0_H0, -RZ.H0_H0 ;  /* 0xa00000ff8a3be230 */ /* 0x000fe20000000900 */
[----:B------:R-:W-:Y:S01]  /*6df0*/  LOP3.LUT R2, R2, 0xff, RZ, 0xc0, !PT ;  /* 0x000000ff02027812 */ /* 0x000fe200078ec0ff */
[----:B------:R-:W-:Y:S02]  /*6e00*/  FFMA.FTZ R3, R161, c[0x0][0x23c], -R0 ;  /* 0x00008f00a1037a23 */ /* 0x000fe40000010800 */
[----:B------:R1:W-:Y:S01]  /*6e10*/  MUFU.EX2 R161, R6 ;  /* 0x0000000600a17308 */ /* 0x0003e20000000800 */
[----:B------:R-:W-:Y:S01]  /*6e20*/  @!P6 PRMT R138, R59, 0x5410, RZ ;  /* 0x000054103b8ae816 */ /* 0x000fe200000000ff */
[----:B------:R-:W-:Y:S01]  /*6e30*/  IMAD.MOV.U32 R59, RZ, RZ, R183 ;  /* 0x000000ffff3b7224 */ /* 0x000fe200078e00b7 */
[----:B------:R-:W-:Y:S01]  /*6e40*/  ISETP.GE.U32.AND P6, PT, R64, R2, PT ;  /* 0x000000024000720c */ /* 0x000fe20003fc6070 */
[----:B------:R-:W-:Y:S01]  /*6e50*/  IMAD.MOV.U32 R64, RZ, RZ, R182 ;  /* 0x000000ffff407224 */ /* 0x000fe200078e00b6 */
[----:B------:R-:W-:-:S03]  /*6e60*/  LOP3.LUT R2, R5, 0xffff, RZ, 0xc0, !PT ;  /* 0x0000ffff05027812 */ /* 0x000fc600078ec0ff */
[----:B------:R2:W3:Y:S01]  /*6e70*/  MUFU.EX2 R56, R3 ;  /* 0x0000000300387308 */ /* 0x0004e20000000800 */
[----:B-1----:R-:W-:Y:S02]  /*6e80*/  SHF.R.U32.HI R6, RZ, 0x10, R5 ;  /* 0x00000010ff067819 */ /* 0x002fe40000011605 */
[----:B--2---:R-:W-:Y:S02]  /*6e90*/  SHF.R.U32.HI R3, RZ, 0x8, R2 ;  /* 0x00000008ff037819 */ /* 0x004fe40000011602 */
[----:B------:R-:W-:-:S04]  /*6ea0*/  LOP3.LUT R2, R5, 0xff, RZ, 0xc0, !PT ;  /* 0x000000ff05027812 */ /* 0x000fc800078ec0ff */
[----:B------:R-:W-:Y:S01]  /*6eb0*/  PRMT R18, R2, 0x5410, R3 ;  /* 0x0000541002127816 */ /* 0x000fe20000000003 */
[--C-:B------:R-:W-:Y:S01]  /*6ec0*/  FFMA.FTZ R2, R148, c[0x0][0x23c], -R0.reuse ;  /* 0x00008f0094027a23 */ /* 0x100fe20000010800 */
[----:B------:R-:W-:Y:S01]  /*6ed0*/  SHF.R.U32.HI R3, RZ, 0x18, R5 ;  /* 0x00000018ff037819 */ /* 0x000fe20000011605 */
[----:B------:R-:W-:Y:S02]  /*6ee0*/  FFMA.FTZ R5, R150, c[0x0][0x23c], -R0 ;  /* 0x00008f0096057a23 */ /* 0x000fe40000010800 */
[----:B------:R1:W-:Y:S01]  /*6ef0*/  MUFU.EX2 R88, R2 ;  /* 0x0000000200587308 */ /* 0x0003e20000000800 */
[----:B------:R-:W-:Y:S02]  /*6f00*/  IMAD.MOV.U32 R150, RZ, RZ, R128 ;  /* 0x000000ffff967224 */ /* 0x000fe400078e0080 */
[----:B------:R-:W-:-:S05]  /*6f10*/  IMAD.MOV.U32 R148, RZ, RZ, R129 ;  /* 0x000000ffff947224 */ /* 0x000fca00078e0081 */
[----:B------:R2:W-:Y:S01]  /*6f20*/  MUFU.EX2 R46, R5 ;  /* 0x00000005002e7308 */ /* 0x0005e20000000800 */
[----:B-1----:R-:W-:Y:S01]  /*6f30*/  LOP3.LUT R2, R6, 0xff, RZ, 0xc0, !PT ;  /* 0x000000ff06027812 */ /* 0x002fe200078ec0ff */
[----:B------:R-:W-:-:S03]  /*6f40*/  HSET2.LE.AND R6, R22, R39, PT ;  /* 0x0000002716067233 */ /* 0x000fc60003803000 */
[----:B------:R-:W-:Y:S02]  /*6f50*/  PRMT R16, R2, 0x5410, R3 ;  /* 0x0000541002107816 */ /* 0x000fe40000000003 */
[----:B------:R-:W-:Y:S02]  /*6f60*/  SHF.R.U32.HI R3, RZ, 0x8, R13 ;  /* 0x00000008ff037819 */ /* 0x000fe4000001160d */
[----:B------:R-:W-:Y:S01]  /*6f70*/  LOP3.LUT R2, R14, 0xff, RZ, 0xc0, !PT ;  /* 0x000000ff0e027812 */ /* 0x000fe200078ec0ff */
[--C-:B--2---:R-:W-:Y:S01]  /*6f80*/  FFMA.FTZ R5, R149, c[0x0][0x23c], -R0.reuse ;  /* 0x00008f0095057a23 */ /* 0x104fe20000010800 */
[----:B------:R-:W-:Y:S01]  /*6f90*/  PRMT R15, R15, 0x5410, R3 ;  /* 0x000054100f0f7816 */ /* 0x000fe20000000003 */
[--C-:B------:R-:W-:Y:S01]  /*6fa0*/  FFMA.FTZ R3, R151, c[0x0][0x23c], -R0.reuse ;  /* 0x00008f0097037a23 */ /* 0x100fe20000010800 */
[----:B------:R-:W-:Y:S01]  /*6fb0*/  PRMT R14, R2, 0x5410, R17 ;  /* 0x00005410020e7816 */ /* 0x000fe20000000011 */
[----:B------:R1:W-:Y:S01]  /*6fc0*/  MUFU.EX2 R182, R5 ;  /* 0x0000000500b67308 */ /* 0x0003e20000000800 */
[----:B------:R-:W-:Y:S01]  /*6fd0*/  LOP3.LUT R2, R4, 0xffff, RZ, 0xc0, !PT ;  /* 0x0000ffff04027812 */ /* 0x000fe200078ec0ff */
[----:B------:R-:W-:Y:S01]  /*6fe0*/  FFMA.FTZ R17, R164, c[0x0][0x23c], -R0 ;  /* 0x00008f00a4117a23 */ /* 0x000fe20000010800 */
[----:B------:R-:W-:Y:S01]  /*6ff0*/  HSET2.LE.AND R15, R15, R39, PT ;  /* 0x000000270f0f7233 */ /* 0x000fe20003803000 */
[----:B------:R-:W-:-:S02]  /*7000*/  IMAD.MOV.U32 R151, RZ, RZ, R58 ;  /* 0x000000ffff977224 */ /* 0x000fc400078e003a */
[----:B------:R-:W-:Y:S02]  /*7010*/  IMAD.MOV.U32 R149, RZ, RZ, R57 ;  /* 0x000000ffff957224 */ /* 0x000fe400078e0039 */
[----:B------:R2:W-:Y:S01]  /*7020*/  MUFU.EX2 R45, R3 ;  /* 0x00000003002d7308 */ /* 0x0005e20000000800 */
[----:B-1----:R-:W-:Y:S01]  /*7030*/  FFMA.FTZ R5, R160, c[0x0][0x23c], -R0 ;  /* 0x00008f00a0057a23 */ /* 0x002fe20000010800 */
[----:B---3--:R-:W-:-:S06]  /*7040*/  F2FP.PACK_AB R0, R161, R56 ;  /* 0x00000038a100723e */ /* 0x008fcc00000000ff */
[----:B------:R-:W-:Y:S01]  /*7050*/  MUFU.EX2 R160, R17 ;  /* 0x0000001100a07308 */ /* 0x000fe20000000800 */
[C---:B------:R-:W-:Y:S02]  /*7060*/  PRMT R137, R0.reuse, 0x7632, R137 ;  /* 0x0000763200897816 */ /* 0x040fe40000000089 */
[----:B------:R-:W-:Y:S02]  /*7070*/  PRMT R136, R0, 0x7610, R136 ;  /* 0x0000761000887816 */ /* 0x000fe40000000088 */
[----:B--2---:R-:W-:-:S03]  /*7080*/  SHF.R.U32.HI R3, RZ, 0x8, R2 ;  /* 0x00000008ff037819 */ /* 0x004fc60000011602 */
[----:B------:R1:W-:Y:S01]  /*7090*/  MUFU.EX2 R90, R5 ;  /* 0x00000005005a7308 */ /* 0x0003e20000000800 */
[----:B------:R-:W-:Y:S02]  /*70a0*/  LOP3.LUT R2, R4, 0xff, RZ, 0xc0, !PT ;  /* 0x000000ff04027812 */ /* 0x000fe400078ec0ff */
[----:B------:R-:W-:Y:S02]  /*70b0*/  PRMT R0, R136, 0x5410, R137 ;  /* 0x0000541088007816 */ /* 0x000fe40000000089 */
[----:B------:R-:W-:Y:S01]  /*70c0*/  PRMT R13, R2, 0x5410, R3 ;  /* 0x00005410020d7816 */ /* 0x000fe20000000003 */
[----:B------:R-:W-:Y:S01]  /*70d0*/  FFMA.FTZ R2, R173, c[0x0][0x23c], -R12 ;  /* 0x00008f00ad027a23 */ /* 0x000fe2000001080c */
[----:B------:R-:W-:Y:S01]  /*70e0*/  SHF.R.U32.HI R3, RZ, 0x18, R4 ;  /* 0x00000018ff037819 */ /* 0x000fe20000011604 */
[----:B------:R-:W-:Y:S02]  /*70f0*/  IMAD.MOV.U32 R173, RZ, RZ, R64 ;  /* 0x000000ffffad7224 */ /* 0x000fe400078e0040 */
[----:B------:R2:W-:Y:S01]  /*7100*/  MUFU.EX2 R44, R2 ;  /* 0x00000002002c7308 */ /* 0x0005e20000000800 */
[----:B------:R-:W-:Y:S01]  /*7110*/  HSET2.LE.AND R13, R13, R39, PT ;  /* 0x000000270d0d7233 */ /* 0x000fe20003803000 */
[----:B------:R-:W-:Y:S01]  /*7120*/  IMAD.MOV.U32 R64, RZ, RZ, R105 ;  /* 0x000000ffff407224 */ /* 0x000fe200078e0069 */
[----:B-1----:R-:W-:Y:S01]  /*7130*/  SHF.R.U32.HI R5, RZ, 0x10, R4 ;  /* 0x00000010ff057819 */ /* 0x002fe20000011604 */
[----:B------:R-:W-:-:S02]  /*7140*/  FFMA.FTZ R4, R163, c[0x0][0x23c], -R12 ;  /* 0x00008f00a3047a23 */ /* 0x000fc4000001080c */
[----:B------:R-:W-:Y:S02]  /*7150*/  IMAD.MOV.U32 R163, RZ, RZ, R65 ;  /* 0x000000ffffa37224 */ /* 0x000fe400078e0041 */
[----:B------:R1:W3:Y:S01]  /*7160*/  MUFU.EX2 R183, R4 ;  /* 0x0000000400b77308 */ /* 0x0002e20000000800 */
[----:B------:R-:W-:Y:S01]  /*7170*/  IMAD.MOV.U32 R65, RZ, RZ, R104 ;  /* 0x000000ffff417224 */ /* 0x000fe200078e0068 */
[----:B--2---:R-:W-:-:S04]  /*7180*/  LOP3.LUT R2, R5, 0xff, RZ, 0xc0, !PT ;  /* 0x000000ff05027812 */ /* 0x004fc800078ec0ff */
[----:B------:R-:W-:Y:S01]  /*7190*/  PRMT R5, R2, 0x5410, R3 ;  /* 0x0000541002057816 */ /* 0x000fe20000000003 */
[--C-:B------:R-:W-:Y:S02]  /*71a0*/  HSET2.LE.AND R3, R16, R39.reuse, PT ;  /* 0x0000002710037233 */ /* 0x100fe40003803000 */
[--C-:B------:R-:W-:Y:S02]  /*71b0*/  HSET2.LE.AND R16, R14, R39.reuse, PT ;  /* 0x000000270e107233 */ /* 0x100fe40003803000 */
[--C-:B------:R-:W-:Y:S01]  /*71c0*/  HSET2.LE.AND R14, R5, R39.reuse, PT ;  /* 0x00000027050e7233 */ /* 0x100fe20003803000 */
[----:B------:R-:W-:Y:S01]  /*71d0*/  LOP3.LUT R5, R3, R0, RZ, 0xc0, !PT ;  /* 0x0000000003057212 */ /* 0x000fe200078ec0ff */
[----:B-1----:R-:W-:Y:S01]  /*71e0*/  FFMA.FTZ R4, R165, c[0x0][0x23c], -R12 ;  /* 0x00008f00a5047a23 */ /* 0x002fe2000001080c */
[----:B---3--:R-:W-:Y:S01]  /*71f0*/  F2FP.PACK_AB R0, R183, R44 ;  /* 0x0000002cb700723e */ /* 0x008fe200000000ff */
[----:B------:R-:W-:Y:S02]  /*7200*/  HSET2.LE.AND R2, R18, R39, PT ;  /* 0x0000002712027233 */ /* 0x000fe40003803000 */
[----:B------:R1:W-:Y:S01]  /*7210*/  MUFU.EX2 R89, R4 ;  /* 0x0000000400597308 */ /* 0x0003e20000000800 */
[----:B------:R-:W-:-:S02]  /*7220*/  PRMT R103, R0, 0x7610, R103 ;  /* 0x0000761000677816 */ /* 0x000fc40000000067 */
[----:B------:R-:W-:Y:S01]  /*7230*/  PRMT R102, R0, 0x7632, R102 ;  /* 0x0000763200667816 */ /* 0x000fe20000000066 */
[----:B-1----:R-:W-:-:S04]  /*7240*/  FFMA.FTZ R4, R166, c[0x0][0x23c], -R12 ;  /* 0x00008f00a6047a23 */ /* 0x002fc8000001080c */
[----:B------:R1:W2:Y:S02]  /*7250*/  MUFU.EX2 R91, R4 ;  /* 0x00000004005b7308 */ /* 0x0002a40000000800 */
[--C-:B-1----:R-:W-:Y:S01]  /*7260*/  FFMA.FTZ R4, R172, c[0x0][0x23c], -R12.reuse ;  /* 0x00008f00ac047a23 */ /* 0x102fe2000001080c */
[----:B--2---:R-:W-:Y:S01]  /*7270*/  F2FP.PACK_AB R0, R91, R89 ;  /* 0x000000595b00723e */ /* 0x004fe200000000ff */
[----:B------:R-:W-:-:S04]  /*7280*/  FFMA.FTZ R12, R167, c[0x0][0x23c], -R12 ;  /* 0x00008f00a70c7a23 */ /* 0x000fc8000001080c */
[----:B------:R1:W-:Y:S01]  /*7290*/  MUFU.EX2 R134, R4 ;  /* 0x0000000400867308 */ /* 0x0003e20000000800 */
[C---:B------:R-:W-:Y:S02]  /*72a0*/  PRMT R33, R0.reuse, 0x7610, R33 ;  /* 0x0000761000217816 */ /* 0x040fe40000000021 */
[----:B------:R-:W-:Y:S02]  /*72b0*/  PRMT R32, R0, 0x7632, R32 ;  /* 0x0000763200207816 */ /* 0x000fe40000000020 */
[----:B------:R-:W-:-:S03]  /*72c0*/  PRMT R0, R103, 0x5410, R102 ;  /* 0x0000541067007816 */ /* 0x000fc60000000066 */
[----:B------:R-:W2:Y:S01]  /*72d0*/  MUFU.EX2 R135, R12 ;  /* 0x0000000c00877308 */ /* 0x000ea20000000800 */
[----:B------:R-:W-:Y:S02]  /*72e0*/  LOP3.LUT R6, R6, R0, RZ, 0xc0, !PT ;  /* 0x0000000006067212 */ /* 0x000fe400078ec0ff */
[----:B-1----:R-:W-:Y:S02]  /*72f0*/  LOP3.LUT R4, R2, R23, RZ, 0xc0, !PT ;  /* 0x0000001702047212 */ /* 0x002fe400078ec0ff */
[----:B------:R-:W-:-:S04]  /*7300*/  F2FP.PACK_AB R2, R46, R88 ;  /* 0x000000582e02723e */ /* 0x000fc800000000ff */
[C---:B------:R-:W-:Y:S02]  /*7310*/  PRMT R35, R2.reuse, 0x7632, R35 ;  /* 0x0000763202237816 */ /* 0x040fe40000000023 */
[----:B------:R-:W-:Y:S02]  /*7320*/  PRMT R34, R2, 0x7610, R34 ;  /* 0x0000761002227816 */ /* 0x000fe40000000022 */
[----:B--2---:R-:W-:Y:S02]  /*7330*/  F2FP.PACK_AB R2, R135, R134 ;  /* 0x000000868702723e */ /* 0x004fe400000000ff */
[----:B------:R-:W-:Y:S02]  /*7340*/  PRMT R0, R34, 0x5410, R35 ;  /* 0x0000541022007816 */ /* 0x000fe40000000023 */
[----:B------:R-:W-:Y:S02]  /*7350*/  PRMT R29, R2, 0x7610, R29 ;  /* 0x00007610021d7816 */ /* 0x000fe4000000001d */
[----:B------:R-:W-:-:S02]  /*7360*/  LOP3.LUT R7, R7, R0, RZ, 0xc0, !PT ;  /* 0x0000000007077212 */ /* 0x000fc400078ec0ff */
[----:B------:R-:W-:Y:S02]  /*7370*/  PRMT R0, R33, 0x5410, R32 ;  /* 0x0000541021007816 */ /* 0x000fe40000000020 */
[----:B------:R-:W-:Y:S02]  /*7380*/  PRMT R28, R2, 0x7632, R28 ;  /* 0x00007632021c7816 */ /* 0x000fe4000000001c */
[----:B------:R-:W-:Y:S01]  /*7390*/  LOP3.LUT R96, R13, R0, RZ, 0xc0, !PT ;  /* 0x000000000d607212 */ /* 0x000fe200078ec0ff */
[----:B------:R1:W2:Y:S01]  /*73a0*/  LDL.LU.S16 R2, [R1] ;  /* 0x0000000001027983 */ /* 0x0002a20000300600 */
        /* <DEDUP_REMOVED lines=8> */
[----:B------:R-:W-:-:S04]  /*7430*/  PRMT R0, R29, 0x5410, R28 ;  /* 0x000054101d007816 */ /* 0x000fc8000000001c */
[----:B------:R-:W-:Y:S02]  /*7440*/  LOP3.LUT R98, R15, R0, RZ, 0xc0, !PT ;  /* 0x000000000f627212 */ /* 0x000fe400078ec0ff */
[----:B------:R-:W3:Y:S01]  /*7450*/  LDSM.16.MT88.4 R12, [R179+0x10800] ;  /* 0x01080000b30c783b */ /* 0x000ee20000004200 */
[----:B------:R-:W-:-:S04]  /*7460*/  PRMT R0, R23, 0x5410, R22 ;  /* 0x0000541017007816 */ /* 0x000fc80000000016 */
[----:B------:R-:W-:Y:S01]  /*7470*/  LOP3.LUT R99, R16, R0, RZ, 0xc0, !PT ;  /* 0x0000000010637212 */ /* 0x000fe200078ec0ff */
[C---:B---3--:R-:W-:Y:S07]  /*7480*/  HMMA.16816.F32 R24, R8.reuse, R12, R248 ;  /* 0x0000000c0818723c */ /* 0x048fee00000018f8 */
[----:B------:R-:W-:Y:S01]  /*7490*/  IMAD.MOV.U32 R248, RZ, RZ, R90 ;  /* 0x000000fffff87224 */ /* 0x000fe200078e005a */
[----:B------:R-:W-:Y:S01]  /*74a0*/  HMMA.16816.F32 R16, R8, R14, R244 ;  /* 0x0000000e0810723c */ /* 0x000fe200000018f4 */
[----:B------:R-:W3:Y:S01]  /*74b0*/  LDSM.16.MT88.4 R12, [R177+0xd000] ;  /* 0x00d00000b10c783b */ /* 0x000ee20000004200 */
[----:B------:R-:W-:Y:S01]  /*74c0*/  IMAD.MOV.U32 R250, RZ, RZ, R160 ;  /* 0x000000fffffa7224 */ /* 0x000fe200078e00a0 */
[----:B--2---:R-:W-:-:S02]  /*74d0*/  @!P6 HADD2 R2, -R136.H0_H0, -RZ.H0_H0 ;  /* 0xa00000ff8802e230 */ /* 0x004fc40000000900 */
[----:B------:R-:W2:Y:S03]  /*74e0*/  LDSM.16.MT88.4 R8, [R178+0xd000] ;  /* 0x00d00000b208783b */ /* 0x000ea60000004200 */
[C---:B---3--:R-:W-:Y:S01]  /*74f0*/  HMMA.16816.F32 R104, R4.reuse, R12, R240 ;  /* 0x0000000c0468723c */ /* 0x048fe200000018f0 */
[----:B------:R-:W-:Y:S02]  /*7500*/  IMAD.MOV.U32 R244, RZ, RZ, R56 ;  /* 0x000000fffff47224 */ /* 0x000fe400078e0038 */
[----:B------:R-:W-:Y:S02]  /*7510*/  IMAD.MOV.U32 R246, RZ, RZ, R45 ;  /* 0x000000fffff67224 */ /* 0x000fe400078e002d */
[----:B------:R-:W-:Y:S02]  /*7520*/  IMAD.MOV.U32 R247, RZ, RZ, R91 ;  /* 0x000000fffff77224 */ /* 0x000fe400078e005b */
[----:B------:R-:W-:Y:S01]  /*7530*/  IMAD.MOV.U32 R241, RZ, RZ, R46 ;  /* 0x000000fffff17224 */ /* 0x000fe200078e002e */
[----:B------:R-:W-:Y:S01]  /*7540*/  HMMA.16816.F32 R36, R4, R14, R220 ;  /* 0x0000000e0424723c */ /* 0x000fe200000018dc */
[----:B------:R-:W3:Y:S01]  /*7550*/  LDSM.16.MT88.4 R12, [R180+0xd000] ;  /* 0x00d00000b40c783b */ /* 0x000ee20000004200 */
[----:B------:R-:W-:-:S02]  /*7560*/  IMAD.MOV.U32 R240, RZ, RZ, R44 ;  /* 0x000000fffff07224 */ /* 0x000fc400078e002c */
[----:B------:R-:W-:Y:S02]  /*7570*/  IMAD.MOV.U32 R242, RZ, RZ, R65 ;  /* 0x000000fffff27224 */ /* 0x000fe400078e0041 */
[----:B------:R-:W-:Y:S02]  /*7580*/  IMAD.MOV.U32 R245, RZ, RZ, R89 ;  /* 0x000000fffff57224 */ /* 0x000fe400078e0059 */
[----:B------:R-:W-:Y:S02]  /*7590*/  IMAD.MOV.U32 R223, RZ, RZ, R88 ;  /* 0x000000ffffdf7224 */ /* 0x000fe400078e0058 */
[----:B------:R-:W-:Y:S02]  /*75a0*/  IMAD.MOV.U32 R221, RZ, RZ, R161 ;  /* 0x000000ffffdd7224 */ /* 0x000fe400078e00a1 */
[----:B------:R-:W-:Y:S01]  /*75b0*/  IMAD.MOV.U32 R220, RZ, RZ, R174 ;  /* 0x000000ffffdc7224 */ /* 0x000fe200078e00ae */
[----:B------:R-:W-:Y:S01]  /*75c0*/  SHF.R.U32.HI R0, RZ, 0x8, R53 ;  /* 0x00000008ff007819 */ /* 0x000fe20000011635 */
[----:B------:R-:W-:Y:S01]  /*75d0*/  @!P5 HADD2 R252, -R137.H0_H0, -RZ.H0_H0 ;  /* 0xa00000ff89fcd230 */ /* 0x000fe20000000900 */
[----:B------:R-:W-:-:S02]  /*75e0*/  IMAD.MOV.U32 R251, RZ, RZ, R135 ;  /* 0x000000fffffb7224 */ /* 0x000fc400078e0087 */
[----:B------:R-:W-:Y:S01]  /*75f0*/  IMAD.MOV.U32 R249, RZ, RZ, R134 ;  /* 0x000000fffff97224 */ /* 0x000fe200078e0086 */
[C---:B--2---:R-:W-:Y:S08]  /*7600*/  HMMA.16816.F32 R112, R4.reuse, R8, R120 ;  /* 0x000000080470723c */ /* 0x044ff00000001878 */
[----:B------:R-:W-:Y:S01]  /*7610*/  HMMA.16816.F32 R40, R4, R10, R80 ;  /* 0x0000000a0428723c */ /* 0x000fe20000001850 */
[----:B------:R-:W2:Y:S01]  /*7620*/  LDSM.16.MT88.4 R8, [R179+0xd000] ;  /* 0x00d00000b308783b */ /* 0x000ea20000004200 */
[----:B------:R-:W4:Y:S01]  /*7630*/  LDC.U8 R243, c[0x0][0x2d8] ;  /* 0x0000b600fff37b82 */ /* 0x000f220000000000 */
[----:B------:R-:W-:-:S05]  /*7640*/  IMAD.MOV.U32 R222, RZ, RZ, R133 ;  /* 0x000000ffffde7224 */ /* 0x000fca00078e0085 */
[----:B---3--:R-:W-:Y:S07]  /*7650*/  HMMA.16816.F32 R120, R4, R12, R236 ;  /* 0x0000000c0478723c */ /* 0x008fee00000018ec */
[----:B------:R-:W-:Y:S02]  /*7660*/  IMAD.MOV.U32 R236, RZ, RZ, R59 ;  /* 0x000000ffffec7224 */ /* 0x000fe400078e003b */
[----:B------:R-:W-:Y:S02]  /*7670*/  IMAD.MOV.U32 R237, RZ, RZ, R131 ;  /* 0x000000ffffed7224 */ /* 0x000fe400078e0083 */
[----:B------:R-:W-:-:S02]  /*7680*/  IMAD.MOV.U32 R238, RZ, RZ, R47 ;  /* 0x000000ffffee7224 */ /* 0x000fc400078e002f */
[----:B------:R-:W-:Y:S01]  /*7690*/  HMMA.16816.F32 R44, R4, R14, R216 ;  /* 0x0000000e042c723c */ /* 0x000fe200000018d8 */
[----:B------:R-:W3:Y:S01]  /*76a0*/  LDSM.16.MT88.4 R12, [R177+0xf000] ;  /* 0x00f00000b10c783b */ /* 0x000ee20000004200 */
[----:B------:R-:W-:-:S05]  /*76b0*/  IMAD.MOV.U32 R239, RZ, RZ, R64 ;  /* 0x000000ffffef7224 */ /* 0x000fca00078e0040 */
[----:B------:R-:W-:Y:S02]  /*76c0*/  IMAD.MOV.U32 R218, RZ, RZ, R66 ;  /* 0x000000ffffda7224 */ /* 0x000fe400078e0042 */
[----:B------:R-:W-:Y:S02]  /*76d0*/  IMAD.MOV.U32 R217, RZ, RZ, R67 ;  /* 0x000000ffffd97224 */ /* 0x000fe400078e0043 */
[----:B------:R-:W-:Y:S01]  /*76e0*/  IMAD.MOV.U32 R216, RZ, RZ, R162 ;  /* 0x000000ffffd87224 */ /* 0x000fe200078e00a2 */
[----:B------:R-:W-:Y:S01]  /*76f0*/  LOP3.LUT R0, R0, 0xffff, RZ, 0xc0, !PT ;  /* 0x0000ffff00007812 */ /* 0x000fe200078ec0ff */
[----:B------:R-:W-:Y:S01]  /*7700*/  IMAD.MOV.U32 R219, RZ, RZ, R132 ;  /* 0x000000ffffdb7224 */ /* 0x000fe200078e0084 */
[----:B------:R-:W-:Y:S01]  /*7710*/  @!P5 PRMT R137, R252, 0x5410, RZ ;  /* 0x00005410fc89d816 */ /* 0x000fe200000000ff */
[----:B------:R-:W-:Y:S01]  /*7720*/  LDSM.16.MT88.4 R132, [R179+0xd800] ;  /* 0x00d80000b384783b */ /* 0x000fe20000004200 */
[C---:B--2---:R-:W-:Y:S08]  /*7730*/  HMMA.16816.F32 R128, R4.reuse, R8, R124 ;  /* 0x000000080480723c */ /* 0x044ff0000000187c */
[C---:B------:R-:W-:Y:S01]  /*7740*/  HMMA.16816.F32 R56, R4.reuse, R10, R72 ;  /* 0x0000000a0438723c */ /* 0x040fe20000001848 */
[----:B------:R-:W2:Y:S07]  /*7750*/  LDSM.16.MT88.4 R8, [R178+0xf000] ;  /* 0x00f00000b208783b */ /* 0x000eae0000004200 */
[C---:B---3--:R-:W-:Y:S08]  /*7760*/  HMMA.16816.F32 R64, R4.reuse, R12, R232 ;  /* 0x0000000c0440723c */ /* 0x048ff000000018e8 */
[----:B------:R-:W-:Y:S01]  /*7770*/  HMMA.16816.F32 R68, R4, R14, R68 ;  /* 0x0000000e0444723c */ /* 0x000fe20000001844 */
[----:B------:R-:W3:Y:S01]  /*7780*/  LDSM.16.MT88.4 R12, [R180+0xf000] ;  /* 0x00f00000b40c783b */ /* 0x000ee20000004200 */
[----:B------:R-:W-:-:S02]  /*7790*/  IMAD.MOV.U32 R232, RZ, RZ, R151 ;  /* 0x000000ffffe87224 */ /* 0x000fc400078e0097 */
[----:B------:R-:W-:Y:S01]  /*77a0*/  IMAD.MOV.U32 R235, RZ, RZ, R149 ;  /* 0x000000ffffeb7224 */ /* 0x000fe200078e0095 */
[----:B----4-:R-:W-:Y:S01]  /*77b0*/  ISETP.GE.U32.AND P5, PT, R243, R0, PT ;  /* 0x00000000f300720c */ /* 0x010fe20003fa6070 */
[----:B------:R-:W-:Y:S01]  /*77c0*/  IMAD.MOV.U32 R233, RZ, RZ, R173 ;  /* 0x000000ffffe97224 */ /* 0x000fe200078e00ad */
[----:B------:R-:W-:Y:S01]  /*77d0*/  LDSM.16.MT88.4 R124, [R180+0xd800] ;  /* 0x00d80000b47c783b */ /* 0x000fe20000004200 */
[----:B------:R-:W-:Y:S01]  /*77e0*/  IMAD.MOV.U32 R234, RZ, RZ, R175 ;  /* 0x000000ffffea7224 */ /* 0x000fe200078e00af */
[C---:B--2---:R-:W-:Y:S08]  /*77f0*/  HMMA.16816.F32 R72, R4.reuse, R8, R84 ;  /* 0x000000080448723c */ /* 0x044ff00000001854 */
[C---:B------:R-:W-:Y:S01]  /*7800*/  HMMA.16816.F32 R76, R4.reuse, R10, R76 ;  /* 0x0000000a044c723c */ /* 0x040fe2000000184c */
[----:B------:R-:W2:Y:S07]  /*7810*/  LDSM.16.MT88.4 R8, [R179+0xf000] ;  /* 0x00f00000b308783b */ /* 0x000eae0000004200 */
[C---:B---3--:R-:W-:Y:S07]  /*7820*/  HMMA.16816.F32 R80, R4.reuse, R12, R228 ;  /* 0x0000000c0450723c */ /* 0x048fee00000018e4 */
[----:B------:R-:W-:Y:S01]  /*7830*/  IMAD.MOV.U32 R231, RZ, RZ, R163 ;  /* 0x000000ffffe77224 */ /* 0x000fe200078e00a3 */
[----:B------:R-:W-:Y:S01]  /*7840*/  HMMA.16816.F32 R84, R4, R14, R212 ;  /* 0x0000000e0454723c */ /* 0x000fe200000018d4 */
[----:B------:R-:W3:Y:S01]  /*7850*/  LDSM.16.MT88.4 R12, [R177+0x11000] ;  /* 0x01100000b10c783b */ /* 0x000ee20000004200 */
[----:B------:R-:W-:-:S02]  /*7860*/  IMAD.MOV.U32 R230, RZ, RZ, R150 ;  /* 0x000000ffffe67224 */ /* 0x000fc400078e0096 */
[----:B------:R-:W-:-:S04]  /*7870*/  IMAD.MOV.U32 R229, RZ, RZ, R148 ;  /* 0x000000ffffe57224 */ /* 0x000fc800078e0094 */
[C---:B--2---:R-:W-:Y:S08]  /*7880*/  HMMA.16816.F32 R88, R4.reuse, R8, R116 ;  /* 0x000000080458723c */ /* 0x044ff00000001874 */
[C---:B------:R-:W-:Y:S01]  /*7890*/  HMMA.16816.F32 R92, R4.reuse, R10, R92 ;  /* 0x0000000a045c723c */ /* 0x040fe2000000185c */
[----:B------:R-:W2:Y:S07]  /*78a0*/  LDSM.16.MT88.4 R8, [R178+0x11000] ;  /* 0x01100000b208783b */ /* 0x000eae0000004200 */
[C---:B---3--:R-:W-:Y:S08]  /*78b0*/  HMMA.16816.F32 R148, R4.reuse, R12, R224 ;  /* 0x0000000c0494723c */ /* 0x048ff000000018e0 */
[----:B------:R-:W-:Y:S01]  /*78c0*/  HMMA.16816.F32 R160, R4, R14, R208 ;  /* 0x0000000e04a0723c */ /* 0x000fe200000018d0 */
[----:B------:R-:W3:Y:S07]  /*78d0*/  LDSM.16.MT88.4 R12, [R180+0x11000] ;  /* 0x01100000b40c783b */ /* 0x000eee0000004200 */
[----:B------:R-:W-:Y:S01]  /*78e0*/  HMMA.16816.F32 R128, R96, R132, R128 ;  /* 0x000000846080723c */ /* 0x000fe20000001880 */
[----:B------:R-:W-:Y:S01]  /*78f0*/  IMAD.MOV.U32 R228, RZ, RZ, R229 ;  /* 0x000000ffffe47224 */ /* 0x000fe200078e00e5 */
[----:B------:R-:W-:Y:S06]  /*7900*/  LDSM.16.MT88.4 R116, [R178+0xd800] ;  /* 0x00d80000b274783b */ /* 0x000fec0000004200 */
[C---:B--2---:R-:W-:Y:S08]  /*7910*/  HMMA.16816.F32 R164, R4.reuse, R8, R108 ;  /* 0x0000000804a4723c */ /* 0x044ff0000000186c */
[C---:B------:R-:W-:Y:S01]  /*7920*/  HMMA.16816.F32 R168, R4.reuse, R10, R168 ;  /* 0x0000000a04a8723c */ /* 0x040fe200000018a8 */
[----:B------:R-:W2:Y:S07]  /*7930*/  LDSM.16.MT88.4 R8, [R179+0x11000] ;  /* 0x01100000b308783b */ /* 0x000eae0000004200 */
[C---:B---3--:R-:W-:Y:S08]  /*7940*/  HMMA.16816.F32 R204, R4.reuse, R12, R204 ;  /* 0x0000000c04cc723c */ /* 0x048ff000000018cc */
[----:B------:R-:W-:Y:S08]  /*7950*/  HMMA.16816.F32 R172, R4, R14, R48 ;  /* 0x0000000e04ac723c */ /* 0x000ff00000001830 */
[----:B------:R-:W-:Y:S01]  /*7960*/  HMMA.16816.F32 R132, R96, R134, R56 ;  /* 0x000000866084723c */ /* 0x000fe20000001838 */
[----:B------:R-:W-:Y:S01]  /*7970*/  IMAD.MOV.U32 R229, RZ, RZ, R230 ;  /* 0x000000ffffe57224 */ /* 0x000fe200078e00e6 */
[----:B------:R-:W-:Y:S06]  /*7980*/  LDSM.16.MT88.4 R108, [R177+0xd800] ;  /* 0x00d80000b16c783b */ /* 0x000fec0000004200 */
[C---:B--2---:R-:W-:Y:S01]  /*7990*/  HMMA.16816.F32 R24, R4.reuse, R8, R24 ;  /* 0x000000080418723c */ /* 0x044fe20000001818 */
[----:B------:R-:W-:Y:S07]  /*79a0*/  LDSM.16.MT88.4 R48, [R178+0xf800] ;  /* 0x00f80000b230783b */ /* 0x000fee0000004200 */
[----:B------:R-:W-:Y:S07]  /*79b0*/  HMMA.16816.F32 R16, R4, R10, R16 ;  /* 0x0000000a0410723c */ /* 0x000fee0000001810 */
[----:B------:R-:W-:-:S04]  /*79c0*/  PRMT R7, R2, 0x7610, R7 ;  /* 0x0000761002077816 */ /* 0x000fc80000000007 */
[----:B------:R-:W-:Y:S02]  /*79d0*/  @!P6 PRMT R136, R7, 0x5410, RZ ;  /* 0x000054100788e816 */ /* 0x000fe400000000ff */
[----:B------:R1:W2:Y:S02]  /*79e0*/  LDL.LU.S16 R7, [R1+0x4] ;  /* 0x0000040001077983 */ /* 0x0002a40000300600 */
[----:B--2---:R-:W-:-:S05]  /*79f0*/  @!P3 HADD2 R7, -R103.H0_H0, -RZ.H0_H0 ;  /* 0xa00000ff6707b230 */ /* 0x004fca0000000900 */
[----:B------:R-:W-:Y:S02]  /*7a00*/  PRMT R6, R7, 0x7610, R6 ;  /* 0x0000761007067816 */ /* 0x000fe40000000006 */
[----:B------:R1:W2:Y:S02]  /*7a10*/  LDL.LU.S16 R7, [R1+0x8] ;  /* 0x0000080001077983 */ /* 0x0002a40000300600 */
[----:B--2---:R-:W-:-:S05]  /*7a20*/  @!P5 HADD2 R7, -R102.H0_H0, -RZ.H0_H0 ;  /* 0xa00000ff6607d230 */ /* 0x004fca0000000900 */
[----:B------:R-:W-:-:S04]  /*7a30*/  PRMT R5, R7, 0x7610, R5 ;  /* 0x0000761007057816 */ /* 0x000fc80000000005 */
[----:B------:R-:W-:Y:S02]  /*7a40*/  @!P5 PRMT R102, R5, 0x5410, RZ ;  /* 0x000054100566d816 */ /* 0x000fe400000000ff */
[----:B------:R1:W2:Y:S01]  /*7a50*/  LDL.LU.S16 R5, [R1+0xc] ;  /* 0x00000c0001057983 */ /* 0x0002a20000300600 */
[----:B------:R-:W-:Y:S01]  /*7a60*/  LOP3.LUT R4, R61, 0xff, RZ, 0xc0, !PT ;  /* 0x000000ff3d047812 */ /* 0x000fe200078ec0ff */
[----:B--2---:R-:W-:-:S05]  /*7a70*/  @!P1 HADD2 R5, -R35.H0_H0, -RZ.H0_H0 ;  /* 0xa00000ff23059230 */ /* 0x004fca0000000900 */
[----:B------:R-:W-:-:S04]  /*7a80*/  PRMT R59, R5, 0x7610, R59 ;  /* 0x00007610053b7816 */ /* 0x000fc8000000003b */
[----:B------:R-:W-:Y:S02]  /*7a90*/  @!P1 PRMT R35, R59, 0x5410, RZ ;  /* 0x000054103b239816 */ /* 0x000fe400000000ff */
[----:B------:R1:W2:Y:S01]  /*7aa0*/  LDL.LU.S16 R59, [R1+0x10] ;  /* 0x00001000013b7983 */ /* 0x0002a20000300600 */
[----:B------:R-:W-:Y:S01]  /*7ab0*/  ISETP.GE.U32.AND P6, PT, R243, R4, PT ;  /* 0x00000004f300720c */ /* 0x000fe20003fc6070 */
[----:B------:R-:W-:-:S05]  /*7ac0*/  IMAD.WIDE.U32 R2, R55, -0x2daee0ad, RZ ;  /* 0xd2511f5337027825 */ /* 0x000fca00078e00ff */
[----:B------:R-:W-:-:S04]  /*7ad0*/  LOP3.LUT R0, R3, UR5, R54, 0x96, !PT ;  /* 0x0000000503007c12 */ /* 0x000fc8000f8e9636 */
[----:B------:R-:W-:-:S04]  /*7ae0*/  LOP3.LUT R4, R0, 0xffff, RZ, 0xc0, !PT ;  /* 0x0000ffff00047812 */ /* 0x000fc800078ec0ff */
[----:B------:R-:W-:Y:S01]  /*7af0*/  SHF.R.U32.HI R4, RZ, 0x8, R4 ;  /* 0x00000008ff047819 */ /* 0x000fe20000011604 */
[----:B--2---:R-:W-:-:S05]  /*7b00*/  @!P6 HADD2 R59, -R34.H0_H0, -RZ.H0_H0 ;  /* 0xa00000ff223be230 */ /* 0x004fca0000000900 */
[----:B------:R-:W-:Y:S02]  /*7b10*/  PRMT R58, R59, 0x7610, R58 ;  /* 0x000076103b3a7816 */ /* 0x000fe4000000003a */
[----:B------:R1:W2:Y:S01]  /*7b20*/  LDL.LU.S16 R59, [R1+0x18] ;  /* 0x00001800013b7983 */ /* 0x0002a20000300600 */
[----:B------:R-:W-:Y:S02]  /*7b30*/  LOP3.LUT R4, R4, 0xffff, RZ, 0xc0, !PT ;  /* 0x0000ffff04047812 */ /* 0x000fe400078ec0ff */
[----:B------:R-:W-:Y:S02]  /*7b40*/  @!P3 PRMT R103, R6, 0x5410, RZ ;  /* 0x000054100667b816 */ /* 0x000fe400000000ff */
[----:B------:R-:W-:Y:S02]  /*7b50*/  ISETP.GE.U32.AND P3, PT, R243, R4, PT ;  /* 0x00000004f300720c */ /* 0x000fe40003f66070 */
[----:B------:R-:W-:-:S04]  /*7b60*/  LOP3.LUT R4, R0, 0xff, RZ, 0xc0, !PT ;  /* 0x000000ff00047812 */ /* 0x000fc800078ec0ff */
[----:B------:R-:W-:Y:S11]  /*7b70*/  ISETP.GE.U32.AND P5, PT, R243, R4, PT ;  /* 0x00000004f300720c */ /* 0x000ff60003fa6070 */
[----:B------:R-:W-:Y:S02]  /*7b80*/  @!UPT UIADD3 URZ, URZ, URZ, URZ ;  /* 0x0000003f3f3ff290 */ /* 0x000fe4000fffe03f */
[----:B--2---:R-:W-:-:S05]  /*7b90*/  @!P5 HADD2 R59, -R33.H0_H0, -RZ.H0_H0 ;  /* 0xa00000ff213bd230 */ /* 0x004fca0000000900 */
[----:B------:R-:W-:Y:S02]  /*7ba0*/  PRMT R57, R59, 0x7610, R57 ;  /* 0x000076103b397816 */ /* 0x000fe40000000039 */
[----:B------:R1:W2:Y:S01]  /*7bb0*/  LDL.LU.S16 R59, [R1+0x14] ;  /* 0x00001400013b7983 */ /* 0x0002a20000300600 */
[----:B------:R-:W-:-:S04]  /*7bc0*/  SHF.R.U32.HI R4, RZ, 0x18, R0 ;  /* 0x00000018ff047819 */ /* 0x000fc80000011600 */
[----:B------:R-:W-:Y:S02]  /*7bd0*/  ISETP.GE.U32.AND P1, PT, R243, R4, PT ;  /* 0x00000004f300720c */ /* 0x000fe40003f26070 */
[----:B------:R-:W-:Y:S01]  /*7be0*/  SHF.R.U32.HI R0, RZ, 0x10, R0 ;  /* 0x00000010ff007819 */ /* 0x000fe20000011600 */
[----:B--2---:R-:W-:-:S05]  /*7bf0*/  @!P3 HADD2 R59, -R32.H0_H0, -RZ.H0_H0 ;  /* 0xa00000ff203bb230 */ /* 0x004fca0000000900 */
[----:B------:R-:W-:-:S04]  /*7c00*/  PRMT R4, R59, 0x7610, R4 ;  /* 0x000076103b047816 */ /* 0x000fc80000000004 */
[----:B------:R-:W-:Y:S02]  /*7c10*/  @!P3 PRMT R32, R4, 0x5410, RZ ;  /* 0x000054100420b816 */ /* 0x000fe400000000ff */
[----:B------:R1:W2:Y:S04]  /*7c20*/  LDL.LU.S16 R4, [R1+0x1c] ;  /* 0x00001c0001047983 */ /* 0x0002a80000300600 */
[----:B------:R1:W3:Y:S01]  /*7c30*/  LDL.LU.S16 R61, [R1+0x20] ;  /* 0x00002000013d7983 */ /* 0x0002e20000300600 */
[----:B------:R-:W-:Y:S02]  /*7c40*/  LOP3.LUT R0, R0, 0xff, RZ, 0xc0, !PT ;  /* 0x000000ff00007812 */ /* 0x000fe400078ec0ff */
[----:B------:R-:W-:Y:S02]  /*7c50*/  @!P6 PRMT R34, R58, 0x5410, RZ ;  /* 0x000054103a22e816 */ /* 0x000fe400000000ff */
[----:B------:R-:W-:-:S02]  /*7c60*/  ISETP.GE.U32.AND P6, PT, R243, R0, PT ;  /* 0x00000000f300720c */ /* 0x000fc40003fc6070 */
[----:B------:R-:W-:-:S04]  /*7c70*/  LOP3.LUT R0, R52, 0xffff, RZ, 0xc0, !PT ;  /* 0x0000ffff34007812 */ /* 0x000fc800078ec0ff */
[----:B------:R-:W-:-:S07]  /*7c80*/  SHF.R.U32.HI R0, RZ, 0x8, R0 ;  /* 0x00000008ff007819 */ /* 0x000fce0000011600 */
[----:B---3--:R-:W-:-:S05]  /*7c90*/  @!P6 HADD2 R61, -R30.H0_H0, -RZ.H0_H0 ;  /* 0xa00000ff1e3de230 */ /* 0x008fca0000000900 */
[----:B------:R-:W-:-:S04]  /*7ca0*/  PRMT R55, R61, 0x7610, R55 ;  /* 0x000076103d377816 */ /* 0x000fc80000000037 */
[----:B------:R-:W-:Y:S02]  /*7cb0*/  @!P6 PRMT R30, R55, 0x5410, RZ ;  /* 0x00005410371ee816 */ /* 0x000fe400000000ff */
[----:B------:R1:W3:Y:S01]  /*7cc0*/  LDL.LU.S16 R55, [R1+0x24] ;  /* 0x0000240001377983 */ /* 0x0002e20000300600 */
[----:B--2---:R-:W-:Y:S01]  /*7cd0*/  @!P1 HADD2 R4, -R31.H0_H0, -RZ.H0_H0 ;  /* 0xa00000ff1f049230 */ /* 0x004fe20000000900 */
[----:B------:R-:W-:Y:S02]  /*7ce0*/  LOP3.LUT R0, R0, 0xffff, RZ, 0xc0, !PT ;  /* 0x0000ffff00007812 */ /* 0x000fe400078ec0ff */
[----:B------:R-:W-:Y:S02]  /*7cf0*/  @!P5 PRMT R33, R57, 0x5410, RZ ;  /* 0x000054103921d816 */ /* 0x000fe400000000ff */
[----:B------:R-:W-:Y:S02]  /*7d00*/  PRMT R56, R4, 0x7610, R56 ;  /* 0x0000761004387816 */ /* 0x000fe40000000038 */
[----:B------:R-:W-:-:S02]  /*7d10*/  ISETP.GE.U32.AND P5, PT, R243, R0, PT ;  /* 0x00000000f300720c */ /* 0x000fc40003fa6070 */
[----:B------:R-:W-:Y:S02]  /*7d20*/  LOP3.LUT R4, R52, 0xff, RZ, 0xc0, !PT ;  /* 0x000000ff34047812 */ /* 0x000fe400078ec0ff */
[--C-:B------:R-:W-:Y:S02]  /*7d30*/  SHF.R.U32.HI R0, RZ, 0x18, R52.reuse ;  /* 0x00000018ff007819 */ /* 0x100fe40000011634 */
[----:B------:R-:W-:Y:S02]  /*7d40*/  @!P1 PRMT R31, R56, 0x5410, RZ ;  /* 0x00005410381f9816 */ /* 0x000fe400000000ff */
[C---:B------:R-:W-:Y:S01]  /*7d50*/  ISETP.GE.U32.AND P3, PT, R243.reuse, R4, PT ;  /* 0x00000004f300720c */ /* 0x040fe20003f66070 */
[----:B------:R-:W-:Y:S01]  /*7d60*/  IMAD.MOV.U32 R230, RZ, RZ, R231 ;  /* 0x000000ffffe67224 */ /* 0x000fe200078e00e7 */
[----:B------:R-:W-:Y:S01]  /*7d70*/  ISETP.GE.U32.AND P1, PT, R243, R0, PT ;  /* 0x00000000f300720c */ /* 0x000fe20003f26070 */
[----:B------:R-:W-:Y:S01]  /*7d80*/  IMAD.MOV.U32 R215, RZ, RZ, R229 ;  /* 0x000000ffffd77224 */ /* 0x000fe200078e00e5 */
[----:B------:R-:W-:Y:S01]  /*7d90*/  SHF.R.U32.HI R0, RZ, 0x10, R52 ;  /* 0x00000010ff007819 */ /* 0x000fe20000011634 */
[----:B------:R-:W2:Y:S03]  /*7da0*/  LDSM.16.MT88.4 R56, [R180+0xf800] ;  /* 0x00f80000b438783b */ /* 0x000ea60000004200 */
[----:B------:R-:W-:-:S04]  /*7db0*/  LOP3.LUT R0, R0, 0xff, RZ, 0xc0, !PT ;  /* 0x000000ff00007812 */ /* 0x000fc800078ec0ff */
[----:B------:R-:W-:Y:S02]  /*7dc0*/  ISETP.GE.U32.AND P6, PT, R243, R0, PT ;  /* 0x00000000f300720c */ /* 0x000fe40003fc6070 */
[----:B------:R-:W-:-:S04]  /*7dd0*/  LOP3.LUT R0, R60, 0xffff, RZ, 0xc0, !PT ;  /* 0x0000ffff3c007812 */ /* 0x000fc800078ec0ff */
[----:B------:R-:W-:-:S04]  /*7de0*/  SHF.R.U32.HI R0, RZ, 0x8, R0 ;  /* 0x00000008ff007819 */ /* 0x000fc80000011600 */
[----:B------:R-:W-:Y:S01]  /*7df0*/  LOP3.LUT R0, R0, 0xffff, RZ, 0xc0, !PT ;  /* 0x0000ffff00007812 */ /* 0x000fe200078ec0ff */
[----:B---3--:R-:W-:-:S05]  /*7e00*/  @!P3 HADD2 R55, -R146.H0_H0, -RZ.H0_H0 ;  /* 0xa00000ff9237b230 */ /* 0x008fca0000000900 */
[----:B------:R-:W-:Y:S02]  /*7e10*/  PRMT R54, R55, 0x7610, R54 ;  /* 0x0000761037367816 */ /* 0x000fe40000000036 */
[----:B------:R1:W3:Y:S02]  /*7e20*/  LDL.LU.S16 R55, [R1+0x2c] ;  /* 0x00002c0001377983 */ /* 0x0002e40000300600 */
[----:B------:R-:W-:Y:S02]  /*7e30*/  @!P3 PRMT R146, R54, 0x5410, RZ ;  /* 0x000054103692b816 */ /* 0x000fe400000000ff */
[----:B------:R-:W-:Y:S02]  /*7e40*/  ISETP.GE.U32.AND P3, PT, R243, R0, PT ;  /* 0x00000000f300720c */ /* 0x000fe40003f66070 */
[----:B------:R1:W4:Y:S04]  /*7e50*/  LDL.LU.S16 R0, [R1+0x28] ;  /* 0x0000280001007983 */ /* 0x0003280000300600 */
[----:B------:R1:W2:Y:S01]  /*7e60*/  LDL.LU.S16 R61, [R1+0x30] ;  /* 0x00003000013d7983 */ /* 0x0002a20000300600 */
[----:B------:R-:W-:Y:S01]  /*7e70*/  LOP3.LUT R7, R20, 0xffff, RZ, 0xc0, !PT ;  /* 0x0000ffff14077812 */ /* 0x000fe200078ec0ff */
[----:B--2---:R-:W-:-:S05]  /*7e80*/  @!P1 HADD2 R61, -R145.H0_H0, -RZ.H0_H0 ;  /* 0xa00000ff913d9230 */ /* 0x004fca0000000900 */
[----:B------:R-:W-:-:S04]  /*7e90*/  PRMT R21, R61, 0x7610, R21 ;  /* 0x000076103d157816 */ /* 0x000fc80000000015 */
[----:B------:R-:W-:Y:S02]  /*7ea0*/  @!P1 PRMT R145, R21, 0x5410, RZ ;  /* 0x0000541015919816 */ /* 0x000fe400000000ff */
[----:B------:R1:W2:Y:S01]  /*7eb0*/  LDL.LU.S16 R21, [R1+0x34] ;  /* 0x0000340001157983 */ /* 0x0002a20000300600 */
[----:B---3--:R-:W-:Y:S02]  /*7ec0*/  @!P5 HADD2 R55, -R144.H0_H0, -RZ.H0_H0 ;  /* 0xa00000ff9037d230 */ /* 0x008fe40000000900 */
[----:B----4-:R-:W-:-:S03]  /*7ed0*/  @!P6 HADD2 R0, -R147.H0_H0, -RZ.H0_H0 ;  /* 0xa00000ff9300e230 */ /* 0x010fc60000000900 */
[----:B------:R-:W-:Y:S02]  /*7ee0*/  PRMT R53, R55, 0x7610, R53 ;  /* 0x0000761037357816 */ /* 0x000fe40000000035 */
[----:B------:R-:W-:Y:S02]  /*7ef0*/  PRMT R52, R0, 0x7610, R52 ;  /* 0x0000761000347816 */ /* 0x000fe40000000034 */
[----:B------:R-:W-:Y:S02]  /*7f00*/  LOP3.LUT R0, R60, 0xff, RZ, 0xc0, !PT ;  /* 0x000000ff3c007812 */ /* 0x000fe400078ec0ff */
[----:B------:R-:W-:Y:S02]  /*7f10*/  @!P5 PRMT R144, R53, 0x5410, RZ ;  /* 0x000054103590d816 */ /* 0x000fe400000000ff */
[----:B------:R-:W-:Y:S02]  /*7f20*/  ISETP.GE.U32.AND P5, PT, R243, R0, PT ;  /* 0x00000000f300720c */ /* 0x000fe40003fa6070 */
[----:B------:R-:W-:-:S02]  /*7f30*/  SHF.R.U32.HI R0, RZ, 0x18, R60 ;  /* 0x00000018ff007819 */ /* 0x000fc4000001163c */
[----:B------:R-:W-:Y:S02]  /*7f40*/  @!P6 PRMT R147, R52, 0x5410, RZ ;  /* 0x000054103493e816 */ /* 0x000fe400000000ff */
[----:B------:R-:W-:Y:S02]  /*7f50*/  ISETP.GE.U32.AND P6, PT, R243, R0, PT ;  /* 0x00000000f300720c */ /* 0x000fe40003fc6070 */
[----:B------:R-:W-:-:S04]  /*7f60*/  SHF.R.U32.HI R0, RZ, 0x10, R60 ;  /* 0x00000010ff007819 */ /* 0x000fc8000001163c */
[----:B------:R-:W-:-:S04]  /*7f70*/  LOP3.LUT R0, R0, 0xff, RZ, 0xc0, !PT ;  /* 0x000000ff00007812 */ /* 0x000fc800078ec0ff */
[----:B------:R-:W-:Y:S02]  /*7f80*/  ISETP.GE.U32.AND P1, PT, R243, R0, PT ;  /* 0x00000000f300720c */ /* 0x000fe40003f26070 */
[----:B------:R1:W3:Y:S01]  /*7f90*/  LDL.LU.S16 R0, [R1+0x38] ;  /* 0x0000380001007983 */ /* 0x0002e20000300600 */
[----:B------:R-:W-:Y:S02]  /*7fa0*/  LOP3.LUT R6, R20, 0xff, RZ, 0xc0, !PT ;  /* 0x000000ff14067812 */ /* 0x000fe400078ec0ff */
[--C-:B------:R-:W-:Y:S02]  /*7fb0*/  SHF.R.U32.HI R8, RZ, 0x10, R20.reuse ;  /* 0x00000010ff087819 */ /* 0x100fe40000011614 */
[----:B------:R-:W-:Y:S01]  /*7fc0*/  SHF.R.U32.HI R5, RZ, 0x18, R20 ;  /* 0x00000018ff057819 */ /* 0x000fe20000011614 */
[----:B--2---:R-:W-:-:S05]  /*7fd0*/  @!P5 HADD2 R21, -R152.H0_H0, -RZ.H0_H0 ;  /* 0xa00000ff9815d230 */ /* 0x004fca0000000900 */
[----:B------:R-:W-:-:S04]  /*7fe0*/  PRMT R20, R21, 0x7610, R20 ;  /* 0x0000761015147816 */ /* 0x000fc80000000014 */
[----:B------:R-:W-:Y:S02]  /*7ff0*/  @!P5 PRMT R152, R20, 0x5410, RZ ;  /* 0x000054101498d816 */ /* 0x000fe400000000ff */
[----:B------:R1:W2:Y:S01]  /*8000*/  LDL.LU.S16 R20, [R1+0x40] ;  /* 0x0000400001147983 */ /* 0x0002a20000300600 */
[----:B---3--:R-:W-:-:S05]  /*8010*/  @!P3 HADD2 R0, -R153.H0_H0, -RZ.H0_H0 ;  /* 0xa00000ff9900b230 */ /* 0x008fca0000000900 */
[----:B------:R-:W-:Y:S02]  /*8020*/  PRMT R15, R0, 0x7610, R15 ;  /* 0x00007610000f7816 */ /* 0x000fe4000000000f */
[----:B------:R-:W-:-:S04]  /*8030*/  LOP3.LUT R0, R62, 0xff, RZ, 0xc0, !PT ;  /* 0x000000ff3e007812 */ /* 0x000fc800078ec0ff */
[----:B------:R-:W-:Y:S02]  /*8040*/  ISETP.GE.U32.AND P5, PT, R243, R0, PT ;  /* 0x00000000f300720c */ /* 0x000fe40003fa6070 */
[----:B------:R-:W-:-:S04]  /*8050*/  SHF.R.U32.HI R0, RZ, 0x8, R63 ;  /* 0x00000008ff007819 */ /* 0x000fc8000001163f */
[----:B------:R-:W-:Y:S02]  /*8060*/  LOP3.LUT R0, R0, 0xffff, RZ, 0xc0, !PT ;  /* 0x0000ffff00007812 */ /* 0x000fe400078ec0ff */
[----:B------:R-:W-:Y:S02]  /*8070*/  @!P3 PRMT R153, R15, 0x5410, RZ ;  /* 0x000054100f99b816 */ /* 0x000fe400000000ff */
[----:B------:R1:W3:Y:S01]  /*8080*/  LDL.LU.S16 R15, [R1+0x3c] ;  /* 0x00003c00010f7983 */ /* 0x0002e20000300600 */
[----:B--2---:R-:W-:-:S05]  /*8090*/  @!P1 HADD2 R20, -R157.H0_H0, -RZ.H0_H0 ;  /* 0xa00000ff9d149230 */ /* 0x004fca0000000900 */
[----:B------:R-:W-:-:S04]  /*80a0*/  PRMT R14, R20, 0x7610, R14 ;  /* 0x00007610140e7816 */ /* 0x000fc8000000000e */
[----:B------:R-:W-:Y:S02]  /*80b0*/  @!P1 PRMT R157, R14, 0x5410, RZ ;  /* 0x000054100e9d9816 */ /* 0x000fe400000000ff */
[----:B------:R-:W-:Y:S02]  /*80c0*/  ISETP.GE.U32.AND P1, PT, R243, R0, PT ;  /* 0x00000000f300720c */ /* 0x000fe40003f26070 */
[----:B------:R1:W2:Y:S01]  /*80d0*/  LDL.LU.S16 R0, [R1+0x44] ;  /* 0x0000440001007983 */ /* 0x0002a20000300600 */
[----:B------:R-:W-:Y:S02]  /*80e0*/  IMAD.MOV.U32 R231, RZ, RZ, R232 ;  /* 0x000000ffffe77224 */ /* 0x000fe400078e00e8 */
[----:B------:R-:W-:Y:S02]  /*80f0*/  IMAD.MOV.U32 R232, RZ, RZ, R233 ;  /* 0x000000ffffe87224 */ /* 0x000fe400078e00e9 */
[----:B------:R-:W-:Y:S02]  /*8100*/  IMAD.MOV.U32 R233, RZ, RZ, R235 ;  /* 0x000000ffffe97224 */ /* 0x000fe400078e00eb */
        /* <DEDUP_REMOVED lines=9> */
[----:B--2---:R-:W-:-:S05]  /*81a0*/  @!P4 HADD2 R0, -R156.H0_H0, -RZ.H0_H0 ;  /* 0xa00000ff9c00c230 */ /* 0x004fca0000000900 */
[----:B------:R-:W-:-:S04]  /*81b0*/  PRMT R13, R0, 0x7610, R13 ;  /* 0x00007610000d7816 */ /* 0x000fc8000000000d */
[----:B------:R-:W-:Y:S02]  /*81c0*/  @!P4 PRMT R156, R13, 0x5410, RZ ;  /* 0x000054100d9cc816 */ /* 0x000fe400000000ff */
[----:B------:R1:W2:Y:S02]  /*81d0*/  LDL.LU.S16 R13, [R1+0x48] ;  /* 0x00004800010d7983 */ /* 0x0002a40000300600 */
[----:B--2---:R-:W-:-:S05]  /*81e0*/  @!P1 HADD2 R13, -R154.H0_H0, -RZ.H0_H0 ;  /* 0xa00000ff9a0d9230 */ /* 0x004fca0000000900 */
[----:B------:R-:W-:Y:S02]  /*81f0*/  PRMT R12, R13, 0x7610, R12 ;  /* 0x000076100d0c7816 */ /* 0x000fe4000000000c */
[----:B------:R1:W2:Y:S02]  /*8200*/  LDL.LU.S16 R13, [R1+0x54] ;  /* 0x00005400010d7983 */ /* 0x0002a40000300600 */
[----:B------:R-:W-:Y:S02]  /*8210*/  @!P1 PRMT R154, R12, 0x5410, RZ ;  /* 0x000054100c9a9816 */ /* 0x000fe400000000ff */
[----:B------:R1:W4:Y:S01]  /*8220*/  LDL.LU.S16 R12, [R1+0x50] ;  /* 0x00005000010c7983 */ /* 0x0003220000300600 */
[----:B------:R-:W-:Y:S02]  /*8230*/  ISETP.GE.U32.AND P3, PT, R243, R6, PT ;  /* 0x00000006f300720c */ /* 0x000fe40003f66070 */
[----:B------:R-:W-:Y:S01]  /*8240*/  SHF.R.U32.HI R0, RZ, 0x8, R7 ;  /* 0x00000008ff007819 */ /* 0x000fe20000011607 */
[----:B----4-:R-:W-:-:S05]  /*8250*/  @!P2 HADD2 R12, -R158.H0_H0, -RZ.H0_H0 ;  /* 0xa00000ff9e0ca230 */ /* 0x010fca0000000900 */
[----:B------:R-:W-:Y:S02]  /*8260*/  PRMT R10, R12, 0x7610, R10 ;  /* 0x000076100c0a7816 */ /* 0x000fe4000000000a */
[----:B------:R1:W4:Y:S01]  /*8270*/  LDL.LU.S16 R12, [R1+0x4c] ;  /* 0x00004c00010c7983 */ /* 0x0003220000300600 */
[----:B------:R-:W-:-:S04]  /*8280*/  LOP3.LUT R0, R0, 0xffff, RZ, 0xc0, !PT ;  /* 0x0000ffff00007812 */ /* 0x000fc800078ec0ff */
[C---:B------:R-:W-:Y:S02]  /*8290*/  ISETP.GE.U32.AND P4, PT, R243.reuse, R0, PT ;  /* 0x00000000f300720c */ /* 0x040fe40003f86070 */
[----:B------:R-:W-:Y:S01]  /*82a0*/  LOP3.LUT R0, R8, 0xff, RZ, 0xc0, !PT ;  /* 0x000000ff08007812 */ /* 0x000fe200078ec0ff */
[----:B------:R-:W-:Y:S02]  /*82b0*/  IMAD.MOV.U32 R229, RZ, RZ, R232 ;  /* 0x000000ffffe57224 */ /* 0x000fe400078e00e8 */
[----:B------:R-:W-:Y:S01]  /*82c0*/  IMAD.MOV.U32 R232, RZ, RZ, R219 ;  /* 0x000000ffffe87224 */ /* 0x000fe200078e00db */
[----:B------:R-:W-:Y:S01]  /*82d0*/  ISETP.GE.U32.AND P1, PT, R243, R0, PT ;  /* 0x00000000f300720c */ /* 0x000fe20003f26070 */
        /* <DEDUP_REMOVED lines=10> */
[----:B------:R-:W-:Y:S02]  /*8380*/  IMAD.MOV.U32 R244, RZ, RZ, R182 ;  /* 0x000000fffff47224 */ /* 0x000fe400078e00b6 */
[----:B------:R-:W-:Y:S02]  /*8390*/  IMAD.MOV.U32 R231, RZ, RZ, R218 ;  /* 0x000000ffffe77224 */ /* 0x000fe400078e00da */
[----:B------:R-:W-:Y:S01]  /*83a0*/  IMAD.MOV.U32 R217, RZ, RZ, R181 ;  /* 0x000000ffffd97224 */ /* 0x000fe200078e00b5 */
[----:B------:R-:W-:Y:S01]  /*83b0*/  @!P2 PRMT R158, R10, 0x5410, RZ ;  /* 0x000054100a9ea816 */ /* 0x000fe200000000ff */
[----:B------:R-:W-:Y:S01]  /*83c0*/  IMAD.MOV.U32 R218, RZ, RZ, R176 ;  /* 0x000000ffffda7224 */ /* 0x000fe200078e00b0 */
[----:B----4-:R-:W-:-:S05]  /*83d0*/  @!P3 HADD2 R12, -R143.H0_H0, -RZ.H0_H0 ;  /* 0xa00000ff8f0cb230 */ /* 0x010fca0000000900 */
[----:B------:R-:W-:-:S04]  /*83e0*/  PRMT R0, R12, 0x7610, R0 ;  /* 0x000076100c007816 */ /* 0x000fc80000000000 */
[----:B------:R-:W-:Y:S02]  /*83f0*/  @!P3 PRMT R143, R0, 0x5410, RZ ;  /* 0x00005410008fb816 */ /* 0x000fe400000000ff */
[----:B------:R1:W4:Y:S04]  /*8400*/  LDL.LU.S16 R0, [R1+0x58] ;  /* 0x0000580001007983 */ /* 0x0003280000300600 */
[----:B------:R1:W5:Y:S04]  /*8410*/  LDL.LU R182, [R1+0xd0] ;  /* 0x0000d00001b67983 */ /* 0x0003680000300800 */
[----:B------:R1:W5:Y:S04]  /*8420*/  LDL.LU R181, [R1+0xcc] ;  /* 0x0000cc0001b57983 */ /* 0x0003680000300800 */
[----:B------:R1:W5:Y:S04]  /*8430*/  LDL.LU R176, [R1+0xc8] ;  /* 0x0000c80001b07983 */ /* 0x0003680000300800 */
[----:B------:R1:W4:Y:S01]  /*8440*/  LDL.LU.S16 R10, [R1+0x5c] ;  /* 0x00005c00010a7983 */ /* 0x0003220000300600 */
[----:B--2---:R-:W-:Y:S01]  /*8450*/  @!P5 HADD2 R13, -R159.H0_H0, -RZ.H0_H0 ;  /* 0xa00000ff9f0dd230 */ /* 0x004fe20000000900 */
[C---:B------:R-:W-:Y:S08]  /*8460*/  HMMA.16816.F32 R52, R96.reuse, R56, R80 ;  /* 0x000000386034723c */ /* 0x040ff00000001850 */
[----:B------:R-:W-:Y:S01]  /*8470*/  HMMA.16816.F32 R112, R96, R116, R112 ;  /* 0x000000746070723c */ /* 0x000fe20000001870 */
[----:B------:R-:W-:Y:S01]  /*8480*/  PRMT R11, R13, 0x7610, R11 ;  /* 0x000076100d0b7816 */ /* 0x000fe2000000000b */
[----:B---3--:R-:W-:Y:S01]  /*8490*/  @!P6 HADD2 R15, -R155.H0_H0, -RZ.H0_H0 ;  /* 0xa00000ff9b0fe230 */ /* 0x008fe20000000900 */
[----:B------:R-:W-:Y:S02]  /*84a0*/  LDSM.16.MT88.4 R80, [R178+0x11800] ;  /* 0x01180000b250783b */ /* 0x000fe40000004200 */
[----:B------:R-:W-:-:S03]  /*84b0*/  @!P5 PRMT R159, R11, 0x5410, RZ ;  /* 0x000054100b9fd816 */ /* 0x000fc600000000ff */
[C---:B------:R-:W-:Y:S01]  /*84c0*/  HMMA.16816.F32 R56, R96.reuse, R58, R84 ;  /* 0x0000003a6038723c */ /* 0x040fe20000001854 */
[----:B------:R1:W2:Y:S04]  /*84d0*/  LDL.LU.S16 R84, [R1+0x74] ;  /* 0x0000740001547983 */ /* 0x0002a80000300600 */
[----:B------:R1:W3:Y:S04]  /*84e0*/  LDL.LU.S16 R21, [R1+0x70] ;  /* 0x0000700001157983 */ /* 0x0002e80000300600 */
[----:B------:R1:W2:Y:S04]  /*84f0*/  LDL.LU.S16 R20, [R1+0x68] ;  /* 0x0000680001147983 */ /* 0x0002a80000300600 */
[----:B------:R1:W2:Y:S01]  /*8500*/  LDL.LU.S16 R11, [R1+0x64] ;  /* 0x00006400010b7983 */ /* 0x0002a20000300600 */
[----:B------:R-:W-:Y:S03]  /*8510*/  HMMA.16816.F32 R116, R96, R118, R40 ;  /* 0x000000766074723c */ /* 0x000fe60000001828 */
[----:B------:R-:W1:Y:S01]  /*8520*/  LDSM.16.MT88.4 R40, [R177+0xf800] ;  /* 0x00f80000b128783b */ /* 0x000e620000004200 */
[----:B----4-:R-:W-:-:S05]  /*8530*/  @!P1 HADD2 R10, -R141.H0_H0, -RZ.H0_H0 ;  /* 0xa00000ff8d0a9230 */ /* 0x010fca0000000900 */
[----:B------:R-:W-:Y:S02]  /*8540*/  PRMT R8, R10, 0x7610, R8 ;  /* 0x000076100a087816 */ /* 0x000fe40000000008 */
[----:B------:R4:W4:Y:S01]  /*8550*/  LDL.LU.S16 R10, [R1+0x60] ;  /* 0x00006000010a7983 */ /* 0x0009220000300600 */
[----:B------:R-:W-:Y:S01]  /*8560*/  PRMT R4, R15, 0x7610, R4 ;  /* 0x000076100f047816 */ /* 0x000fe20000000004 */
[----:B------:R-:W-:Y:S01]  /*8570*/  @!P4 HADD2 R0, -R142.H0_H0, -RZ.H0_H0 ;  /* 0xa00000ff8e00c230 */ /* 0x000fe20000000900 */
[----:B------:R-:W-:Y:S01]  /*8580*/  HMMA.16816.F32 R104, R96, R108, R104 ;  /* 0x0000006c6068723c */ /* 0x000fe20000001868 */
[----:B------:R-:W-:Y:S01]  /*8590*/  @!P1 PRMT R141, R8, 0x5410, RZ ;  /* 0x00005410088d9816 */ /* 0x000fe200000000ff */
[----:B------:R-:W-:Y:S01]  /*85a0*/  LDSM.16.MT88.4 R12, [R179+0x11800] ;  /* 0x01180000b30c783b */ /* 0x000fe20000004200 */
[----:B------:R-:W-:Y:S02]  /*85b0*/  @!P6 PRMT R155, R4, 0x5410, RZ ;  /* 0x00005410049be816 */ /* 0x000fe400000000ff */
[----:B------:R-:W-:-:S02]  /*85c0*/  ISETP.GE.U32.AND P6, PT, R243, R5, PT ;  /* 0x00000005f300720c */ /* 0x000fc40003fc6070 */
[C---:B------:R-:W-:Y:S02]  /*85d0*/  LOP3.LUT R5, R2.reuse, 0xffff, RZ, 0xc0, !PT ;  /* 0x0000ffff02057812 */ /* 0x040fe400078ec0ff */
[----:B------:R-:W-:Y:S02]  /*85e0*/  LOP3.LUT R4, R2, 0xff, RZ, 0xc0, !PT ;  /* 0x000000ff02047812 */ /* 0x000fe400078ec0ff */
[--C-:B------:R-:W-:Y:S02]  /*85f0*/  SHF.R.U32.HI R3, RZ, 0x10, R2.reuse ;  /* 0x00000010ff037819 */ /* 0x100fe40000011602 */
[----:B------:R-:W-:-:S04]  /*8600*/  SHF.R.U32.HI R2, RZ, 0x18, R2 ;  /* 0x00000018ff027819 */ /* 0x000fc80000011602 */
[----:B------:R-:W-:Y:S02]  /*8610*/  ISETP.GE.U32.AND P2, PT, R243, R2, PT ;  /* 0x00000002f300720c */ /* 0x000fe40003f46070 */
[----:B------:R-:W-:Y:S02]  /*8620*/  SHF.R.U32.HI R2, RZ, 0x8, R5 ;  /* 0x00000008ff027819 */ /* 0x000fe40000011605 */
[----:B------:R-:W-:Y:S02]  /*8630*/  PRMT R9, R0, 0x7610, R9 ;  /* 0x0000761000097816 */ /* 0x000fe40000000009 */
[----:B------:R-:W-:Y:S02]  /*8640*/  LOP3.LUT R2, R2, 0xffff, RZ, 0xc0, !PT ;  /* 0x0000ffff02027812 */ /* 0x000fe400078ec0ff */
[----:B------:R-:W-:Y:S01]  /*8650*/  @!P4 PRMT R142, R9, 0x5410, RZ ;  /* 0x00005410098ec816 */ /* 0x000fe200000000ff */
[----:B------:R-:W-:Y:S01]  /*8660*/  HMMA.16816.F32 R108, R96, R110, R36 ;  /* 0x0000006e606c723c */ /* 0x000fe20000001824 */
[----:B------:R-:W-:-:S02]  /*8670*/  ISETP.GE.U32.AND P4, PT, R243, R2, PT ;  /* 0x00000002f300720c */ /* 0x000fc40003f86070 */
[----:B------:R-:W-:-:S05]  /*8680*/  LOP3.LUT R0, R3, 0xff, RZ, 0xc0, !PT ;  /* 0x000000ff03007812 */ /* 0x000fca00078ec0ff */
[----:B-1----:R-:W-:Y:S01]  /*8690*/  HMMA.16816.F32 R36, R96, R40, R64 ;  /* 0x000000286024723c */ /* 0x002fe20000001840 */
[----:B------:R-:W1:Y:S01]  /*86a0*/  LDSM.16.MT88.4 R64, [R179+0xf800] ;  /* 0x00f80000b340783b */ /* 0x000e620000004200 */
[----:B------:R-:W-:Y:S01]  /*86b0*/  ISETP.GE.U32.AND P3, PT, R243, R0, PT ;  /* 0x00000000f300720c */ /* 0x000fe20003f66070 */
[----:B------:R-:W-:Y:S02]  /*86c0*/  FADD.FTZ R3, R228, R215 ;  /* 0x000000d7e4037221 */ /* 0x000fe40000010000 */
[----:B------:R-:W-:Y:S02]  /*86d0*/  FADD.FTZ R0, R214, R213 ;  /* 0x000000d5d6007221 */ /* 0x000fe40000010000 */
[--C-:B------:R-:W-:Y:S01]  /*86e0*/  FADD.FTZ R2, R230, R3.reuse ;  /* 0x00000003e6027221 */ /* 0x100fe20000010000 */
[----:B--2---:R-:W-:Y:S01]  /*86f0*/  @!P4 HADD2 R20, -R28.H0_H0, -RZ.H0_H0 ;  /* 0xa00000ff1c14c230 */ /* 0x004fe20000000900 */
[----:B------:R-:W-:Y:S02]  /*8700*/  FADD.FTZ R0, R229, R0 ;  /* 0x00000000e5007221 */ /* 0x000fe40000010000 */
[----:B------:R-:W-:Y:S01]  /*8710*/  FADD.FTZ R2, R232, R2 ;  /* 0x00000002e8027221 */ /* 0x000fe20000010000 */
[----:B------:R-:W-:Y:S01]  /*8720*/  ISETP.GE.U32.AND P5, PT, R243, R4, PT ;  /* 0x00000004f300720c */ /* 0x000fe20003fa6070 */
[----:B------:R-:W-:Y:S01]  /*8730*/  FADD.FTZ R0, R231, R0 ;  /* 0x00000000e7007221 */ /* 0x000fe20000010000 */
[----:B------:R-:W-:Y:S01]  /*8740*/  PRMT R3, R20, 0x7610, R3 ;  /* 0x0000761014037816 */ /* 0x000fe20000000003 */
[----:B------:R-:W-:-:S02]  /*8750*/  FADD.FTZ R2, R216, R2 ;  /* 0x00000002d8027221 */ /* 0x000fc40000010000 */
[----:B------:R-:W-:Y:S01]  /*8760*/  FADD.FTZ R0, R235, R0 ;  /* 0x00000000eb007221 */ /* 0x000fe20000010000 */
[C---:B------:R-:W-:Y:S02]  /*8770*/  LEA R8, P1, R234.reuse, c[0x0][0x1f8], 0x1 ;  /* 0x00007e00ea087a11 */ /* 0x040fe400078208ff */
[----:B------:R-:W-:Y:S01]  /*8780*/  @!P4 PRMT R28, R3, 0x5410, RZ ;  /* 0x00005410031cc816 */ /* 0x000fe200000000ff */
[----:B------:R-:W-:Y:S02]  /*8790*/  IMAD.MOV.U32 R3, RZ, RZ, c[0x0][0x228] ;  /* 0x00008a00ff037624 */ /* 0x000fe400078e00ff */
[----:B------:R-:W-:Y:S01]  /*87a0*/  FADD.FTZ R0, R217, R0 ;  /* 0x00000000d9007221 */ /* 0x000fe20000010000 */
[----:B------:R-:W-:Y:S01]  /*87b0*/  LEA.HI.X R9, R234, c[0x0][0x1fc], R233, 0x1, P1 ;  /* 0x00007f00ea097a11 */ /* 0x000fe200008f0ce9 */
[----:B------:R-:W-:Y:S01]  /*87c0*/  IMAD.SHL.U32 R3, R3, 0x8, RZ ;  /* 0x0000000803037824 */ /* 0x000fe200078e00ff */
[----:B------:R-:W-:Y:S01]  /*87d0*/  @!P6 HADD2 R84, -R140.H0_H0, -RZ.H0_H0 ;  /* 0xa00000ff8c54e230 */ /* 0x000fe20000000900 */
[----:B------:R-:W-:Y:S01]  /*87e0*/  FADD.FTZ R0, R219, R0 ;  /* 0x00000000db007221 */ /* 0x000fe20000010000 */
[----:B---3--:R-:W-:-:S03]  /*87f0*/  @!P5 HADD2 R21, -R29.H0_H0, -RZ.H0_H0 ;  /* 0xa00000ff1d15d230 */ /* 0x008fc60000000900 */
[----:B------:R-:W-:Y:S01]  /*8800*/  FADD.FTZ R0, R237, R0 ;  /* 0x00000000ed007221 */ /* 0x000fe20000010000 */
[----:B------:R-:W-:Y:S01]  /*8810*/  PRMT R7, R84, 0x7610, R7 ;  /* 0x0000761054077816 */ /* 0x000fe20000000007 */
[----:B------:R-:W-:Y:S01]  /*8820*/  STG.E.U16 [R8.64], R152 ;  /* 0x0000009808007986 */ /* 0x000fe2000c101512 */
[----:B------:R-:W-:Y:S01]  /*8830*/  @!P3 HADD2 R11, -R23.H0_H0, -RZ.H0_H0 ;  /* 0xa00000ff170bb230 */ /* 0x000fe20000000900 */
[----:B------:R-:W-:Y:S02]  /*8840*/  FADD.FTZ R0, R239, R0 ;  /* 0x00000000ef007221 */ /* 0x000fe40000010000 */
[----:B------:R-:W-:Y:S01]  /*8850*/  STG.E.U16 [R8.64+0x2], R153 ;  /* 0x0000029908007986 */ /* 0x000fe2000c101512 */
[----:B------:R-:W-:Y:S01]  /*8860*/  @!P6 PRMT R140, R7, 0x5410, RZ ;  /* 0x00005410078ce816 */ /* 0x000fe200000000ff */
[----:B------:R-:W-:Y:S01]  /*8870*/  FADD.FTZ R0, R221, R0 ;  /* 0x00000000dd007221 */ /* 0x000fe20000010000 */
[----:B------:R-:W-:Y:S01]  /*8880*/  PRMT R6, R21, 0x7610, R6 ;  /* 0x0000761015067816 */ /* 0x000fe20000000006 */
[----:B------:R-:W-:Y:S01]  /*8890*/  HMMA.16816.F32 R120, R96, R124, R120 ;  /* 0x0000007c6078723c */ /* 0x000fe20000001878 */
[----:B------:R-:W-:Y:S01]  /*88a0*/  PRMT R5, R11, 0x7610, R5 ;  /* 0x000076100b057816 */ /* 0x000fe20000000005 */
[----:B------:R-:W-:Y:S01]  /*88b0*/  FADD.FTZ R0, R223, R0 ;  /* 0x00000000df007221 */ /* 0x000fe20000010000 */
[----:B------:R-:W-:-:S02]  /*88c0*/  @!P5 PRMT R29, R6, 0x5410, RZ ;  /* 0x00005410061dd816 */ /* 0x000fc400000000ff */
[----:B------:R-:W-:-:S03]  /*88d0*/  @!P3 PRMT R23, R5, 0x5410, RZ ;  /* 0x000054100517b816 */ /* 0x000fc600000000ff */
[----:B------:R-:W-:Y:S01]  /*88e0*/  HMMA.16816.F32 R124, R96, R126, R44 ;  /* 0x0000007e607c723c */ /* 0x000fe2000000182c */
[----:B------:R-:W-:-:S07]  /*88f0*/  FADD.FTZ R0, R241, R0 ;  /* 0x00000000f1007221 */ /* 0x000fce0000010000 */
[C---:B------:R-:W-:Y:S01]  /*8900*/  HMMA.16816.F32 R44, R96.reuse, R48, R72 ;  /* 0x00000030602c723c */ /* 0x040fe20000001848 */
[----:B------:R-:W2:Y:S07]  /*8910*/  LDSM.16.MT88.4 R72, [R177+0x11800] ;  /* 0x01180000b148783b */ /* 0x000eae0000004200 */
[----:B-1----:R-:W-:Y:S01]  /*8920*/  HMMA.16816.F32 R60, R96, R64, R88 ;  /* 0x00000040603c723c */ /* 0x002fe20000001858 */
[----:B------:R-:W1:Y:S01]  /*8930*/  LDSM.16.MT88.4 R88, [R180+0x11800] ;  /* 0x01180000b458783b */ /* 0x000e620000004200 */
[----:B------:R-:W-:-:S04]  /*8940*/  FADD.FTZ R0, R244, R0 ;  /* 0x00000000f4007221 */ /* 0x000fc80000010000 */
[----:B------:R-:W-:-:S04]  /*8950*/  FADD.FTZ R0, R246, R0 ;  /* 0x00000000f6007221 */ /* 0x000fc80000010000 */
[----:B------:R-:W-:-:S04]  /*8960*/  FADD.FTZ R0, R248, R0 ;  /* 0x00000000f8007221 */ /* 0x000fc80000010000 */
[----:B------:R-:W-:Y:S01]  /*8970*/  FADD.FTZ R229, R250, R0 ;  /* 0x00000000fae57221 */ /* 0x000fe20000010000 */
[C---:B------:R-:W-:Y:S08]  /*8980*/  HMMA.16816.F32 R40, R96.reuse, R42, R68 ;  /* 0x0000002a6028723c */ /* 0x040ff00000001844 */
[C---:B------:R-:W-:Y:S08]  /*8990*/  HMMA.16816.F32 R48, R96.reuse, R50, R76 ;  /* 0x000000326030723c */ /* 0x040ff0000000184c */
[C---:B------:R-:W-:Y:S08]  /*89a0*/  HMMA.16816.F32 R64, R96.reuse, R66, R92 ;  /* 0x000000426040723c */ /* 0x040ff0000000185c */
[C---:B--2---:R-:W-:Y:S08]  /*89b0*/  HMMA.16816.F32 R68, R96.reuse, R72, R148 ;  /* 0x000000486044723c */ /* 0x044ff00000001894 */
[C---:B------:R-:W-:Y:S08]  /*89c0*/  HMMA.16816.F32 R76, R96.reuse, R80, R164 ;  /* 0x00000050604c723c */ /* 0x040ff000000018a4 */
[C---:B-1----:R-:W-:Y:S07]  /*89d0*/  HMMA.16816.F32 R84, R96.reuse, R88, R204 ;  /* 0x000000586054723c */ /* 0x042fee00000018cc */
[----:B------:R-:W-:Y:S01]  /*89e0*/  IADD3 R207, P1, R8, -0x80, RZ ;  /* 0xffffff8008cf7810 */ /* 0x000fe20007f3e0ff */
[C---:B------:R-:W-:Y:S08]  /*89f0*/  HMMA.16816.F32 R72, R96.reuse, R74, R160 ;  /* 0x0000004a6048723c */ /* 0x040ff000000018a0 */
[C---:B------:R-:W-:Y:S08]  /*8a00*/  HMMA.16816.F32 R80, R96.reuse, R82, R168 ;  /* 0x000000526050723c */ /* 0x040ff000000018a8 */
[C---:B------:R-:W-:Y:S08]  /*8a10*/  HMMA.16816.F32 R88, R96.reuse, R90, R172 ;  /* 0x0000005a6058723c */ /* 0x040ff000000018ac */
[C---:B------:R-:W-:Y:S08]  /*8a20*/  HMMA.16816.F32 R92, R96.reuse, R12, R24 ;  /* 0x0000000c605c723c */ /* 0x040ff00000001818 */
[----:B------:R-:W-:Y:S01]  /*8a30*/  HMMA.16816.F32 R96, R96, R14, R16 ;  /* 0x0000000e6060723c */ /* 0x000fe20000001810 */
[----:B----4-:R-:W-:-:S05]  /*8a40*/  @!P2 HADD2 R10, -R22.H0_H0, -RZ.H0_H0 ;  /* 0xa00000ff160aa230 */ /* 0x010fca0000000900 */
[----:B------:R-:W-:-:S04]  /*8a50*/  PRMT R4, R10, 0x7610, R4 ;  /* 0x000076100a047816 */ /* 0x000fc80000000004 */
[----:B------:R-:W-:Y:S01]  /*8a60*/  @!P2 PRMT R22, R4, 0x5410, RZ ;  /* 0x000054100416a816 */ /* 0x000fe200000000ff */
[----:B------:R-:W-:-:S04]  /*8a70*/  FADD.FTZ R4, R218, R2 ;  /* 0x00000002da047221 */ /* 0x000fc80000010000 */
[----:B------:R-:W-:Y:S02]  /*8a80*/  FADD.FTZ R4, R236, R4 ;  /* 0x00000004ec047221 */ /* 0x000fe40000010000 */
[----:B------:R-:W-:-:S04]  /*8a90*/  IMAD.WIDE R2, R3, 0x2, R8 ;  /* 0x0000000203027825 */ /* 0x000fc800078e0208 */
[----:B------:R-:W-:Y:S01]  /*8aa0*/  FADD.FTZ R4, R238, R4 ;  /* 0x00000004ee047221 */ /* 0x000fe20000010000 */
[----:B------:R-:W-:Y:S03]  /*8ab0*/  STG.E.U16 [R2.64], R157 ;  /* 0x0000009d02007986 */ /* 0x000fe6000c101512 */
[----:B------:R-:W-:Y:S01]  /*8ac0*/  FADD.FTZ R4, R220, R4 ;  /* 0x00000004dc047221 */ /* 0x000fe20000010000 */
[----:B------:R-:W-:Y:S04]  /*8ad0*/  STG.E.U16 [R2.64+0x2], R155 ;  /* 0x0000029b02007986 */ /* 0x000fe8000c101512 */
[----:B------:R-:W-:Y:S01]  /*8ae0*/  STG.E.U16 [R8.64+0x10], R156 ;  /* 0x0000109c08007986 */ /* 0x000fe2000c101512 */
[----:B------:R-:W-:-:S03]  /*8af0*/  FADD.FTZ R4, R222, R4 ;  /* 0x00000004de047221 */ /* 0x000fc60000010000 */
[----:B------:R-:W-:Y:S04]  /*8b00*/  STG.E.U16 [R8.64+0x12], R154 ;  /* 0x0000129a08007986 */ /* 0x000fe8000c101512 */
[----:B------:R-:W-:Y:S04]  /*8b10*/  STG.E.U16 [R2.64+0x10], R159 ;  /* 0x0000109f02007986 */ /* 0x000fe8000c101512 */
[----:B------:R-:W-:Y:S04]  /*8b20*/  STG.E.U16 [R2.64+0x12], R158 ;  /* 0x0000129e02007986 */ /* 0x000fe8000c101512 */
[----:B------:R-:W-:Y:S04]  /*8b30*/  STG.E.U16 [R8.64+0x20], R146 ;  /* 0x0000209208007986 */ /* 0x000fe8000c101512 */
[----:B------:R-:W-:Y:S01]  /*8b40*/  STG.E.U16 [R8.64+0x22], R144 ;  /* 0x0000229008007986 */ /* 0x000fe2000c101512 */
[----:B------:R-:W-:-:S03]  /*8b50*/  FADD.FTZ R4, R240, R4 ;  /* 0x00000004f0047221 */ /* 0x000fc60000010000 */
[----:B------:R-:W-:Y:S04]  /*8b60*/  STG.E.U16 [R2.64+0x20], R147 ;  /* 0x0000209302007986 */ /* 0x000fe8000c101512 */
[----:B------:R-:W-:Y:S04]  /*8b70*/  STG.E.U16 [R2.64+0x22], R145 ;  /* 0x0000229102007986 */ /* 0x000fe8000c101512 */
[----:B------:R-:W-:Y:S04]  /*8b80*/  STG.E.U16 [R8.64+0x30], R143 ;  /* 0x0000308f08007986 */ /* 0x000fe8000c101512 */
        /* <DEDUP_REMOVED lines=19> */
[----:B------:R1:W-:Y:S02]  /*8cc0*/  STG.E.U16 [R2.64+0x72], R22 ;  /* 0x0000721602007986 */ /* 0x0003e4000c101512 */
[----:B-1----:R-:W-:-:S04]  /*8cd0*/  FADD.FTZ R2, R245, R4 ;  /* 0x00000004f5027221 */ /* 0x002fc80000010000 */
[----:B------:R-:W-:-:S04]  /*8ce0*/  FADD.FTZ R2, R247, R2 ;  /* 0x00000002f7027221 */ /* 0x000fc80000010000 */
[----:B------:R-:W-:-:S04]  /*8cf0*/  FADD.FTZ R2, R249, R2 ;  /* 0x00000002f9027221 */ /* 0x000fc80000010000 */
[----:B------:R-:W-:-:S05]  /*8d00*/  FADD.FTZ R228, R251, R2 ;  /* 0x00000002fbe47221 */ /* 0x000fca0000010000 */
[----:B------:R1:W-:Y:S04]  /*8d10*/  STL [R1+0x68], R228 ;  /* 0x000068e401007387 */ /* 0x0003e80000100800 */
[----:B------:R1:W-:Y:S01]  /*8d20*/  STL [R1+0x78], R229 ;  /* 0x000078e501007387 */ /* 0x0003e20000100800 */
[----:B------:R-:W-:Y:S01]  /*8d30*/  IADD3.X R103, R9, -0x1, RZ, P1, !PT ;  /* 0xffffffff09677810 */ /* 0x000fe20000ffe4ff */
[----:B------:R-:W-:Y:S05]  /*8d40*/  @!P0 BRA `(.L_x_1086) ;  /* 0x000061c000008947 */ /* 0x000fea0003800000 */
[----:B------:R-:W2:Y:S01]  /*8d50*/  LDL.64 R244, [R1+0x88] ;  /* 0x0000880001f47983 */ /* 0x000ea20000100a00 */
[----:B------:R-:W-:-:S04]  /*8d60*/  DEPBAR.LE SB0, 0x0 ;  /* 0x000080000000791a */ /* 0x000fc80000000000 */
[----:B------:R-:W3:Y:S04]  /*8d70*/  LDL R246, [R1+0x98] ;  /* 0x0000980001f67983 */ /* 0x000ee80000100800 */
[----:B------:R-:W4:Y:S04]  /*8d80*/  LDL R247, [R1+0x9c] ;  /* 0x00009c0001f77983 */ /* 0x000f280000100800 */
[----:B------:R-:W4:Y:S04]  /*8d90*/  LDL.64 R248, [R1+0xb0] ;  /* 0x0000b00001f87983 */ /* 0x000f280000100a00 */
[----:B------:R-:W4:Y:S01]  /*8da0*/  LDL.64 R250, [R1+0xb8] ;  /* 0x0000b80001fa7983 */ /* 0x000f220000100a00 */
[----:B------:R-:W-:-:S04]  /*8db0*/  UIADD3 UR25, UR8, -0x2, URZ ;  /* 0xfffffffe08197890 */ /* 0x000fc8000fffe03f */
[----:B------:R-:W-:Y:S02]  /*8dc0*/  USHF.R.S32.HI UR5, URZ, 0x1f, UR25 ;  /* 0x0000001f3f057899 */ /* 0x000fe40008011419 */
[----:B------:R-:W-:Y:S01]  /*8dd0*/  UIMAD UR4, UR12, UR25, URZ ;  /* 0x000000190c0472a4 */ /* 0x000fe2000f8e023f */
[----:B------:R-:W-:Y:S01]  /*8de0*/  IMAD.U32 R0, RZ, RZ, UR25 ;  /* 0x00000019ff007e24 */ /* 0x000fe2000f8e00ff */
[----:B------:R-:W-:Y:S02]  /*8df0*/  UISETP.GT.AND UP0, UPT, UR25, UR9, UPT ;  /* 0x000000091900728c */ /* 0x000fe4000bf04270 */
[----:B------:R-:W-:Y:S01]  /*8e00*/  UIMAD UR4, UR5, UR13, UR4 ;  /* 0x0000000d050472a4 */ /* 0x000fe2000f8e0204 */
[----:B------:R-:W-:Y:S01]  /*8e10*/  BAR.SYNC.DEFER_BLOCKING 0x0 ;  /* 0x0000000000007b1d */ /* 0x000fe20000010000 */
[----:B--2---:R-:W-:Y:S02]  /*8e20*/  ISETP.GE.AND P4, PT, R244, c[0x0][0x220], PT ;  /* 0x00008800f4007a0c */ /* 0x004fe40003f86270 */
[----:B---3--:R-:W-:-:S02]  /*8e30*/  ISETP.GE.AND P3, PT, R246, c[0x0][0x220], PT ;  /* 0x00008800f6007a0c */ /* 0x008fc40003f66270 */
[----:B----4-:R-:W-:Y:S01]  /*8e40*/  ISETP.GE.AND P2, PT, R247, c[0x0][0x220], PT ;  /* 0x00008800f7007a0c */ /* 0x010fe20003f46270 */
[----:B------:R-:W-:-:S08]  /*8e50*/  IMAD.MOV.U32 R3, RZ, RZ, R249 ;  /* 0x000000ffff037224 */ /* 0x000fd000078e00f9 */
[----:B------:R-:W-:Y:S01]  /*8e60*/  @P4 STS.128 [R199+0xc000], RZ ;  /* 0x00c000ffc7004388 */ /* 0x000fe20000000c00 */
[----:B------:R-:W-:-:S03]  /*8e70*/  IMAD.MOV.U32 R2, RZ, RZ, R250 ;  /* 0x000000ffff027224 */ /* 0x000fc600078e00fa */
[----:B------:R-:W2:Y:S01]  /*8e80*/  S2R R251, SR_TID.X ;  /* 0x0000000000fb7919 */ /* 0x000ea20000002100 */
[----:B------:R-:W-:-:S05]  /*8e90*/  IMAD.WIDE.U32 R2, R0, UR13, R2 ;  /* 0x0000000d00027c25 */ /* 0x000fca000f8e0002 */
[----:B------:R-:W-:Y:S02]  /*8ea0*/  IADD3 R0, R3, UR4, RZ ;  /* 0x0000000403007c10 */ /* 0x000fe4000fffe0ff */
[C---:B------:R-:W-:Y:S02]  /*8eb0*/  @!P4 LEA R28, P6, R2.reuse, c[0x0][0x170], 0x1 ;  /* 0x00005c00021cca11 */ /* 0x040fe400078c08ff */
[C---:B------:R-:W-:Y:S02]  /*8ec0*/  @!P3 LEA R26, P1, R2.reuse, c[0x0][0x170], 0x1 ;  /* 0x00005c00021aba11 */ /* 0x040fe400078208ff */
        /* <DEDUP_REMOVED lines=9> */
[----:B------:R-:W-:Y:S01]  /*8f60*/  IADD3.X R2, R0, UR10, RZ, P5, !PT ;  /* 0x0000000a00027c10 */ /* 0x000fe2000affe4ff */
[----:B--2---:R-:W-:Y:S01]  /*8f70*/  IMAD.SHL.U32 R251, R251, 0x2, RZ ;  /* 0x00000002fbfb7824 */ /* 0x004fe200078e00ff */
        /* <DEDUP_REMOVED lines=35> */
[----:B------:R-:W-:Y:S01]  /*91b0*/  IADD3.X R3, R3, UR10, RZ, P5, !PT ;  /* 0x0000000a03037c10 */ /* 0x000fe2000affe4ff */
[----:B------:R-:W-:Y:S01]  /*91c0*/  IMAD.U32 R0, RZ, RZ, UR25 ;  /* 0x00000019ff007e24 */ /* 0x000fe2000f8e00ff */
[C---:B------:R-:W-:Y:S01]  /*91d0*/  @!P4 LEA R10, P5, R2.reuse, c[0x0][0x170], 0x1 ;  /* 0x00005c00020aca11 */ /* 0x040fe200078a08ff */
        /* <DEDUP_REMOVED lines=10> */
[----:B------:R-:W-:Y:S02]  /*9280*/  @!P2 LEA.HI.X R5, R2, c[0x0][0x174], R3, 0x1, P0 ;  /* 0x00005d000205aa11 */ /* 0x000fe400000f0c03 */
[----:B------:R-:W-:Y:S01]  /*9290*/  LOP3.LUT R251, R251, 0x6, RZ, 0xc0, !PT ;  /* 0x00000006fbfb7812 */ /* 0x000fe200078ec0ff */
[----:B------:R-:W-:Y:S01]  /*92a0*/  @!PT LDS RZ, [RZ] ;  /* 0x00000000fffff984 */ /* 0x000fe20000000800 */
[----:B------:R-:W-:Y:S01]  /*92b0*/  @!PT LDS RZ, [RZ] ;  /* 0x00000000fffff984 */ /* 0x000fe20000000800 */
[----:B------:R-:W-:Y:S01]  /*92c0*/  @!PT LDS RZ, [RZ] ;  /* 0x00000000fffff984 */ /* 0x000fe20000000800 */
[----:B------:R1:W-:Y:S04]  /*92d0*/  @!P4 LDGSTS.E.BYPASS.LTC128B.128 [R199+0xd000], [R16.64] ;  /* 0x0d00000010c7cfae */ /* 0x0003e8000b901d52 */
        /* <DEDUP_REMOVED lines=13> */
[----:B------:R1:W-:Y:S01]  /*93b0*/  @!P2 LDGSTS.E.BYPASS.LTC128B.128 [R199+0x11000], [R12.64+0x100] ;  /* 0x110001000cc7afae */ /* 0x0003e2000b901d52 */
[-C--:B------:R-:W-:Y:S02]  /*93c0*/  ISETP.GE.AND P0, PT, R2, R202.reuse, PT ;  /* 0x000000ca0200720c */ /* 0x080fe40003f06270 */
[----:B------:R-:W-:Y:S01]  /*93d0*/  ISETP.GE.AND P1, PT, R0, R202, PT ;  /* 0x000000ca0000720c */ /* 0x000fe20003f26270 */
[----:B------:R-:W-:Y:S01]  /*93e0*/  @P4 STS.128 [R199+0xd800], RZ ;  /* 0x00d800ffc7004388 */ /* 0x000fe20000000c00 */
[----:B------:R-:W-:-:S02]  /*93f0*/  ISETP.LT.OR P5, PT, R2, R201, P5 ;  /* 0x000000c90200720c */ /* 0x000fc40002fa1670 */
[-C--:B------:R-:W-:Y:S01]  /*9400*/  ISETP.LT.OR P0, PT, R2, R200.reuse, P0 ;  /* 0x000000c80200720c */ /* 0x080fe20000701670 */
[----:B------:R-:W-:Y:S01]  /*9410*/  @!PT LDS RZ, [RZ] ;  /* 0x00000000fffff984 */ /* 0x000fe20000000800 */
[----:B------:R-:W-:Y:S01]  /*9420*/  @!PT LDS RZ, [RZ] ;  /* 0x00000000fffff984 */ /* 0x000fe20000000800 */
[----:B------:R-:W-:Y:S01]  /*9430*/  @!PT LDS RZ, [RZ] ;  /* 0x00000000fffff984 */ /* 0x000fe20000000800 */
[----:B------:R1:W-:Y:S01]  /*9440*/  @!P4 LDGSTS.E.BYPASS.LTC128B.128 [R199+0xd800], [R10.64] ;  /* 0x0d8000000ac7cfae */ /* 0x0003e2000b901d52 */
[C---:B------:R-:W-:Y:S02]  /*9450*/  IADD3 R2, R0.reuse, 0x9, RZ ;  /* 0x0000000900027810 */ /* 0x040fe40007ffe0ff */
[C---:B------:R-:W-:Y:S01]  /*9460*/  ISETP.LT.OR P6, PT, R0.reuse, R201, P6 ;  /* 0x000000c90000720c */ /* 0x040fe200037c1670 */
[----:B------:R-:W-:Y:S01]  /*9470*/  @P3 STS.128 [R199+0xf800], RZ ;  /* 0x00f800ffc7003388 */ /* 0x000fe20000000c00 */
[C---:B------:R-:W-:Y:S02]  /*9480*/  ISETP.LT.OR P1, PT, R0.reuse, R200, P1 ;  /* 0x000000c80000720c */ /* 0x040fe40000f21670 */
[----:B------:R-:W-:Y:S01]  /*9490*/  IADD3 R3, R0, 0x8, RZ ;  /* 0x0000000800037810 */ /* 0x000fe20007ffe0ff */
        /* <DEDUP_REMOVED lines=9> */
[----:B--2--5:R-:W-:Y:S04]  /*9530*/  LDSM.16.M88.4 R24, [R176+0x6000] ;  /* 0x00600000b018783b */ /* 0x024fe80000000200 */
[----:B---3--:R-:W-:Y:S04]  /*9540*/  LDSM.16.M88.4 R28, [R176+0x6800] ;  /* 0x00680000b01c783b */ /* 0x008fe80000000200 */
[----:B-1----:R-:W-:Y:S04]  /*9550*/  LDSM.16.M88.4 R12, [R184] ;  /* 0x00000000b80c783b */ /* 0x002fe80000000200 */
[----:B------:R-:W-:Y:S04]  /*9560*/  LDSM.16.M88.4 R32, [R187] ;  /* 0x00000000bb20783b */ /* 0x000fe80000000200 */
[----:B------:R-:W-:Y:S04]  /*9570*/  LDSM.16.M88.4 R140, [R176+0x7000] ;  /* 0x00700000b08c783b */ /* 0x000fe80000000200 */
[----:B------:R-:W-:Y:S04]  /*9580*/  LDSM.16.M88.4 R152, [R176+0x7800] ;  /* 0x00780000b098783b */ /* 0x000fe80000000200 */
[----:B----4-:R-:W1:Y:S04]  /*9590*/  LDSM.16.M88.4 R4, [R183] ;  /* 0x00000000b704783b */ /* 0x010e680000000200 */
[----:B------:R-:W2:Y:S04]  /*95a0*/  LDSM.16.M88.4 R148, [R198] ;  /* 0x00000000c694783b */ /* 0x000ea80000000200 */
[----:B------:R-:W3:Y:S04]  /*95b0*/  LDSM.16.M88.4 R164, [R197] ;  /* 0x00000000c5a4783b */ /* 0x000ee80000000200 */
[----:B------:R-:W4:Y:S04]  /*95c0*/  LDSM.16.M88.4 R172, [R196] ;  /* 0x00000000c4ac783b */ /* 0x000f280000000200 */
[----:B------:R-:W-:Y:S04]  /*95d0*/  LDSM.16.M88.4 R20, [R186] ;  /* 0x00000000ba14783b */ /* 0x000fe80000000200 */
[----:B------:R-:W2:Y:S04]  /*95e0*/  LDSM.16.M88.4 R208, [R182+0x6000] ;  /* 0x00600000b6d0783b */ /* 0x000ea80000000200 */
[----:B------:R-:W2:Y:S04]  /*95f0*/  LDSM.16.M88.4 R204, [R182+0x6800] ;  /* 0x00680000b6cc783b */ /* 0x000ea80000000200 */
[----:B------:R-:W2:Y:S04]  /*9600*/  LDSM.16.M88.4 R212, [R182+0x7000] ;  /* 0x00700000b6d4783b */ /* 0x000ea80000000200 */
[----:B------:R-:W2:Y:S04]  /*9610*/  LDSM.16.M88.4 R216, [R182+0x7800] ;  /* 0x00780000b6d8783b */ /* 0x000ea80000000200 */
[----:B------:R-:W-:Y:S01]  /*9620*/  LDSM.16.M88.4 R224, [R181] ;  /* 0x00000000b5e0783b */ /* 0x000fe20000000200 */
[C---:B-1----:R-:W-:Y:S03]  /*9630*/  HMMA.16816.F32 R16, R4.reuse, R24, RZ ;  /* 0x000000180410723c */ /* 0x042fe600000018ff */
[----:B------:R-:W-:Y:S04]  /*9640*/  LDSM.16.M88.4 R220, [R176+0x8000] ;  /* 0x00800000b0dc783b */ /* 0x000fe80000000200 */
[----:B------:R-:W0:Y:S01]  /*9650*/  LDGDEPBAR ;  /* 0x00000000000079af */ /* 0x000e220000000000 */
[C---:B------:R-:W-:Y:S08]  /*9660*/  HMMA.16816.F32 R136, R4.reuse, R26, RZ ;  /* 0x0000001a0488723c */ /* 0x040ff000000018ff */
[----:B------:R-:W-:Y:S08]  /*9670*/  HMMA.16816.F32 R24, R4, R28, RZ ;  /* 0x0000001c0418723c */ /* 0x000ff000000018ff */
[----:B------:R-:W-:Y:S08]  /*9680*/  HMMA.16816.F32 R168, R12, R32, R16 ;  /* 0x000000200ca8723c */ /* 0x000ff00000001810 */
[C---:B------:R-:W-:Y:S08]  /*9690*/  HMMA.16816.F32 R28, R4.reuse, R30, RZ ;  /* 0x0000001e041c723c */ /* 0x040ff000000018ff */
[C---:B------:R-:W-:Y:S08]  /*96a0*/  HMMA.16816.F32 R16, R4.reuse, R140, RZ ;  /* 0x0000008c0410723c */ /* 0x040ff000000018ff */
[C---:B------:R-:W-:Y:S08]  /*96b0*/  HMMA.16816.F32 R144, R4.reuse, R142, RZ ;  /* 0x0000008e0490723c */ /* 0x040ff000000018ff */
[C---:B------:R-:W-:Y:S08]  /*96c0*/  HMMA.16816.F32 R156, R4.reuse, R152, RZ ;  /* 0x00000098049c723c */ /* 0x040ff000000018ff */
[----:B------:R-:W-:Y:S01]  /*96d0*/  HMMA.16816.F32 R152, R4, R154, RZ ;  /* 0x0000009a0498723c */ /* 0x000fe200000018ff */
[----:B------:R-:W1:Y:S07]  /*96e0*/  LDSM.16.M88.4 R4, [R185] ;  /* 0x00000000b904783b */ /* 0x000e6e0000000200 */
[C---:B------:R-:W-:Y:S08]  /*96f0*/  HMMA.16816.F32 R160, R12.reuse, R34, R136 ;  /* 0x000000220ca0723c */ /* 0x040ff00000001888 */
[C---:B--2---:R-:W-:Y:S08]  /*9700*/  HMMA.16816.F32 R140, R12.reuse, R148, R24 ;  /* 0x000000940c8c723c */ /* 0x044ff00000001818 */
[C---:B------:R-:W-:Y:S08]  /*9710*/  HMMA.16816.F32 R136, R12.reuse, R150, R28 ;  /* 0x000000960c88723c */ /* 0x040ff0000000181c */
[C---:B---3--:R-:W-:Y:S01]  /*9720*/  HMMA.16816.F32 R32, R12.reuse, R164, R16 ;  /* 0x000000a40c20723c */ /* 0x048fe20000001810 */
[----:B------:R-:W-:Y:S07]  /*9730*/  LDSM.16.M88.4 R16, [R183+0x2000] ;  /* 0x00200000b710783b */ /* 0x000fee0000000200 */
[C---:B------:R-:W-:Y:S01]  /*9740*/  HMMA.16816.F32 R28, R12.reuse, R166, R144 ;  /* 0x000000a60c1c723c */ /* 0x040fe20000001890 */
[----:B------:R-:W-:Y:S07]  /*9750*/  LDSM.16.M88.4 R164, [R181+0x1000] ;  /* 0x00100000b5a4783b */ /* 0x000fee0000000200 */
[----:B----4-:R-:W-:Y:S01]  /*9760*/  HMMA.16816.F32 R24, R12, R172, R156 ;  /* 0x000000ac0c18723c */ /* 0x010fe2000000189c */
[----:B------:R-:W2:Y:S07]  /*9770*/  LDSM.16.M88.4 R156, [R181+0x800] ;  /* 0x00080000b59c783b */ /* 0x000eae0000000200 */
[----:B------:R-:W-:Y:S01]  /*9780*/  HMMA.16816.F32 R144, R20, R208, R168 ;  /* 0x000000d01490723c */ /* 0x000fe200000018a8 */
[----:B------:R-:W-:Y:S07]  /*9790*/  LDSM.16.M88.4 R168, [R176+0x9000] ;  /* 0x00900000b0a8783b */ /* 0x000fee0000000200 */
[----:B------:R-:W-:Y:S01]  /*97a0*/  HMMA.16816.F32 R12, R12, R174, R152 ;  /* 0x000000ae0c0c723c */ /* 0x000fe20000001898 */
[----:B------:R-:W3:Y:S07]  /*97b0*/  LDSM.16.M88.4 R172, [R181+0x1800] ;  /* 0x00180000b5ac783b */ /* 0x000eee0000000200 */
[C---:B------:R-:W-:Y:S01]  /*97c0*/  HMMA.16816.F32 R152, R20.reuse, R210, R160 ;  /* 0x000000d21498723c */ /* 0x040fe200000018a0 */
[----:B------:R-:W4:Y:S04]  /*97d0*/  LDSM.16.M88.4 R160, [R176+0x8800] ;  /* 0x00880000b0a0783b */ /* 0x000f280000000200 */
[----:B------:R-:W-:Y:S03]  /*97e0*/  LDSM.16.M88.4 R208, [R182+0x9800] ;  /* 0x00980000b6d0783b */ /* 0x000fe60000000200 */
[C---:B------:R-:W-:Y:S08]  /*97f0*/  HMMA.16816.F32 R148, R20.reuse, R204, R140 ;  /* 0x000000cc1494723c */ /* 0x040ff0000000188c */
[C---:B------:R-:W-:Y:S01]  /*9800*/  HMMA.16816.F32 R140, R20.reuse, R206, R136 ;  /* 0x000000ce148c723c */ /* 0x040fe20000001888 */
[----:B------:R-:W2:Y:S07]  /*9810*/  LDSM.16.M88.4 R204, [R176+0x9800] ;  /* 0x00980000b0cc783b */ /* 0x000eae0000000200 */
[C---:B------:R-:W-:Y:S08]  /*9820*/  HMMA.16816.F32 R136, R20.reuse, R212, R32 ;  /* 0x000000d41488723c */ /* 0x040ff00000001820 */
[C---:B------:R-:W-:Y:S01]  /*9830*/  HMMA.16816.F32 R32, R20.reuse, R214, R28 ;  /* 0x000000d61420723c */ /* 0x040fe2000000181c */
[----:B------:R-:W-:Y:S07]  /*9840*/  LDSM.16.M88.4 R212, [R195] ;  /* 0x00000000c3d4783b */ /* 0x000fee0000000200 */
[----:B------:R-:W-:Y:S08]  /*9850*/  HMMA.16816.F32 R28, R20, R216, R24 ;  /* 0x000000d8141c723c */ /* 0x000ff00000001818 */
[----:B-1----:R-:W-:Y:S08]  /*9860*/  HMMA.16816.F32 R24, R4, R224, R144 ;  /* 0x000000e00418723c */ /* 0x002ff00000001890 */
[----:B------:R-:W-:Y:S01]  /*9870*/  HMMA.16816.F32 R12, R20, R218, R12 ;  /* 0x000000da140c723c */ /* 0x000fe2000000180c */
[----:B------:R-:W1:Y:S04]  /*9880*/  LDSM.16.M88.4 R20, [R184+0x2000] ;  /* 0x00200000b814783b */ /* 0x000e680000000200 */
[----:B------:R-:W-:Y:S03]  /*9890*/  LDSM.16.M88.4 R216, [R176+0xa000] ;  /* 0x00a00000b0d8783b */ /* 0x000fe60000000200 */
[C---:B------:R-:W-:Y:S01]  /*98a0*/  HMMA.16816.F32 R152, R4.reuse, R226, R152 ;  /* 0x000000e20498723c */ /* 0x040fe20000001898 */
[----:B------:R-:W-:Y:S07]  /*98b0*/  LDSM.16.M88.4 R224, [R182+0x8000] ;  /* 0x00800000b6e0783b */ /* 0x000fee0000000200 */
[C---:B--2---:R-:W-:Y:S08]  /*98c0*/  HMMA.16816.F32 R144, R4.reuse, R156, R148 ;  /* 0x0000009c0490723c */ /* 0x044ff00000001894 */
[C---:B------:R-:W-:Y:S01]  /*98d0*/  HMMA.16816.F32 R140, R4.reuse, R158, R140 ;  /* 0x0000009e048c723c */ /* 0x040fe2000000188c */
[----:B------:R-:W2:Y:S07]  /*98e0*/  LDSM.16.M88.4 R156, [R194] ;  /* 0x00000000c29c783b */ /* 0x000eae0000000200 */
[C---:B------:R-:W-:Y:S08]  /*98f0*/  HMMA.16816.F32 R136, R4.reuse, R164, R136 ;  /* 0x000000a40488723c */ /* 0x040ff00000001888 */
[C---:B------:R-:W-:Y:S01]  /*9900*/  HMMA.16816.F32 R32, R4.reuse, R166, R32 ;  /* 0x000000a60420723c */ /* 0x040fe20000001820 */
[----:B------:R-:W1:Y:S07]  /*9910*/  LDSM.16.M88.4 R164, [R193] ;  /* 0x00000000c1a4783b */ /* 0x000e6e0000000200 */
[----:B---3--:R-:W-:Y:S08]  /*9920*/  HMMA.16816.F32 R28, R4, R172, R28 ;  /* 0x000000ac041c723c */ /* 0x008ff0000000181c */
[----:B------:R-:W-:Y:S08]  /*9930*/  HMMA.16816.F32 R24, R16, R220, R24 ;  /* 0x000000dc1018723c */ /* 0x000ff00000001818 */
[----:B------:R-:W-:Y:S01]  /*9940*/  HMMA.16816.F32 R4, R4, R174, R12 ;  /* 0x000000ae0404723c */ /* 0x000fe2000000180c */
[----:B------:R-:W3:Y:S04]  /*9950*/  LDSM.16.M88.4 R172, [R192] ;  /* 0x00000000c0ac783b */ /* 0x000ee80000000200 */
[----:B------:R-:W1:Y:S03]  /*9960*/  LDSM.16.M88.4 R12, [R186+0x2000] ;  /* 0x00200000ba0c783b */ /* 0x000e660000000200 */
[C---:B------:R-:W-:Y:S01]  /*9970*/  HMMA.16816.F32 R148, R16.reuse, R222, R152 ;  /* 0x000000de1094723c */ /* 0x040fe20000001898 */
[----:B------:R-:W-:Y:S04]  /*9980*/  LDSM.16.M88.4 R220, [R181+0x2000] ;  /* 0x00200000b5dc783b */ /* 0x000fe80000000200 */
[----:B------:R-:W-:Y:S03]  /*9990*/  LDSM.16.M88.4 R152, [R181+0x2800] ;  /* 0x00280000b598783b */ /* 0x000fe60000000200 */
[C---:B----4-:R-:W-:Y:S08]  /*99a0*/  HMMA.16816.F32 R144, R16.reuse, R160, R144 ;  /* 0x000000a01090723c */ /* 0x050ff00000001890 */
[C---:B------:R-:W-:Y:S01]  /*99b0*/  HMMA.16816.F32 R140, R16.reuse, R162, R140 ;  /* 0x000000a2108c723c */ /* 0x040fe2000000188c */
[----:B------:R-:W4:Y:S07]  /*99c0*/  LDSM.16.M88.4 R160, [R182+0x8800] ;  /* 0x00880000b6a0783b */ /* 0x000f2e0000000200 */
[C---:B------:R-:W-:Y:S08]  /*99d0*/  HMMA.16816.F32 R136, R16.reuse, R168, R136 ;  /* 0x000000a81088723c */ /* 0x040ff00000001888 */
[C---:B------:R-:W-:Y:S01]  /*99e0*/  HMMA.16816.F32 R32, R16.reuse, R170, R32 ;  /* 0x000000aa1020723c */ /* 0x040fe20000001820 */
[----:B------:R-:W3:Y:S07]  /*99f0*/  LDSM.16.M88.4 R168, [R182+0x9000] ;  /* 0x00900000b6a8783b */ /* 0x000eee0000000200 */
        /* <DEDUP_REMOVED lines=9> */
[----:B------:R-:W2:Y:S07]  /*9a90*/  LDSM.16.M88.4 R156, [R181+0x3000] ;  /* 0x00300000b59c783b */ /* 0x000eae0000000200 */
[C---:B------:R-:W-:Y:S08]  /*9aa0*/  HMMA.16816.F32 R136, R20.reuse, R164, R136 ;  /* 0x000000a41488723c */ /* 0x040ff00000001888 */
[C---:B------:R-:W-:Y:S01]  /*9ab0*/  HMMA.16816.F32 R32, R20.reuse, R166, R32 ;  /* 0x000000a61420723c */ /* 0x040fe20000001820 */
[----:B------:R-:W-:Y:S07]  /*9ac0*/  LDSM.16.M88.4 R164, [R176+0xb000] ;  /* 0x00b00000b0a4783b */ /* 0x000fee0000000200 */
[----:B---3--:R-:W-:Y:S08]  /*9ad0*/  HMMA.16816.F32 R28, R20, R172, R28 ;  /* 0x000000ac141c723c */ /* 0x008ff0000000181c */
[----:B------:R-:W-:Y:S08]  /*9ae0*/  HMMA.16816.F32 R24, R12, R224, R24 ;  /* 0x000000e00c18723c */ /* 0x000ff00000001818 */
[----:B------:R-:W-:Y:S01]  /*9af0*/  HMMA.16816.F32 R16, R20, R174, R16 ;  /* 0x000000ae1410723c */ /* 0x000fe20000001810 */
[----:B------:R-:W3:Y:S04]  /*9b00*/  LDSM.16.M88.4 R20, [R183+0x4000] ;  /* 0x00400000b714783b */ /* 0x000ee80000000200 */
[----:B------:R-:W-:Y:S03]  /*9b10*/  LDSM.16.M88.4 R172, [R176+0xb800] ;  /* 0x00b80000b0ac783b */ /* 0x000fe60000000200 */
[C---:B------:R-:W-:Y:S01]  /*9b20*/  HMMA.16816.F32 R148, R12.reuse, R226, R148 ;  /* 0x000000e20c94723c */ /* 0x040fe20000001894 */
[----:B------:R-:W-:Y:S07]  /*9b30*/  LDSM.16.M88.4 R224, [R191] ;  /* 0x00000000bfe0783b */ /* 0x000fee0000000200 */
[C---:B----4-:R-:W-:Y:S08]  /*9b40*/  HMMA.16816.F32 R144, R12.reuse, R160, R144 ;  /* 0x000000a00c90723c */ /* 0x050ff00000001890 */
[C---:B------:R-:W-:Y:S01]  /*9b50*/  HMMA.16816.F32 R140, R12.reuse, R162, R140 ;  /* 0x000000a20c8c723c */ /* 0x040fe2000000188c */
[----:B------:R-:W4:Y:S07]  /*9b60*/  LDSM.16.M88.4 R160, [R176+0xa800] ;  /* 0x00a80000b0a0783b */ /* 0x000f2e0000000200 */
[C---:B------:R-:W-:Y:S08]  /*9b70*/  HMMA.16816.F32 R136, R12.reuse, R168, R136 ;  /* 0x000000a80c88723c */ /* 0x040ff00000001888 */
[C---:B------:R-:W-:Y:S01]  /*9b80*/  HMMA.16816.F32 R32, R12.reuse, R170, R32 ;  /* 0x000000aa0c20723c */ /* 0x040fe20000001820 */
[----:B------:R-:W-:Y:S07]  /*9b90*/  LDSM.16.M88.4 R168, [R189] ;  /* 0x00000000bda8783b */ /* 0x000fee0000000200 */
[----:B------:R-:W-:Y:S08]  /*9ba0*/  HMMA.16816.F32 R28, R12, R208, R28 ;  /* 0x000000d00c1c723c */ /* 0x000ff0000000181c */
[----:B-1----:R-:W-:Y:S08]  /*9bb0*/  HMMA.16816.F32 R24, R4, R220, R24 ;  /* 0x000000dc0418723c */ /* 0x002ff00000001818 */
[----:B------:R-:W-:Y:S01]  /*9bc0*/  HMMA.16816.F32 R12, R12, R210, R16 ;  /* 0x000000d20c0c723c */ /* 0x000fe20000001810 */
[----:B------:R-:W1:Y:S04]  /*9bd0*/  LDSM.16.M88.4 R16, [R184+0x4000] ;  /* 0x00400000b810783b */ /* 0x000e680000000200 */
[----:B------:R-:W-:Y:S03]  /*9be0*/  LDSM.16.M88.4 R208, [R188] ;  /* 0x00000000bcd0783b */ /* 0x000fe60000000200 */
[C---:B------:R-:W-:Y:S08]  /*9bf0*/  HMMA.16816.F32 R148, R4.reuse, R222, R148 ;  /* 0x000000de0494723c */ /* 0x040ff00000001894 */
[C---:B------:R-:W-:Y:S08]  /*9c00*/  HMMA.16816.F32 R144, R4.reuse, R152, R144 ;  /* 0x000000980490723c */ /* 0x040ff00000001890 */
[C---:B------:R-:W-:Y:S08]  /*9c10*/  HMMA.16816.F32 R140, R4.reuse, R154, R140 ;  /* 0x0000009a048c723c */ /* 0x040ff0000000188c */
[C---:B--2---:R-:W-:Y:S08]  /*9c20*/  HMMA.16816.F32 R136, R4.reuse, R156, R136 ;  /* 0x0000009c0488723c */ /* 0x044ff00000001888 */
[C---:B------:R-:W-:Y:S01]  /*9c30*/  HMMA.16816.F32 R32, R4.reuse, R158, R32 ;  /* 0x0000009e0420723c */ /* 0x040fe20000001820 */
[----:B------:R-:W2:Y:S07]  /*9c40*/  LDSM.16.M88.4 R156, [R190] ;  /* 0x00000000be9c783b */ /* 0x000eae0000000200 */
[----:B------:R-:W-:Y:S08]  /*9c50*/  HMMA.16816.F32 R28, R4, R204, R28 ;  /* 0x000000cc041c723c */ /* 0x000ff0000000181c */
[----:B---3--:R-:W-:Y:S08]  /*9c60*/  HMMA.16816.F32 R24, R20, R216, R24 ;  /* 0x000000d81418723c */ /* 0x008ff00000001818 */
[----:B------:R-:W-:Y:S01]  /*9c70*/  HMMA.16816.F32 R12, R4, R206, R12 ;  /* 0x000000ce040c723c */ /* 0x000fe2000000180c */
[----:B------:R-:W3:Y:S04]  /*9c80*/  LDSM.16.M88.4 R4, [R186+0x4000] ;  /* 0x00400000ba04783b */ /* 0x000ee80000000200 */
[----:B------:R-:W-:Y:S03]  /*9c90*/  LDSM.16.M88.4 R204, [R181+0x4000] ;  /* 0x00400000b5cc783b */ /* 0x000fe60000000200 */
[C---:B------:R-:W-:Y:S08]  /*9ca0*/  HMMA.16816.F32 R148, R20.reuse, R218, R148 ;  /* 0x000000da1494723c */ /* 0x040ff00000001894 */
        /* <DEDUP_REMOVED lines=10> */
[----:B------:R-:W1:Y:S03]  /*9d50*/  LDSM.16.M88.4 R12, [R185+0x4000] ;  /* 0x00400000b90c783b */ /* 0x000e660000000200 */
[C---:B------:R-:W-:Y:S08]  /*9d60*/  HMMA.16816.F32 R24, R16.reuse, R226, R148 ;  /* 0x000000e21018723c */ /* 0x040ff00000001894 */
[C---:B--2---:R-:W-:Y:S08]  /*9d70*/  HMMA.16816.F32 R152, R16.reuse, R156, R152 ;  /* 0x0000009c1098723c */ /* 0x044ff00000001898 */
[C---:B------:R-:W-:Y:S01]  /*9d80*/  HMMA.16816.F32 R148, R16.reuse, R158, R144 ;  /* 0x0000009e1094723c */ /* 0x040fe20000001890 */
[----:B------:R-:W2:Y:S07]  /*9d90*/  LDSM.16.M88.4 R156, [R181+0x4800] ;  /* 0x00480000b59c783b */ /* 0x000eae0000000200 */
[C---:B------:R-:W-:Y:S08]  /*9da0*/  HMMA.16816.F32 R144, R16.reuse, R168, R140 ;  /* 0x000000a81090723c */ /* 0x040ff0000000188c */
[C---:B------:R-:W-:Y:S08]  /*9db0*/  HMMA.16816.F32 R136, R16.reuse, R170, R136 ;  /* 0x000000aa1088723c */ /* 0x040ff00000001888 */
[C---:B------:R-:W-:Y:S08]  /*9dc0*/  HMMA.16816.F32 R32, R16.reuse, R208, R32 ;  /* 0x000000d01020723c */ /* 0x040ff00000001820 */
[----:B------:R-:W-:Y:S08]  /*9dd0*/  HMMA.16816.F32 R16, R16, R210, R20 ;  /* 0x000000d21010723c */ /* 0x000ff00000001814 */
[C---:B---3--:R-:W-:Y:S08]  /*9de0*/  HMMA.16816.F32 R20, R4.reuse, R214, R24 ;  /* 0x000000d60414723c */ /* 0x048ff00000001818 */
[C---:B------:R-:W-:Y:S08]  /*9df0*/  HMMA.16816.F32 R28, R4.reuse, R212, R28 ;  /* 0x000000d4041c723c */ /* 0x040ff0000000181c */
[C---:B----4-:R-:W-:Y:S08]  /*9e00*/  HMMA.16816.F32 R24, R4.reuse, R160, R152 ;  /* 0x000000a00418723c */ /* 0x050ff00000001898 */
[C---:B------:R-:W-:Y:S08]  /*9e10*/  HMMA.16816.F32 R140, R4.reuse, R162, R148 ;  /* 0x000000a2048c723c */ /* 0x040ff00000001894 */
[C---:B------:R-:W-:Y:S08]  /*9e20*/  HMMA.16816.F32 R152, R4.reuse, R164, R144 ;  /* 0x000000a40498723c */ /* 0x040ff00000001890 */
[C---:B------:R-:W-:Y:S08]  /*9e30*/  HMMA.16816.F32 R160, R4.reuse, R166, R136 ;  /* 0x000000a604a0723c */ /* 0x040ff00000001888 */
[C---:B-1----:R-:W-:Y:S01]  /*9e40*/  HMMA.16816.F32 R164, R4.reuse, R172, R32 ;  /* 0x000000ac04a4723c */ /* 0x042fe20000001820 */
[----:B------:R-:W-:Y:S07]  /*9e50*/  LDSM.16.M88.4 R32, [R181+0x5800] ;  /* 0x00580000b520783b */ /* 0x000fee0000000200 */
[----:B------:R-:W-:Y:S08]  /*9e60*/  HMMA.16816.F32 R144, R4, R174, R16 ;  /* 0x000000ae0490723c */ /* 0x000ff00000001810 */
[----:B------:R-:W-:Y:S01]  /*9e70*/  HMMA.16816.F32 R4, R12, R206, R20 ;  /* 0x000000ce0c04723c */ /* 0x000fe20000001814 */
[----:B------:R-:W1:Y:S01]  /*9e80*/  LDSM.16.M88.4 R20, [R181+0x5000] ;  /* 0x00500000b514783b */ /* 0x000e620000000200 */
[----:B------:R-:W-:-:S06]  /*9e90*/  DEPBAR.LE SB0, 0x0 ;  /* 0x000080000000791a */ /* 0x000fcc0000000000 */
[C---:B------:R-:W-:Y:S08]  /*9ea0*/  HMMA.16816.F32 R28, R12.reuse, R204, R28 ;  /* 0x000000cc0c1c723c */ /* 0x040ff0000000181c */
[C---:B--2---:R-:W-:Y:S11]  /*9eb0*/  HMMA.16816.F32 R16, R12.reuse, R156, R24 ;  /* 0x0000009c0c10723c */ /* 0x044ff60000001818 */
[----:B------:R-:W-:Y:S05]  /*9ec0*/  @!UPT UIADD3 URZ, URZ, URZ, URZ ;  /* 0x0000003f3f3ff290 */ /* 0x000fea000fffe03f */
[----:B------:R-:W-:Y:S02]  /*9ed0*/  FSEL R137, R29, -INF , !P5 ;  /* 0xff8000001d897808 */ /* 0x000fe40006800000 */
[----:B------:R-:W-:Y:S01]  /*9ee0*/  FSEL R148, R31, -INF , !P0 ;  /* 0xff8000001f947808 */ /* 0x000fe20004000000 */
[----:B------:R-:W-:Y:S01]  /*9ef0*/  BAR.SYNC.DEFER_BLOCKING 0x0 ;  /* 0x0000000000007b1d */ /* 0x000fe20000010000 */
[C---:B------:R-:W-:Y:S02]  /*9f00*/  ISETP.GE.AND P5, PT, R2.reuse, R203, PT ;  /* 0x000000cb0200720c */ /* 0x040fe40003fa6270 */
[----:B------:R-:W-:Y:S02]  /*9f10*/  ISETP.GE.AND P0, PT, R2, R202, PT ;  /* 0x000000ca0200720c */ /* 0x000fe40003f06270 */
[----:B------:R-:W-:Y:S01]  /*9f20*/  FSEL R102, R28, -INF , !P6 ;  /* 0xff8000001c667808 */ /* 0x000fe20007000000 */
[----:B-1----:R-:W-:Y:S01]  /*9f30*/  HMMA.16816.F32 R24, R12, R20, R152 ;  /* 0x000000140c18723c */ /* 0x002fe20000001898 */
[----:B------:R-:W-:-:S02]  /*9f40*/  FSEL R138, R30, -INF , !P1 ;  /* 0xff8000001e8a7808 */ /* 0x000fc40004800000 */
[C---:B------:R-:W-:Y:S02]  /*9f50*/  ISETP.GE.AND P6, PT, R3.reuse, R203, PT ;  /* 0x000000cb0300720c */ /* 0x040fe40003fc6270 */
[C---:B------:R-:W-:Y:S02]  /*9f60*/  ISETP.GE.AND P1, PT, R3.reuse, R202, PT ;  /* 0x000000ca0300720c */ /* 0x040fe40003f26270 */
[CC--:B------:R-:W-:Y:S01]  /*9f70*/  ISETP.LT.OR P5, PT, R2.reuse, R201.reuse, P5 ;  /* 0x000000c90200720c */ /* 0x0c0fe20002fa1670 */
[----:B------:R-:W-:Y:S01]  /*9f80*/  HMMA.16816.F32 R28, R12, R158, R140 ;  /* 0x0000009e0c1c723c */ /* 0x000fe2000000188c */
[----:B------:R-:W-:Y:S02]  /*9f90*/  ISETP.LT.OR P0, PT, R2, R200, P0 ;  /* 0x000000c80200720c */ /* 0x000fe40000701670 */
[----:B------:R-:W-:Y:S02]  /*9fa0*/  IADD3 R2, R0, 0x11, RZ ;  /* 0x0000001100027810 */ /* 0x000fe40007ffe0ff */
[----:B------:R-:W-:-:S02]  /*9fb0*/  ISETP.LT.OR P6, PT, R3, R201, P6 ;  /* 0x000000c90300720c */ /* 0x000fc400037c1670 */
[----:B------:R-:W-:Y:S02]  /*9fc0*/  ISETP.LT.OR P1, PT, R3, R200, P1 ;  /* 0x000000c80300720c */ /* 0x000fe40000f21670 */
[----:B------:R-:W-:Y:S02]  /*9fd0*/  IADD3 R3, R0, 0x10, RZ ;  /* 0x0000001000037810 */ /* 0x000fe40007ffe0ff */
[----:B------:R-:W-:Y:S02]  /*9fe0*/  FSEL R136, R5, -INF , !P5 ;  /* 0xff80000005887808 */ /* 0x000fe40006800000 */
[----:B------:R-:W-:Y:S02]  /*9ff0*/  FSEL R140, R7, -INF , !P0 ;  /* 0xff800000078c7808 */ /* 0x000fe40004000000 */
[C---:B------:R-:W-:Y:S02]  /*a000*/  ISETP.GE.AND P5, PT, R2.reuse, R203, PT ;  /* 0x000000cb0200720c */ /* 0x040fe40003fa6270 */
[----:B------:R-:W-:-:S02]  /*a010*/  ISETP.GE.AND P0, PT, R2, R202, PT ;  /* 0x000000ca0200720c */ /* 0x000fc40003f06270 */
[----:B------:R-:W-:Y:S02]  /*a020*/  FSEL R103, R4, -INF , !P6 ;  /* 0xff80000004677808 */ /* 0x000fe40007000000 */
[----:B------:R-:W-:Y:S02]  /*a030*/  FSEL R139, R6, -INF , !P1 ;  /* 0xff800000068b7808 */ /* 0x000fe40004800000 */
[C---:B------:R-:W-:Y:S01]  /*a040*/  ISETP.GE.AND P6, PT, R3.reuse, R203, PT ;  /* 0x000000cb0300720c */ /* 0x040fe20003fc6270 */
[----:B------:R-:W-:Y:S01]  /*a050*/  HMMA.16816.F32 R4, R12, R32, R164 ;  /* 0x000000200c04723c */ /* 0x000fe200000018a4 */
        /* <DEDUP_REMOVED lines=8> */
[----:B------:R-:W-:-:S02]  /*a0e0*/  ISETP.GE.AND P5, PT, R2, R203, PT ;  /* 0x000000cb0200720c */ /* 0x000fc40003fa6270 */
[----:B------:R-:W-:Y:S02]  /*a0f0*/  ISETP.GE.AND P0, PT, R2, R202, PT ;  /* 0x000000ca0200720c */ /* 0x000fe40003f06270 */
[----:B------:R-:W-:Y:S02]  /*a100*/  FSEL R143, R16, -INF , !P6 ;  /* 0xff800000108f7808 */ /* 0x000fe40007000000 */
[----:B------:R-:W-:Y:S02]  /*a110*/  FSEL R150, R18, -INF , !P1 ;  /* 0xff80000012967808 */ /* 0x000fe40004800000 */
[----:B------:R-:W-:Y:S01]  /*a120*/  HMMA.16816.F32 R16, R12, R22, R160 ;  /* 0x000000160c10723c */ /* 0x000fe200000018a0 */
[C---:B------:R-:W-:Y:S02]  /*a130*/  ISETP.LT.OR P5, PT, R2.reuse, R201, P5 ;  /* 0x000000c90200720c */ /* 0x040fe40002fa1670 */
[----:B------:R-:W-:Y:S02]  /*a140*/  ISETP.LT.OR P0, PT, R2, R200, P0 ;  /* 0x000000c80200720c */ /* 0x000fe40000701670 */
[----:B------:R-:W-:-:S02]  /*a150*/  IADD3 R2, R0, 0x21, RZ ;  /* 0x0000002100027810 */ /* 0x000fc40007ffe0ff */
[----:B------:R-:W-:Y:S01]  /*a160*/  FSEL R141, R29, -INF , !P5 ;  /* 0xff8000001d8d7808 */ /* 0x000fe20006800000 */
[----:B------:R-:W-:Y:S01]  /*a170*/  HMMA.16816.F32 R12, R12, R34, R144 ;  /* 0x000000220c0c723c */ /* 0x000fe20000001890 */
[----:B------:R-:W-:Y:S02]  /*a180*/  FSEL R169, R31, -INF , !P0 ;  /* 0xff8000001fa97808 */ /* 0x000fe40004000000 */
[C---:B------:R-:W-:Y:S02]  /*a190*/  ISETP.GE.AND P5, PT, R2.reuse, R203, PT ;  /* 0x000000cb0200720c */ /* 0x040fe40003fa6270 */
[----:B------:R-:W-:Y:S02]  /*a1a0*/  ISETP.GE.AND P0, PT, R2, R202, PT ;  /* 0x000000ca0200720c */ /* 0x000fe40003f06270 */
[----:B------:R-:W-:Y:S02]  /*a1b0*/  IADD3 R3, R0, 0x18, RZ ;  /* 0x0000001800037810 */ /* 0x000fe40007ffe0ff */
[----:B------:R-:W-:-:S02]  /*a1c0*/  ISETP.LT.OR P5, PT, R2, R201, P5 ;  /* 0x000000c90200720c */ /* 0x000fc40002fa1670 */
[----:B------:R-:W-:Y:S02]  /*a1d0*/  ISETP.LT.OR P0, PT, R2, R200, P0 ;  /* 0x000000c80200720c */ /* 0x000fe40000701670 */
[----:B------:R-:W-:Y:S02]  /*a1e0*/  IADD3 R2, R0, 0x29, RZ ;  /* 0x0000002900027810 */ /* 0x000fe40007ffe0ff */
[C---:B------:R-:W-:Y:S02]  /*a1f0*/  ISETP.GE.AND P6, PT, R3.reuse, R203, PT ;  /* 0x000000cb0300720c */ /* 0x040fe40003fc6270 */
[----:B------:R-:W-:Y:S02]  /*a200*/  ISETP.GE.AND P1, PT, R3, R202, PT ;  /* 0x000000ca0300720c */ /* 0x000fe40003f26270 */
[----:B------:R-:W-:Y:S02]  /*a210*/  FSEL R251, R25, -INF , !P5 ;  /* 0xff80000019fb7808 */ /* 0x000fe40006800000 */
[----:B------:R-:W-:-:S02]  /*a220*/  FSEL R173, R27, -INF , !P0 ;  /* 0xff8000001bad7808 */ /* 0x000fc40004000000 */
[C---:B------:R-:W-:Y:S02]  /*a230*/  ISETP.GE.AND P5, PT, R2.reuse, R203, PT ;  /* 0x000000cb0200720c */ /* 0x040fe40003fa6270 */
[----:B------:R-:W-:Y:S02]  /*a240*/  ISETP.GE.AND P0, PT, R2, R202, PT ;  /* 0x000000ca0200720c */ /* 0x000fe40003f06270 */
[CC--:B------:R-:W-:Y:S02]  /*a250*/  ISETP.LT.OR P6, PT, R3.reuse, R201.reuse, P6 ;  /* 0x000000c90300720c */ /* 0x0c0fe400037c1670 */
        /* <DEDUP_REMOVED lines=18> */
[----:B------:R-:W-:Y:S02]  /*a380*/  IADD3 R2, R0, 0x38, RZ ;  /* 0x0000003800027810 */ /* 0x000fe40007ffe0ff */
[----:B------:R-:W-:Y:S02]  /*a390*/  FSEL R248, R24, -INF , !P6 ;  /* 0xff80000018f87808 */ /* 0x000fe40007000000 */
[----:B------:R-:W-:-:S02]  /*a3a0*/  FSEL R174, R26, -INF , !P1 ;  /* 0xff8000001aae7808 */ /* 0x000fc40004800000 */
[CC--:B------:R-:W-:Y:S02]  /*a3b0*/  ISETP.GE.AND P6, PT, R3.reuse, R203.reuse, PT ;  /* 0x000000cb0300720c */ /* 0x0c0fe40003fc6270 */
[----:B------:R-:W-:Y:S02]  /*a3c0*/  ISETP.GE.AND P1, PT, R3, R202, PT ;  /* 0x000000ca0300720c */ /* 0x000fe40003f26270 */
        /* <DEDUP_REMOVED lines=8> */
[C---:B------:R-:W-:Y:S02]  /*a450*/  ISETP.GE.AND P6, PT, R3.reuse, R203, PT ;  /* 0x000000cb0300720c */ /* 0x040fe40003fc6270 */
[----:B------:R-:W-:-:S02]  /*a460*/  ISETP.GE.AND P1, PT, R3, R202, PT ;  /* 0x000000ca0300720c */ /* 0x000fc40003f26270 */
[----:B------:R-:W-:Y:S02]  /*a470*/  FSEL R167, R12, -INF , !P0 ;  /* 0xff8000000ca77808 */ /* 0x000fe40004000000 */
[----:B------:R-:W-:Y:S02]  /*a480*/  PLOP3.LUT P0, PT, PT, PT, UP0, 0x80, 0x0 ;  /* 0x000000000000781c */ /* 0x000fe40003f0f008 */
[C---:B------:R-:W-:Y:S02]  /*a490*/  ISETP.LT.OR P6, PT, R3.reuse, R201, P6 ;  /* 0x000000c90300720c */ /* 0x040fe400037c1670 */
[----:B------:R-:W-:Y:S02]  /*a4a0*/  ISETP.LT.OR P1, PT, R3, R200, P1 ;  /* 0x000000c80300720c */ /* 0x000fe40000f21670 */
[----:B------:R-:W-:Y:S02]  /*a4b0*/  IADD3 R0, R0, 0x39, RZ ;  /* 0x0000003900007810 */ /* 0x000fe40007ffe0ff */
[----:B------:R-:W-:-:S02]  /*a4c0*/  FSEL R218, R4, -INF , !P6 ;  /* 0xff80000004da7808 */ /* 0x000fc40007000000 */
[----:B------:R-:W-:Y:S02]  /*a4d0*/  FSEL R219, R6, -INF , !P1 ;  /* 0xff80000006db7808 */ /* 0x000fe40004800000 */
[----:B------:R-:W-:Y:S02]  /*a4e0*/  FSEL R172, R5, -INF , !P5 ;  /* 0xff80000005ac7808 */ /* 0x000fe40006800000 */
[-C--:B------:R-:W-:Y:S02]  /*a4f0*/  ISETP.GE.AND P5, PT, R2, R202.reuse, PT ;  /* 0x000000ca0200720c */ /* 0x080fe40003fa6270 */
[C---:B------:R-:W-:Y:S02]  /*a500*/  ISETP.GE.AND P6, PT, R0.reuse, R203, PT ;  /* 0x000000cb0000720c */ /* 0x040fe40003fc6270 */
[----:B------:R-:W-:Y:S02]  /*a510*/  ISETP.GE.AND P1, PT, R0, R202, PT ;  /* 0x000000ca0000720c */ /* 0x000fe40003f26270 */
[----:B------:R-:W-:-:S02]  /*a520*/  ISETP.LT.OR P5, PT, R2, R200, P5 ;  /* 0x000000c80200720c */ /* 0x000fc40002fa1670 */
[C---:B------:R-:W-:Y:S02]  /*a530*/  ISETP.LT.OR P6, PT, R0.reuse, R201, P6 ;  /* 0x000000c90000720c */ /* 0x040fe400037c1670 */
[----:B------:R-:W-:Y:S02]  /*a540*/  ISETP.LT.OR P1, PT, R0, R200, P1 ;  /* 0x000000c80000720c */ /* 0x000fe40000f21670 */
[----:B------:R-:W-:Y:S02]  /*a550*/  FSEL R205, R14, -INF , !P5 ;  /* 0xff8000000ecd7808 */ /* 0x000fe40006800000 */
[----:B------:R-:W-:Y:S02]  /*a560*/  FSEL R217, R13, -INF , !P6 ;  /* 0xff8000000dd97808 */ /* 0x000fe40007000000 */
[----:B------:R-:W-:Y:S01]  /*a570*/  FSEL R216, R15, -INF , !P1 ;  /* 0xff8000000fd87808 */ /* 0x000fe20004800000 */
[----:B------:R-:W-:Y:S05]  /*a580*/  @!P0 BRA `(.L_x_1087) ;  /* 0x000006d000008947 */ /* 0x000fea0003800000 */
[----:B------:R-:W2:Y:S01]  /*a590*/  LDL.64 R240, [R1+0x90] ;  /* 0x0000900001f07983 */ /* 0x000ea20000100a00 */
[----:B------:R-:W-:-:S03]  /*a5a0*/  ULDC.64 UR4, c[0x0][0x198] ;  /* 0x0000660000047ab9 */ /* 0x000fc60000000a00 */
[----:B------:R-:W3:Y:S01]  /*a5b0*/  LDL.64 R244, [R1+0xa0] ;  /* 0x0000a00001f47983 */ /* 0x000ee20000100a00 */
[----:B------:R-:W-:Y:S01]  /*a5c0*/  UMOV UR21, 0x6 ;  /* 0x0000000600157882 */ /* 0x000fe20000000000 */
[----:B------:R-:W-:Y:S01]  /*a5d0*/  BSSY B0, `(.L_x_1088) ;  /* 0x0000067000007945 */ /* 0x000fe20003800000 */
[----:B------:R-:W-:Y:S01]  /*a5e0*/  UIADD3 UR24, UR8, -0x3, URZ ;  /* 0xfffffffd08187890 */ /* 0x000fe2000fffe03f */
[----:B------:R1:W-:Y:S01]  /*a5f0*/  @P4 STS.128 [R199+0x6000], RZ ;  /* 0x006000ffc7004388 */ /* 0x0003e20000000c00 */
[----:B------:R-:W-:Y:S02]  /*a600*/  USHF.L.U32 UR8, UR4, 0x6, URZ ;  /* 0x0000000604087899 */ /* 0x000fe4000800063f */
[----:B------:R-:W-:Y:S02]  /*a610*/  USHF.L.U64.HI UR5, UR4, UR21, UR5 ;  /* 0x0000001504057299 */ /* 0x000fe40008010205 */
[----:B------:R-:W-:Y:S02]  /*a620*/  USHF.R.S32.HI UR4, URZ, 0x1f, UR24 ;  /* 0x0000001f3f047899 */ /* 0x000fe40008011418 */
[----:B------:R-:W-:Y:S01]  /*a630*/  UIMAD UR5, UR5, UR24, URZ ;  /* 0x00000018050572a4 */ /* 0x000fe2000f8e023f */
[----:B------:R-:W-:-:S03]  /*a640*/  IMAD.U32 R0, RZ, RZ, UR8 ;  /* 0x00000008ff007e24 */ /* 0x000fc6000f8e00ff */
[----:B------:R-:W-:Y:S01]  /*a650*/  UIMAD UR4, UR4, UR8, UR5 ;  /* 0x00000008040472a4 */ /* 0x000fe2000f8e0205 */
[----:B--2---:R-:W-:Y:S02]  /*a660*/  IMAD.MOV.U32 R3, RZ, RZ, R241 ;  /* 0x000000ffff037224 */ /* 0x004fe400078e00f1 */
[----:B---3--:R-:W-:-:S04]  /*a670*/  IMAD.MOV.U32 R2, RZ, RZ, R244 ;  /* 0x000000ffff027224 */ /* 0x008fc800078e00f4 */
[----:B------:R-:W-:-:S05]  /*a680*/  IMAD.WIDE.U32 R2, R0, UR24, R2 ;  /* 0x0000001800027c25 */ /* 0x000fca000f8e0002 */
[----:B------:R-:W-:Y:S02]  /*a690*/  IADD3 R0, R3, UR4, RZ ;  /* 0x0000000403007c10 */ /* 0x000fe4000fffe0ff */
[C---:B------:R-:W-:Y:S02]  /*a6a0*/  @!P4 LEA R4, P5, R2.reuse, c[0x0][0x168], 0x1 ;  /* 0x00005a000204ca11 */ /* 0x040fe400078a08ff */
        /* <DEDUP_REMOVED lines=12> */
[C---:B------:R-:W-:Y:S02]  /*a770*/  @!P4 LEA R10, P0, R3.reuse, c[0x0][0x168], 0x1 ;  /* 0x00005a00030aca11 */ /* 0x040fe400078008ff */
[C---:B------:R-:W-:Y:S01]  /*a780*/  IADD3 R0, P5, R3.reuse, UR7, RZ ;  /* 0x0000000703007c10 */ /* 0x040fe2000ffbe0ff */
[----:B------:R-:W-:Y:S01]  /*a790*/  @!PT LDS RZ, [RZ] ;  /* 0x00000000fffff984 */ /* 0x000fe20000000800 */
[----:B------:R-:W-:Y:S01]  /*a7a0*/  @!PT LDS RZ, [RZ] ;  /* 0x00000000fffff984 */ /* 0x000fe20000000800 */
[----:B------:R-:W-:Y:S01]  /*a7b0*/  @!PT LDS RZ, [RZ] ;  /* 0x00000000fffff984 */ /* 0x000fe20000000800 */
[----:B------:R3:W-:Y:S01]  /*a7c0*/  @!P3 LDGSTS.E.BYPASS.LTC128B.128 [R199+0x8000], [R6.64+0x80] ;  /* 0x0800008006c7bfae */ /* 0x0007e2000b901d52 */
[----:B------:R-:W-:-:S02]  /*a7d0*/  @!P4 LEA.HI.X R11, R3, c[0x0][0x16c], R2, 0x1, P0 ;  /* 0x00005b00030bca11 */ /* 0x000fc400000f0c02 */
[----:B------:R-:W-:Y:S01]  /*a7e0*/  @!P4 LEA R14, P6, R0, c[0x0][0x168], 0x1 ;  /* 0x00005a00000eca11 */ /* 0x000fe200078c08ff */
        /* <DEDUP_REMOVED lines=12> */
[C---:B------:R-:W-:Y:S02]  /*a8b0*/  @!P2 LEA.HI.X R5, R3.reuse, c[0x0][0x16c], R2, 0x1, P0 ;  /* 0x00005b000305aa11 */ /* 0x040fe400000f0c02 */
[----:B---3--:R-:W-:-:S04]  /*a8c0*/  @!P3 LEA R6, P1, R3, c[0x0][0x168], 0x1 ;  /* 0x00005a000306ba11 */ /* 0x008fc800078208ff */
[----:B------:R-:W-:Y:S02]  /*a8d0*/  @!P3 LEA.HI.X R7, R3, c[0x0][0x16c], R2, 0x1, P1 ;  /* 0x00005b000307ba11 */ /* 0x000fe400008f0c02 */
[----:B------:R-:W-:Y:S02]  /*a8e0*/  IADD3.X R3, R2, UR6, RZ, P5, !PT ;  /* 0x0000000602037c10 */ /* 0x000fe4000affe4ff */
[C---:B----4-:R-:W-:Y:S01]  /*a8f0*/  @!P3 LEA R12, P1, R0.reuse, c[0x0][0x168], 0x1 ;  /* 0x00005a00000cba11 */ /* 0x050fe200078208ff */
[----:B------:R-:W-:Y:S01]  /*a900*/  @!PT LDS RZ, [RZ] ;  /* 0x00000000fffff984 */ /* 0x000fe20000000800 */
[----:B------:R-:W-:Y:S01]  /*a910*/  @!PT LDS RZ, [RZ] ;  /* 0x00000000fffff984 */ /* 0x000fe20000000800 */
[----:B------:R-:W-:Y:S01]  /*a920*/  @!PT LDS RZ, [RZ] ;  /* 0x00000000fffff984 */ /* 0x000fe20000000800 */
[----:B------:R2:W-:Y:S01]  /*a930*/  @!P3 LDGSTS.E.BYPASS.LTC128B.128 [R199+0x8800], [R6.64+0x80] ;  /* 0x0880008006c7bfae */ /* 0x0005e2000b901d52 */
[C---:B------:R-:W-:Y:S02]  /*a940*/  IADD3 R2, P5, R0.reuse, UR7, RZ ;  /* 0x0000000700027c10 */ /* 0x040fe4000ffbe0ff */
[C-C-:B------:R-:W-:Y:S01]  /*a950*/  @!P4 LEA.HI.X R15, R0.reuse, c[0x0][0x16c], R3.reuse, 0x1, P6 ;  /* 0x00005b00000fca11 */ /* 0x140fe200030f0c03 */
[----:B------:R1:W-:Y:S01]  /*a960*/  @P2 STS.128 [R199+0xa800], RZ ;  /* 0x00a800ffc7002388 */ /* 0x0003e20000000c00 */
[----:B------:R-:W-:-:S02]  /*a970*/  @!P3 LEA.HI.X R13, R0, c[0x0][0x16c], R3, 0x1, P1 ;  /* 0x00005b00000dba11 */ /* 0x000fc400008f0c03 */
[C---:B-----5:R-:W-:Y:S01]  /*a980*/  @!P2 LEA R10, P0, R0.reuse, c[0x0][0x168], 0x1 ;  /* 0x00005a00000aaa11 */ /* 0x060fe200078008ff */
[----:B------:R-:W-:Y:S01]  /*a990*/  @!PT LDS RZ, [RZ] ;  /* 0x00000000fffff984 */ /* 0x000fe20000000800 */
[----:B------:R-:W-:Y:S01]  /*a9a0*/  @!PT LDS RZ, [RZ] ;  /* 0x00000000fffff984 */ /* 0x000fe20000000800 */
[----:B------:R-:W-:Y:S01]  /*a9b0*/  @!PT LDS RZ, [RZ] ;  /* 0x00000000fffff984 */ /* 0x000fe20000000800 */
[----:B------:R3:W-:Y:S03]  /*a9c0*/  @!P2 LDGSTS.E.BYPASS.LTC128B.128 [R199+0xa800], [R4.64+0x100] ;  /* 0x0a80010004c7afae */ /* 0x0007e6000b901d52 */
[----:B------:R-:W-:Y:S01]  /*a9d0*/  @!P2 LEA.HI.X R11, R0, c[0x0][0x16c], R3, 0x1, P0 ;  /* 0x00005b00000baa11 */ /* 0x000fe200000f0c03 */
[----:B------:R1:W-:Y:S01]  /*a9e0*/  @P4 STS.128 [R199+0x7000], RZ ;  /* 0x007000ffc7004388 */ /* 0x0003e20000000c00 */
[----:B------:R-:W-:-:S03]  /*a9f0*/  IADD3.X R3, R3, UR6, RZ, P5, !PT ;  /* 0x0000000603037c10 */ /* 0x000fc6000affe4ff */
        /* <DEDUP_REMOVED lines=9> */
[----:B--2---:R-:W-:-:S03]  /*aa90*/  @!P4 LEA R6, P1, R2, c[0x0][0x168], 0x1 ;  /* 0x00005a000206ca11 */ /* 0x004fc600078208ff */
[----:B------:R1:W-:Y:S01]  /*aaa0*/  @P2 STS.128 [R199+0xb000], RZ ;  /* 0x00b000ffc7002388 */ /* 0x0003e20000000c00 */
[----:B------:R-:W-:-:S03]  /*aab0*/  @!P4 LEA.HI.X R7, R2, c[0x0][0x16c], R3, 0x1, P1 ;  /* 0x00005b000207ca11 */ /* 0x000fc600008f0c03 */
        /* <DEDUP_REMOVED lines=24> */
.L_x_1089:
[----:B------:R-:W-:Y:S05]  /*ac40*/  BSYNC B0 ;  /* 0x0000000000007941 */ /* 0x000fea0003800000 */
.L_x_1088:
[----:B------:R-:W0:Y:S02]  /*ac50*/  LDGDEPBAR ;  /* 0x00000000000079af */ /* 0x000e240000000000 */
.L_x_1087:
[----:B-1----:R-:W2:Y:S04]  /*ac60*/  LDL R10, [R1+0xa8] ;  /* 0x0000a800010a7983 */ /* 0x002ea80000100800 */
[----:B------:R-:W3:Y:S04]  /*ac70*/  LDL R7, [R1+0xac] ;  /* 0x0000ac0001077983 */ /* 0x000ee80000100800 */
[----:B------:R-:W4:Y:S01]  /*ac80*/  LDL R3, [R1+0xc0] ;  /* 0x0000c00001037983 */ /* 0x000f220000100800 */
[----:B------:R-:W-:Y:S01]  /*ac90*/  FMNMX.FTZ R0, R101, R102, !PT ;  /* 0x0000006665007209 */ /* 0x000fe20007810000 */
[----:B------:R-:W-:Y:S01]  /*aca0*/  USHF.L.U32 UR27, UR25, 0x1, URZ ;  /* 0x00000001191b7899 */ /* 0x000fe2000800063f */
[----:B------:R-:W-:Y:S01]  /*acb0*/  PRMT R26, R243, 0x7054, R243 ;  /* 0x00007054f31a7816 */ /* 0x000fe200000000f3 */
[----:B------:R-:W-:Y:S01]  /*acc0*/  UIADD3 UR4, UR23, -0x4498517b, URZ ;  /* 0xbb67ae8517047890 */ /* 0x000fe2000fffe03f */
[----:B------:R-:W-:Y:S01]  /*acd0*/  FMNMX.FTZ R0, R137, R0, !PT ;  /* 0x0000000089007209 */ /* 0x000fe20007810000 */
[----:B------:R-:W-:Y:S01]  /*ace0*/  ULOP3.LUT UR5, UR27, UR23, URZ, 0x3c, !UPT ;  /* 0x000000171b057292 */ /* 0x000fe2000f8e3c3f */
[----:B------:R-:W-:Y:S01]  /*acf0*/  LDSM.16.MT88.4 R28, [R177+0xc000] ;  /* 0x00c00000b11c783b */ /* 0x000fe20000004200 */
[----:B------:R-:W-:Y:S01]  /*ad00*/  UIADD3 UR26, UR22, -0x61c88647, URZ ;  /* 0x9e3779b9161a7890 */ /* 0x000fe2000fffe03f */
[----:B------:R-:W-:Y:S01]  /*ad10*/  FMNMX.FTZ R0, R103, R0, !PT ;  /* 0x0000000067007209 */ /* 0x000fe20007810000 */
[----:B------:R-:W-:Y:S01]  /*ad20*/  UIADD3 UR24, UR22, 0x3c6ef372, URZ ;  /* 0x3c6ef37216187890 */ /* 0x000fe2000fffe03f */
[----:B------:R-:W-:Y:S01]  /*ad30*/  IMAD.MOV.U32 R160, RZ, RZ, R229 ;  /* 0x000000ffffa07224 */ /* 0x000fe200078e00e5 */
[----:B------:R-:W-:Y:S01]  /*ad40*/  UIADD3 UR21, UR23, 0x76cf5d0a, URZ ;  /* 0x76cf5d0a17157890 */ /* 0x000fe2000fffe03f */
[----:B------:R-:W-:Y:S01]  /*ad50*/  FMNMX.FTZ R0, R136, R0, !PT ;  /* 0x0000000088007209 */ /* 0x000fe20007810000 */
[----:B------:R-:W-:Y:S01]  /*ad60*/  UIADD3 UR8, UR22, -0x255992d5, URZ ;  /* 0xdaa66d2b16087890 */ /* 0x000fe2000fffe03f */
[----:B------:R-:W-:Y:S01]  /*ad70*/  IMAD.MOV.U32 R162, RZ, RZ, R228 ;  /* 0x000000ffffa27224 */ /* 0x000fe200078e00e4 */
[----:B------:R-:W-:Y:S01]  /*ad80*/  UIADD3 UR29, UR23, -0x126145ec, URZ ;  /* 0xed9eba14171d7890 */ /* 0x000fe2000fffe03f */
[----:B------:R-:W-:Y:S01]  /*ad90*/  FMNMX.FTZ R0, R143, R0, !PT ;  /* 0x000000008f007209 */ /* 0x000fe20007810000 */
[----:B------:R-:W-:-:S02]  /*ada0*/  UIADD3 UR28, UR22, -0x4ab325aa, URZ ;  /* 0xb54cda56161c7890 */ /* 0x000fc4000fffe03f */
[----:B------:R-:W-:Y:S01]  /*adb0*/  UIADD3 UR27, UR27, 0x1, URZ ;  /* 0x000000011b1b7890 */ /* 0x000fe2000fffe03f */
[----:B------:R-:W-:-:S03]  /*adc0*/  FMNMX.FTZ R0, R149, R0, !PT ;  /* 0x0000000095007209 */ /* 0x000fc60007810000 */
[----:B------:R-:W-:Y:S01]  /*add0*/  ULOP3.LUT UR27, UR27, UR23, URZ, 0x3c, !UPT ;  /* 0x000000171b1b7292 */ /* 0x000fe2000f8e3c3f */
        /* <DEDUP_REMOVED lines=20> */
[----:B------:R-:W1:Y:S01]  /*af20*/  SHFL.BFLY PT, R2, R0, 0x2, 0x1f ;  /* 0x0c401f0000027f89 */ /* 0x000e6200000e0000 */
[----:B------:R-:W-:-:S04]  /*af30*/  FMNMX.FTZ R4, R252, R4, !PT ;  /* 0x00000004fc047209 */ /* 0x000fc80007810000 */
[----:B------:R-:W-:-:S04]  /*af40*/  FMNMX.FTZ R4, R175, R4, !PT ;  /* 0x00000004af047209 */ /* 0x000fc80007810000 */
[----:B------:R-:W-:-:S04]  /*af50*/  FMNMX.FTZ R4, R219, R4, !PT ;  /* 0x00000004db047209 */ /* 0x000fc80007810000 */
[----:B------:R-:W-:-:S04]  /*af60*/  FMNMX.FTZ R4, R204, R4, !PT ;  /* 0x00000004cc047209 */ /* 0x000fc80007810000 */
[----:B------:R-:W-:-:S04]  /*af70*/  FMNMX.FTZ R4, R205, R4, !PT ;  /* 0x00000004cd047209 */ /* 0x000fc80007810000 */
[----:B------:R-:W-:Y:S02]  /*af80*/  FMNMX.FTZ R4, R216, R4, !PT ;  /* 0x00000004d8047209 */ /* 0x000fe40007810000 */
[----:B-1----:R-:W-:-:S03]  /*af90*/  FMNMX.FTZ R0, R0, R2, !PT ;  /* 0x0000000200007209 */ /* 0x002fc60007810000 */
[----:B------:R-:W1:Y:S04]  /*afa0*/  SHFL.BFLY PT, R6, R4, 0x2, 0x1f ;  /* 0x0c401f0004067f89 */ /* 0x000e6800000e0000 */
[----:B------:R-:W5:Y:S01]  /*afb0*/  SHFL.BFLY PT, R5, R0, 0x1, 0x1f ;  /* 0x0c201f0000057f89 */ /* 0x000f6200000e0000 */
[----:B-1----:R-:W-:Y:S02]  /*afc0*/  FMNMX.FTZ R6, R4, R6, !PT ;  /* 0x0000000604067209 */ /* 0x002fe40007810000 */
[----:B-----5:R-:W-:-:S04]  /*afd0*/  FMNMX.FTZ R215, R0, R5, !PT ;  /* 0x0000000500d77209 */ /* 0x020fc80007810000 */
[C---:B------:R-:W-:Y:S01]  /*afe0*/  FSETP.NEU.FTZ.AND P1, PT, R215.reuse, -INF , PT ;  /* 0xff800000d700780b */ /* 0x040fe20003f3d000 */
[----:B------:R-:W-:-:S05]  /*aff0*/  FMUL.FTZ R11, R215, c[0x0][0x23c] ;  /* 0x00008f00d70b7a20 */ /* 0x000fca0000410000 */
[----:B------:R-:W-:-:S05]  /*b000*/  FSEL R11, R11, RZ, P1 ;  /* 0x000000ff0b0b7208 */ /* 0x000fca0000800000 */
[----:B------:R-:W-:-:S04]  /*b010*/  FFMA.FTZ R0, R102, c[0x0][0x23c], -R11 ;  /* 0x00008f0066007a23 */ /* 0x000fc8000001080b */
[----:B------:R1:W-:Y:S02]  /*b020*/  MUFU.EX2 R24, R0 ;  /* 0x0000000000187308 */ /* 0x0003e40000000800 */
[----:B-1----:R-:W-:-:S06]  /*b030*/  FFMA.FTZ R0, R137, c[0x0][0x23c], -R11 ;  /* 0x00008f0089007a23 */ /* 0x002fcc000001080b */
[----:B------:R1:W-:Y:S01]  /*b040*/  MUFU.EX2 R163, R0 ;  /* 0x0000000000a37308 */ /* 0x0003e20000000800 */
[----:B--2---:R-:W-:-:S05]  /*b050*/  IMAD.WIDE.U32 R152, R10, -0x326172a9, RZ ;  /* 0xcd9e8d570a987825 */ /* 0x004fca00078e00ff */
[----:B---3--:R-:W-:Y:S02]  /*b060*/  LOP3.LUT R2, R153, R7, RZ, 0x3c, !PT ;  /* 0x0000000799027212 */ /* 0x008fe400078e3cff */
[----:B------:R-:W2:Y:S01]  /*b070*/  SHFL.BFLY PT, R7, R6, 0x1, 0x1f ;  /* 0x0c201f0006077f89 */ /* 0x000ea200000e0000 */
[----:B----4-:R-:W-:-:S04]  /*b080*/  IMAD.WIDE.U32 R16, R3, -0x2daee0ad, RZ ;  /* 0xd2511f5303107825 */ /* 0x010fc800078e00ff */
[----:B------:R-:W-:Y:S01]  /*b090*/  IMAD.WIDE.U32 R144, R2, -0x2daee0ad, RZ ;  /* 0xd2511f5302907825 */ /* 0x000fe200078e00ff */
[----:B------:R-:W-:Y:S01]  /*b0a0*/  LOP3.LUT R2, R17, UR5, RZ, 0x3c, !PT ;  /* 0x0000000511027c12 */ /* 0x000fe2000f8e3cff */
[----:B------:R-:W-:-:S03]  /*b0b0*/  UIADD3 UR5, UR23, 0x32370b8f, URZ ;  /* 0x32370b8f17057890 */ /* 0x000fc6000fffe03f */
[----:B------:R-:W-:Y:S01]  /*b0c0*/  LOP3.LUT R32, R145, UR4, R16, 0x96, !PT ;  /* 0x0000000491207c12 */ /* 0x000fe2000f8e9610 */
[----:B------:R-:W-:Y:S01]  /*b0d0*/  IMAD.WIDE.U32 R2, R2, -0x326172a9, RZ ;  /* 0xcd9e8d5702027825 */ /* 0x000fe200078e00ff */
[----:B------:R-:W-:-:S03]  /*b0e0*/  UIADD3 UR4, UR22, 0x78dde6e4, URZ ;  /* 0x78dde6e416047890 */ /* 0x000fc6000fffe03f */
[----:B------:R-:W-:Y:S01]  /*b0f0*/  IMAD.WIDE.U32 R32, R32, -0x326172a9, RZ ;  /* 0xcd9e8d5720207825 */ /* 0x000fe200078e00ff */
[----:B------:R-:W-:-:S04]  /*b100*/  LOP3.LUT R3, R3, UR26, R152, 0x96, !PT ;  /* 0x0000001a03037c12 */ /* 0x000fc8000f8e9698 */
[----:B------:R-:W-:Y:S01]  /*b110*/  LOP3.LUT R4, R33, UR24, R2, 0x96, !PT ;  /* 0x0000001821047c12 */ /* 0x000fe2000f8e9602 */
[----:B------:R-:W-:Y:S01]  /*b120*/  IMAD.WIDE.U32 R2, R3, -0x2daee0ad, RZ ;  /* 0xd2511f5303027825 */ /* 0x000fe200078e00ff */
[----:B--2---:R-:W-:-:S03]  /*b130*/  FMNMX.FTZ R214, R6, R7, !PT ;  /* 0x0000000706d67209 */ /* 0x004fc60007810000 */
[----:B------:R-:W-:Y:S01]  /*b140*/  IMAD.WIDE.U32 R4, R4, -0x2daee0ad, RZ ;  /* 0xd2511f5304047825 */ /* 0x000fe200078e00ff */
[----:B------:R-:W-:Y:S02]  /*b150*/  LOP3.LUT R14, R3, UR21, R144, 0x96, !PT ;  /* 0x00000015030e7c12 */ /* 0x000fe4000f8e9690 */
[----:B------:R-:W-:Y:S01]  /*b160*/  FSETP.NEU.FTZ.AND P0, PT, R214, -INF , PT ;  /* 0xff800000d600780b */ /* 0x000fe20003f1d000 */
[----:B------:R-:W-:Y:S01]  /*b170*/  FFMA.FTZ R3, R103, c[0x0][0x23c], -R11 ;  /* 0x00008f0067037a23 */ /* 0x000fe2000001080b */
[----:B------:R-:W-:Y:S01]  /*b180*/  LOP3.LUT R18, R5, UR5, R2, 0x96, !PT ;  /* 0x0000000505127c12 */ /* 0x000fe2000f8e9602 */
[----:B------:R-:W-:Y:S02]  /*b190*/  IMAD.WIDE.U32 R14, R14, -0x326172a9, RZ ;  /* 0xcd9e8d570e0e7825 */ /* 0x000fe400078e00ff */
[----:B------:R2:W-:Y:S02]  /*b1a0*/  MUFU.EX2 R166, R3 ;  /* 0x0000000300a67308 */ /* 0x0005e40000000800 */
[----:B------:R-:W-:Y:S01]  /*b1b0*/  IMAD.WIDE.U32 R18, R18, -0x326172a9, RZ ;  /* 0xcd9e8d5712127825 */ /* 0x000fe200078e00ff */
[----:B------:R-:W-:-:S02]  /*b1c0*/  LOP3.LUT R5, R15, UR8, R32, 0x96, !PT ;  /* 0x000000080f057c12 */ /* 0x000fc4000f8e9620 */
[----:B------:R-:W-:Y:S01]  /*b1d0*/  LOP3.LUT R2, R15, UR8, R32, 0x96, !PT ;  /* 0x000000080f027c12 */ /* 0x000fe2000f8e9620 */
[----:B------:R-:W-:Y:S01]  /*b1e0*/  FMUL.FTZ R10, R214, c[0x0][0x23c] ;  /* 0x00008f00d60a7a20 */ /* 0x000fe20000410000 */
[----:B-1----:R-:W-:Y:S01]  /*b1f0*/  LOP3.LUT R0, R19, UR4, R14, 0x96, !PT ;  /* 0x0000000413007c12 */ /* 0x002fe2000f8e960e */
[----:B------:R-:W-:Y:S02]  /*b200*/  IMAD R5, R5, -0x2daee0ad, RZ ;  /* 0xd2511f5305057824 */ /* 0x000fe400078e02ff */
[----:B------:R-:W-:Y:S01]  /*b210*/  IMAD.WIDE.U32 R22, R2, -0x2daee0ad, RZ ;  /* 0xd2511f5302167825 */ /* 0x000fe200078e00ff */
[----:B------:R-:W-:-:S03]  /*b220*/  FSEL R10, R10, RZ, P0 ;  /* 0x000000ff0a0a7208 */ /* 0x000fc60000000000 */
[----:B------:R-:W-:Y:S01]  /*b230*/  IMAD.WIDE.U32 R102, R0, -0x2daee0ad, RZ ;  /* 0xd2511f5300667825 */ /* 0x000fe200078e00ff */
[----:B------:R-:W-:-:S03]  /*b240*/  LOP3.LUT R20, R23, UR29, R4, 0x96, !PT ;  /* 0x0000001d17147c12 */ /* 0x000fc6000f8e9604 */
[----:B------:R-:W-:Y:S01]  /*b250*/  FFMA.FTZ R0, R136, c[0x0][0x23c], -R11 ;  /* 0x00008f0088007a23 */ /* 0x000fe2000001080b */
[----:B------:R-:W-:Y:S01]  /*b260*/  LOP3.LUT R2, R103, UR16, R5, 0x96, !PT ;  /* 0x0000001067027c12 */ /* 0x000fe2000f8e9605 */
[----:B------:R-:W-:Y:S02]  /*b270*/  IMAD.WIDE.U32 R20, R20, -0x326172a9, RZ ;  /* 0xcd9e8d5714147825 */ /* 0x000fe400078e00ff */
[----:B------:R1:W-:Y:S02]  /*b280*/  MUFU.EX2 R164, R0 ;  /* 0x0000000000a47308 */ /* 0x0003e40000000800 */
[----:B--2---:R-:W-:-:S04]  /*b290*/  IMAD.WIDE.U32 R2, R2, -0x326172a9, RZ ;  /* 0xcd9e8d5702027825 */ /* 0x004fc800078e00ff */
[----:B------:R-:W-:Y:S01]  /*b2a0*/  FFMA.FTZ R5, R148, c[0x0][0x23c], -R10 ;  /* 0x00008f0094057a23 */ /* 0x000fe2000001080a */
[--C-:B------:R-:W-:Y:S01]  /*b2b0*/  SHF.R.U32.HI R4, RZ, 0x10, R2.reuse ;  /* 0x00000010ff047819 */ /* 0x100fe20000011602 */
[----:B------:R-:W-:Y:S01]  /*b2c0*/  IMAD.MOV.U32 R148, RZ, RZ, R173 ;  /* 0x000000ffff947224 */ /* 0x000fe200078e00ad */
[----:B------:R-:W-:Y:S01]  /*b2d0*/  SHF.R.U32.HI R6, RZ, 0x18, R2 ;  /* 0x00000018ff067819 */ /* 0x000fe20000011602 */
[----:B------:R-:W-:Y:S01]  /*b2e0*/  MUFU.EX2 R154, R5 ;  /* 0x00000005009a7308 */ /* 0x000fe20000000800 */
[----:B------:R-:W-:Y:S02]  /*b2f0*/  LOP3.LUT R4, R4, 0xff, RZ, 0xc0, !PT ;  /* 0x000000ff04047812 */ /* 0x000fe400078ec0ff */
[----:B------:R-:W-:Y:S02]  /*b300*/  LOP3.LUT R7, R2, 0xff, RZ, 0xc0, !PT ;  /* 0x000000ff02077812 */ /* 0x000fe400078ec0ff */
[----:B------:R-:W-:Y:S01]  /*b310*/  PRMT R12, R4, 0x5410, R6 ;  /* 0x00005410040c7816 */ /* 0x000fe20000000006 */
[--C-:B-1----:R-:W-:Y:S01]  /*b320*/  FFMA.FTZ R0, R138, c[0x0][0x23c], -R10.reuse ;  /* 0x00008f008a007a23 */ /* 0x102fe2000001080a */
[----:B------:R-:W-:Y:S01]  /*b330*/  FSEL R6, R215, RZ, P1 ;  /* 0x000000ffd7067208 */ /* 0x000fe20000800000 */
[----:B------:R-:W-:-:S02]  /*b340*/  FFMA.FTZ R4, R140, c[0x0][0x23c], -R10 ;  /* 0x00008f008c047a23 */ /* 0x000fc4000001080a */
[----:B------:R1:W2:Y:S08]  /*b350*/  MUFU.EX2 R25, R0 ;  /* 0x0000000000197308 */ /* 0x0002b00000000800 */
[----:B------:R3:W-:Y:S01]  /*b360*/  MUFU.EX2 R165, R4 ;  /* 0x0000000400a57308 */ /* 0x0007e20000000800 */
[----:B-1----:R-:W-:Y:S02]  /*b370*/  LOP3.LUT R0, R2, 0xffff, RZ, 0xc0, !PT ;  /* 0x0000ffff02007812 */ /* 0x002fe400078ec0ff */
[----:B------:R-:W-:Y:S01]  /*b380*/  LOP3.LUT R2, R3, UR28, R20, 0x96, !PT ;  /* 0x0000001c03027c12 */ /* 0x000fe2000f8e9614 */
[----:B------:R-:W-:Y:S01]  /*b390*/  FFMA.FTZ R3, R139, c[0x0][0x23c], -R10 ;  /* 0x00008f008b037a23 */ /* 0x000fe2000001080a */
[----:B------:R-:W-:-:S02]  /*b3a0*/  SHF.R.U32.HI R0, RZ, 0x8, R0 ;  /* 0x00000008ff007819 */ /* 0x000fc40000011600 */
[----:B------:R-:W-:Y:S01]  /*b3b0*/  SHF.R.U32.HI R5, RZ, 0x18, R2 ;  /* 0x00000018ff057819 */ /* 0x000fe20000011602 */
[----:B------:R1:W-:Y:S01]  /*b3c0*/  MUFU.EX2 R161, R3 ;  /* 0x0000000300a17308 */ /* 0x0003e20000000800 */
[----:B------:R-:W-:Y:S01]  /*b3d0*/  PRMT R13, R7, 0x5410, R0 ;  /* 0x00005410070d7816 */ /* 0x000fe20000000000 */
[----:B---3--:R-:W-:Y:S01]  /*b3e0*/  FADD.FTZ R4, R101, -R6 ;  /* 0x8000000665047221 */ /* 0x008fe20000010000 */
[C---:B------:R-:W-:Y:S02]  /*b3f0*/  LOP3.LUT R0, R2.reuse, 0xffff, RZ, 0xc0, !PT ;  /* 0x0000ffff02007812 */ /* 0x040fe400078ec0ff */
[----:B------:R-:W-:Y:S01]  /*b400*/  LOP3.LUT R7, R2, 0xff, RZ, 0xc0, !PT ;  /* 0x000000ff02077812 */ /* 0x000fe200078ec0ff */
[----:B------:R-:W-:-:S04]  /*b410*/  FMUL.FTZ R4, R4, c[0x0][0x23c] ;  /* 0x00008f0004047a20 */ /* 0x000fc80000410000 */
[----:B------:R-:W3:Y:S01]  /*b420*/  MUFU.EX2 R35, R4 ;  /* 0x0000000400237308 */ /* 0x000ee20000000800 */
[----:B-1----:R-:W-:Y:S02]  /*b430*/  SHF.R.U32.HI R3, RZ, 0x10, R2 ;  /* 0x00000010ff037819 */ /* 0x002fe40000011602 */
[----:B------:R-:W-:Y:S02]  /*b440*/  SHF.R.U32.HI R2, RZ, 0x8, R0 ;  /* 0x00000008ff027819 */ /* 0x000fe40000011600 */
[----:B------:R-:W-:Y:S02]  /*b450*/  LOP3.LUT R0, R3, 0xff, RZ, 0xc0, !PT ;  /* 0x000000ff03007812 */ /* 0x000fe400078ec0ff */
[----:B------:R-:W-:Y:S02]  /*b460*/  PRMT R7, R7, 0x5410, R2 ;  /* 0x0000541007077816 */ /* 0x000fe40000000002 */
[----:B------:R-:W-:Y:S02]  /*b470*/  PRMT R5, R0, 0x5410, R5 ;  /* 0x0000541000057816 */ /* 0x000fe40000000005 */
[----:B--2---:R-:W-:Y:S01]  /*b480*/  F2FP.PACK_AB R0, R154, R25 ;  /* 0x000000199a00723e */ /* 0x004fe200000000ff */
[-C--:B---3--:R-:W-:Y:S01]  /*b490*/  FMUL.FTZ R104, R104, R35.reuse ;  /* 0x0000002368687220 */ /* 0x088fe20000410000 */
[----:B------:R-:W-:Y:S01]  /*b4a0*/  F2FP.PACK_AB R2, R163, R24 ;  /* 0x00000018a302723e */ /* 0x000fe200000000ff */
[-C--:B------:R-:W-:Y:S01]  /*b4b0*/  FMUL.FTZ R105, R105, R35.reuse ;  /* 0x0000002369697220 */ /* 0x080fe20000410000 */
[----:B------:R-:W-:Y:S01]  /*b4c0*/  FSEL R3, R214, RZ, P0 ;  /* 0x000000ffd6037208 */ /* 0x000fe20000000000 */
[-C--:B------:R-:W-:Y:S01]  /*b4d0*/  FMUL.FTZ R108, R108, R35.reuse ;  /* 0x000000236c6c7220 */ /* 0x080fe20000410000 */
[C---:B------:R-:W-:Y:S01]  /*b4e0*/  PRMT R213, R0.reuse, 0x7610, R213 ;  /* 0x0000761000d57816 */ /* 0x040fe200000000d5 */
[-C--:B------:R-:W-:Y:S01]  /*b4f0*/  FMUL.FTZ R109, R109, R35.reuse ;  /* 0x000000236d6d7220 */ /* 0x080fe20000410000 */
[----:B------:R-:W-:Y:S01]  /*b500*/  PRMT R211, R0, 0x7632, R211 ;  /* 0x0000763200d37816 */ /* 0x000fe200000000d3 */
[----:B------:R-:W-:Y:S01]  /*b510*/  FADD.FTZ R3, R100, -R3 ;  /* 0x8000000364037221 */ /* 0x000fe20000010000 */
[----:B------:R-:W-:Y:S01]  /*b520*/  PRMT R209, R2, 0x7610, R209 ;  /* 0x0000761002d17816 */ /* 0x000fe200000000d1 */
[-C--:B------:R-:W-:Y:S01]  /*b530*/  FMUL.FTZ R112, R112, R35.reuse ;  /* 0x0000002370707220 */ /* 0x080fe20000410000 */
[----:B------:R-:W-:Y:S01]  /*b540*/  PRMT R212, R2, 0x7632, R212 ;  /* 0x0000763202d47816 */ /* 0x000fe200000000d4 */
[----:B------:R-:W-:Y:S01]  /*b550*/  FMUL.FTZ R3, R3, c[0x0][0x23c] ;  /* 0x00008f0003037a20 */ /* 0x000fe20000410000 */
[----:B------:R-:W-:Y:S01]  /*b560*/  F2FP.PACK_AB R0, R164, R166 ;  /* 0x000000a6a400723e */ /* 0x000fe200000000ff */
[----:B------:R-:W-:Y:S01]  /*b570*/  FMUL.FTZ R113, R113, R35 ;  /* 0x0000002371717220 */ /* 0x000fe20000410000 */
[----:B------:R-:W-:Y:S01]  /*b580*/  F2FP.PACK_AB R2, R165, R161 ;  /* 0x000000a1a502723e */ /* 0x000fe200000000ff */
[----:B------:R-:W1:Y:S01]  /*b590*/  MUFU.EX2 R34, R3 ;  /* 0x0000000300227308 */ /* 0x000e620000000800 */
[----:B------:R-:W-:Y:S01]  /*b5a0*/  PRMT R210, R0, 0x7610, R210 ;  /* 0x0000761000d27816 */ /* 0x000fe200000000d2 */
[-C--:B------:R-:W-:Y:S01]  /*b5b0*/  FMUL.FTZ R116, R116, R35.reuse ;  /* 0x0000002374747220 */ /* 0x080fe20000410000 */
[----:B------:R-:W-:Y:S01]  /*b5c0*/  PRMT R208, R0, 0x7632, R208 ;  /* 0x0000763200d07816 */ /* 0x000fe200000000d0 */
[----:B------:R-:W-:Y:S01]  /*b5d0*/  HSET2.LE.AND R0, R7, R26, PT ;  /* 0x0000001a07007233 */ /* 0x000fe20003803000 */
[C---:B------:R-:W-:Y:S01]  /*b5e0*/  PRMT R147, R2.reuse, 0x7610, R147 ;  /* 0x0000761002937816 */ /* 0x040fe20000000093 */
[-C--:B------:R-:W-:Y:S01]  /*b5f0*/  FMUL.FTZ R117, R117, R35.reuse ;  /* 0x0000002375757220 */ /* 0x080fe20000410000 */
[----:B------:R-:W-:Y:S01]  /*b600*/  PRMT R146, R2, 0x7632, R146 ;  /* 0x0000763202927816 */ /* 0x000fe20000000092 */
[-C--:B------:R-:W-:Y:S01]  /*b610*/  FMUL.FTZ R120, R120, R35.reuse ;  /* 0x0000002378787220 */ /* 0x080fe20000410000 */
[----:B------:R-:W-:Y:S01]  /*b620*/  PRMT R2, R209, 0x5410, R212 ;  /* 0x00005410d1027816 */ /* 0x000fe200000000d4 */
[----:B------:R-:W-:-:S02]  /*b630*/  FMUL.FTZ R121, R121, R35 ;  /* 0x0000002379797220 */ /* 0x000fc40000410000 */
[----:B------:R-:W-:Y:S01]  /*b640*/  FMUL.FTZ R124, R124, R35 ;  /* 0x000000237c7c7220 */ /* 0x000fe20000410000 */
[----:B------:R-:W-:Y:S01]  /*b650*/  LOP3.LUT R4, R0, R2, RZ, 0xc0, !PT ;  /* 0x0000000200047212 */ /* 0x000fe200078ec0ff */
[--C-:B------:R-:W-:Y:S01]  /*b660*/  HSET2.LE.AND R0, R5, R26.reuse, PT ;  /* 0x0000001a05007233 */ /* 0x100fe20003803000 */
[----:B------:R-:W-:Y:S01]  /*b670*/  PRMT R5, R213, 0x5410, R211 ;  /* 0x00005410d5057816 */ /* 0x000fe200000000d3 */
[--C-:B------:R-:W-:Y:S01]  /*b680*/  HSET2.LE.AND R2, R13, R26.reuse, PT ;  /* 0x0000001a0d027233 */ /* 0x100fe20003803000 */
[-C--:B-1----:R-:W-:Y:S01]  /*b690*/  FMUL.FTZ R106, R106, R34.reuse ;  /* 0x000000226a6a7220 */ /* 0x082fe20000410000 */
[----:B------:R-:W-:Y:S01]  /*b6a0*/  HSET2.LE.AND R3, R12, R26, PT ;  /* 0x0000001a0c037233 */ /* 0x000fe20003803000 */
[----:B------:R-:W-:Y:S01]  /*b6b0*/  LOP3.LUT R5, R0, R5, RZ, 0xc0, !PT ;  /* 0x0000000500057212 */ /* 0x000fe200078ec0ff */
[-C--:B------:R-:W-:Y:S01]  /*b6c0*/  FMUL.FTZ R107, R107, R34.reuse ;  /* 0x000000226b6b7220 */ /* 0x080fe20000410000 */
[----:B------:R-:W-:Y:S01]  /*b6d0*/  PRMT R0, R210, 0x5410, R208 ;  /* 0x00005410d2007816 */ /* 0x000fe200000000d0 */
[----:B------:R-:W-:-:S02]  /*b6e0*/  FMUL.FTZ R110, R110, R34 ;  /* 0x000000226e6e7220 */ /* 0x000fc40000410000 */
[----:B------:R-:W-:Y:S01]  /*b6f0*/  FMUL.FTZ R111, R111, R34 ;  /* 0x000000226f6f7220 */ /* 0x000fe20000410000 */
[----:B------:R-:W-:Y:S01]  /*b700*/  LOP3.LUT R6, R2, R0, RZ, 0xc0, !PT ;  /* 0x0000000002067212 */ /* 0x000fe200078ec0ff */
[----:B------:R-:W-:Y:S01]  /*b710*/  IMAD.MOV.U32 R12, RZ, RZ, R25 ;  /* 0x000000ffff0c7224 */ /* 0x000fe200078e0019 */
[----:B------:R-:W-:Y:S01]  /*b720*/  PRMT R0, R147, 0x5410, R146 ;  /* 0x0000541093007816 */ /* 0x000fe20000000092 */
[----:B------:R-:W-:Y:S02]  /*b730*/  IMAD.MOV.U32 R2, RZ, RZ, R24 ;  /* 0x000000ffff027224 */ /* 0x000fe400078e0018 */
[----:B------:R-:W1:Y:S01]  /*b740*/  LDSM.16.MT88.4 R24, [R178+0xc000] ;  /* 0x00c00000b218783b */ /* 0x000e620000004200 */
[----:B------:R-:W-:Y:S01]  /*b750*/  LOP3.LUT R7, R3, R0, RZ, 0xc0, !PT ;  /* 0x0000000003077212 */ /* 0x000fe200078ec0ff */
[-C--:B------:R-:W-:Y:S02]  /*b760*/  FMUL.FTZ R114, R114, R34.reuse ;  /* 0x0000002272727220 */ /* 0x080fe40000410000 */
[----:B------:R-:W-:-:S02]  /*b770*/  FMUL.FTZ R115, R115, R34 ;  /* 0x0000002273737220 */ /* 0x000fc40000410000 */
[-C--:B------:R-:W-:Y:S02]  /*b780*/  FMUL.FTZ R118, R118, R34.reuse ;  /* 0x0000002276767220 */ /* 0x080fe40000410000 */
[C---:B------:R-:W-:Y:S01]  /*b790*/  HMMA.16816.F32 R104, R4.reuse, R28, R104 ;  /* 0x0000001c0468723c */ /* 0x040fe20000001868 */
[-C--:B------:R-:W-:Y:S02]  /*b7a0*/  FMUL.FTZ R119, R119, R34.reuse ;  /* 0x0000002277777220 */ /* 0x080fe40000410000 */
[-C--:B------:R-:W-:Y:S02]  /*b7b0*/  FMUL.FTZ R122, R122, R34.reuse ;  /* 0x000000227a7a7220 */ /* 0x080fe40000410000 */
[-C--:B------:R-:W-:Y:S02]  /*b7c0*/  FMUL.FTZ R123, R123, R34.reuse ;  /* 0x000000227b7b7220 */ /* 0x080fe40000410000 */
[----:B------:R-:W-:Y:S01]  /*b7d0*/  FMUL.FTZ R125, R125, R35 ;  /* 0x000000237d7d7220 */ /* 0x000fe20000410000 */
[----:B------:R-:W-:Y:S01]  /*b7e0*/  HMMA.16816.F32 R240, R4, R30, R108 ;  /* 0x0000001e04f0723c */ /* 0x000fe2000000186c */
[----:B------:R-:W2:Y:S01]  /*b7f0*/  LDSM.16.MT88.4 R28, [R180+0xc000] ;  /* 0x00c00000b41c783b */ /* 0x000ea20000004200 */
        /* <DEDUP_REMOVED lines=8> */
[-C--:B------:R-:W-:Y:S02]  /*b880*/  FMUL.FTZ R134, R134, R34.reuse ;  /* 0x0000002286867220 */ /* 0x080fe40000410000 */
[-C--:B------:R-:W-:Y:S02]  /*b890*/  FMUL.FTZ R135, R135, R34.reuse ;  /* 0x0000002287877220 */ /* 0x080fe40000410000 */
[-C--:B------:R-:W-:Y:S01]  /*b8a0*/  FMUL.FTZ R36, R36, R35.reuse ;  /* 0x0000002324247220 */ /* 0x080fe20000410000 */
[----:B-1----:R-:W-:Y:S01]  /*b8b0*/  HMMA.16816.F32 R112, R4, R24, R112 ;  /* 0x000000180470723c */ /* 0x002fe20000001870 */
[----:B------:R-:W-:Y:S02]  /*b8c0*/  FMUL.FTZ R37, R37, R35 ;  /* 0x0000002325257220 */ /* 0x000fe40000410000 */
[----:B------:R-:W-:-:S02]  /*b8d0*/  FMUL.FTZ R38, R38, R34 ;  /* 0x0000002226267220 */ /* 0x000fc40000410000 */
[-C--:B------:R-:W-:Y:S02]  /*b8e0*/  FMUL.FTZ R39, R39, R34.reuse ;  /* 0x0000002227277220 */ /* 0x080fe40000410000 */
[-C--:B------:R-:W-:Y:S01]  /*b8f0*/  FMUL.FTZ R40, R40, R35.reuse ;  /* 0x0000002328287220 */ /* 0x080fe20000410000 */
[C---:B------:R-:W-:Y:S01]  /*b900*/  HMMA.16816.F32 R236, R4.reuse, R26, R116 ;  /* 0x0000001a04ec723c */ /* 0x040fe20000001874 */
[----:B------:R-:W1:Y:S01]  /*b910*/  LDSM.16.MT88.4 R24, [R179+0xc000] ;  /* 0x00c00000b318783b */ /* 0x000e620000004200 */
[----:B------:R-:W-:Y:S02]  /*b920*/  FMUL.FTZ R41, R41, R35 ;  /* 0x0000002329297220 */ /* 0x000fe40000410000 */
[-C--:B------:R-:W-:Y:S02]  /*b930*/  FMUL.FTZ R42, R42, R34.reuse ;  /* 0x000000222a2a7220 */ /* 0x080fe40000410000 */
[----:B------:R-:W-:Y:S02]  /*b940*/  FMUL.FTZ R43, R43, R34 ;  /* 0x000000222b2b7220 */ /* 0x000fe40000410000 */
[----:B------:R-:W-:Y:S01]  /*b950*/  IMAD.MOV.U32 R13, RZ, RZ, R205 ;  /* 0x000000ffff0d7224 */ /* 0x000fe200078e00cd */
[----:B--2---:R-:W-:Y:S01]  /*b960*/  HMMA.16816.F32 R120, R4, R28, R120 ;  /* 0x0000001c0478723c */ /* 0x004fe20000001878 */
[----:B------:R-:W-:-:S02]  /*b970*/  IMAD.MOV.U32 R0, RZ, RZ, R204 ;  /* 0x000000ffff007224 */ /* 0x000fc400078e00cc */
[-C--:B------:R-:W-:Y:S02]  /*b980*/  FMUL.FTZ R44, R44, R35.reuse ;  /* 0x000000232c2c7220 */ /* 0x080fe40000410000 */
[-C--:B------:R-:W-:Y:S02]  /*b990*/  FMUL.FTZ R45, R45, R35.reuse ;  /* 0x000000232d2d7220 */ /* 0x080fe40000410000 */
[-C--:B------:R-:W-:Y:S01]  /*b9a0*/  FMUL.FTZ R46, R46, R34.reuse ;  /* 0x000000222e2e7220 */ /* 0x080fe20000410000 */
[----:B------:R-:W-:Y:S01]  /*b9b0*/  HMMA.16816.F32 R232, R4, R30, R124 ;  /* 0x0000001e04e8723c */ /* 0x000fe2000000187c */
[----:B------:R-:W2:Y:S01]  /*b9c0*/  LDSM.16.MT88.4 R28, [R177+0xe000] ;  /* 0x00e00000b11c783b */ /* 0x000ea20000004200 */
[----:B------:R-:W-:Y:S02]  /*b9d0*/  FMUL.FTZ R47, R47, R34 ;  /* 0x000000222f2f7220 */ /* 0x000fe40000410000 */
[-C--:B------:R-:W-:Y:S02]  /*b9e0*/  FMUL.FTZ R48, R48, R35.reuse ;  /* 0x0000002330307220 */ /* 0x080fe40000410000 */
[----:B------:R-:W-:-:S02]  /*b9f0*/  FMUL.FTZ R49, R49, R35 ;  /* 0x0000002331317220 */ /* 0x000fc40000410000 */
[-C--:B------:R-:W-:Y:S02]  /*ba00*/  FMUL.FTZ R50, R50, R34.reuse ;  /* 0x0000002232327220 */ /* 0x080fe40000410000 */
[-C--:B------:R-:W-:Y:S02]  /*ba10*/  FMUL.FTZ R51, R51, R34.reuse ;  /* 0x0000002233337220 */ /* 0x080fe40000410000 */
[-C--:B------:R-:W-:Y:S02]  /*ba20*/  FMUL.FTZ R52, R52, R35.reuse ;  /* 0x0000002334347220 */ /* 0x080fe40000410000 */
[----:B------:R-:W-:Y:S02]  /*ba30*/  FMUL.FTZ R53, R53, R35 ;  /* 0x0000002335357220 */ /* 0x000fe40000410000 */
[-C--:B------:R-:W-:Y:S02]  /*ba40*/  FMUL.FTZ R54, R54, R34.reuse ;  /* 0x0000002236367220 */ /* 0x080fe40000410000 */
[----:B------:R-:W-:-:S02]  /*ba50*/  FMUL.FTZ R55, R55, R34 ;  /* 0x0000002237377220 */ /* 0x000fc40000410000 */
[-C--:B------:R-:W-:Y:S02]  /*ba60*/  FMUL.FTZ R56, R56, R35.reuse ;  /* 0x0000002338387220 */ /* 0x080fe40000410000 */
[-C--:B------:R-:W-:Y:S01]  /*ba70*/  FMUL.FTZ R57, R57, R35.reuse ;  /* 0x0000002339397220 */ /* 0x080fe20000410000 */
[C---:B-1----:R-:W-:Y:S01]  /*ba80*/  HMMA.16816.F32 R128, R4.reuse, R24, R128 ;  /* 0x000000180480723c */ /* 0x042fe20000001880 */
[-C--:B------:R-:W-:Y:S02]  /*ba90*/  FMUL.FTZ R58, R58, R34.reuse ;  /* 0x000000223a3a7220 */ /* 0x080fe40000410000 */
[----:B------:R-:W-:Y:S02]  /*baa0*/  FMUL.FTZ R59, R59, R34 ;  /* 0x000000223b3b7220 */ /* 0x000fe40000410000 */
[----:B------:R-:W-:Y:S02]  /*bab0*/  IMAD.MOV.U32 R3, RZ, RZ, R175 ;  /* 0x000000ffff037224 */ /* 0x000fe400078e00af */
[-C--:B------:R-:W-:Y:S01]  /*bac0*/  FMUL.FTZ R60, R60, R35.reuse ;  /* 0x000000233c3c7220 */ /* 0x080fe20000410000 */
[----:B------:R-:W-:Y:S01]  /*bad0*/  HMMA.16816.F32 R228, R4, R26, R132 ;  /* 0x0000001a04e4723c */ /* 0x000fe20000001884 */
[----:B------:R-:W1:Y:S01]  /*bae0*/  LDSM.16.MT88.4 R24, [R178+0xe000] ;  /* 0x00e00000b218783b */ /* 0x000e620000004200 */
[----:B------:R-:W-:-:S02]  /*baf0*/  FMUL.FTZ R61, R61, R35 ;  /* 0x000000233d3d7220 */ /* 0x000fc40000410000 */
[-C--:B------:R-:W-:Y:S02]  /*bb00*/  FMUL.FTZ R62, R62, R34.reuse ;  /* 0x000000223e3e7220 */ /* 0x080fe40000410000 */
[----:B------:R-:W-:Y:S02]  /*bb10*/  FMUL.FTZ R63, R63, R34 ;  /* 0x000000223f3f7220 */ /* 0x000fe40000410000 */
[----:B------:R-:W-:Y:S01]  /*bb20*/  IMAD.MOV.U32 R135, RZ, RZ, R174 ;  /* 0x000000ffff877224 */ /* 0x000fe200078e00ae */
[----:B--2---:R-:W-:Y:S01]  /*bb30*/  HMMA.16816.F32 R204, R4, R28, R36 ;  /* 0x0000001c04cc723c */ /* 0x004fe20000001824 */
[----:B------:R-:W-:Y:S02]  /*bb40*/  IMAD.MOV.U32 R134, RZ, RZ, R154 ;  /* 0x000000ffff867224 */ /* 0x000fe400078e009a */
[----:B------:R-:W-:Y:S02]  /*bb50*/  IMAD.MOV.U32 R133, RZ, RZ, R172 ;  /* 0x000000ffff857224 */ /* 0x000fe400078e00ac */
[----:B------:R-:W-:-:S02]  /*bb60*/  FMUL.FTZ R64, R64, R35 ;  /* 0x0000002340407220 */ /* 0x000fc40000410000 */
[----:B------:R-:W-:Y:S01]  /*bb70*/  IMAD.MOV.U32 R38, RZ, RZ, R152 ;  /* 0x000000ffff267224 */ /* 0x000fe200078e0098 */
[----:B------:R-:W-:Y:S01]  /*bb80*/  HMMA.16816.F32 R224, R4, R30, R40 ;  /* 0x0000001e04e0723c */ /* 0x000fe20000001828 */
[----:B------:R-:W2:Y:S01]  /*bb90*/  LDSM.16.MT88.4 R28, [R180+0xe000] ;  /* 0x00e00000b41c783b */ /* 0x000ea20000004200 */
[----:B------:R-:W-:Y:S01]  /*bba0*/  MOV R39, R153 ;  /* 0x0000009900277202 */ /* 0x000fe20000000f00 */
[-C--:B------:R-:W-:Y:S02]  /*bbb0*/  FMUL.FTZ R65, R65, R35.reuse ;  /* 0x0000002341417220 */ /* 0x080fe40000410000 */
        /* <DEDUP_REMOVED lines=9> */
[-C--:B------:R-:W-:Y:S01]  /*bc50*/  FMUL.FTZ R75, R75, R34.reuse ;  /* 0x000000224b4b7220 */ /* 0x080fe20000410000 */
[C---:B-1----:R-:W-:Y:S01]  /*bc60*/  HMMA.16816.F32 R172, R4.reuse, R24, R44 ;  /* 0x0000001804ac723c */ /* 0x042fe2000000182c */
[-C--:B------:R-:W-:Y:S02]  /*bc70*/  FMUL.FTZ R80, R80, R35.reuse ;  /* 0x0000002350507220 */ /* 0x080fe40000410000 */
[-C--:B------:R-:W-:Y:S02]  /*bc80*/  FMUL.FTZ R81, R81, R35.reuse ;  /* 0x0000002351517220 */ /* 0x080fe40000410000 */
[-C--:B------:R-:W-:Y:S02]  /*bc90*/  FMUL.FTZ R82, R82, R34.reuse ;  /* 0x0000002252527220 */ /* 0x080fe40000410000 */
[----:B------:R-:W-:Y:S01]  /*bca0*/  FMUL.FTZ R83, R83, R34 ;  /* 0x0000002253537220 */ /* 0x000fe20000410000 */
[----:B------:R-:W-:Y:S01]  /*bcb0*/  HMMA.16816.F32 R124, R4, R26, R48 ;  /* 0x0000001a047c723c */ /* 0x000fe20000001830 */
[----:B------:R-:W1:Y:S01]  /*bcc0*/  LDSM.16.MT88.4 R24, [R179+0xe000] ;  /* 0x00e00000b318783b */ /* 0x000e620000004200 */
[----:B------:R-:W-:-:S02]  /*bcd0*/  FMUL.FTZ R88, R88, R35 ;  /* 0x0000002358587220 */ /* 0x000fc40000410000 */
[-C--:B------:R-:W-:Y:S02]  /*bce0*/  FMUL.FTZ R89, R89, R35.reuse ;  /* 0x0000002359597220 */ /* 0x080fe40000410000 */
[-C--:B------:R-:W-:Y:S02]  /*bcf0*/  FMUL.FTZ R90, R90, R34.reuse ;  /* 0x000000225a5a7220 */ /* 0x080fe40000410000 */
[----:B------:R-:W-:Y:S01]  /*bd00*/  FMUL.FTZ R91, R91, R34 ;  /* 0x000000225b5b7220 */ /* 0x000fe20000410000 */
[----:B--2---:R-:W-:Y:S01]  /*bd10*/  HMMA.16816.F32 R152, R4, R28, R52 ;  /* 0x0000001c0498723c */ /* 0x004fe20000001834 */
[----:B------:R-:W-:Y:S01]  /*bd20*/  IMAD.MOV.U32 R47, RZ, RZ, R0 ;  /* 0x000000ffff2f7224 */ /* 0x000fe200078e0000 */
[----:B------:R-:W-:Y:S01]  /*bd30*/  LOP3.LUT R0, R17, UR27, RZ, 0x3c, !PT ;  /* 0x0000001b11007c12 */ /* 0x000fe2000f8e3cff */
[-C--:B------:R-:W-:Y:S01]  /*bd40*/  FMUL.FTZ R76, R76, R35.reuse ;  /* 0x000000234c4c7220 */ /* 0x080fe20000410000 */
[----:B------:R-:W-:Y:S01]  /*bd50*/  UIADD3 UR27, UR23, 0x646e171e, URZ ;  /* 0x646e171e171b7890 */ /* 0x000fe2000fffe03f */
[----:B------:R-:W-:-:S02]  /*bd60*/  FMUL.FTZ R77, R77, R35 ;  /* 0x000000234d4d7220 */ /* 0x000fc40000410000 */
[-C--:B------:R-:W-:Y:S01]  /*bd70*/  FMUL.FTZ R78, R78, R34.reuse ;  /* 0x000000224e4e7220 */ /* 0x080fe20000410000 */
[----:B------:R-:W-:Y:S01]  /*bd80*/  HMMA.16816.F32 R220, R4, R30, R56 ;  /* 0x0000001e04dc723c */ /* 0x000fe20000001838 */
[----:B------:R-:W2:Y:S01]  /*bd90*/  LDSM.16.MT88.4 R28, [R177+0x10000] ;  /* 0x01000000b11c783b */ /* 0x000ea20000004200 */
[----:B------:R-:W-:Y:S02]  /*bda0*/  FMUL.FTZ R79, R79, R34 ;  /* 0x000000224f4f7220 */ /* 0x000fe40000410000 */
[----:B------:R-:W-:Y:S02]  /*bdb0*/  IMAD.MOV.U32 R46, RZ, RZ, R2 ;  /* 0x000000ffff2e7224 */ /* 0x000fe400078e0002 */
[----:B------:R-:W-:Y:S02]  /*bdc0*/  IMAD.MOV.U32 R45, RZ, RZ, R12 ;  /* 0x000000ffff2d7224 */ /* 0x000fe400078e000c */
[----:B------:R-:W-:Y:S02]  /*bdd0*/  IMAD.MOV.U32 R58, RZ, RZ, R165 ;  /* 0x000000ffff3a7224 */ /* 0x000fe400078e00a5 */
[----:B------:R-:W-:-:S02]  /*bde0*/  IMAD.MOV.U32 R59, RZ, RZ, R164 ;  /* 0x000000ffff3b7224 */ /* 0x000fc400078e00a4 */
[-C--:B------:R-:W-:Y:S02]  /*bdf0*/  FMUL.FTZ R84, R84, R35.reuse ;  /* 0x0000002354547220 */ /* 0x080fe40000410000 */
[-C--:B------:R-:W-:Y:S02]  /*be00*/  FMUL.FTZ R85, R85, R35.reuse ;  /* 0x0000002355557220 */ /* 0x080fe40000410000 */
[-C--:B------:R-:W-:Y:S02]  /*be10*/  FMUL.FTZ R86, R86, R34.reuse ;  /* 0x0000002256567220 */ /* 0x080fe40000410000 */
[-C--:B------:R-:W-:Y:S02]  /*be20*/  FMUL.FTZ R87, R87, R34.reuse ;  /* 0x0000002257577220 */ /* 0x080fe40000410000 */
[-C--:B------:R-:W-:Y:S02]  /*be30*/  FMUL.FTZ R92, R92, R35.reuse ;  /* 0x000000235c5c7220 */ /* 0x080fe40000410000 */
[----:B------:R-:W-:Y:S01]  /*be40*/  FMUL.FTZ R93, R93, R35 ;  /* 0x000000235d5d7220 */ /* 0x000fe20000410000 */
[----:B-1----:R-:W-:Y:S01]  /*be50*/  HMMA.16816.F32 R116, R4, R24, R60 ;  /* 0x000000180474723c */ /* 0x002fe2000000183c */
[----:B------:R-:W-:-:S02]  /*be60*/  FMUL.FTZ R94, R94, R34 ;  /* 0x000000225e5e7220 */ /* 0x000fc40000410000 */
[-C--:B------:R-:W-:Y:S02]  /*be70*/  FMUL.FTZ R95, R95, R34.reuse ;  /* 0x000000225f5f7220 */ /* 0x080fe40000410000 */
[-C--:B------:R-:W-:Y:S02]  /*be80*/  FMUL.FTZ R96, R96, R35.reuse ;  /* 0x0000002360607220 */ /* 0x080fe40000410000 */
[----:B------:R-:W-:Y:S01]  /*be90*/  FMUL.FTZ R97, R97, R35 ;  /* 0x0000002361617220 */ /* 0x000fe20000410000 */
[C---:B------:R-:W-:Y:S01]  /*bea0*/  HMMA.16816.F32 R108, R4.reuse, R26, R64 ;  /* 0x0000001a046c723c */ /* 0x040fe20000001840 */
[----:B------:R-:W1:Y:S01]  /*beb0*/  LDSM.16.MT88.4 R24, [R178+0x10000] ;  /* 0x01000000b218783b */ /* 0x000e620000004200 */
[-C--:B------:R-:W-:Y:S02]  /*bec0*/  FMUL.FTZ R98, R98, R34.reuse ;  /* 0x0000002262627220 */ /* 0x080fe40000410000 */
[----:B------:R-:W-:Y:S02]  /*bed0*/  FMUL.FTZ R99, R99, R34 ;  /* 0x0000002263637220 */ /* 0x000fe40000410000 */
[----:B------:R-:W-:Y:S01]  /*bee0*/  IMAD.MOV.U32 R56, RZ, RZ, R217 ;  /* 0x000000ffff387224 */ /* 0x000fe200078e00d9 */
[----:B------:R-:W-:Y:S01]  /*bef0*/  MOV R66, R166 ;  /* 0x000000a600427202 */ /* 0x000fe20000000f00 */
[----:B------:R-:W-:Y:S01]  /*bf00*/  IMAD.MOV.U32 R64, RZ, RZ, R167 ;  /* 0x000000ffff407224 */ /* 0x000fe200078e00a7 */
[----:B--2---:R-:W-:Y:S01]  /*bf10*/  HMMA.16816.F32 R68, R4, R28, R68 ;  /* 0x0000001c0444723c */ /* 0x004fe20000001844 */
[----:B------:R-:W-:-:S02]  /*bf20*/  IMAD.MOV.U32 R65, RZ, RZ, R219 ;  /* 0x000000ffff417224 */ /* 0x000fc400078e00db */
[----:B------:R-:W-:Y:S02]  /*bf30*/  IMAD.MOV.U32 R67, RZ, RZ, R218 ;  /* 0x000000ffff437224 */ /* 0x000fe400078e00da */
[----:B------:R-:W-:Y:S02]  /*bf40*/  IMAD.MOV.U32 R57, RZ, RZ, R216 ;  /* 0x000000ffff397224 */ /* 0x000fe400078e00d8 */
[----:B------:R-:W-:Y:S01]  /*bf50*/  IMAD.MOV.U32 R48, RZ, RZ, R163 ;  /* 0x000000ffff307224 */ /* 0x000fe200078e00a3 */
[----:B------:R-:W-:Y:S01]  /*bf60*/  HMMA.16816.F32 R52, R4, R30, R72 ;  /* 0x0000001e0434723c */ /* 0x000fe20000001848 */
[----:B------:R-:W2:Y:S01]  /*bf70*/  LDSM.16.MT88.4 R28, [R180+0x10000] ;  /* 0x01000000b41c783b */ /* 0x000ea20000004200 */
[----:B------:R-:W-:Y:S02]  /*bf80*/  IMAD.MOV.U32 R49, RZ, RZ, R162 ;  /* 0x000000ffff317224 */ /* 0x000fe400078e00a2 */
[----:B------:R-:W-:Y:S02]  /*bf90*/  IMAD.MOV.U32 R50, RZ, RZ, R161 ;  /* 0x000000ffff327224 */ /* 0x000fe400078e00a1 */
[----:B------:R-:W-:-:S02]  /*bfa0*/  IMAD.MOV.U32 R51, RZ, RZ, R160 ;  /* 0x000000ffff337224 */ /* 0x000fc400078e00a0 */
[----:B------:R-:W-:Y:S02]  /*bfb0*/  IMAD.MOV.U32 R74, RZ, RZ, R3 ;  /* 0x000000ffff4a7224 */ /* 0x000fe400078e0003 */
[----:B------:R-:W-:Y:S02]  /*bfc0*/  IMAD.MOV.U32 R75, RZ, RZ, R13 ;  /* 0x000000ffff4b7224 */ /* 0x000fe400078e000d */
[----:B------:R-:W-:Y:S02]  /*bfd0*/  IMAD.MOV.U32 R72, RZ, RZ, R134 ;  /* 0x000000ffff487224 */ /* 0x000fe400078e0086 */
[----:B------:R-:W-:Y:S01]  /*bfe0*/  IMAD.MOV.U32 R73, RZ, RZ, R135 ;  /* 0x000000ffff497224 */ /* 0x000fe200078e0087 */
[C---:B-1----:R-:W-:Y:S07]  /*bff0*/  HMMA.16816.F32 R156, R4.reuse, R26, R80 ;  /* 0x0000001a049c723c */ /* 0x042fee0000001850 */
[----:B------:R-:W-:Y:S01]  /*c000*/  IMAD.MOV.U32 R82, RZ, RZ, R38 ;  /* 0x000000ffff527224 */ /* 0x000fe200078e0026 */
[----:B------:R-:W-:Y:S01]  /*c010*/  HMMA.16816.F32 R60, R4, R24, R76 ;  /* 0x00000018043c723c */ /* 0x000fe2000000184c */
[----:B------:R-:W1:Y:S01]  /*c020*/  LDSM.16.MT88.4 R24, [R179+0x10000] ;  /* 0x01000000b318783b */ /* 0x000e620000004200 */
[----:B------:R-:W-:Y:S01]  /*c030*/  IMAD.MOV.U32 R83, RZ, RZ, R39 ;  /* 0x000000ffff537224 */ /* 0x000fe200078e0027 */
[----:B------:R-:W3:Y:S01]  /*c040*/  LDC.U8 R78, c[0x0][0x2d8] ;  /* 0x0000b600ff4e7b82 */ /* 0x000ee20000000000 */
[----:B------:R-:W-:-:S03]  /*c050*/  IMAD.MOV.U32 R81, RZ, RZ, R51 ;  /* 0x000000ffff517224 */ /* 0x000fc600078e0033 */
[----:B------:R-:W-:Y:S01]  /*c060*/  IMAD.MOV.U32 R79, RZ, RZ, R133 ;  /* 0x000000ffff4f7224 */ /* 0x000fe200078e0085 */
[----:B------:R-:W-:Y:S01]  /*c070*/  MOV R77, R50 ;  /* 0x00000032004d7202 */ /* 0x000fe20000000f00 */
[C---:B--2---:R-:W-:Y:S07]  /*c080*/  HMMA.16816.F32 R164, R4.reuse, R30, R88 ;  /* 0x0000001e04a4723c */ /* 0x044fee0000001858 */
[----:B------:R-:W-:Y:S01]  /*c090*/  IMAD.WIDE.U32 R30, R0, -0x326172a9, RZ ;  /* 0xcd9e8d57001e7825 */ /* 0x000fe200078e00ff */
[----:B------:R-:W-:Y:S03]  /*c0a0*/  HMMA.16816.F32 R132, R4, R28, R84 ;  /* 0x0000001c0484723c */ /* 0x000fe60000001854 */
[----:B------:R-:W-:Y:S01]  /*c0b0*/  IMAD.MOV.U32 R91, RZ, RZ, R56 ;  /* 0x000000ffff5b7224 */ /* 0x000fe200078e0038 */
[----:B------:R-:W-:Y:S01]  /*c0c0*/  LOP3.LUT R2, R31, UR26, R82, 0x96, !PT ;  /* 0x0000001a1f027c12 */ /* 0x000fe2000f8e9652 */
[----:B------:R-:W-:Y:S01]  /*c0d0*/  IMAD.MOV.U32 R90, RZ, RZ, R57 ;  /* 0x000000ffff5a7224 */ /* 0x000fe200078e0039 */
[----:B------:R-:W-:Y:S01]  /*c0e0*/  LOP3.LUT R0, R33, UR24, R30, 0x96, !PT ;  /* 0x0000001821007c12 */ /* 0x000fe2000f8e961e */
[----:B------:R-:W-:-:S02]  /*c0f0*/  IMAD.MOV.U32 R89, RZ, RZ, R58 ;  /* 0x000000ffff597224 */ /* 0x000fc400078e003a */
[----:B------:R-:W-:-:S04]  /*c100*/  IMAD.WIDE.U32 R2, R2, -0x2daee0ad, RZ ;  /* 0xd2511f5302027825 */ /* 0x000fc800078e00ff */
[----:B------:R-:W-:Y:S01]  /*c110*/  IMAD.WIDE.U32 R12, R0, -0x2daee0ad, RZ ;  /* 0xd2511f53000c7825 */ /* 0x000fe200078e00ff */
[----:B------:R-:W-:-:S03]  /*c120*/  LOP3.LUT R3, R3, UR21, R144, 0x96, !PT ;  /* 0x0000001503037c12 */ /* 0x000fc6000f8e9690 */
[----:B------:R-:W-:Y:S01]  /*c130*/  IMAD.MOV.U32 R88, RZ, RZ, R59 ;  /* 0x000000ffff587224 */ /* 0x000fe200078e003b */
[----:B------:R-:W-:Y:S01]  /*c140*/  LOP3.LUT R0, R13, UR5, R2, 0x96, !PT ;  /* 0x000000050d007c12 */ /* 0x000fe2000f8e9602 */
[----:B------:R-:W-:Y:S01]  /*c150*/  IMAD.WIDE.U32 R2, R3, -0x326172a9, RZ ;  /* 0xcd9e8d5703027825 */ /* 0x000fe200078e00ff */
[----:B------:R-:W-:-:S03]  /*c160*/  LOP3.LUT R13, R19, UR4, R14, 0x96, !PT ;  /* 0x00000004130d7c12 */ /* 0x000fc6000f8e960e */
[----:B------:R-:W-:Y:S01]  /*c170*/  IMAD.WIDE.U32 R14, R0, -0x326172a9, RZ ;  /* 0xcd9e8d57000e7825 */ /* 0x000fe200078e00ff */
[----:B------:R-:W-:Y:S01]  /*c180*/  LOP3.LUT R3, R3, UR8, R32, 0x96, !PT ;  /* 0x0000000803037c12 */ /* 0x000fe2000f8e9620 */
[C---:B-1----:R-:W-:Y:S02]  /*c190*/  HMMA.16816.F32 R216, R4.reuse, R24, R92 ;  /* 0x0000001804d8723c */ /* 0x042fe4000000185c */
[----:B------:R-:W-:Y:S01]  /*c1a0*/  IMAD.WIDE.U32 R16, R13, -0x2daee0ad, RZ ;  /* 0xd2511f530d107825 */ /* 0x000fe200078e00ff */
[----:B------:R-:W-:Y:S02]  /*c1b0*/  LOP3.LUT R0, R15, UR4, R2, 0x96, !PT ;  /* 0x000000040f007c12 */ /* 0x000fe4000f8e9602 */
[----:B------:R-:W-:Y:S01]  /*c1c0*/  LOP3.LUT R15, R21, UR20, R18, 0x96, !PT ;  /* 0x00000014150f7c12 */ /* 0x000fe2000f8e9612 */
[----:B------:R-:W-:Y:S02]  /*c1d0*/  IMAD.WIDE.U32 R2, R3, -0x2daee0ad, RZ ;  /* 0xd2511f5303027825 */ /* 0x000fe400078e00ff */
[----:B------:R-:W-:Y:S01]  /*c1e0*/  HMMA.16816.F32 R160, R4, R26, R96 ;  /* 0x0000001a04a0723c */ /* 0x000fe20000001860 */
[----:B------:R-:W-:Y:S01]  /*c1f0*/  LDSM.16.MT88.4 R24, [R177+0xe800] ;  /* 0x00e80000b118783b */ /* 0x000fe20000004200 */
[----:B------:R-:W-:Y:S01]  /*c200*/  IMAD.WIDE.U32 R38, R0, -0x2daee0ad, RZ ;  /* 0xd2511f5300267825 */ /* 0x000fe200078e00ff */
[----:B------:R-:W-:-:S03]  /*c210*/  LOP3.LUT R0, R3, UR29, R12, 0x96, !PT ;  /* 0x0000001d03007c12 */ /* 0x000fc6000f8e960c */
[----:B------:R-:W-:Y:S01]  /*c220*/  IMAD.MOV.U32 R86, RZ, RZ, R49 ;  /* 0x000000ffff567224 */ /* 0x000fe200078e0031 */
[----:B------:R-:W-:Y:S01]  /*c230*/  LOP3.LUT R2, R39, UR16, R2, 0x96, !PT ;  /* 0x0000001027027c12 */ /* 0x000fe2000f8e9602 */
[----:B------:R-:W-:Y:S01]  /*c240*/  IMAD.WIDE.U32 R12, R0, -0x326172a9, RZ ;  /* 0xcd9e8d57000c7825 */ /* 0x000fe200078e00ff */
[----:B------:R-:W-:Y:S02]  /*c250*/  LOP3.LUT R4, R17, UR16, R22, 0x96, !PT ;  /* 0x0000001011047c12 */ /* 0x000fe4000f8e9616 */
[----:B------:R-:W-:Y:S01]  /*c260*/  LOP3.LUT R17, R21, UR20, R18, 0x96, !PT ;  /* 0x0000001415117c12 */ /* 0x000fe2000f8e9612 */
[----:B------:R-:W-:Y:S01]  /*c270*/  IMAD.WIDE.U32 R2, R2, -0x326172a9, RZ ;  /* 0xcd9e8d5702027825 */ /* 0x000fe200078e00ff */
[----:B------:R-:W-:-:S03]  /*c280*/  LOP3.LUT R43, R13, UR20, R14, 0x96, !PT ;  /* 0x000000140d2b7c12 */ /* 0x000fc6000f8e960e */
[----:B------:R-:W-:Y:S01]  /*c290*/  IMAD.WIDE.U32 R4, R4, -0x326172a9, RZ ;  /* 0xcd9e8d5704047825 */ /* 0x000fe200078e00ff */
[----:B------:R-:W-:Y:S02]  /*c2a0*/  LOP3.LUT R36, R3, UR28, R12, 0x96, !PT ;  /* 0x0000001c03247c12 */ /* 0x000fe4000f8e960c */
[C---:B------:R-:W-:Y:S01]  /*c2b0*/  LOP3.LUT R0, R2.reuse, 0xff, RZ, 0xc0, !PT ;  /* 0x000000ff02007812 */ /* 0x040fe200078ec0ff */
[----:B------:R-:W-:Y:S01]  /*c2c0*/  IMAD.MOV.U32 R98, RZ, RZ, R65 ;  /* 0x000000ffff627224 */ /* 0x000fe200078e0041 */
[----:B------:R-:W-:Y:S01]  /*c2d0*/  LOP3.LUT R94, R2, 0xffff, RZ, 0xc0, !PT ;  /* 0x0000ffff025e7812 */ /* 0x000fe200078ec0ff */
[----:B------:R-:W-:Y:S01]  /*c2e0*/  IMAD.MOV.U32 R99, RZ, RZ, R66 ;  /* 0x000000ffff637224 */ /* 0x000fe200078e0042 */
[--C-:B------:R-:W-:Y:S01]  /*c2f0*/  SHF.R.U32.HI R40, RZ, 0x10, R2.reuse ;  /* 0x00000010ff287819 */ /* 0x100fe20000011602 */
[----:B------:R-:W-:Y:S01]  /*c300*/  IMAD.MOV.U32 R96, RZ, RZ, R75 ;  /* 0x000000ffff607224 */ /* 0x000fe200078e004b */
[----:B------:R-:W-:Y:S01]  /*c310*/  SHF.R.U32.HI R39, RZ, 0x18, R2 ;  /* 0x00000018ff277819 */ /* 0x000fe20000011602 */
[----:B------:R-:W-:Y:S01]  /*c320*/  IMAD.WIDE.U32 R2, R15, -0x2daee0ad, RZ ;  /* 0xd2511f530f027825 */ /* 0x000fe200078e00ff */
[----:B------:R-:W-:-:S02]  /*c330*/  LOP3.LUT R7, R4, 0xff, RZ, 0xc0, !PT ;  /* 0x000000ff04077812 */ /* 0x000fc400078ec0ff */
[----:B------:R-:W-:Y:S01]  /*c340*/  LOP3.LUT R6, R5, UR28, R20, 0x96, !PT ;  /* 0x0000001c05067c12 */ /* 0x000fe2000f8e9614 */
[----:B------:R-:W-:Y:S01]  /*c350*/  IMAD.MOV.U32 R95, RZ, RZ, R48 ;  /* 0x000000ffff5f7224 */ /* 0x000fe200078e0030 */
[----:B------:R-:W-:Y:S01]  /*c360*/  LOP3.LUT R28, R3, UR27, R16, 0x96, !PT ;  /* 0x0000001b031c7c12 */ /* 0x000fe2000f8e9610 */
[----:B------:R-:W-:Y:S01]  /*c370*/  LDSM.16.MT88.4 R20, [R177+0xc800] ;  /* 0x00c80000b114783b */ /* 0x000fe20000004200 */
[C---:B------:R-:W-:Y:S02]  /*c380*/  LOP3.LUT R29, R2.reuse, 0xff, RZ, 0xc0, !PT ;  /* 0x000000ff021d7812 */ /* 0x040fe400078ec0ff */
[----:B------:R-:W-:Y:S02]  /*c390*/  LOP3.LUT R42, R2, 0xffff, RZ, 0xc0, !PT ;  /* 0x0000ffff022a7812 */ /* 0x000fe400078ec0ff */
[--C-:B------:R-:W-:Y:S02]  /*c3a0*/  SHF.R.U32.HI R44, RZ, 0x10, R2.reuse ;  /* 0x00000010ff2c7819 */ /* 0x100fe40000011602 */
[----:B------:R-:W-:Y:S01]  /*c3b0*/  SHF.R.U32.HI R37, RZ, 0x18, R2 ;  /* 0x00000018ff257819 */ /* 0x000fe20000011602 */
[----:B------:R-:W-:Y:S01]  /*c3c0*/  IMAD.WIDE.U32 R2, R17, -0x2daee0ad, RZ ;  /* 0xd2511f5311027825 */ /* 0x000fe200078e00ff */
[----:B------:R-:W-:-:S02]  /*c3d0*/  LOP3.LUT R18, R4, 0xffff, RZ, 0xc0, !PT ;  /* 0x0000ffff04127812 */ /* 0x000fc400078ec0ff */
[----:B---3--:R-:W-:Y:S02]  /*c3e0*/  ISETP.GE.U32.AND P3, PT, R78, R0, PT ;  /* 0x000000004e00720c */ /* 0x008fe40003f66070 */
[----:B------:R-:W-:Y:S02]  /*c3f0*/  LOP3.LUT R0, R3, UR27, R102, 0x96, !PT ;  /* 0x0000001b03007c12 */ /* 0x000fe4000f8e9666 */
[----:B------:R-:W-:Y:S01]  /*c400*/  LOP3.LUT R5, R2, 0xffff, RZ, 0xc0, !PT ;  /* 0x0000ffff02057812 */ /* 0x000fe200078ec0ff */
[----:B------:R-:W-:Y:S01]  /*c410*/  FFMA.FTZ R3, R143, c[0x0][0x23c], -R11 ;  /* 0x00008f008f037a23 */ /* 0x000fe2000001080b */
[----:B------:R-:W-:Y:S02]  /*c420*/  ISETP.GE.U32.AND P2, PT, R78, R7, PT ;  /* 0x000000074e00720c */ /* 0x000fe40003f46070 */
[----:B------:R-:W-:Y:S01]  /*c430*/  LOP3.LUT R13, R2, 0xff, RZ, 0xc0, !PT ;  /* 0x000000ff020d7812 */ /* 0x000fe200078ec0ff */
[----:B------:R1:W-:Y:S01]  /*c440*/  MUFU.EX2 R76, R3 ;  /* 0x00000003004c7308 */ /* 0x0003e20000000800 */
[----:B------:R-:W-:-:S02]  /*c450*/  SHF.R.U32.HI R12, RZ, 0x10, R2 ;  /* 0x00000010ff0c7819 */ /* 0x000fc40000011602 */
[----:B------:R-:W-:Y:S02]  /*c460*/  SHF.R.U32.HI R7, RZ, 0x18, R2 ;  /* 0x00000018ff077819 */ /* 0x000fe40000011602 */
[----:B------:R-:W-:Y:S02]  /*c470*/  LOP3.LUT R2, R6, 0xff, RZ, 0xc0, !PT ;  /* 0x000000ff06027812 */ /* 0x000fe400078ec0ff */
[----:B------:R-:W-:Y:S02]  /*c480*/  SHF.R.U32.HI R41, RZ, 0x10, R4 ;  /* 0x00000010ff297819 */ /* 0x000fe40000011604 */
[----:B------:R-:W-:Y:S01]  /*c490*/  ISETP.GE.U32.AND P6, PT, R78, R2, PT ;  /* 0x000000024e00720c */ /* 0x000fe20003fc6070 */
[----:B------:R-:W-:Y:S01]  /*c4a0*/  @!P2 HADD2 R170, -R210.H0_H0, -RZ.H0_H0 ;  /* 0xa00000ffd2aaa230 */ /* 0x000fe20000000900 */
[----:B------:R-:W-:Y:S02]  /*c4b0*/  SHF.R.U32.HI R2, RZ, 0x18, R6 ;  /* 0x00000018ff027819 */ /* 0x000fe40000011606 */
[----:B------:R-:W-:-:S02]  /*c4c0*/  SHF.R.U32.HI R4, RZ, 0x18, R4 ;  /* 0x00000018ff047819 */ /* 0x000fc40000011604 */
[----:B------:R-:W-:Y:S01]  /*c4d0*/  ISETP.GE.U32.AND P1, PT, R78, R2, PT ;  /* 0x000000024e00720c */ /* 0x000fe20003f26070 */
[----:B-1----:R-:W-:Y:S01]  /*c4e0*/  FFMA.FTZ R3, R149, c[0x0][0x23c], -R11 ;  /* 0x00008f0095037a23 */ /* 0x002fe2000001080b */
[----:B------:R-:W-:Y:S02]  /*c4f0*/  LOP3.LUT R2, R6, 0xffff, RZ, 0xc0, !PT ;  /* 0x0000ffff06027812 */ /* 0x000fe400078ec0ff */
[----:B------:R-:W-:Y:S01]  /*c500*/  ISETP.GE.U32.AND P0, PT, R78, R4, PT ;  /* 0x000000044e00720c */ /* 0x000fe20003f06070 */
[----:B------:R1:W-:Y:S01]  /*c510*/  MUFU.EX2 R97, R3 ;  /* 0x0000000300617308 */ /* 0x0003e20000000800 */
[----:B------:R-:W-:Y:S01]  /*c520*/  SHF.R.U32.HI R4, RZ, 0x10, R6 ;  /* 0x00000010ff047819 */ /* 0x000fe20000011606 */
[----:B------:R-:W-:Y:S01]  /*c530*/  @!P6 HADD2 R100, -R209.H0_H0, -RZ.H0_H0 ;  /* 0xa00000ffd164e230 */ /* 0x000fe20000000900 */
[----:B------:R-:W-:Y:S02]  /*c540*/  SHF.R.U32.HI R2, RZ, 0x8, R2 ;  /* 0x00000008ff027819 */ /* 0x000fe40000011602 */
[----:B------:R-:W-:-:S02]  /*c550*/  LOP3.LUT R4, R4, 0xff, RZ, 0xc0, !PT ;  /* 0x000000ff04047812 */ /* 0x000fc400078ec0ff */
[----:B------:R-:W-:Y:S01]  /*c560*/  LOP3.LUT R2, R2, 0xffff, RZ, 0xc0, !PT ;  /* 0x0000ffff02027812 */ /* 0x000fe200078ec0ff */
[----:B------:R-:W-:Y:S01]  /*c570*/  @!P1 HADD2 R136, -R211.H0_H0, -RZ.H0_H0 ;  /* 0xa00000ffd3889230 */ /* 0x000fe20000000900 */
[C---:B------:R-:W-:Y:S02]  /*c580*/  ISETP.GE.U32.AND P5, PT, R78.reuse, R4, PT ;  /* 0x000000044e00720c */ /* 0x040fe40003fa6070 */
[----:B------:R-:W-:Y:S01]  /*c590*/  ISETP.GE.U32.AND P4, PT, R78, R2, PT ;  /* 0x000000024e00720c */ /* 0x000fe20003f86070 */
[----:B------:R-:W-:Y:S01]  /*c5a0*/  @!P0 HADD2 R244, -R146.H0_H0, -RZ.H0_H0 ;  /* 0xa00000ff92f48230 */ /* 0x000fe20000000900 */
[----:B------:R-:W-:Y:S01]  /*c5b0*/  SHF.R.U32.HI R4, RZ, 0x8, R5 ;  /* 0x00000008ff047819 */ /* 0x000fe20000011605 */
[----:B------:R-:W-:Y:S01]  /*c5c0*/  FFMA.FTZ R5, R150, c[0x0][0x23c], -R10 ;  /* 0x00008f0096057a23 */ /* 0x000fe2000001080a */
[----:B------:R-:W-:Y:S01]  /*c5d0*/  SHF.R.U32.HI R2, RZ, 0x8, R18 ;  /* 0x00000008ff027819 */ /* 0x000fe20000011612 */
[----:B-1----:R-:W-:Y:S01]  /*c5e0*/  FFMA.FTZ R3, R142, c[0x0][0x23c], -R11 ;  /* 0x00008f008e037a23 */ /* 0x002fe2000001080b */
[----:B------:R-:W-:Y:S01]  /*c5f0*/  @!P6 PRMT R209, R100, 0x5410, RZ ;  /* 0x0000541064d1e816 */ /* 0x000fe200000000ff */
[----:B------:R1:W-:Y:S01]  /*c600*/  MUFU.EX2 R85, R5 ;  /* 0x0000000500557308 */ /* 0x0003e20000000800 */
[----:B------:R-:W-:Y:S01]  /*c610*/  LOP3.LUT R2, R2, 0xffff, RZ, 0xc0, !PT ;  /* 0x0000ffff02027812 */ /* 0x000fe200078ec0ff */
[----:B------:R-:W2:Y:S01]  /*c620*/  LDSM.16.MT88.4 R16, [R180+0xc800] ;  /* 0x00c80000b410783b */ /* 0x000ea20000004200 */
[----:B------:R-:W-:Y:S01]  /*c630*/  PRMT R13, R13, 0x5410, R4 ;  /* 0x000054100d0d7816 */ /* 0x000fe20000000004 */
[----:B------:R-:W-:Y:S01]  /*c640*/  IMAD.MOV.U32 R150, RZ, RZ, R73 ;  /* 0x000000ffff967224 */ /* 0x000fe200078e0049 */
[----:B------:R-:W-:Y:S01]  /*c650*/  ISETP.GE.U32.AND P6, PT, R78, R2, PT ;  /* 0x000000024e00720c */ /* 0x000fe20003fc6070 */
[----:B------:R-:W-:Y:S01]  /*c660*/  @!P4 HADD2 R101, -R212.H0_H0, -RZ.H0_H0 ;  /* 0xa00000ffd465c230 */ /* 0x000fe20000000900 */
[----:B------:R-:W-:Y:S01]  /*c670*/  SHF.R.U32.HI R4, RZ, 0x10, R0 ;  /* 0x00000010ff047819 */ /* 0x000fe20000011600 */
[----:B------:R3:W-:Y:S01]  /*c680*/  MUFU.EX2 R80, R3 ;  /* 0x0000000300507308 */ /* 0x0007e20000000800 */
[----:B------:R-:W-:-:S02]  /*c690*/  LOP3.LUT R2, R0, 0xffff, RZ, 0xc0, !PT ;  /* 0x0000ffff00027812 */ /* 0x000fc400078ec0ff */
[----:B------:R-:W-:Y:S02]  /*c6a0*/  LOP3.LUT R6, R0, 0xff, RZ, 0xc0, !PT ;  /* 0x000000ff00067812 */ /* 0x000fe400078ec0ff */
[----:B------:R-:W-:Y:S02]  /*c6b0*/  SHF.R.U32.HI R2, RZ, 0x8, R2 ;  /* 0x00000008ff027819 */ /* 0x000fe40000011602 */
[----:B------:R-:W-:Y:S02]  /*c6c0*/  PRMT R78, R78, 0x7054, R78 ;  /* 0x000070544e4e7816 */ /* 0x000fe4000000004e */
[----:B-1----:R-:W-:Y:S02]  /*c6d0*/  SHF.R.U32.HI R5, RZ, 0x18, R0 ;  /* 0x00000018ff057819 */ /* 0x002fe40000011600 */
[----:B------:R-:W-:Y:S02]  /*c6e0*/  LOP3.LUT R0, R4, 0xff, RZ, 0xc0, !PT ;  /* 0x000000ff04007812 */ /* 0x000fe400078ec0ff */
[----:B------:R-:W-:-:S02]  /*c6f0*/  PRMT R6, R6, 0x5410, R2 ;  /* 0x0000541006067816 */ /* 0x000fc40000000002 */
[----:B------:R-:W-:Y:S01]  /*c700*/  PRMT R5, R0, 0x5410, R5 ;  /* 0x0000541000057816 */ /* 0x000fe20000000005 */
[----:B---3--:R-:W-:Y:S01]  /*c710*/  FFMA.FTZ R3, R141, c[0x0][0x23c], -R11 ;  /* 0x00008f008d037a23 */ /* 0x008fe2000001080b */
[----:B------:R-:W-:Y:S01]  /*c720*/  @!P1 PRMT R211, R136, 0x5410, RZ ;  /* 0x0000541088d39816 */ /* 0x000fe200000000ff */
[----:B------:R-:W-:Y:S01]  /*c730*/  FFMA.FTZ R0, R169, c[0x0][0x23c], -R10 ;  /* 0x00008f00a9007a23 */ /* 0x000fe2000001080a */
[----:B------:R-:W-:Y:S01]  /*c740*/  MOV R149, R74 ;  /* 0x0000004a00957202 */ /* 0x000fe20000000f00 */
[----:B------:R1:W-:Y:S01]  /*c750*/  MUFU.EX2 R87, R3 ;  /* 0x0000000300577308 */ /* 0x0003e20000000800 */
[----:B------:R-:W-:Y:S01]  /*c760*/  @!P5 HADD2 R169, -R213.H0_H0, -RZ.H0_H0 ;  /* 0xa00000ffd5a9d230 */ /* 0x000fe20000000900 */
[----:B------:R-:W-:Y:S02]  /*c770*/  @!P0 PRMT R146, R244, 0x5410, RZ ;  /* 0x00005410f4928816 */ /* 0x000fe400000000ff */
[----:B------:R-:W-:Y:S02]  /*c780*/  @!P4 PRMT R212, R101, 0x5410, RZ ;  /* 0x0000541065d4c816 */ /* 0x000fe400000000ff */
[----:B------:R-:W-:-:S02]  /*c790*/  @!P5 PRMT R213, R169, 0x5410, RZ ;  /* 0x00005410a9d5d816 */ /* 0x000fc400000000ff */
[----:B------:R3:W-:Y:S01]  /*c7a0*/  MUFU.EX2 R92, R0 ;  /* 0x00000000005c7308 */ /* 0x0007e20000000800 */
[----:B------:R-:W-:Y:S02]  /*c7b0*/  @!P2 PRMT R210, R170, 0x5410, RZ ;  /* 0x00005410aad2a816 */ /* 0x000fe400000000ff */
[----:B-1----:R-:W-:-:S04]  /*c7c0*/  LOP3.LUT R3, R12, 0xff, RZ, 0xc0, !PT ;  /* 0x000000ff0c037812 */ /* 0x002fc800078ec0ff */
[----:B------:R-:W-:Y:S01]  /*c7d0*/  PRMT R7, R3, 0x5410, R7 ;  /* 0x0000541003077816 */ /* 0x000fe20000000007 */
[--C-:B------:R-:W-:Y:S01]  /*c7e0*/  FFMA.FTZ R3, R168, c[0x0][0x23c], -R10.reuse ;  /* 0x00008f00a8037a23 */ /* 0x100fe2000001080a */
[----:B------:R-:W-:Y:S02]  /*c7f0*/  @!P6 HADD2 R168, -R208.H0_H0, -RZ.H0_H0 ;  /* 0xa00000ffd0a8e230 */ /* 0x000fe40000000900 */
[----:B---3--:R-:W-:Y:S01]  /*c800*/  HSET2.LE.AND R0, R6, R78, PT ;  /* 0x0000004e06007233 */ /* 0x008fe20003803000 */
[----:B------:R1:W3:Y:S01]  /*c810*/  MUFU.EX2 R93, R3 ;  /* 0x00000003005d7308 */ /* 0x0002e20000000800 */
[----:B------:R-:W4:Y:S01]  /*c820*/  LDC.U8 R244, c[0x0][0x2d8] ;  /* 0x0000b600fff47b82 */ /* 0x000f220000000000 */
[----:B------:R-:W-:Y:S01]  /*c830*/  @!P6 PRMT R208, R168, 0x5410, RZ ;  /* 0x00005410a8d0e816 */ /* 0x000fe200000000ff */
[----:B-1----:R-:W-:Y:S01]  /*c840*/  FFMA.FTZ R3, R151, c[0x0][0x23c], -R10 ;  /* 0x00008f0097037a23 */ /* 0x002fe2000001080a */
[----:B---3--:R-:W-:Y:S01]  /*c850*/  F2FP.PACK_AB R2, R93, R85 ;  /* 0x000000555d02723e */ /* 0x008fe200000000ff */
[----:B------:R-:W-:-:S03]  /*c860*/  IMAD.MOV.U32 R151, RZ, RZ, R72 ;  /* 0x000000ffff977224 */ /* 0x000fc600078e0048 */
[----:B------:R1:W3:Y:S01]  /*c870*/  MUFU.EX2 R84, R3 ;  /* 0x0000000300547308 */ /* 0x0002e20000000800 */
[C---:B------:R-:W-:Y:S02]  /*c880*/  PRMT R143, R2.reuse, 0x7610, R143 ;  /* 0x00007610028f7816 */ /* 0x040fe4000000008f */
[----:B------:R-:W-:Y:S01]  /*c890*/  PRMT R141, R2, 0x7632, R141 ;  /* 0x00007632028d7816 */ /* 0x000fe2000000008d */
[----:B------:R-:W-:Y:S01]  /*c8a0*/  HSET2.LE.AND R2, R5, R78, PT ;  /* 0x0000004e05027233 */ /* 0x000fe20003803000 */
[----:B-1----:R-:W-:-:S04]  /*c8b0*/  F2FP.PACK_AB R3, R97, R76 ;  /* 0x0000004c6103723e */ /* 0x002fc800000000ff */
[C---:B------:R-:W-:Y:S02]  /*c8c0*/  PRMT R145, R3.reuse, 0x7610, R145 ;  /* 0x0000761003917816 */ /* 0x040fe40000000091 */
[----:B------:R-:W-:-:S04]  /*c8d0*/  PRMT R142, R3, 0x7632, R142 ;  /* 0x00007632038e7816 */ /* 0x000fc8000000008e */
[----:B------:R-:W-:-:S04]  /*c8e0*/  PRMT R3, R145, 0x5410, R142 ;  /* 0x0000541091037816 */ /* 0x000fc8000000008e */
[----:B------:R-:W-:Y:S02]  /*c8f0*/  LOP3.LUT R4, R0, R3, RZ, 0xc0, !PT ;  /* 0x0000000300047212 */ /* 0x000fe400078ec0ff */
[----:B------:R-:W-:-:S04]  /*c900*/  PRMT R0, R143, 0x5410, R141 ;  /* 0x000054108f007816 */ /* 0x000fc8000000008d */
[----:B------:R-:W-:Y:S02]  /*c910*/  LOP3.LUT R5, R2, R0, RZ, 0xc0, !PT ;  /* 0x0000000002057212 */ /* 0x000fe400078ec0ff */
[----:B------:R-:W-:Y:S02]  /*c920*/  F2FP.PACK_AB R0, R87, R80 ;  /* 0x000000505700723e */ /* 0x000fe400000000ff */
[----:B---3--:R-:W-:Y:S02]  /*c930*/  F2FP.PACK_AB R2, R92, R84 ;  /* 0x000000545c02723e */ /* 0x008fe400000000ff */
[C---:B------:R-:W-:Y:S02]  /*c940*/  PRMT R140, R0.reuse, 0x7610, R140 ;  /* 0x00007610008c7816 */ /* 0x040fe4000000008c */
[----:B------:R-:W-:Y:S01]  /*c950*/  PRMT R138, R0, 0x7632, R138 ;  /* 0x00007632008a7816 */ /* 0x000fe2000000008a */
[----:B------:R-:W-:Y:S01]  /*c960*/  HSET2.LE.AND R0, R13, R78, PT ;  /* 0x0000004e0d007233 */ /* 0x000fe20003803000 */
[----:B------:R-:W-:Y:S01]  /*c970*/  PRMT R139, R2, 0x7610, R139 ;  /* 0x00007610028b7816 */ /* 0x000fe2000000008b */
[----:B------:R-:W1:Y:S01]  /*c980*/  LDSM.16.MT88.4 R12, [R178+0xc800] ;  /* 0x00c80000b20c783b */ /* 0x000e620000004200 */
[----:B------:R-:W-:-:S02]  /*c990*/  PRMT R3, R140, 0x5410, R138 ;  /* 0x000054108c037816 */ /* 0x000fc4000000008a */
[----:B------:R-:W-:Y:S01]  /*c9a0*/  PRMT R137, R2, 0x7632, R137 ;  /* 0x0000763202897816 */ /* 0x000fe20000000089 */
[----:B------:R-:W-:Y:S01]  /*c9b0*/  HSET2.LE.AND R2, R7, R78, PT ;  /* 0x0000004e07027233 */ /* 0x000fe20003803000 */
[----:B------:R-:W-:Y:S01]  /*c9c0*/  LOP3.LUT R6, R0, R3, RZ, 0xc0, !PT ;  /* 0x0000000300067212 */ /* 0x000fe200078ec0ff */
[----:B------:R-:W-:Y:S01]  /*c9d0*/  IMAD.MOV.U32 R78, RZ, RZ, R67 ;  /* 0x000000ffff4e7224 */ /* 0x000fe200078e0043 */
[----:B------:R-:W-:-:S04]  /*c9e0*/  PRMT R0, R139, 0x5410, R137 ;  /* 0x000054108b007816 */ /* 0x000fc80000000089 */
[----:B------:R-:W-:Y:S01]  /*c9f0*/  LOP3.LUT R7, R2, R0, RZ, 0xc0, !PT ;  /* 0x0000000002077212 */ /* 0x000fe200078ec0ff */
[----:B------:R-:W-:Y:S02]  /*ca00*/  IMAD.MOV.U32 R0, RZ, RZ, R79 ;  /* 0x000000ffff007224 */ /* 0x000fe400078e004f */
[----:B------:R-:W-:Y:S02]  /*ca10*/  IMAD.MOV.U32 R79, RZ, RZ, R64 ;  /* 0x000000ffff4f7224 */ /* 0x000fe400078e0040 */
[----:B------:R-:W-:Y:S02]  /*ca20*/  IMAD.MOV.U32 R2, RZ, RZ, R85 ;  /* 0x000000ffff027224 */ /* 0x000fe400078e0055 */
[C---:B--2---:R-:W-:Y:S07]  /*ca30*/  HMMA.16816.F32 R64, R4.reuse, R18, R232 ;  /* 0x000000120440723c */ /* 0x044fee00000018e8 */
[----:B------:R-:W-:Y:S01]  /*ca40*/  IMAD.MOV.U32 R235, RZ, RZ, R79 ;  /* 0x000000ffffeb7224 */ /* 0x000fe200078e004f */
[----:B------:R-:W-:Y:S01]  /*ca50*/  HMMA.16816.F32 R48, R4, R22, R240 ;  /* 0x000000160430723c */ /* 0x000fe200000018f0 */
[----:B------:R-:W-:-:S02]  /*ca60*/  IMAD.MOV.U32 R232, RZ, RZ, R150 ;  /* 0x000000ffffe87224 */ /* 0x000fc400078e0096 */
[----:B------:R-:W-:Y:S02]  /*ca70*/  IMAD.MOV.U32 R233, RZ, RZ, R149 ;  /* 0x000000ffffe97224 */ /* 0x000fe400078e0095 */
[----:B------:R-:W-:Y:S02]  /*ca80*/  IMAD.MOV.U32 R234, RZ, RZ, R96 ;  /* 0x000000ffffea7224 */ /* 0x000fe400078e0060 */
[----:B------:R-:W-:Y:S01]  /*ca90*/  MOV R243, R87 ;  /* 0x0000005700f37202 */ /* 0x000fe20000000f00 */
[----:B------:R-:W-:Y:S01]  /*caa0*/  HMMA.16816.F32 R120, R4, R16, R120 ;  /* 0x000000100478723c */ /* 0x000fe20000001878 */
[----:B------:R-:W-:Y:S01]  /*cab0*/  IMAD.MOV.U32 R242, RZ, RZ, R84 ;  /* 0x000000fffff27224 */ /* 0x000fe200078e0054 */
[----:B------:R-:W-:Y:S01]  /*cac0*/  LDSM.16.MT88.4 R16, [R179+0xe800] ;  /* 0x00e80000b310783b */ /* 0x000fe20000004200 */
[----:B------:R-:W-:Y:S02]  /*cad0*/  IMAD.MOV.U32 R241, RZ, RZ, R80 ;  /* 0x000000fffff17224 */ /* 0x000fe400078e0050 */
[----:B------:R-:W-:-:S03]  /*cae0*/  IMAD.MOV.U32 R240, RZ, RZ, R81 ;  /* 0x000000fffff07224 */ /* 0x000fc600078e0051 */
[C---:B-1----:R-:W-:Y:S07]  /*caf0*/  HMMA.16816.F32 R56, R4.reuse, R14, R236 ;  /* 0x0000000e0438723c */ /* 0x042fee00000018ec */
[----:B------:R-:W-:Y:S01]  /*cb00*/  IMAD.MOV.U32 R239, RZ, RZ, R77 ;  /* 0x000000ffffef7224 */ /* 0x000fe200078e004d */
[----:B------:R-:W-:Y:S01]  /*cb10*/  HMMA.16816.F32 R112, R4, R12, R112 ;  /* 0x0000000c0470723c */ /* 0x000fe20000001870 */
[----:B------:R-:W-:Y:S01]  /*cb20*/  IMAD.MOV.U32 R237, RZ, RZ, R76 ;  /* 0x000000ffffed7224 */ /* 0x000fe200078e004c */
[----:B------:R-:W1:Y:S01]  /*cb30*/  LDSM.16.MT88.4 R12, [R179+0xc800] ;  /* 0x00c80000b30c783b */ /* 0x000e620000004200 */
[----:B------:R-:W-:-:S02]  /*cb40*/  IMAD.MOV.U32 R236, RZ, RZ, R78 ;  /* 0x000000ffffec7224 */ /* 0x000fc400078e004e */
[----:B------:R-:W-:-:S03]  /*cb50*/  IMAD.MOV.U32 R238, RZ, RZ, R97 ;  /* 0x000000ffffee7224 */ /* 0x000fc600078e0061 */
[C---:B------:R-:W-:Y:S07]  /*cb60*/  HMMA.16816.F32 R76, R4.reuse, R24, R204 ;  /* 0x00000018044c723c */ /* 0x040fee00000018cc */
[----:B------:R-:W-:Y:S01]  /*cb70*/  IMAD.MOV.U32 R205, RZ, RZ, R83 ;  /* 0x000000ffffcd7224 */ /* 0x000fe200078e0053 */
[----:B------:R-:W-:Y:S01]  /*cb80*/  HMMA.16816.F32 R104, R4, R20, R104 ;  /* 0x000000140468723c */ /* 0x000fe20000001868 */
[----:B------:R-:W-:Y:S01]  /*cb90*/  IMAD.MOV.U32 R207, RZ, RZ, R148 ;  /* 0x000000ffffcf7224 */ /* 0x000fe200078e0094 */
[----:B------:R-:W2:Y:S01]  /*cba0*/  LDSM.16.MT88.4 R20, [R180+0xe800] ;  /* 0x00e80000b414783b */ /* 0x000ea20000004200 */
[----:B------:R-:W-:-:S02]  /*cbb0*/  IMAD.MOV.U32 R204, RZ, RZ, R82 ;  /* 0x000000ffffcc7224 */ /* 0x000fc400078e0052 */
[----:B------:R-:W3:Y:S03]  /*cbc0*/  LDC.U8 R205, c[0x0][0x2d8] ;  /* 0x0000b600ffcd7b82 */ /* 0x000ee60000000000 */
[----:B------:R-:W-:Y:S01]  /*cbd0*/  LOP3.LUT R3, R31, UR26, R204, 0x96, !PT ;  /* 0x0000001a1f037c12 */ /* 0x000fe2000f8e96cc */
[----:B------:R-:W-:Y:S01]  /*cbe0*/  HMMA.16816.F32 R80, R4, R26, R224 ;  /* 0x0000001a0450723c */ /* 0x000fe200000018e0 */
[----:B------:R-:W-:Y:S06]  /*cbf0*/  LDSM.16.MT88.4 R24, [R179+0x10800] ;  /* 0x01080000b318783b */ /* 0x000fec0000004200 */
[----:B------:R-:W-:-:S02]  /*cc00*/  IMAD.MOV.U32 R227, RZ, RZ, R207 ;  /* 0x000000ffffe37224 */ /* 0x000fc400078e00cf */
[----:B------:R-:W-:Y:S02]  /*cc10*/  IMAD.MOV.U32 R224, RZ, RZ, R88 ;  /* 0x000000ffffe07224 */ /* 0x000fe400078e0058 */
[----:B------:R-:W-:Y:S02]  /*cc20*/  IMAD.MOV.U32 R225, RZ, RZ, R89 ;  /* 0x000000ffffe17224 */ /* 0x000fe400078e0059 */
[----:B------:R-:W-:Y:S01]  /*cc30*/  IMAD.MOV.U32 R226, RZ, RZ, R90 ;  /* 0x000000ffffe27224 */ /* 0x000fe200078e005a */
[----:B-1----:R-:W-:Y:S01]  /*cc40*/  HMMA.16816.F32 R128, R4, R12, R128 ;  /* 0x0000000c0480723c */ /* 0x002fe20000001880 */
[C---:B---3--:R-:W-:Y:S02]  /*cc50*/  ISETP.GE.U32.AND P1, PT, R205.reuse, R29, PT ;  /* 0x0000001dcd00720c */ /* 0x048fe40003f26070 */
[----:B------:R1:W3:Y:S01]  /*cc60*/  LDL.LU.S16 R29, [R1+0x4] ;  /* 0x00000400011d7983 */ /* 0x0002e20000300600 */
[----:B------:R-:W-:-:S04]  /*cc70*/  ISETP.GE.U32.AND P4, PT, R205, R39, PT ;  /* 0x00000027cd00720c */ /* 0x000fc80003f86070 */
[----:B------:R-:W-:Y:S01]  /*cc80*/  HMMA.16816.F32 R72, R4, R14, R228 ;  /* 0x0000000e0448723c */ /* 0x000fe200000018e4 */
[----:B------:R-:W5:Y:S01]  /*cc90*/  LDSM.16.MT88.4 R12, [R178+0xe800] ;  /* 0x00e80000b20c783b */ /* 0x000f620000004200 */
[----:B------:R-:W-:-:S05]  /*cca0*/  ISETP.GE.U32.AND P2, PT, R205, R37, PT ;  /* 0x00000025cd00720c */ /* 0x000fca0003f46070 */
[----:B------:R-:W-:Y:S01]  /*ccb0*/  IMAD.MOV.U32 R231, RZ, RZ, R94 ;  /* 0x000000ffffe77224 */ /* 0x000fe200078e005e */
[C---:B--2---:R-:W-:Y:S01]  /*ccc0*/  HMMA.16816.F32 R152, R4.reuse, R20, R152 ;  /* 0x000000140498723c */ /* 0x044fe20000001898 */
[----:B------:R-:W-:Y:S02]  /*ccd0*/  IMAD.MOV.U32 R230, RZ, RZ, R151 ;  /* 0x000000ffffe67224 */ /* 0x000fe400078e0097 */
[----:B------:R-:W-:Y:S02]  /*cce0*/  IMAD.MOV.U32 R94, RZ, RZ, R86 ;  /* 0x000000ffff5e7224 */ /* 0x000fe400078e0056 */
[----:B------:R-:W-:Y:S02]  /*ccf0*/  IMAD.MOV.U32 R229, RZ, RZ, R98 ;  /* 0x000000ffffe57224 */ /* 0x000fe400078e0062 */
[----:B------:R-:W-:Y:S01]  /*cd00*/  IMAD.MOV.U32 R228, RZ, RZ, R99 ;  /* 0x000000ffffe47224 */ /* 0x000fe200078e0063 */
[----:B------:R-:W-:Y:S01]  /*cd10*/  HMMA.16816.F32 R220, R4, R22, R220 ;  /* 0x0000001604dc723c */ /* 0x000fe200000018dc */
[----:B------:R-:W-:Y:S01]  /*cd20*/  LDSM.16.MT88.4 R20, [R180+0x10800] ;  /* 0x01080000b414783b */ /* 0x000fe20000004200 */
[----:B------:R-:W-:-:S02]  /*cd30*/  IMAD.MOV.U32 R207, RZ, RZ, R231 ;  /* 0x000000ffffcf7224 */ /* 0x000fc400078e00e7 */
[----:B------:R-:W-:Y:S01]  /*cd40*/  IMAD.MOV.U32 R206, RZ, RZ, R228 ;  /* 0x000000ffffce7224 */ /* 0x000fe200078e00e4 */
[----:B------:R-:W-:Y:S01]  /*cd50*/  MOV R228, R229 ;  /* 0x000000e500e47202 */ /* 0x000fe20000000f00 */
[----:B------:R-:W-:Y:S01]  /*cd60*/  IMAD.MOV.U32 R229, RZ, RZ, R0 ;  /* 0x000000ffffe57224 */ /* 0x000fe200078e0000 */
[----:B------:R-:W-:Y:S01]  /*cd70*/  LOP3.LUT R0, R41, 0xff, RZ, 0xc0, !PT ;  /* 0x000000ff29007812 */ /* 0x000fe200078ec0ff */
[----:B------:R-:W-:Y:S02]  /*cd80*/  IMAD.MOV.U32 R204, RZ, RZ, R206 ;  /* 0x000000ffffcc7224 */ /* 0x000fe400078e00ce */
[----:B------:R-:W-:Y:S01]  /*cd90*/  IMAD.MOV.U32 R206, RZ, RZ, R235 ;  /* 0x000000ffffce7224 */ /* 0x000fe200078e00eb */
[----:B------:R-:W-:Y:S01]  /*cda0*/  ISETP.GE.U32.AND P5, PT, R205, R0, PT ;  /* 0x00000000cd00720c */ /* 0x000fe20003fa6070 */
[----:B------:R-:W-:Y:S01]  /*cdb0*/  IMAD.MOV.U32 R231, RZ, RZ, R91 ;  /* 0x000000ffffe77224 */ /* 0x000fe200078e005b */
[----:B------:R-:W-:-:S04]  /*cdc0*/  LOP3.LUT R0, R28, 0xff, RZ, 0xc0, !PT ;  /* 0x000000ff1c007812 */ /* 0x000fc800078ec0ff */
[----:B------:R-:W-:Y:S02]  /*cdd0*/  ISETP.GE.U32.AND P6, PT, R205, R0, PT ;  /* 0x00000000cd00720c */ /* 0x000fe40003fc6070 */
[----:B------:R-:W-:-:S05]  /*cde0*/  LOP3.LUT R0, R40, 0xff, RZ, 0xc0, !PT ;  /* 0x000000ff28007812 */ /* 0x000fca00078ec0ff */
[----:B------:R-:W-:Y:S01]  /*cdf0*/  @!P5 HADD2 R171, -R147.H0_H0, -RZ.H0_H0 ;  /* 0xa00000ff93abd230 */ /* 0x000fe20000000900 */
[C---:B-----5:R-:W-:Y:S04]  /*ce00*/  HMMA.16816.F32 R84, R4.reuse, R12, R172 ;  /* 0x0000000c0454723c */ /* 0x060fe800000018ac */
[----:B------:R-:W-:Y:S02]  /*ce10*/  @!P5 PRMT R147, R171, 0x5410, RZ ;  /* 0x00005410ab93d816 */ /* 0x000fe400000000ff */
[----:B------:R-:W-:Y:S02]  /*ce20*/  ISETP.GE.U32.AND P5, PT, R205, R0, PT ;  /* 0x00000000cd00720c */ /* 0x000fe40003fa6070 */
[----:B------:R-:W-:Y:S01]  /*ce30*/  HMMA.16816.F32 R148, R4, R14, R124 ;  /* 0x0000000e0494723c */ /* 0x000fe2000000187c */
[----:B------:R-:W2:Y:S01]  /*ce40*/  LDSM.16.MT88.4 R12, [R177+0x10800] ;  /* 0x01080000b10c783b */ /* 0x000ea20000004200 */
[----:B------:R-:W-:Y:S01]  /*ce50*/  SHF.R.U32.HI R0, RZ, 0x10, R28 ;  /* 0x00000010ff007819 */ /* 0x000fe2000001161c */
[----:B------:R-:W-:Y:S01]  /*ce60*/  @!P6 HADD2 R245, -R145.H0_H0, -RZ.H0_H0 ;  /* 0xa00000ff91f5e230 */ /* 0x000fe20000000900 */
[----:B------:R-:W-:-:S02]  /*ce70*/  IMAD.MOV.U32 R205, RZ, RZ, R236 ;  /* 0x000000ffffcd7224 */ /* 0x000fc400078e00ec */
[----:B------:R-:W-:Y:S02]  /*ce80*/  IMAD.MOV.U32 R173, RZ, RZ, R240 ;  /* 0x000000ffffad7224 */ /* 0x000fe400078e00f0 */
[C---:B------:R-:W-:Y:S01]  /*ce90*/  HMMA.16816.F32 R124, R4.reuse, R16, R116 ;  /* 0x00000010047c723c */ /* 0x040fe20000001874 */
[----:B------:R-:W-:Y:S01]  /*cea0*/  @!P6 PRMT R145, R245, 0x5410, RZ ;  /* 0x00005410f591e816 */ /* 0x000fe200000000ff */
[----:B------:R-:W-:Y:S02]  /*ceb0*/  IMAD.MOV.U32 R240, RZ, RZ, R241 ;  /* 0x000000fffff07224 */ /* 0x000fe400078e00f1 */
[----:B------:R-:W-:Y:S01]  /*cec0*/  IMAD.MOV.U32 R241, RZ, RZ, R242 ;  /* 0x000000fffff17224 */ /* 0x000fe200078e00f2 */
[----:B------:R-:W-:Y:S01]  /*ced0*/  MOV R242, R243 ;  /* 0x000000f300f27202 */ /* 0x000fe20000000f00 */
[----:B------:R-:W-:Y:S02]  /*cee0*/  IMAD.MOV.U32 R172, RZ, RZ, R239 ;  /* 0x000000ffffac7224 */ /* 0x000fe400078e00ef */
[----:B------:R-:W-:Y:S01]  /*cef0*/  HMMA.16816.F32 R116, R4, R18, R108 ;  /* 0x000000120474723c */ /* 0x000fe2000000186c */
[----:B------:R-:W5:Y:S01]  /*cf00*/  LDSM.16.MT88.4 R16, [R178+0x10800] ;  /* 0x01080000b210783b */ /* 0x000f620000004200 */
[----:B------:R-:W-:-:S02]  /*cf10*/  IMAD.MOV.U32 R243, RZ, RZ, R92 ;  /* 0x000000fffff37224 */ /* 0x000fc400078e005c */
[----:B------:R-:W-:Y:S02]  /*cf20*/  IMAD.MOV.U32 R239, RZ, RZ, R93 ;  /* 0x000000ffffef7224 */ /* 0x000fe400078e005d */
[----:B------:R-:W-:Y:S02]  /*cf30*/  IMAD.MOV.U32 R174, RZ, RZ, R94 ;  /* 0x000000ffffae7224 */ /* 0x000fe400078e005e */
[----:B------:R-:W-:Y:S01]  /*cf40*/  IMAD.MOV.U32 R175, RZ, RZ, R95 ;  /* 0x000000ffffaf7224 */ /* 0x000fe200078e005f */
[C---:B--2---:R-:W-:Y:S07]  /*cf50*/  HMMA.16816.F32 R108, R4.reuse, R12, R68 ;  /* 0x0000000c046c723c */ /* 0x044fee0000001844 */
[----:B------:R-:W-:Y:S01]  /*cf60*/  IMAD.MOV.U32 R71, RZ, RZ, R237 ;  /* 0x000000ffff477224 */ /* 0x000fe200078e00ed */
[----:B------:R-:W-:Y:S01]  /*cf70*/  HMMA.16816.F32 R96, R4, R14, R52 ;  /* 0x0000000e0460723c */ /* 0x000fe20000001834 */
[----:B------:R-:W-:Y:S01]  /*cf80*/  IMAD.MOV.U32 R237, RZ, RZ, R2 ;  /* 0x000000ffffed7224 */ /* 0x000fe200078e0002 */
[----:B------:R-:W-:-:S02]  /*cf90*/  LOP3.LUT R2, R0, 0xff, RZ, 0xc0, !PT ;  /* 0x000000ff00027812 */ /* 0x000fc400078ec0ff */
[----:B------:R-:W-:-:S03]  /*cfa0*/  LOP3.LUT R0, R28, 0xffff, RZ, 0xc0, !PT ;  /* 0x0000ffff1c007812 */ /* 0x000fc600078ec0ff */
[----:B------:R-:W-:Y:S02]  /*cfb0*/  LOP3.LUT R14, R33, UR24, R30, 0x96, !PT ;  /* 0x00000018210e7c12 */ /* 0x000fe4000f8e961e */
[----:B------:R-:W-:Y:S02]  /*cfc0*/  SHF.R.U32.HI R0, RZ, 0x8, R0 ;  /* 0x00000008ff007819 */ /* 0x000fe40000011600 */
[----:B----4-:R-:W-:Y:S02]  /*cfd0*/  ISETP.GE.U32.AND P0, PT, R244, R2, PT ;  /* 0x00000002f400720c */ /* 0x010fe40003f06070 */
[----:B------:R-:W-:Y:S01]  /*cfe0*/  LOP3.LUT R0, R0, 0xffff, RZ, 0xc0, !PT ;  /* 0x0000ffff00007812 */ /* 0x000fe200078ec0ff */
[----:B------:R-:W-:-:S03]  /*cff0*/  IMAD.WIDE.U32 R2, R3, -0x2daee0ad, RZ ;  /* 0xd2511f5303027825 */ /* 0x000fc600078e00ff */
[----:B------:R-:W-:Y:S01]  /*d000*/  ISETP.GE.U32.AND P6, PT, R244, R0, PT ;  /* 0x00000000f400720c */ /* 0x000fe20003fc6070 */
[----:B------:R-:W-:Y:S01]  /*d010*/  IMAD.WIDE.U32 R14, R14, -0x2daee0ad, RZ ;  /* 0xd2511f530e0e7825 */ /* 0x000fe200078e00ff */
[----:B------:R-:W-:-:S04]  /*d020*/  LOP3.LUT R3, R3, UR21, R144, 0x96, !PT ;  /* 0x0000001503037c12 */ /* 0x000fc8000f8e9690 */
[----:B------:R-:W-:Y:S01]  /*d030*/  LOP3.LUT R0, R15, UR5, R2, 0x96, !PT ;  /* 0x000000050f007c12 */ /* 0x000fe2000f8e9602 */
[----:B------:R-:W-:-:S05]  /*d040*/  IMAD.WIDE.U32 R2, R3, -0x326172a9, RZ ;  /* 0xcd9e8d5703027825 */ /* 0x000fca00078e00ff */
[----:B------:R-:W-:Y:S01]  /*d050*/  LOP3.LUT R3, R3, UR8, R32, 0x96, !PT ;  /* 0x0000000803037c12 */ /* 0x000fe2000f8e9620 */
[----:B------:R-:W-:Y:S01]  /*d060*/  @!P6 HADD2 R246, -R142.H0_H0, -RZ.H0_H0 ;  /* 0xa00000ff8ef6e230 */ /* 0x000fe20000000900 */
[----:B------:R-:W-:Y:S01]  /*d070*/  IMAD.WIDE.U32 R32, R0, -0x326172a9, RZ ;  /* 0xcd9e8d5700207825 */ /* 0x000fe200078e00ff */
[----:B------:R-:W-:-:S03]  /*d080*/  SHF.R.U32.HI R0, RZ, 0x18, R28 ;  /* 0x00000018ff007819 */ /* 0x000fc6000001161c */
[----:B------:R-:W-:Y:S02]  /*d090*/  @!P6 PRMT R142, R246, 0x5410, RZ ;  /* 0x00005410f68ee816 */ /* 0x000fe400000000ff */
[----:B------:R-:W-:Y:S01]  /*d0a0*/  ISETP.GE.U32.AND P6, PT, R244, R0, PT ;  /* 0x00000000f400720c */ /* 0x000fe20003fc6070 */
[----:B------:R-:W-:Y:S01]  /*d0b0*/  IMAD.WIDE.U32 R12, R3, -0x2daee0ad, RZ ;  /* 0xd2511f53030c7825 */ /* 0x000fe200078e00ff */
[----:B------:R-:W-:-:S03]  /*d0c0*/  LOP3.LUT R15, R33, UR4, R2, 0x96, !PT ;  /* 0x00000004210f7c12 */ /* 0x000fc6000f8e9602 */
[----:B------:R-:W-:Y:S01]  /*d0d0*/  IMAD.WIDE.U32 R2, R43, -0x2daee0ad, RZ ;  /* 0xd2511f532b027825 */ /* 0x000fe200078e00ff */
[----:B------:R-:W-:Y:S01]  /*d0e0*/  SHF.R.U32.HI R0, RZ, 0x8, R42 ;  /* 0x00000008ff007819 */ /* 0x000fe2000001162a */
[----:B------:R-:W-:-:S03]  /*d0f0*/  @!P0 HADD2 R250, -R143.H0_H0, -RZ.H0_H0 ;  /* 0xa00000ff8ffa8230 */ /* 0x000fc60000000900 */
[----:B------:R-:W-:Y:S02]  /*d100*/  LOP3.LUT R68, R3, UR27, R38, 0x96, !PT ;  /* 0x0000001b03447c12 */ /* 0x000fe4000f8e9626 */
[----:B------:R-:W-:Y:S02]  /*d110*/  LOP3.LUT R144, R2, 0xffff, RZ, 0xc0, !PT ;  /* 0x0000ffff02907812 */ /* 0x000fe400078ec0ff */
[----:B------:R-:W-:Y:S01]  /*d120*/  LOP3.LUT R3, R0, 0xffff, RZ, 0xc0, !PT ;  /* 0x0000ffff00037812 */ /* 0x000fe200078ec0ff */
[----:B------:R-:W-:Y:S02]  /*d130*/  FFMA.FTZ R0, R248, c[0x0][0x23c], -R11 ;  /* 0x00008f00f8007a23 */ /* 0x000fe4000001080b */
[----:B------:R-:W-:Y:S02]  /*d140*/  IMAD.WIDE.U32 R30, R15, -0x2daee0ad, RZ ;  /* 0xd2511f530f1e7825 */ /* 0x000fe400078e00ff */
[----:B------:R2:W-:Y:S01]  /*d150*/  MUFU.EX2 R236, R0 ;  /* 0x0000000000ec7308 */ /* 0x0005e20000000800 */
[----:B------:R-:W-:-:S02]  /*d160*/  @!P0 PRMT R143, R250, 0x5410, RZ ;  /* 0x00005410fa8f8816 */ /* 0x000fc400000000ff */
[----:B------:R-:W-:Y:S02]  /*d170*/  LOP3.LUT R38, R2, 0xff, RZ, 0xc0, !PT ;  /* 0x000000ff02267812 */ /* 0x000fe400078ec0ff */
[--C-:B------:R-:W-:Y:S02]  /*d180*/  SHF.R.U32.HI R39, RZ, 0x10, R2.reuse ;  /* 0x00000010ff277819 */ /* 0x100fe40000011602 */
[----:B------:R-:W-:Y:S02]  /*d190*/  SHF.R.U32.HI R37, RZ, 0x18, R2 ;  /* 0x00000018ff257819 */ /* 0x000fe40000011602 */
[----:B------:R-:W-:Y:S02]  /*d1a0*/  ISETP.GE.U32.AND P0, PT, R244, R3, PT ;  /* 0x00000003f400720c */ /* 0x000fe40003f06070 */
[----:B------:R-:W-:Y:S01]  /*d1b0*/  LOP3.LUT R2, R31, UR16, R12, 0x96, !PT ;  /* 0x000000101f027c12 */ /* 0x000fe2000f8e960c */
[----:B--2---:R-:W-:Y:S01]  /*d1c0*/  FFMA.FTZ R0, R251, c[0x0][0x23c], -R11 ;  /* 0x00008f00fb007a23 */ /* 0x004fe2000001080b */
[----:B------:R-:W-:Y:S01]  /*d1d0*/  LOP3.LUT R14, R13, UR29, R14, 0x96, !PT ;  /* 0x0000001d0d0e7c12 */ /* 0x000fe2000f8e960e */
[----:B------:R-:W-:-:S02]  /*d1e0*/  IMAD.MOV.U32 R70, RZ, RZ, R227 ;  /* 0x000000ffff467224 */ /* 0x000fc400078e00e3 */
[----:B------:R2:W-:Y:S01]  /*d1f0*/  MUFU.EX2 R235, R0 ;  /* 0x0000000000eb7308 */ /* 0x0005e20000000800 */
[----:B------:R-:W-:Y:S01]  /*d200*/  IMAD.MOV.U32 R227, RZ, RZ, R204 ;  /* 0x000000ffffe37224 */ /* 0x000fe200078e00cc */
[----:B------:R-:W-:Y:S01]  /*d210*/  MOV R204, R228 ;  /* 0x000000e400cc7202 */ /* 0x000fe20000000f00 */
[----:B------:R-:W-:Y:S02]  /*d220*/  FFMA.FTZ R12, R247, c[0x0][0x23c], -R11 ;  /* 0x00008f00f70c7a23 */ /* 0x000fe4000001080b */
[----:B------:R-:W-:Y:S01]  /*d230*/  IMAD.MOV.U32 R228, RZ, RZ, R229 ;  /* 0x000000ffffe47224 */ /* 0x000fe200078e00e5 */
[----:B------:R-:W-:Y:S01]  /*d240*/  @!P1 HADD2 R248, -R140.H0_H0, -RZ.H0_H0 ;  /* 0xa00000ff8cf89230 */ /* 0x000fe20000000900 */
[----:B------:R-:W-:Y:S02]  /*d250*/  IMAD.MOV.U32 R229, RZ, RZ, R230 ;  /* 0x000000ffffe57224 */ /* 0x000fe400078e00e6 */
[----:B------:R-:W-:Y:S01]  /*d260*/  IMAD.MOV.U32 R230, RZ, RZ, R234 ;  /* 0x000000ffffe67224 */ /* 0x000fe200078e00ea */
[----:B--2---:R-:W-:Y:S01]  /*d270*/  LOP3.LUT R0, R44, 0xff, RZ, 0xc0, !PT ;  /* 0x000000ff2c007812 */ /* 0x004fe200078ec0ff */
[----:B------:R-:W-:Y:S01]  /*d280*/  IMAD.MOV.U32 R69, RZ, RZ, R232 ;  /* 0x000000ffff457224 */ /* 0x000fe200078e00e8 */
[----:B------:R2:W-:Y:S01]  /*d290*/  MUFU.EX2 R234, R12 ;  /* 0x0000000c00ea7308 */ /* 0x0005e20000000800 */
[----:B-----5:R-:W-:Y:S01]  /*d2a0*/  HMMA.16816.F32 R92, R4, R16, R60 ;  /* 0x00000010045c723c */ /* 0x020fe2000000183c */
[----:B------:R-:W-:Y:S01]  /*d2b0*/  @!P1 PRMT R140, R248, 0x5410, RZ ;  /* 0x00005410f88c9816 */ /* 0x000fe200000000ff */
[----:B------:R-:W-:-:S02]  /*d2c0*/  IMAD.MOV.U32 R169, RZ, RZ, R69 ;  /* 0x000000ffffa97224 */ /* 0x000fc400078e0045 */
[----:B------:R-:W-:Y:S02]  /*d2d0*/  IMAD.MOV.U32 R69, RZ, RZ, R70 ;  /* 0x000000ffff457224 */ /* 0x000fe400078e0046 */
[----:B------:R-:W-:Y:S02]  /*d2e0*/  IMAD.MOV.U32 R70, RZ, RZ, R71 ;  /* 0x000000ffff467224 */ /* 0x000fe400078e0047 */
[----:B------:R-:W-:Y:S01]  /*d2f0*/  IMAD.MOV.U32 R41, RZ, RZ, R233 ;  /* 0x000000ffff297224 */ /* 0x000fe200078e00e9 */
[----:B--2---:R-:W-:Y:S01]  /*d300*/  LOP3.LUT R12, R36, 0xff, RZ, 0xc0, !PT ;  /* 0x000000ff240c7812 */ /* 0x004fe200078ec0ff */
[----:B------:R-:W-:-:S03]  /*d310*/  IMAD.MOV.U32 R71, RZ, RZ, R172 ;  /* 0x000000ffff477224 */ /* 0x000fc600078e00ac */
[----:B------:R-:W-:Y:S01]  /*d320*/  ISETP.GE.U32.AND P1, PT, R244, R12, PT ;  /* 0x0000000cf400720c */ /* 0x000fe20003f26070 */
[----:B------:R-:W-:Y:S02]  /*d330*/  IMAD.MOV.U32 R172, RZ, RZ, R173 ;  /* 0x000000ffffac7224 */ /* 0x000fe400078e00ad */
[----:B------:R-:W-:Y:S01]  /*d340*/  IMAD.MOV.U32 R173, RZ, RZ, R174 ;  /* 0x000000ffffad7224 */ /* 0x000fe200078e00ae */
[----:B------:R-:W-:Y:S01]  /*d350*/  MOV R174, R175 ;  /* 0x000000af00ae7202 */ /* 0x000fe20000000f00 */
[----:B------:R-:W-:Y:S02]  /*d360*/  IMAD.MOV.U32 R175, RZ, RZ, R224 ;  /* 0x000000ffffaf7224 */ /* 0x000fe400078e00e0 */
[----:B------:R-:W-:Y:S02]  /*d370*/  IMAD.MOV.U32 R224, RZ, RZ, R225 ;  /* 0x000000ffffe07224 */ /* 0x000fe400078e00e1 */
[----:B------:R-:W-:Y:S02]  /*d380*/  IMAD.MOV.U32 R225, RZ, RZ, R226 ;  /* 0x000000ffffe17224 */ /* 0x000fe400078e00e2 */
[----:B------:R-:W-:-:S02]  /*d390*/  IMAD.MOV.U32 R226, RZ, RZ, R231 ;  /* 0x000000ffffe27224 */ /* 0x000fc400078e00e7 */
[----:B------:R-:W-:Y:S02]  /*d3a0*/  IMAD.MOV.U32 R171, RZ, RZ, R69 ;  /* 0x000000ffffab7224 */ /* 0x000fe400078e0045 */
[----:B------:R-:W-:Y:S02]  /*d3b0*/  IMAD.MOV.U32 R168, RZ, RZ, R173 ;  /* 0x000000ffffa87224 */ /* 0x000fe400078e00ad */
[----:B------:R-:W-:Y:S01]  /*d3c0*/  IMAD.MOV.U32 R170, RZ, RZ, R174 ;  /* 0x000000ffffaa7224 */ /* 0x000fe200078e00ae */
[----:B------:R-:W-:Y:S01]  /*d3d0*/  @!P0 HADD2 R251, -R138.H0_H0, -RZ.H0_H0 ;  /* 0xa00000ff8afb8230 */ /* 0x000fe20000000900 */
[----:B------:R-:W-:Y:S01]  /*d3e0*/  IMAD.MOV.U32 R69, RZ, RZ, R172 ;  /* 0x000000ffff457224 */ /* 0x000fe200078e00ac */
[----:B------:R-:W-:Y:S01]  /*d3f0*/  MOV R174, R226 ;  /* 0x000000e200ae7202 */ /* 0x000fe20000000f00 */
[----:B------:R-:W-:Y:S02]  /*d400*/  IMAD.MOV.U32 R172, RZ, RZ, R224 ;  /* 0x000000ffffac7224 */ /* 0x000fe400078e00e0 */
[----:B------:R-:W-:-:S02]  /*d410*/  IMAD.MOV.U32 R173, RZ, RZ, R225 ;  /* 0x000000ffffad7224 */ /* 0x000fc400078e00e1 */
[----:B------:R-:W-:Y:S01]  /*d420*/  IMAD.MOV.U32 R224, RZ, RZ, R45 ;  /* 0x000000ffffe07224 */ /* 0x000fe200078e002d */
[----:B------:R-:W-:Y:S01]  /*d430*/  @!P0 PRMT R138, R251, 0x5410, RZ ;  /* 0x00005410fb8a8816 */ /* 0x000fe200000000ff */
[----:B------:R-:W-:Y:S02]  /*d440*/  IMAD.MOV.U32 R225, RZ, RZ, R46 ;  /* 0x000000ffffe17224 */ /* 0x000fe400078e002e */
[----:B------:R-:W-:Y:S02]  /*d450*/  IMAD.MOV.U32 R226, RZ, RZ, R47 ;  /* 0x000000ffffe27224 */ /* 0x000fe400078e002f */
[----:B------:R-:W-:Y:S01]  /*d460*/  HMMA.16816.F32 R44, R4, R26, R160 ;  /* 0x0000001a042c723c */ /* 0x000fe200000018a0 */
[----:B------:R-:W-:Y:S01]  /*d470*/  PRMT R248, R244, 0x7054, R244 ;  /* 0x00007054f4f87816 */ /* 0x000fe200000000f4 */
[----:B---3--:R-:W-:-:S05]  /*d480*/  @!P6 HADD2 R29, -R141.H0_H0, -RZ.H0_H0 ;  /* 0xa00000ff8d1de230 */ /* 0x008fca0000000900 */
[----:B------:R-:W-:Y:S01]  /*d490*/  PRMT R3, R29, 0x7610, R3 ;  /* 0x000076101d037816 */ /* 0x000fe20000000003 */
[----:B------:R-:W-:-:S03]  /*d4a0*/  IMAD.WIDE.U32 R28, R14, -0x326172a9, RZ ;  /* 0xcd9e8d570e1c7825 */ /* 0x000fc600078e00ff */
[----:B------:R-:W-:Y:S01]  /*d4b0*/  @!P6 PRMT R141, R3, 0x5410, RZ ;  /* 0x00005410038de816 */ /* 0x000fe200000000ff */
[----:B------:R-:W-:Y:S01]  /*d4c0*/  IMAD.WIDE.U32 R2, R2, -0x326172a9, RZ ;  /* 0xcd9e8d5702027825 */ /* 0x000fe200078e00ff */
[----:B------:R-:W-:-:S04]  /*d4d0*/  ISETP.GE.U32.AND P6, PT, R244, R0, PT ;  /* 0x00000000f400720c */ /* 0x000fc80003fc6070 */
[C---:B------:R-:W-:Y:S02]  /*d4e0*/  LOP3.LUT R13, R2.reuse, 0xffff, RZ, 0xc0, !PT ;  /* 0x0000ffff020d7812 */ /* 0x040fe400078ec0ff */
[----:B------:R-:W-:Y:S02]  /*d4f0*/  LOP3.LUT R15, R2, 0xff, RZ, 0xc0, !PT ;  /* 0x000000ff020f7812 */ /* 0x000fe400078ec0ff */
[--C-:B------:R-:W-:Y:S02]  /*d500*/  SHF.R.U32.HI R14, RZ, 0x10, R2.reuse ;  /* 0x00000010ff0e7819 */ /* 0x100fe40000011602 */
[----:B------:R-:W-:Y:S02]  /*d510*/  SHF.R.U32.HI R16, RZ, 0x18, R2 ;  /* 0x00000018ff107819 */ /* 0x000fe40000011602 */
[----:B------:R-:W-:Y:S01]  /*d520*/  LOP3.LUT R2, R3, UR28, R28, 0x96, !PT ;  /* 0x0000001c03027c12 */ /* 0x000fe2000f8e961c */
[----:B------:R-:W-:Y:S01]  /*d530*/  FFMA.FTZ R3, R252, c[0x0][0x23c], -R10 ;  /* 0x00008f00fc037a23 */ /* 0x000fe2000001080a */
[----:B------:R-:W-:-:S03]  /*d540*/  SHF.R.U32.HI R12, RZ, 0x8, R13 ;  /* 0x00000008ff0c7819 */ /* 0x000fc6000001160d */
[----:B------:R2:W-:Y:S01]  /*d550*/  MUFU.EX2 R232, R3 ;  /* 0x0000000300e87308 */ /* 0x0005e20000000800 */
[----:B------:R-:W-:Y:S01]  /*d560*/  PRMT R15, R15, 0x5410, R12 ;  /* 0x000054100f0f7816 */ /* 0x000fe2000000000c */
[----:B------:R-:W-:Y:S01]  /*d570*/  FFMA.FTZ R12, R41, c[0x0][0x23c], -R10 ;  /* 0x00008f00290c7a23 */ /* 0x000fe2000001080a */
[----:B------:R-:W-:Y:S01]  /*d580*/  @!P6 HADD2 R247, -R139.H0_H0, -RZ.H0_H0 ;  /* 0xa00000ff8bf7e230 */ /* 0x000fe20000000900 */
[----:B------:R-:W-:-:S04]  /*d590*/  FFMA.FTZ R0, R249, c[0x0][0x23c], -R11 ;  /* 0x00008f00f9007a23 */ /* 0x000fc8000001080b */
[----:B------:R3:W-:Y:S01]  /*d5a0*/  MUFU.EX2 R231, R12 ;  /* 0x0000000c00e77308 */ /* 0x0007e20000000800 */
[----:B------:R-:W-:Y:S02]  /*d5b0*/  @!P6 PRMT R139, R247, 0x5410, RZ ;  /* 0x00005410f78be816 */ /* 0x000fe400000000ff */
[----:B--2---:R-:W-:-:S04]  /*d5c0*/  SHF.R.U32.HI R3, RZ, 0x10, R36 ;  /* 0x00000010ff037819 */ /* 0x004fc80000011624 */
[----:B------:R-:W-:Y:S01]  /*d5d0*/  LOP3.LUT R3, R3, 0xff, RZ, 0xc0, !PT ;  /* 0x000000ff03037812 */ /* 0x000fe200078ec0ff */
[----:B------:R2:W4:Y:S01]  /*d5e0*/  MUFU.EX2 R233, R0 ;  /* 0x0000000000e97308 */ /* 0x0005220000000800 */
[--C-:B---3--:R-:W-:Y:S02]  /*d5f0*/  FFMA.FTZ R12, R169, c[0x0][0x23c], -R10.reuse ;  /* 0x00008f00a90c7a23 */ /* 0x108fe4000001080a */
[----:B------:R-:W-:Y:S01]  /*d600*/  ISETP.GE.U32.AND P6, PT, R244, R3, PT ;  /* 0x00000003f400720c */ /* 0x000fe20003fc6070 */
[----:B------:R-:W-:Y:S02]  /*d610*/  IMAD.MOV.U32 R169, RZ, RZ, R175 ;  /* 0x000000ffffa97224 */ /* 0x000fe400078e00af */
[----:B------:R-:W-:Y:S02]  /*d620*/  FFMA.FTZ R3, R171, c[0x0][0x23c], -R10 ;  /* 0x00008f00ab037a23 */ /* 0x000fe4000001080a */
[----:B------:R-:W-:Y:S02]  /*d630*/  IMAD.MOV.U32 R171, RZ, RZ, R168 ;  /* 0x000000ffffab7224 */ /* 0x000fe400078e00a8 */
[----:B------:R-:W-:-:S02]  /*d640*/  IMAD.MOV.U32 R168, RZ, RZ, R170 ;  /* 0x000000ffffa87224 */ /* 0x000fc400078e00aa */
[----:B------:R-:W-:Y:S02]  /*d650*/  IMAD.MOV.U32 R175, RZ, RZ, R230 ;  /* 0x000000ffffaf7224 */ /* 0x000fe400078e00e6 */
[----:B------:R-:W-:Y:S01]  /*d660*/  IMAD.MOV.U32 R170, RZ, RZ, R169 ;  /* 0x000000ffffaa7224 */ /* 0x000fe200078e00a9 */
[----:B--2---:R-:W-:Y:S01]  /*d670*/  SHF.R.U32.HI R0, RZ, 0x18, R36 ;  /* 0x00000018ff007819 */ /* 0x004fe20000011624 */
[----:B------:R-:W-:Y:S02]  /*d680*/  IMAD.MOV.U32 R169, RZ, RZ, R172 ;  /* 0x000000ffffa97224 */ /* 0x000fe400078e00ac */
[----:B------:R-:W-:Y:S01]  /*d690*/  IMAD.MOV.U32 R172, RZ, RZ, R173 ;  /* 0x000000ffffac7224 */ /* 0x000fe200078e00ad */
[----:B------:R-:W-:Y:S01]  /*d6a0*/  ISETP.GE.U32.AND P0, PT, R244, R0, PT ;  /* 0x00000000f400720c */ /* 0x000fe20003f06070 */
[----:B------:R-:W-:Y:S01]  /*d6b0*/  IMAD.MOV.U32 R173, RZ, RZ, R174 ;  /* 0x000000ffffad7224 */ /* 0x000fe200078e00ae */
[----:B------:R-:W-:Y:S01]  /*d6c0*/  LOP3.LUT R0, R14, 0xff, RZ, 0xc0, !PT ;  /* 0x000000ff0e007812 */ /* 0x000fe200078ec0ff */
[----:B------:R-:W-:Y:S01]  /*d6d0*/  IMAD.MOV.U32 R174, RZ, RZ, R175 ;  /* 0x000000ffffae7224 */ /* 0x000fe200078e00af */
[----:B------:R-:W-:Y:S01]  /*d6e0*/  MOV R175, R224 ;  /* 0x000000e000af7202 */ /* 0x000fe20000000f00 */
[----:B------:R-:W-:Y:S01]  /*d6f0*/  IMAD.MOV.U32 R224, RZ, RZ, R225 ;  /* 0x000000ffffe07224 */ /* 0x000fe200078e00e1 */
[----:B------:R-:W-:Y:S01]  /*d700*/  PRMT R14, R0, 0x5410, R16 ;  /* 0x00005410000e7816 */ /* 0x000fe20000000010 */
[----:B------:R-:W-:Y:S01]  /*d710*/  IMAD.MOV.U32 R225, RZ, RZ, R226 ;  /* 0x000000ffffe17224 */ /* 0x000fe200078e00e2 */
[C---:B------:R-:W-:Y:S01]  /*d720*/  HMMA.16816.F32 R40, R4.reuse, R24, R216 ;  /* 0x000000180428723c */ /* 0x040fe200000018d8 */
[----:B------:R-:W-:Y:S01]  /*d730*/  IMAD.MOV.U32 R226, RZ, RZ, R227 ;  /* 0x000000ffffe27224 */ /* 0x000fe200078e00e3 */
[----:B------:R-:W-:Y:S01]  /*d740*/  LOP3.LUT R0, R2, 0xffff, RZ, 0xc0, !PT ;  /* 0x0000ffff02007812 */ /* 0x000fe200078ec0ff */
[----:B------:R-:W-:Y:S01]  /*d750*/  IMAD.MOV.U32 R227, RZ, RZ, R204 ;  /* 0x000000ffffe37224 */ /* 0x000fe200078e00cc */
[----:B------:R-:W2:Y:S01]  /*d760*/  LDSM.16.MT88.4 R24, [R178+0xd000] ;  /* 0x00d00000b218783b */ /* 0x000ea20000004200 */
[----:B------:R-:W-:Y:S01]  /*d770*/  IMAD.MOV.U32 R204, RZ, RZ, R228 ;  /* 0x000000ffffcc7224 */ /* 0x000fe200078e00e4 */
[----:B------:R3:W-:Y:S01]  /*d780*/  MUFU.EX2 R230, R12 ;  /* 0x0000000c00e67308 */ /* 0x0007e20000000800 */
[----:B------:R-:W-:Y:S01]  /*d790*/  IMAD.MOV.U32 R228, RZ, RZ, R229 ;  /* 0x000000ffffe47224 */ /* 0x000fe200078e00e5 */
[C---:B------:R-:W-:Y:S08]  /*d7a0*/  HMMA.16816.F32 R60, R4.reuse, R18, R156 ;  /* 0x00000012043c723c */ /* 0x040ff0000000189c */
[C---:B------:R-:W-:Y:S01]  /*d7b0*/  HMMA.16816.F32 R88, R4.reuse, R20, R132 ;  /* 0x000000140458723c */ /* 0x040fe20000001884 */
[----:B------:R5:W1:Y:S07]  /*d7c0*/  MUFU.EX2 R229, R3 ;  /* 0x0000000300e57308 */ /* 0x000a6e0000000800 */
[----:B------:R-:W-:Y:S01]  /*d7d0*/  HMMA.16816.F32 R52, R4, R22, R164 ;  /* 0x000000160434723c */ /* 0x000fe200000018a4 */
[----:B---3--:R-:W-:-:S02]  /*d7e0*/  SHF.R.U32.HI R12, RZ, 0x8, R0 ;  /* 0x00000008ff0c7819 */ /* 0x008fc40000011600 */
[----:B------:R-:W-:Y:S01]  /*d7f0*/  LOP3.LUT R13, R2, 0xff, RZ, 0xc0, !PT ;  /* 0x000000ff020d7812 */ /* 0x000fe200078ec0ff */
[----:B------:R-:W-:Y:S01]  /*d800*/  IMAD.MOV.U32 R244, RZ, RZ, R171 ;  /* 0x000000fffff47224 */ /* 0x000fe200078e00ab */
[----:B----4-:R-:W-:Y:S01]  /*d810*/  F2FP.PACK_AB R0, R233, R234 ;  /* 0x000000eae900723e */ /* 0x010fe200000000ff */
[----:B------:R-:W-:Y:S01]  /*d820*/  IMAD.MOV.U32 R157, RZ, RZ, R168 ;  /* 0x000000ffff9d7224 */ /* 0x000fe200078e00a8 */
[----:B------:R-:W-:Y:S01]  /*d830*/  SHF.R.U32.HI R4, RZ, 0x10, R2 ;  /* 0x00000010ff047819 */ /* 0x000fe20000011602 */
[----:B------:R-:W-:Y:S01]  /*d840*/  IMAD.MOV.U32 R246, RZ, RZ, R170 ;  /* 0x000000fffff67224 */ /* 0x000fe200078e00aa */
[----:B-----5:R-:W-:Y:S01]  /*d850*/  F2FP.PACK_AB R3, R231, R232 ;  /* 0x000000e8e703723e */ /* 0x020fe200000000ff */
[----:B------:R-:W-:Y:S01]  /*d860*/  IMAD.MOV.U32 R245, RZ, RZ, R169 ;  /* 0x000000fffff57224 */ /* 0x000fe200078e00a9 */
[C---:B------:R-:W-:Y:S01]  /*d870*/  PRMT R136, R0.reuse, 0x7610, R136 ;  /* 0x0000761000887816 */ /* 0x040fe20000000088 */
[----:B------:R-:W-:Y:S01]  /*d880*/  LDSM.16.MT88.4 R16, [R177+0xd000] ;  /* 0x00d00000b110783b */ /* 0x000fe20000004200 */
[----:B------:R-:W-:Y:S01]  /*d890*/  PRMT R103, R0, 0x7632, R103 ;  /* 0x0000763200677816 */ /* 0x000fe20000000067 */
[--C-:B------:R-:W-:Y:S01]  /*d8a0*/  HSET2.LE.AND R0, R15, R248.reuse, PT ;  /* 0x000000f80f007233 */ /* 0x100fe20003803000 */
[----:B------:R-:W-:Y:S01]  /*d8b0*/  SHF.R.U32.HI R5, RZ, 0x18, R2 ;  /* 0x00000018ff057819 */ /* 0x000fe20000011602 */
[----:B------:R-:W-:Y:S01]  /*d8c0*/  IMAD.MOV.U32 R159, RZ, RZ, R224 ;  /* 0x000000ffff9f7224 */ /* 0x000fe200078e00e0 */
[----:B------:R-:W-:Y:S01]  /*d8d0*/  LOP3.LUT R4, R4, 0xff, RZ, 0xc0, !PT ;  /* 0x000000ff04047812 */ /* 0x000fe200078ec0ff */
[----:B------:R-:W-:Y:S01]  /*d8e0*/  IMAD.MOV.U32 R134, RZ, RZ, R204 ;  /* 0x000000ffff867224 */ /* 0x000fe200078e00cc */
[C---:B------:R-:W-:Y:S01]  /*d8f0*/  PRMT R102, R3.reuse, 0x7632, R102 ;  /* 0x0000763203667816 */ /* 0x040fe20000000066 */
[----:B------:R-:W-:Y:S01]  /*d900*/  IMAD.MOV.U32 R133, RZ, RZ, R205 ;  /* 0x000000ffff857224 */ /* 0x000fe200078e00cd */
[----:B------:R-:W-:Y:S01]  /*d910*/  PRMT R101, R3, 0x7610, R101 ;  /* 0x0000761003657816 */ /* 0x000fe20000000065 */
[----:B------:R-:W-:Y:S01]  /*d920*/  IMAD.MOV.U32 R132, RZ, RZ, R207 ;  /* 0x000000ffff847224 */ /* 0x000fe200078e00cf */
[----:B------:R-:W-:Y:S01]  /*d930*/  PRMT R3, R136, 0x5410, R103 ;  /* 0x0000541088037816 */ /* 0x000fe20000000067 */
[----:B------:R-:W-:Y:S01]  /*d940*/  @!P2 HADD2 R249, -R137.H0_H0, -RZ.H0_H0 ;  /* 0xa00000ff89f9a230 */ /* 0x000fe20000000900 */
[----:B------:R-:W-:Y:S01]  /*d950*/  PRMT R5, R4, 0x5410, R5 ;  /* 0x0000541004057816 */ /* 0x000fe20000000005 */
[----:B------:R-:W-:Y:S01]  /*d960*/  HSET2.LE.AND R2, R14, R248, PT ;  /* 0x000000f80e027233 */ /* 0x000fe20003803000 */
[----:B------:R-:W-:Y:S01]  /*d970*/  F2FP.PACK_AB R4, R235, R236 ;  /* 0x000000eceb04723e */ /* 0x000fe200000000ff */
[----:B------:R-:W-:Y:S01]  /*d980*/  IMAD.MOV.U32 R156, RZ, RZ, R172 ;  /* 0x000000ffff9c7224 */ /* 0x000fe200078e00ac */
[----:B------:R-:W-:Y:S01]  /*d990*/  LOP3.LUT R6, R0, R3, RZ, 0xc0, !PT ;  /* 0x0000000300067212 */ /* 0x000fe200078ec0ff */
[----:B------:R-:W-:Y:S01]  /*d9a0*/  IMAD.MOV.U32 R135, RZ, RZ, R174 ;  /* 0x000000ffff877224 */ /* 0x000fe200078e00ae */
[----:B------:R-:W-:Y:S01]  /*d9b0*/  PRMT R12, R13, 0x5410, R12 ;  /* 0x000054100d0c7816 */ /* 0x000fe2000000000c */
[----:B------:R-:W-:Y:S01]  /*d9c0*/  IMAD.MOV.U32 R158, RZ, RZ, R175 ;  /* 0x000000ffff9e7224 */ /* 0x000fe200078e00af */
[----:B------:R-:W-:Y:S01]  /*d9d0*/  PRMT R0, R101, 0x5410, R102 ;  /* 0x0000541065007816 */ /* 0x000fe20000000066 */
[----:B------:R-:W-:Y:S01]  /*d9e0*/  LDSM.16.MT88.4 R20, [R180+0xd000] ;  /* 0x00d00000b414783b */ /* 0x000fe20000004200 */
[----:B-1----:R-:W-:-:S02]  /*d9f0*/  F2FP.PACK_AB R3, R229, R230 ;  /* 0x000000e6e503723e */ /* 0x002fc400000000ff */
[C---:B------:R-:W-:Y:S02]  /*da00*/  PRMT R100, R4.reuse, 0x7610, R100 ;  /* 0x0000761004647816 */ /* 0x040fe40000000064 */
[----:B------:R-:W-:Y:S02]  /*da10*/  PRMT R33, R4, 0x7632, R33 ;  /* 0x0000763204217816 */ /* 0x000fe40000000021 */
[----:B------:R-:W-:Y:S01]  /*da20*/  LOP3.LUT R7, R2, R0, RZ, 0xc0, !PT ;  /* 0x0000000002077212 */ /* 0x000fe200078ec0ff */
[--C-:B------:R-:W-:Y:S01]  /*da30*/  HSET2.LE.AND R0, R12, R248.reuse, PT ;  /* 0x000000f80c007233 */ /* 0x100fe20003803000 */
[C---:B------:R-:W-:Y:S02]  /*da40*/  PRMT R31, R3.reuse, 0x7632, R31 ;  /* 0x00007632031f7816 */ /* 0x040fe4000000001f */
[----:B------:R-:W-:Y:S01]  /*da50*/  PRMT R28, R3, 0x7610, R28 ;  /* 0x00007610031c7816 */ /* 0x000fe2000000001c */
[----:B------:R-:W-:Y:S01]  /*da60*/  HSET2.LE.AND R2, R5, R248, PT ;  /* 0x000000f805027233 */ /* 0x000fe20003803000 */
[----:B------:R-:W-:Y:S01]  /*da70*/  PRMT R3, R100, 0x5410, R33 ;  /* 0x0000541064037816 */ /* 0x000fe20000000021 */
[----:B------:R-:W-:Y:S03]  /*da80*/  LDSM.16.MT88.4 R12, [R177+0xf000] ;  /* 0x00f00000b10c783b */ /* 0x000fe60000004200 */
[----:B------:R-:W-:-:S02]  /*da90*/  LOP3.LUT R4, R0, R3, RZ, 0xc0, !PT ;  /* 0x0000000300047212 */ /* 0x000fc400078ec0ff */
[----:B------:R-:W-:-:S04]  /*daa0*/  PRMT R0, R28, 0x5410, R31 ;  /* 0x000054101c007816 */ /* 0x000fc8000000001f */
[----:B------:R-:W-:-:S07]  /*dab0*/  LOP3.LUT R5, R2, R0, RZ, 0xc0, !PT ;  /* 0x0000000002057212 */ /* 0x000fce00078ec0ff */
[C---:B--2---:R-:W-:Y:S08]  /*dac0*/  HMMA.16816.F32 R112, R4.reuse, R24, R112 ;  /* 0x000000180470723c */ /* 0x044ff00000001870 */
[----:B------:R-:W-:Y:S01]  /*dad0*/  HMMA.16816.F32 R56, R4, R26, R56 ;  /* 0x0000001a0438723c */ /* 0x000fe20000001838 */
[----:B------:R-:W1:Y:S01]  /*dae0*/  LDSM.16.MT88.4 R24, [R177+0x11000] ;  /* 0x01100000b118783b */ /* 0x000e620000004200 */
[----:B------:R-:W-:-:S03]  /*daf0*/  LOP3.LUT R2, R29, UR20, R32, 0x96, !PT ;  /* 0x000000141d027c12 */ /* 0x000fc6000f8e9620 */
[----:B------:R2:W3:Y:S03]  /*db00*/  LDL.LU.S16 R29, [R1] ;  /* 0x00000000011d7983 */ /* 0x0004e60000300600 */
[C---:B-1----:R-:W-:Y:S01]  /*db10*/  HMMA.16816.F32 R168, R4.reuse, R26, R96 ;  /* 0x0000001a04a8723c */ /* 0x042fe20000001860 */
[----:B------:R2:W4:Y:S07]  /*db20*/  LDL.LU.S16 R27, [R1+0xc] ;  /* 0x00000c00011b7983 */ /* 0x00052e0000300600 */
[C---:B------:R-:W-:Y:S08]  /*db30*/  HMMA.16816.F32 R104, R4.reuse, R16, R104 ;  /* 0x000000100468723c */ /* 0x040ff00000001868 */
[C---:B------:R-:W-:Y:S01]  /*db40*/  HMMA.16816.F32 R48, R4.reuse, R18, R48 ;  /* 0x000000120430723c */ /* 0x040fe20000001830 */
[----:B------:R-:W1:Y:S07]  /*db50*/  LDSM.16.MT88.4 R16, [R179+0xd000] ;  /* 0x00d00000b310783b */ /* 0x000e6e0000004200 */
[C---:B-1----:R-:W-:Y:S08]  /*db60*/  HMMA.16816.F32 R128, R4.reuse, R16, R128 ;  /* 0x000000100480723c */ /* 0x042ff00000001880 */
[C---:B------:R-:W-:Y:S01]  /*db70*/  HMMA.16816.F32 R72, R4.reuse, R18, R72 ;  /* 0x000000120448723c */ /* 0x040fe20000001848 */
[----:B------:R-:W1:Y:S07]  /*db80*/  LDSM.16.MT88.4 R16, [R180+0xf000] ;  /* 0x00f00000b410783b */ /* 0x000e6e0000004200 */
[C---:B------:R-:W-:Y:S08]  /*db90*/  HMMA.16816.F32 R76, R4.reuse, R12, R76 ;  /* 0x0000000c044c723c */ /* 0x040ff0000000184c */
[C---:B------:R-:W-:Y:S01]  /*dba0*/  HMMA.16816.F32 R80, R4.reuse, R14, R80 ;  /* 0x0000000e0450723c */ /* 0x040fe20000001850 */
[----:B------:R-:W5:Y:S07]  /*dbb0*/  LDSM.16.MT88.4 R12, [R179+0xf000] ;  /* 0x00f00000b30c783b */ /* 0x000f6e0000004200 */
[C---:B-1----:R-:W-:Y:S08]  /*dbc0*/  HMMA.16816.F32 R152, R4.reuse, R16, R152 ;  /* 0x000000100498723c */ /* 0x042ff00000001898 */
[----:B------:R-:W-:Y:S01]  /*dbd0*/  HMMA.16816.F32 R220, R4, R18, R220 ;  /* 0x0000001204dc723c */ /* 0x000fe200000018dc */
[----:B------:R-:W1:Y:S01]  /*dbe0*/  LDSM.16.MT88.4 R16, [R178+0x11000] ;  /* 0x01100000b210783b */ /* 0x000e620000004200 */
[----:B------:R-:W-:-:S04]  /*dbf0*/  IMAD.WIDE.U32 R2, R2, -0x2daee0ad, RZ ;  /* 0xd2511f5302027825 */ /* 0x000fc800078e00ff */
[----:B------:R-:W-:Y:S02]  /*dc00*/  IMAD.MOV.U32 R224, RZ, RZ, R225 ;  /* 0x000000ffffe07224 */ /* 0x000fe400078e00e1 */
[----:B------:R-:W-:Y:S02]  /*dc10*/  IMAD.MOV.U32 R225, RZ, RZ, R227 ;  /* 0x000000ffffe17224 */ /* 0x000fe400078e00e3 */
[----:B------:R-:W-:Y:S01]  /*dc20*/  IMAD.MOV.U32 R227, RZ, RZ, R206 ;  /* 0x000000ffffe37224 */ /* 0x000fe200078e00ce */
[----:B------:R-:W-:Y:S01]  /*dc30*/  LOP3.LUT R0, R3, UR27, R30, 0x96, !PT ;  /* 0x0000001b03007c12 */ /* 0x000fe2000f8e961e */
[C---:B-----5:R-:W-:Y:S07]  /*dc40*/  HMMA.16816.F32 R204, R4.reuse, R12, R124 ;  /* 0x0000000c04cc723c */ /* 0x060fee000000187c */
[----:B------:R-:W-:Y:S01]  /*dc50*/  LOP3.LUT R13, R2, 0xffff, RZ, 0xc0, !PT ;  /* 0x0000ffff020d7812 */ /* 0x000fe200078ec0ff */
[----:B-1----:R-:W-:Y:S01]  /*dc60*/  HMMA.16816.F32 R164, R4, R16, R92 ;  /* 0x0000001004a4723c */ /* 0x002fe2000000185c */
[----:B------:R2:W5:Y:S01]  /*dc70*/  LDL.LU.S16 R16, [R1+0x8] ;  /* 0x0000080001107983 */ /* 0x0005620000300600 */
[----:B----4-:R-:W-:-:S05]  /*dc80*/  @!P0 HADD2 R27, -R31.H0_H0, -RZ.H0_H0 ;  /* 0xa00000ff1f1b8230 */ /* 0x010fca0000000900 */
[----:B------:R-:W-:-:S04]  /*dc90*/  PRMT R3, R27, 0x7610, R3 ;  /* 0x000076101b037816 */ /* 0x000fc80000000003 */
[----:B------:R-:W-:Y:S02]  /*dca0*/  @!P0 PRMT R31, R3, 0x5410, RZ ;  /* 0x00005410031f8816 */ /* 0x000fe400000000ff */
[----:B------:R2:W4:Y:S04]  /*dcb0*/  LDL.LU.S16 R3, [R1+0x18] ;  /* 0x0000180001037983 */ /* 0x0005280000300600 */
[----:B------:R2:W2:Y:S01]  /*dcc0*/  LDL.LU.S16 R27, [R1+0x14] ;  /* 0x00001400011b7983 */ /* 0x0004a20000300600 */
[----:B------:R-:W-:Y:S02]  /*dcd0*/  @!P2 PRMT R137, R249, 0x5410, RZ ;  /* 0x00005410f989a816 */ /* 0x000fe400000000ff */
[----:B------:R-:W1:Y:S01]  /*dce0*/  LDC.U8 R249, c[0x0][0x2d8] ;  /* 0x0000b600fff97b82 */ /* 0x000e620000000000 */
[----:B------:R-:W-:Y:S01]  /*dcf0*/  LOP3.LUT R12, R36, 0xffff, RZ, 0xc0, !PT ;  /* 0x0000ffff240c7812 */ /* 0x000fe200078ec0ff */
[C---:B------:R-:W-:Y:S01]  /*dd00*/  HMMA.16816.F32 R216, R4.reuse, R24, R108 ;  /* 0x0000001804d8723c */ /* 0x040fe2000000186c */
[----:B------:R-:W-:Y:S01]  /*dd10*/  MOV R250, R173 ;  /* 0x000000ad00fa7202 */ /* 0x000fe20000000f00 */
[----:B------:R-:W-:Y:S01]  /*dd20*/  @!P1 HADD2 R252, -R100.H0_H0, -RZ.H0_H0 ;  /* 0xa00000ff64fc9230 */ /* 0x000fe20000000900 */
[----:B------:R-:W-:Y:S04]  /*dd30*/  LDSM.16.MT88.4 R108, [R177+0xd800] ;  /* 0x00d80000b16c783b */ /* 0x000fe80000004200 */
[----:B------:R-:W-:Y:S01]  /*dd40*/  SHF.R.U32.HI R24, RZ, 0x18, R2 ;  /* 0x00000018ff187819 */ /* 0x000fe20000011602 */
[----:B------:R-:W-:Y:S01]  /*dd50*/  HMMA.16816.F32 R172, R4, R14, R116 ;  /* 0x0000000e04ac723c */ /* 0x000fe20000001874 */
[----:B------:R-:W-:Y:S01]  /*dd60*/  @!P1 PRMT R100, R252, 0x5410, RZ ;  /* 0x00005410fc649816 */ /* 0x000fe200000000ff */
[----:B------:R-:W-:Y:S05]  /*dd70*/  LDSM.16.MT88.4 R116, [R178+0xd800] ;  /* 0x00d80000b274783b */ /* 0x000fea0000004200 */
[----:B------:R-:W-:-:S02]  /*dd80*/  LOP3.LUT R15, R2, 0xff, RZ, 0xc0, !PT ;  /* 0x000000ff020f7812 */ /* 0x000fc400078ec0ff */
[----:B------:R-:W-:Y:S02]  /*dd90*/  SHF.R.U32.HI R14, RZ, 0x10, R2 ;  /* 0x00000010ff0e7819 */ /* 0x000fe40000011602 */
[----:B------:R-:W-:-:S04]  /*dda0*/  SHF.R.U32.HI R2, RZ, 0x8, R12 ;  /* 0x00000008ff027819 */ /* 0x000fc8000001160c */
[----:B------:R-:W-:-:S04]  /*ddb0*/  LOP3.LUT R2, R2, 0xffff, RZ, 0xc0, !PT ;  /* 0x0000ffff02027812 */ /* 0x000fc800078ec0ff */
[----:B-1----:R-:W-:Y:S02]  /*ddc0*/  ISETP.GE.U32.AND P2, PT, R249, R2, PT ;  /* 0x00000002f900720c */ /* 0x002fe40003f46070 */
[----:B------:R-:W-:-:S04]  /*ddd0*/  SHF.R.U32.HI R2, RZ, 0x8, R132 ;  /* 0x00000008ff027819 */ /* 0x000fc80000011684 */
[----:B------:R-:W-:-:S04]  /*dde0*/  LOP3.LUT R2, R2, 0xffff, RZ, 0xc0, !PT ;  /* 0x0000ffff02027812 */ /* 0x000fc800078ec0ff */
[----:B------:R-:W-:Y:S01]  /*ddf0*/  ISETP.GE.U32.AND P1, PT, R249, R2, PT ;  /* 0x00000002f900720c */ /* 0x000fe20003f26070 */
[C---:B------:R-:W-:Y:S08]  /*de00*/  HMMA.16816.F32 R120, R4.reuse, R20, R120 ;  /* 0x000000140478723c */ /* 0x040ff00000001878 */
[----:B------:R-:W-:Y:S01]  /*de10*/  HMMA.16816.F32 R64, R4, R22, R64 ;  /* 0x000000160440723c */ /* 0x000fe20000001840 */
[----:B------:R-:W1:Y:S03]  /*de20*/  LDSM.16.MT88.4 R20, [R178+0xf000] ;  /* 0x00f00000b214783b */ /* 0x000e660000004200 */
[----:B--2---:R-:W-:-:S05]  /*de30*/  @!P1 HADD2 R27, -R103.H0_H0, -RZ.H0_H0 ;  /* 0xa00000ff671b9230 */ /* 0x004fca0000000900 */
[----:B------:R-:W-:-:S04]  /*de40*/  PRMT R25, R27, 0x7610, R25 ;  /* 0x000076101b197816 */ /* 0x000fc80000000019 */
[----:B------:R-:W-:Y:S02]  /*de50*/  @!P1 PRMT R103, R25, 0x5410, RZ ;  /* 0x0000541019679816 */ /* 0x000fe400000000ff */
[----:B------:R2:W2:Y:S01]  /*de60*/  LDL.LU.S16 R25, [R1+0x1c] ;  /* 0x00001c0001197983 */ /* 0x0004a20000300600 */
[----:B------:R-:W-:Y:S02]  /*de70*/  FFMA.FTZ R2, R133, c[0x0][0x23c], -R11 ;  /* 0x00008f0085027a23 */ /* 0x000fe4000001080b */
[----:B------:R-:W-:Y:S02]  /*de80*/  IMAD.MOV.U32 R133, RZ, RZ, R227 ;  /* 0x000000ffff857224 */ /* 0x000fe400078e00e3 */
[----:B------:R4:W-:Y:S01]  /*de90*/  MUFU.EX2 R227, R2 ;  /* 0x0000000200e37308 */ /* 0x0009e20000000800 */
[----:B---3--:R-:W-:Y:S01]  /*dea0*/  @!P2 HADD2 R29, -R33.H0_H0, -RZ.H0_H0 ;  /* 0xa00000ff211da230 */ /* 0x008fe20000000900 */
[----:B-1----:R-:W-:Y:S01]  /*deb0*/  HMMA.16816.F32 R84, R4, R20, R84 ;  /* 0x000000140454723c */ /* 0x002fe20000001854 */
[----:B-----5:R-:W-:-:S03]  /*dec0*/  @!P6 HADD2 R16, -R28.H0_H0, -RZ.H0_H0 ;  /* 0xa00000ff1c10e230 */ /* 0x020fc60000000900 */
[----:B------:R-:W-:-:S04]  /*ded0*/  PRMT R17, R29, 0x7610, R17 ;  /* 0x000076101d117816 */ /* 0x000fc80000000011 */
[----:B------:R-:W-:Y:S01]  /*dee0*/  HMMA.16816.F32 R148, R4, R22, R148 ;  /* 0x000000160494723c */ /* 0x000fe20000001894 */
[----:B------:R-:W-:Y:S01]  /*def0*/  LDSM.16.MT88.4 R20, [R180+0x11000] ;  /* 0x01100000b414783b */ /* 0x000fe20000004200 */
[----:B----4-:R-:W-:Y:S02]  /*df00*/  FFMA.FTZ R2, R134, c[0x0][0x23c], -R11 ;  /* 0x00008f0086027a23 */ /* 0x010fe4000001080b */
[----:B------:R-:W-:Y:S01]  /*df10*/  IMAD.MOV.U32 R134, RZ, RZ, R135 ;  /* 0x000000ffff867224 */ /* 0x000fe200078e0087 */
[----:B------:R-:W-:Y:S01]  /*df20*/  MOV R135, R250 ;  /* 0x000000fa00877202 */ /* 0x000fe20000000f00 */
[----:B------:R-:W-:Y:S02]  /*df30*/  IMAD.MOV.U32 R250, RZ, RZ, R156 ;  /* 0x000000fffffa7224 */ /* 0x000fe400078e009c */
[----:B------:R-:W-:Y:S02]  /*df40*/  IMAD.MOV.U32 R156, RZ, RZ, R157 ;  /* 0x000000ffff9c7224 */ /* 0x000fe400078e009d */
[----:B------:R-:W-:-:S02]  /*df50*/  IMAD.MOV.U32 R157, RZ, RZ, R244 ;  /* 0x000000ffff9d7224 */ /* 0x000fc400078e00f4 */
[----:B------:R-:W-:Y:S02]  /*df60*/  IMAD.MOV.U32 R244, RZ, RZ, R69 ;  /* 0x000000fffff47224 */ /* 0x000fe400078e0045 */
[----:B------:R-:W-:Y:S02]  /*df70*/  IMAD.MOV.U32 R69, RZ, RZ, R228 ;  /* 0x000000ffff457224 */ /* 0x000fe400078e00e4 */
[----:B------:R1:W-:Y:S01]  /*df80*/  MUFU.EX2 R228, R2 ;  /* 0x0000000200e47308 */ /* 0x0003e20000000800 */
[----:B------:R-:W-:Y:S01]  /*df90*/  @!P2 PRMT R33, R17, 0x5410, RZ ;  /* 0x000054101121a816 */ /* 0x000fe200000000ff */
[----:B------:R-:W-:Y:S01]  /*dfa0*/  HMMA.16816.F32 R160, R4, R18, R60 ;  /* 0x0000001204a0723c */ /* 0x000fe2000000183c */
[----:B------:R-:W-:Y:S01]  /*dfb0*/  PRMT R12, R16, 0x7610, R12 ;  /* 0x00007610100c7816 */ /* 0x000fe2000000000c */
[----:B------:R-:W-:Y:S01]  /*dfc0*/  @!P3 HADD2 R3, -R136.H0_H0, -RZ.H0_H0 ;  /* 0xa00000ff8803b230 */ /* 0x000fe20000000900 */
[----:B------:R-:W3:Y:S01]  /*dfd0*/  LDSM.16.MT88.4 R16, [R179+0x11000] ;  /* 0x01100000b310783b */ /* 0x000ee20000004200 */
[----:B-1----:R-:W-:-:S02]  /*dfe0*/  FFMA.FTZ R2, R133, c[0x0][0x23c], -R11 ;  /* 0x00008f0085027a23 */ /* 0x002fc4000001080b */
[----:B------:R-:W-:Y:S02]  /*dff0*/  IMAD.MOV.U32 R133, RZ, RZ, R134 ;  /* 0x000000ffff857224 */ /* 0x000fe400078e0086 */
[----:B------:R-:W-:Y:S02]  /*e000*/  IMAD.MOV.U32 R134, RZ, RZ, R135 ;  /* 0x000000ffff867224 */ /* 0x000fe400078e0087 */
[----:B------:R-:W-:Y:S02]  /*e010*/  IMAD.MOV.U32 R135, RZ, RZ, R250 ;  /* 0x000000ffff877224 */ /* 0x000fe400078e00fa */
[----:B------:R-:W-:Y:S02]  /*e020*/  IMAD.MOV.U32 R250, RZ, RZ, R156 ;  /* 0x000000fffffa7224 */ /* 0x000fe400078e009c */
[----:B------:R-:W-:Y:S02]  /*e030*/  IMAD.MOV.U32 R156, RZ, RZ, R157 ;  /* 0x000000ffff9c7224 */ /* 0x000fe400078e009d */
[----:B------:R-:W-:Y:S01]  /*e040*/  IMAD.MOV.U32 R157, RZ, RZ, R244 ;  /* 0x000000ffff9d7224 */ /* 0x000fe200078e00f4 */
[----:B------:R-:W-:-:S02]  /*e050*/  MOV R244, R226 ;  /* 0x000000e200f47202 */ /* 0x000fc40000000f00 */
[----:B------:R1:W-:Y:S01]  /*e060*/  MUFU.EX2 R226, R2 ;  /* 0x0000000200e27308 */ /* 0x0003e20000000800 */
[----:B------:R-:W-:Y:S02]  /*e070*/  PRMT R26, R3, 0x7610, R26 ;  /* 0x00007610031a7816 */ /* 0x000fe4000000001a */
[----:B------:R-:W-:Y:S02]  /*e080*/  @!P6 PRMT R28, R12, 0x5410, RZ ;  /* 0x000054100c1ce816 */ /* 0x000fe400000000ff */
[----:B------:R-:W-:Y:S01]  /*e090*/  @!P3 PRMT R136, R26, 0x5410, RZ ;  /* 0x000054101a88b816 */ /* 0x000fe200000000ff */
[----:B------:R-:W-:Y:S02]  /*e0a0*/  FFMA.FTZ R12, R225, c[0x0][0x23c], -R10 ;  /* 0x00008f00e10c7a23 */ /* 0x000fe4000001080a */
[----:B------:R-:W-:Y:S01]  /*e0b0*/  IMAD.MOV.U32 R127, RZ, RZ, R133 ;  /* 0x000000ffff7f7224 */ /* 0x000fe200078e0085 */
[----:B-1----:R-:W-:Y:S01]  /*e0c0*/  SHF.R.U32.HI R2, RZ, 0x18, R68 ;  /* 0x00000018ff027819 */ /* 0x002fe20000011644 */
[----:B------:R-:W-:-:S03]  /*e0d0*/  IMAD.MOV.U32 R251, RZ, RZ, R135 ;  /* 0x000000fffffb7224 */ /* 0x000fc600078e0087 */
[----:B------:R-:W-:Y:S02]  /*e0e0*/  ISETP.GE.U32.AND P3, PT, R249, R2, PT ;  /* 0x00000002f900720c */ /* 0x000fe40003f66070 */
[----:B------:R-:W-:Y:S01]  /*e0f0*/  SHF.R.U32.HI R2, RZ, 0x8, R13 ;  /* 0x00000008ff027819 */ /* 0x000fe2000001160d */
[----:B------:R1:W-:Y:S01]  /*e100*/  MUFU.EX2 R225, R12 ;  /* 0x0000000c00e17308 */ /* 0x0003e20000000800 */
[----:B------:R-:W-:Y:S02]  /*e110*/  LOP3.LUT R3, R68, 0xff, RZ, 0xc0, !PT ;  /* 0x000000ff44037812 */ /* 0x000fe400078ec0ff */
[----:B------:R-:W-:Y:S01]  /*e120*/  PRMT R15, R15, 0x5410, R2 ;  /* 0x000054100f0f7816 */ /* 0x000fe20000000002 */
[----:B------:R-:W-:Y:S01]  /*e130*/  FFMA.FTZ R2, R127, c[0x0][0x23c], -R10 ;  /* 0x00008f007f027a23 */ /* 0x000fe2000001080a */
[----:B------:R-:W-:Y:S01]  /*e140*/  ISETP.GE.U32.AND P6, PT, R249, R3, PT ;  /* 0x00000003f900720c */ /* 0x000fe20003fc6070 */
[----:B------:R-:W-:Y:S01]  /*e150*/  IMAD.MOV.U32 R247, RZ, RZ, R134 ;  /* 0x000000fffff77224 */ /* 0x000fe200078e0086 */
[----:B------:R-:W-:Y:S01]  /*e160*/  LOP3.LUT R3, R39, 0xff, RZ, 0xc0, !PT ;  /* 0x000000ff27037812 */ /* 0x000fe200078ec0ff */
[----:B------:R4:W-:Y:S01]  /*e170*/  MUFU.EX2 R32, R2 ;  /* 0x0000000200207308 */ /* 0x0009e20000000800 */
[----:B------:R-:W-:Y:S01]  /*e180*/  LOP3.LUT R13, R14, 0xff, RZ, 0xc0, !PT ;  /* 0x000000ff0e0d7812 */ /* 0x000fe200078ec0ff */
[----:B------:R-:W-:-:S02]  /*e190*/  IMAD.MOV.U32 R135, RZ, RZ, R156 ;  /* 0x000000ffff877224 */ /* 0x000fc400078e009c */
[--C-:B-1----:R-:W-:Y:S01]  /*e1a0*/  FFMA.FTZ R12, R224, c[0x0][0x23c], -R10.reuse ;  /* 0x00008f00e00c7a23 */ /* 0x102fe2000001080a */
[C---:B---3--:R-:W-:Y:S01]  /*e1b0*/  HMMA.16816.F32 R92, R4.reuse, R16, R40 ;  /* 0x00000010045c723c */ /* 0x048fe20000001828 */
[----:B------:R-:W-:Y:S01]  /*e1c0*/  FFMA.FTZ R10, R251, c[0x0][0x23c], -R10 ;  /* 0x00008f00fb0a7a23 */ /* 0x000fe2000001080a */
[----:B------:R-:W-:Y:S01]  /*e1d0*/  ISETP.GE.U32.AND P1, PT, R249, R3, PT ;  /* 0x00000003f900720c */ /* 0x000fe20003f26070 */
[----:B------:R-:W-:Y:S01]  /*e1e0*/  IMAD.MOV.U32 R132, RZ, RZ, R157 ;  /* 0x000000ffff847224 */ /* 0x000fe200078e009d */
[----:B------:R-:W-:Y:S01]  /*e1f0*/  PRMT R14, R13, 0x5410, R24 ;  /* 0x000054100d0e7816 */ /* 0x000fe20000000018 */
[----:B------:R1:W3:Y:S01]  /*e200*/  MUFU.EX2 R30, R10 ;  /* 0x0000000a001e7308 */ /* 0x0002e20000000800 */
[----:B------:R-:W-:Y:S01]  /*e210*/  SHF.R.U32.HI R3, RZ, 0x10, R68 ;  /* 0x00000010ff037819 */ /* 0x000fe20000011644 */
[----:B------:R-:W-:Y:S01]  /*e220*/  IMAD.MOV.U32 R133, RZ, RZ, R158 ;  /* 0x000000ffff857224 */ /* 0x000fe200078e009e */
[----:B----4-:R-:W-:Y:S01]  /*e230*/  LOP3.LUT R2, R0, 0xffff, RZ, 0xc0, !PT ;  /* 0x0000ffff00027812 */ /* 0x010fe200078ec0ff */
[----:B------:R-:W-:Y:S01]  /*e240*/  FFMA.FTZ R13, R247, c[0x0][0x23c], -R11 ;  /* 0x00008f00f70d7a23 */ /* 0x000fe2000001080b */
[----:B------:R-:W-:Y:S01]  /*e250*/  SHF.R.U32.HI R11, RZ, 0x10, R0 ;  /* 0x00000010ff0b7819 */ /* 0x000fe20000011600 */
[----:B------:R-:W-:Y:S01]  /*e260*/  IMAD.MOV.U32 R134, RZ, RZ, R159 ;  /* 0x000000ffff867224 */ /* 0x000fe200078e009f */
[----:B------:R-:W-:Y:S01]  /*e270*/  LDSM.16.MT88.4 R40, [R177+0xf800] ;  /* 0x00f80000b128783b */ /* 0x000fe20000004200 */
[----:B------:R4:W5:Y:S01]  /*e280*/  MUFU.EX2 R224, R12 ;  /* 0x0000000c00e07308 */ /* 0x0009620000000800 */
[----:B------:R-:W-:Y:S02]  /*e290*/  HMMA.16816.F32 R156, R4, R20, R88 ;  /* 0x00000014049c723c */ /* 0x000fe40000001858 */
[----:B------:R-:W-:Y:S01]  /*e2a0*/  LDSM.16.MT88.4 R124, [R180+0xd800] ;  /* 0x00d80000b47c783b */ /* 0x000fe20000004200 */
[----:B-1----:R-:W-:-:S04]  /*e2b0*/  LOP3.LUT R10, R3, 0xff, RZ, 0xc0, !PT ;  /* 0x000000ff030a7812 */ /* 0x002fc800078ec0ff */
[----:B------:R3:W1:Y:S01]  /*e2c0*/  MUFU.EX2 R29, R13 ;  /* 0x0000000d001d7308 */ /* 0x0006620000000800 */
[----:B------:R-:W-:Y:S01]  /*e2d0*/  SHF.R.U32.HI R3, RZ, 0x8, R2 ;  /* 0x00000008ff037819 */ /* 0x000fe20000011602 */
[----:B--2---:R-:W-:Y:S01]  /*e2e0*/  @!P4 HADD2 R25, -R102.H0_H0, -RZ.H0_H0 ;  /* 0xa00000ff6619c230 */ /* 0x004fe20000000900 */
[----:B----4-:R-:W-:Y:S01]  /*e2f0*/  LOP3.LUT R12, R0, 0xff, RZ, 0xc0, !PT ;  /* 0x000000ff000c7812 */ /* 0x010fe200078ec0ff */
[----:B------:R-:W-:Y:S01]  /*e300*/  IMAD.MOV.U32 R252, RZ, RZ, R132 ;  /* 0x000000fffffc7224 */ /* 0x000fe200078e0084 */
[----:B------:R-:W-:Y:S02]  /*e310*/  SHF.R.U32.HI R2, RZ, 0x18, R0 ;  /* 0x00000018ff027819 */ /* 0x000fe40000011600 */
[C---:B------:R-:W-:Y:S02]  /*e320*/  ISETP.GE.U32.AND P2, PT, R249.reuse, R38, PT ;  /* 0x00000026f900720c */ /* 0x040fe40003f46070 */
[----:B------:R-:W-:Y:S01]  /*e330*/  ISETP.GE.U32.AND P0, PT, R249, R37, PT ;  /* 0x00000025f900720c */ /* 0x000fe20003f06070 */
[----:B------:R-:W-:Y:S01]  /*e340*/  IMAD.MOV.U32 R247, RZ, RZ, R250 ;  /* 0x000000fffff77224 */ /* 0x000fe200078e00fa */
[----:B------:R-:W-:Y:S01]  /*e350*/  LOP3.LUT R0, R11, 0xff, RZ, 0xc0, !PT ;  /* 0x000000ff0b007812 */ /* 0x000fe200078ec0ff */
[----:B------:R-:W-:Y:S01]  /*e360*/  IMAD.MOV.U32 R251, RZ, RZ, R69 ;  /* 0x000000fffffb7224 */ /* 0x000fe200078e0045 */
[----:B------:R-:W-:Y:S01]  /*e370*/  PRMT R11, R12, 0x5410, R3 ;  /* 0x000054100c0b7816 */ /* 0x000fe20000000003 */
[----:B------:R-:W-:Y:S01]  /*e380*/  LDSM.16.MT88.4 R88, [R180+0x11800] ;  /* 0x01180000b458783b */ /* 0x000fe20000004200 */
[----:B------:R-:W-:-:S02]  /*e390*/  PRMT R20, R25, 0x7610, R20 ;  /* 0x0000761019147816 */ /* 0x000fc40000000014 */
[----:B------:R-:W-:Y:S01]  /*e3a0*/  PRMT R3, R0, 0x5410, R2 ;  /* 0x0000541000037816 */ /* 0x000fe20000000002 */
[--C-:B------:R-:W-:Y:S01]  /*e3b0*/  HSET2.LE.AND R2, R11, R248.reuse, PT ;  /* 0x000000f80b027233 */ /* 0x100fe20003803000 */
[----:B---3--:R-:W-:Y:S01]  /*e3c0*/  F2FP.PACK_AB R13, R30, R32 ;  /* 0x000000201e0d723e */ /* 0x008fe200000000ff */
[----:B------:R-:W-:Y:S01]  /*e3d0*/  HMMA.16816.F32 R24, R4, R22, R52 ;  /* 0x000000160418723c */ /* 0x000fe20000001834 */
[----:B------:R-:W-:Y:S02]  /*e3e0*/  F2FP.PACK_AB R11, R228, R227 ;  /* 0x000000e3e40b723e */ /* 0x000fe400000000ff */
[----:B------:R-:W-:Y:S01]  /*e3f0*/  @!P4 PRMT R102, R20, 0x5410, RZ ;  /* 0x000054101466c816 */ /* 0x000fe200000000ff */
[----:B------:R-:W-:Y:S01]  /*e400*/  HSET2.LE.AND R0, R14, R248, PT ;  /* 0x000000f80e007233 */ /* 0x000fe20003803000 */
[----:B------:R-:W-:-:S03]  /*e410*/  PRMT R12, R11, 0x7610, R12 ;  /* 0x000076100b0c7816 */ /* 0x000fc6000000000c */
[----:B------:R-:W-:Y:S01]  /*e420*/  HMMA.16816.F32 R20, R4, R18, R44 ;  /* 0x000000120414723c */ /* 0x000fe2000000182c */
[----:B------:R-:W-:-:S06]  /*e430*/  PRMT R11, R11, 0x7632, R11 ;  /* 0x000076320b0b7816 */ /* 0x000fcc000000000b */
[----:B------:R-:W-:Y:S01]  /*e440*/  IMAD.MOV.U32 R5, RZ, RZ, R13 ;  /* 0x000000ffff057224 */ /* 0x000fe200078e000d */
[----:B-----5:R-:W-:-:S04]  /*e450*/  F2FP.PACK_AB R4, R224, R225 ;  /* 0x000000e1e004723e */ /* 0x020fc800000000ff */
[----:B------:R-:W-:Y:S02]  /*e460*/  LOP3.LUT R99, R0, R5, RZ, 0xc0, !PT ;  /* 0x0000000500637212 */ /* 0x000fe400078ec0ff */
[C---:B------:R-:W-:Y:S02]  /*e470*/  PRMT R7, R4.reuse, 0x7610, R7 ;  /* 0x0000761004077816 */ /* 0x040fe40000000007 */
[----:B------:R-:W-:Y:S02]  /*e480*/  PRMT R6, R4, 0x7632, R6 ;  /* 0x0000763204067816 */ /* 0x000fe40000000006 */
[----:B------:R-:W-:Y:S02]  /*e490*/  PRMT R0, R12, 0x5410, R11 ;  /* 0x000054100c007816 */ /* 0x000fe4000000000b */
[----:B-1----:R-:W-:Y:S01]  /*e4a0*/  F2FP.PACK_AB R4, R29, R226 ;  /* 0x000000e21d04723e */ /* 0x002fe200000000ff */
[----:B------:R-:W-:Y:S01]  /*e4b0*/  HSET2.LE.AND R3, R3, R248, PT ;  /* 0x000000f803037233 */ /* 0x000fe20003803000 */
[----:B------:R-:W-:-:S02]  /*e4c0*/  LOP3.LUT R96, R2, R0, RZ, 0xc0, !PT ;  /* 0x0000000002607212 */ /* 0x000fc400078ec0ff */
[C---:B------:R-:W-:Y:S02]  /*e4d0*/  PRMT R5, R4.reuse, 0x7610, R5 ;  /* 0x0000761004057816 */ /* 0x040fe40000000005 */
[----:B------:R-:W-:Y:S02]  /*e4e0*/  PRMT R0, R7, 0x5410, R6 ;  /* 0x0000541007007816 */ /* 0x000fe40000000006 */
[----:B------:R-:W-:Y:S02]  /*e4f0*/  PRMT R4, R4, 0x7632, R4 ;  /* 0x0000763204047816 */ /* 0x000fe40000000004 */
[----:B------:R-:W-:Y:S01]  /*e500*/  ISETP.GE.U32.AND P4, PT, R249, R10, PT ;  /* 0x0000000af900720c */ /* 0x000fe20003f86070 */
[----:B------:R-:W-:Y:S01]  /*e510*/  HSET2.LE.AND R10, R15, R248, PT ;  /* 0x000000f80f0a7233 */ /* 0x000fe20003803000 */
[----:B------:R-:W-:Y:S02]  /*e520*/  LOP3.LUT R97, R3, R0, RZ, 0xc0, !PT ;  /* 0x0000000003617212 */ /* 0x000fe400078ec0ff */
[----:B------:R-:W-:-:S04]  /*e530*/  PRMT R0, R5, 0x5410, R4 ;  /* 0x0000541005007816 */ /* 0x000fc80000000004 */
[----:B------:R-:W-:Y:S02]  /*e540*/  LOP3.LUT R98, R10, R0, RZ, 0xc0, !PT ;  /* 0x000000000a627212 */ /* 0x000fe400078ec0ff */
[----:B------:R1:W2:Y:S04]  /*e550*/  LDL.LU.S16 R0, [R1+0x20] ;  /* 0x0000200001007983 */ /* 0x0002a80000300600 */
[----:B------:R1:W3:Y:S01]  /*e560*/  LDL.LU.S16 R16, [R1+0x24] ;  /* 0x0000240001107983 */ /* 0x0002e20000300600 */
[C---:B------:R-:W-:Y:S08]  /*e570*/  HMMA.16816.F32 R104, R96.reuse, R108, R104 ;  /* 0x0000006c6068723c */ /* 0x040ff00000001868 */
[C---:B------:R-:W-:Y:S01]  /*e580*/  HMMA.16816.F32 R108, R96.reuse, R110, R48 ;  /* 0x0000006e606c723c */ /* 0x040fe20000001830 */
[----:B------:R-:W4:Y:S07]  /*e590*/  LDSM.16.MT88.4 R48, [R178+0xf800] ;  /* 0x00f80000b230783b */ /* 0x000f2e0000004200 */
[C---:B----4-:R-:W-:Y:S08]  /*e5a0*/  HMMA.16816.F32 R44, R96.reuse, R48, R84 ;  /* 0x00000030602c723c */ /* 0x050ff00000001854 */
[----:B------:R-:W-:Y:S01]  /*e5b0*/  HMMA.16816.F32 R48, R96, R50, R148 ;  /* 0x000000326030723c */ /* 0x000fe20000001894 */
[----:B------:R1:W4:Y:S04]  /*e5c0*/  LDL.LU.S16 R150, [R1+0x28] ;  /* 0x0000280001967983 */ /* 0x0003280000300600 */
[----:B------:R1:W5:Y:S04]  /*e5d0*/  LDL.LU.S16 R149, [R1+0x30] ;  /* 0x0000300001957983 */ /* 0x0003680000300600 */
[----:B------:R1:W5:Y:S04]  /*e5e0*/  LDL.LU.S16 R87, [R1+0x40] ;  /* 0x0000400001577983 */ /* 0x0003680000300600 */
[----:B------:R1:W5:Y:S04]  /*e5f0*/  LDL.LU.S16 R86, [R1+0x3c] ;  /* 0x00003c0001567983 */ /* 0x0003680000300600 */
[----:B------:R1:W5:Y:S04]  /*e600*/  LDL.LU.S16 R85, [R1+0x38] ;  /* 0x0000380001557983 */ /* 0x0003680000300600 */
[----:B------:R1:W5:Y:S01]  /*e610*/  LDL.LU.S16 R84, [R1+0x34] ;  /* 0x0000340001547983 */ /* 0x0003620000300600 */
[----:B--2---:R-:W-:-:S05]  /*e620*/  @!P5 HADD2 R0, -R101.H0_H0, -RZ.H0_H0 ;  /* 0xa00000ff6500d230 */ /* 0x004fca0000000900 */
[----:B------:R-:W-:Y:S02]  /*e630*/  PRMT R17, R0, 0x7610, R17 ;  /* 0x0000761000117816 */ /* 0x000fe40000000011 */
[----:B------:R-:W-:-:S04]  /*e640*/  LOP3.LUT R0, R68, 0xffff, RZ, 0xc0, !PT ;  /* 0x0000ffff44007812 */ /* 0x000fc800078ec0ff */
[----:B------:R-:W-:-:S04]  /*e650*/  SHF.R.U32.HI R0, RZ, 0x8, R0 ;  /* 0x00000008ff007819 */ /* 0x000fc80000011600 */
[----:B------:R-:W-:Y:S02]  /*e660*/  LOP3.LUT R0, R0, 0xffff, RZ, 0xc0, !PT ;  /* 0x0000ffff00007812 */ /* 0x000fe400078ec0ff */
[----:B------:R-:W-:Y:S02]  /*e670*/  @!P5 PRMT R101, R17, 0x5410, RZ ;  /* 0x000054101165d816 */ /* 0x000fe400000000ff */
[----:B------:R-:W-:Y:S02]  /*e680*/  ISETP.GE.U32.AND P5, PT, R249, R0, PT ;  /* 0x00000000f900720c */ /* 0x000fe40003fa6070 */
[----:B------:R-:W-:Y:S02]  /*e690*/  SHF.R.U32.HI R0, RZ, 0x8, R144 ;  /* 0x00000008ff007819 */ /* 0x000fe40000011690 */
[----:B------:R1:W2:Y:S01]  /*e6a0*/  LDL.LU.S16 R144, [R1+0x2c] ;  /* 0x00002c0001907983 */ /* 0x0002a20000300600 */
[----:B---3--:R-:W-:Y:S01]  /*e6b0*/  @!P1 HADD2 R16, -R13.H0_H0, -RZ.H0_H0 ;  /* 0xa00000ff0d109230 */ /* 0x008fe20000000900 */
[----:B------:R-:W-:Y:S01]  /*e6c0*/  IMAD.MOV.U32 R3, RZ, RZ, R133 ;  /* 0x000000ffff037224 */ /* 0x000fe200078e0085 */
[----:B------:R-:W-:Y:S01]  /*e6d0*/  MOV R14, R135 ;  /* 0x00000087000e7202 */ /* 0x000fe20000000f00 */
[----:B------:R-:W-:-:S02]  /*e6e0*/  IMAD.MOV.U32 R248, RZ, RZ, R134 ;  /* 0x000000fffff87224 */ /* 0x000fc400078e0086 */
[----:B------:R-:W-:Y:S01]  /*e6f0*/  PRMT R2, R16, 0x7610, R2 ;  /* 0x0000761010027816 */ /* 0x000fe20000000002 */
[----:B------:R-:W3:Y:S01]  /*e700*/  LDSM.16.MT88.4 R132, [R179+0xd800] ;  /* 0x00d80000b384783b */ /* 0x000ee20000004200 */
[----:B------:R-:W-:Y:S02]  /*e710*/  @P1 PRMT R10, R13, 0x7610, R10 ;  /* 0x000076100d0a1816 */ /* 0x000fe4000000000a */
[----:B------:R-:W-:Y:S01]  /*e720*/  @!P1 PRMT R10, R2, 0x5410, RZ ;  /* 0x00005410020a9816 */ /* 0x000fe200000000ff */
[----:B------:R-:W-:Y:S01]  /*e730*/  HMMA.16816.F32 R36, R96, R40, R76 ;  /* 0x000000286024723c */ /* 0x000fe2000000184c */
[----:B------:R-:W-:Y:S01]  /*e740*/  LOP3.LUT R2, R0, 0xffff, RZ, 0xc0, !PT ;  /* 0x0000ffff00027812 */ /* 0x000fe200078ec0ff */
[----:B------:R-:W-:Y:S01]  /*e750*/  FFMA.FTZ R3, R252, R34, R3 ;  /* 0x00000022fc037223 */ /* 0x000fe20000010003 */
[----:B------:R-:W-:Y:S02]  /*e760*/  LDSM.16.MT88.4 R16, [R179+0x11800] ;  /* 0x01180000b310783b */ /* 0x000fe40000004200 */
[----:B------:R-:W-:-:S02]  /*e770*/  ISETP.GE.U32.AND P1, PT, R249, R2, PT ;  /* 0x00000002f900720c */ /* 0x000fc40003f26070 */
[----:B------:R-:W-:Y:S01]  /*e780*/  IMAD.MOV.U32 R79, RZ, RZ, R248 ;  /* 0x000000ffff4f7224 */ /* 0x000fe200078e00f8 */
[----:B------:R-:W-:Y:S01]  /*e790*/  HMMA.16816.F32 R40, R96, R42, R80 ;  /* 0x0000002a6028723c */ /* 0x000fe20000001850 */
[----:B------:R-:W1:Y:S02]  /*e7a0*/  LDSM.16.MT88.4 R80, [R178+0x11800] ;  /* 0x01180000b250783b */ /* 0x000e640000004200 */
[----:B------:R-:W-:Y:S02]  /*e7b0*/  FFMA.FTZ R14, R14, R35, R79 ;  /* 0x000000230e0e7223 */ /* 0x000fe4000001004f */
[----:B------:R-:W-:Y:S02]  /*e7c0*/  IMAD.MOV.U32 R248, RZ, RZ, R244 ;  /* 0x000000fffff87224 */ /* 0x000fe400078e00f4 */
[----:B------:R-:W-:Y:S02]  /*e7d0*/  FADD.FTZ R2, R247, R14 ;  /* 0x0000000ef7027221 */ /* 0x000fe40000010000 */
[----:B------:R-:W-:-:S02]  /*e7e0*/  IMAD.MOV.U32 R250, RZ, RZ, R71 ;  /* 0x000000fffffa7224 */ /* 0x000fc400078e0047 */
[----:B------:R-:W-:Y:S01]  /*e7f0*/  FADD.FTZ R3, R251, R3 ;  /* 0x00000003fb037221 */ /* 0x000fe20000010000 */
[----:B------:R-:W-:Y:S01]  /*e800*/  @P0 PRMT R0, R13, 0x7632, R0 ;  /* 0x000076320d000816 */ /* 0x000fe20000000000 */
[----:B------:R-:W-:Y:S02]  /*e810*/  FADD.FTZ R2, R248, R2 ;  /* 0x00000002f8027221 */ /* 0x000fe40000010000 */
[----:B------:R-:W-:Y:S01]  /*e820*/  FADD.FTZ R3, R250, R3 ;  /* 0x00000003fa037221 */ /* 0x000fe20000010000 */
[----:B----4-:R-:W-:Y:S01]  /*e830*/  @!P0 HADD2 R150, -R13.H1_H1, -RZ.H0_H0 ;  /* 0xa00000ff0d968230 */ /* 0x010fe20000000d00 */
[----:B------:R-:W-:Y:S01]  /*e840*/  IMAD.MOV.U32 R244, RZ, RZ, R70 ;  /* 0x000000fffff47224 */ /* 0x000fe200078e0046 */
[----:B-----5:R-:W-:Y:S02]  /*e850*/  @!P2 HADD2 R84, -R5.H0_H0, -RZ.H0_H0 ;  /* 0xa00000ff0554a230 */ /* 0x020fe40000000900 */
[----:B------:R-:W-:-:S03]  /*e860*/  @!P3 HADD2 R85, -R6.H0_H0, -RZ.H0_H0 ;  /* 0xa00000ff0655b230 */ /* 0x000fc60000000900 */
[----:B------:R-:W-:-:S04]  /*e870*/  PRMT R14, R84, 0x7610, R14 ;  /* 0x00007610540e7816 */ /* 0x000fc8000000000e */
[----:B------:R-:W-:Y:S01]  /*e880*/  @!P2 PRMT R5, R14, 0x5410, RZ ;  /* 0x000054100e05a816 */ /* 0x000fe200000000ff */
[----:B------:R-:W-:Y:S01]  /*e890*/  FADD.FTZ R14, R246, R2 ;  /* 0x00000002f60e7221 */ /* 0x000fe20000010000 */
[----:B------:R-:W-:-:S03]  /*e8a0*/  PRMT R15, R85, 0x7610, R15 ;  /* 0x00007610550f7816 */ /* 0x000fc6000000000f */
[----:B------:R-:W-:Y:S01]  /*e8b0*/  FADD.FTZ R14, R244, R14 ;  /* 0x0000000ef40e7221 */ /* 0x000fe20000010000 */
[----:B------:R-:W-:Y:S01]  /*e8c0*/  @!P3 PRMT R6, R15, 0x5410, RZ ;  /* 0x000054100f06b816 */ /* 0x000fe200000000ff */
[----:B------:R-:W-:Y:S02]  /*e8d0*/  IMAD.MOV.U32 R15, RZ, RZ, c[0x0][0x228] ;  /* 0x00008a00ff0f7624 */ /* 0x000fe400078e00ff */
[----:B------:R-:W-:Y:S01]  /*e8e0*/  FADD.FTZ R14, R238, R14 ;  /* 0x0000000eee0e7221 */ /* 0x000fe20000010000 */
[----:B------:R-:W-:Y:S01]  /*e8f0*/  HMMA.16816.F32 R112, R96, R116, R112 ;  /* 0x000000746070723c */ /* 0x000fe20000001870 */
[----:B------:R-:W-:Y:S02]  /*e900*/  IMAD.SHL.U32 R15, R15, 0x8, RZ ;  /* 0x000000080f0f7824 */ /* 0x000fe400078e00ff */
[----:B------:R-:W-:-:S05]  /*e910*/  FADD.FTZ R14, R240, R14 ;  /* 0x0000000ef00e7221 */ /* 0x000fca0000010000 */
[----:B------:R-:W-:Y:S01]  /*e920*/  HMMA.16816.F32 R120, R96, R124, R120 ;  /* 0x0000007c6078723c */ /* 0x000fe20000001878 */
[----:B------:R-:W-:Y:S01]  /*e930*/  FADD.FTZ R14, R242, R14 ;  /* 0x0000000ef20e7221 */ /* 0x000fe20000010000 */
[----:B------:R-:W-:-:S06]  /*e940*/  @!P6 HADD2 R149, -R12.H0_H0, -RZ.H0_H0 ;  /* 0xa00000ff0c95e230 */ /* 0x000fcc0000000900 */
[----:B---3--:R-:W-:Y:S01]  /*e950*/  HMMA.16816.F32 R128, R96, R132, R128 ;  /* 0x000000846080723c */ /* 0x008fe20000001880 */
[----:B------:R-:W-:-:S07]  /*e960*/  @!P5 HADD2 R87, -R11.H0_H0, -RZ.H0_H0 ;  /* 0xa00000ff0b57d230 */ /* 0x000fce0000000900 */
[----:B------:R-:W-:Y:S01]  /*e970*/  HMMA.16816.F32 R116, R96, R118, R56 ;  /* 0x000000766074723c */ /* 0x000fe20000001838 */
[----:B------:R-:W3:Y:S01]  /*e980*/  LDSM.16.MT88.4 R56, [R180+0xf800] ;  /* 0x00f80000b438783b */ /* 0x000ee20000004200 */
[----:B------:R-:W-:-:S06]  /*e990*/  @!P4 HADD2 R86, -R7.H0_H0, -RZ.H0_H0 ;  /* 0xa00000ff0756c230 */ /* 0x000fcc0000000900 */
[C---:B------:R-:W-:Y:S01]  /*e9a0*/  HMMA.16816.F32 R124, R96.reuse, R126, R64 ;  /* 0x0000007e607c723c */ /* 0x040fe20000001840 */
[----:B------:R-:W4:Y:S07]  /*e9b0*/  LDSM.16.MT88.4 R64, [R179+0xf800] ;  /* 0x00f80000b340783b */ /* 0x000f2e0000004200 */
[----:B------:R-:W-:Y:S01]  /*e9c0*/  HMMA.16816.F32 R132, R96, R134, R72 ;  /* 0x000000866084723c */ /* 0x000fe20000001848 */
[----:B------:R-:W5:Y:S01]  /*e9d0*/  LDSM.16.MT88.4 R72, [R177+0x11800] ;  /* 0x01180000b148783b */ /* 0x000f620000004200 */
[----:B------:R-:W-:-:S03]  /*e9e0*/  FADD.FTZ R14, R236, R14 ;  /* 0x0000000eec0e7221 */ /* 0x000fc60000010000 */
[----:B------:R-:W-:Y:S01]  /*e9f0*/  STG.E.U16 [R8.64+-0x80], R209 ;  /* 0xffff80d108007986 */ /* 0x000fe2000c101512 */
[----:B------:R-:W-:-:S03]  /*ea00*/  PRMT R148, R149, 0x7610, R148 ;  /* 0x0000761095947816 */ /* 0x000fc60000000094 */
[----:B------:R-:W-:Y:S01]  /*ea10*/  STG.E.U16 [R8.64+-0x7e], R212 ;  /* 0xffff82d408007986 */ /* 0x000fe2000c101512 */
[----:B------:R-:W-:Y:S01]  /*ea20*/  PRMT R35, R87, 0x7610, R35 ;  /* 0x0000761057237816 */ /* 0x000fe20000000023 */
[----:B------:R-:W-:Y:S01]  /*ea30*/  FADD.FTZ R14, R235, R14 ;  /* 0x0000000eeb0e7221 */ /* 0x000fe20000010000 */
[----:B------:R-:W-:Y:S01]  /*ea40*/  PRMT R34, R86, 0x7610, R34 ;  /* 0x0000761056227816 */ /* 0x000fe20000000022 */
[----:B-1----:R-:W-:Y:S01]  /*ea50*/  HMMA.16816.F32 R76, R96, R80, R164 ;  /* 0x00000050604c723c */ /* 0x002fe200000018a4 */
[----:B------:R-:W-:Y:S01]  /*ea60*/  @!P6 PRMT R12, R148, 0x5410, RZ ;  /* 0x00005410940ce816 */ /* 0x000fe200000000ff */
[----:B------:R-:W-:Y:S01]  /*ea70*/  FADD.FTZ R14, R234, R14 ;  /* 0x0000000eea0e7221 */ /* 0x000fe20000010000 */
[----:B------:R-:W-:Y:S02]  /*ea80*/  @!P5 PRMT R11, R35, 0x5410, RZ ;  /* 0x00005410230bd816 */ /* 0x000fe400000000ff */
[----:B------:R-:W-:Y:S02]  /*ea90*/  @!P4 PRMT R7, R34, 0x5410, RZ ;  /* 0x000054102207c816 */ /* 0x000fe400000000ff */
[----:B------:R-:W-:Y:S01]  /*eaa0*/  PRMT R80, R150, 0x7610, R80 ;  /* 0x0000761096507816 */ /* 0x000fe20000000050 */
[----:B------:R-:W-:-:S03]  /*eab0*/  FADD.FTZ R14, R233, R14 ;  /* 0x0000000ee90e7221 */ /* 0x000fc60000010000 */
[----:B------:R-:W-:Y:S01]  /*eac0*/  @!P0 PRMT R0, R80, 0x5410, RZ ;  /* 0x0000541050008816 */ /* 0x000fe200000000ff */
[C---:B---3--:R-:W-:Y:S08]  /*ead0*/  HMMA.16816.F32 R52, R96.reuse, R56, R152 ;  /* 0x000000386034723c */ /* 0x048ff00000001898 */
[C---:B----4-:R-:W-:Y:S08]  /*eae0*/  HMMA.16816.F32 R60, R96.reuse, R64, R204 ;  /* 0x00000040603c723c */ /* 0x050ff000000018cc */
[C---:B-----5:R-:W-:Y:S08]  /*eaf0*/  HMMA.16816.F32 R68, R96.reuse, R72, R216 ;  /* 0x000000486044723c */ /* 0x060ff000000018d8 */
[C---:B------:R-:W-:Y:S08]  /*eb00*/  HMMA.16816.F32 R84, R96.reuse, R88, R156 ;  /* 0x000000586054723c */ /* 0x040ff0000000189c */
[C---:B------:R-:W-:Y:S08]  /*eb10*/  HMMA.16816.F32 R56, R96.reuse, R58, R220 ;  /* 0x0000003a6038723c */ /* 0x040ff000000018dc */
[C---:B------:R-:W-:Y:S08]  /*eb20*/  HMMA.16816.F32 R64, R96.reuse, R66, R172 ;  /* 0x000000426040723c */ /* 0x040ff000000018ac */
[C---:B------:R-:W-:Y:S08]  /*eb30*/  HMMA.16816.F32 R72, R96.reuse, R74, R168 ;  /* 0x0000004a6048723c */ /* 0x040ff000000018a8 */
[C---:B------:R-:W-:Y:S08]  /*eb40*/  HMMA.16816.F32 R80, R96.reuse, R82, R160 ;  /* 0x000000526050723c */ /* 0x040ff000000018a0 */
[C---:B------:R-:W-:Y:S08]  /*eb50*/  HMMA.16816.F32 R88, R96.reuse, R90, R24 ;  /* 0x0000005a6058723c */ /* 0x040ff00000001818 */
[C---:B------:R-:W-:Y:S08]  /*eb60*/  HMMA.16816.F32 R92, R96.reuse, R16, R92 ;  /* 0x00000010605c723c */ /* 0x040ff0000000185c */
[----:B------:R-:W-:Y:S01]  /*eb70*/  HMMA.16816.F32 R96, R96, R18, R20 ;  /* 0x000000126060723c */ /* 0x000fe20000001814 */
[----:B--2---:R-:W-:-:S05]  /*eb80*/  @!P1 HADD2 R144, -R4.H0_H0, -RZ.H0_H0 ;  /* 0xa00000ff04909230 */ /* 0x004fca0000000900 */
[----:B------:R-:W-:-:S04]  /*eb90*/  PRMT R13, R144, 0x7610, R13 ;  /* 0x00007610900d7816 */ /* 0x000fc8000000000d */
[----:B------:R-:W-:Y:S01]  /*eba0*/  @!P1 PRMT R4, R13, 0x5410, RZ ;  /* 0x000054100d049816 */ /* 0x000fe200000000ff */
[----:B------:R-:W-:-:S04]  /*ebb0*/  FADD.FTZ R13, R245, R3 ;  /* 0x00000003f50d7221 */ /* 0x000fc80000010000 */
[----:B------:R-:W-:-:S04]  /*ebc0*/  FADD.FTZ R13, R237, R13 ;  /* 0x0000000ded0d7221 */ /* 0x000fc80000010000 */
[----:B------:R-:W-:-:S04]  /*ebd0*/  FADD.FTZ R13, R239, R13 ;  /* 0x0000000def0d7221 */ /* 0x000fc80000010000 */
[----:B------:R-:W-:Y:S02]  /*ebe0*/  FADD.FTZ R13, R241, R13 ;  /* 0x0000000df10d7221 */ /* 0x000fe40000010000 */
[----:B------:R-:W-:-:S04]  /*ebf0*/  IMAD.WIDE R2, R15, 0x2, R8 ;  /* 0x000000020f027825 */ /* 0x000fc800078e0208 */
[----:B------:R-:W-:Y:S01]  /*ec00*/  FADD.FTZ R13, R243, R13 ;  /* 0x0000000df30d7221 */ /* 0x000fe20000010000 */
[----:B------:R-:W-:Y:S03]  /*ec10*/  STG.E.U16 [R2.64+-0x80], R213 ;  /* 0xffff80d502007986 */ /* 0x000fe6000c101512 */
[----:B------:R-:W-:Y:S01]  /*ec20*/  FADD.FTZ R13, R230, R13 ;  /* 0x0000000de60d7221 */ /* 0x000fe20000010000 */
[----:B------:R-:W-:Y:S04]  /*ec30*/  STG.E.U16 [R2.64+-0x7e], R211 ;  /* 0xffff82d302007986 */ /* 0x000fe8000c101512 */
[----:B------:R-:W-:Y:S01]  /*ec40*/  STG.E.U16 [R8.64+-0x70], R210 ;  /* 0xffff90d208007986 */ /* 0x000fe2000c101512 */
[----:B------:R-:W-:-:S03]  /*ec50*/  FADD.FTZ R13, R229, R13 ;  /* 0x0000000de50d7221 */ /* 0x000fc60000010000 */
[----:B------:R-:W-:Y:S04]  /*ec60*/  STG.E.U16 [R8.64+-0x6e], R208 ;  /* 0xffff92d008007986 */ /* 0x000fe8000c101512 */
[----:B------:R-:W-:Y:S04]  /*ec70*/  STG.E.U16 [R2.64+-0x70], R147 ;  /* 0xffff909302007986 */ /* 0x000fe8000c101512 */
[----:B------:R-:W-:Y:S04]  /*ec80*/  STG.E.U16 [R2.64+-0x6e], R146 ;  /* 0xffff929202007986 */ /* 0x000fe8000c101512 */
[----:B------:R-:W-:Y:S04]  /*ec90*/  STG.E.U16 [R8.64+-0x60], R145 ;  /* 0xffffa09108007986 */ /* 0x000fe8000c101512 */
[----:B------:R-:W-:Y:S04]  /*eca0*/  STG.E.U16 [R8.64+-0x5e], R142 ;  /* 0xffffa28e08007986 */ /* 0x000fe8000c101512 */
        /* <DEDUP_REMOVED lines=23> */
[----:B------:R1:W-:Y:S02]  /*ee20*/  STG.E.U16 [R2.64+-0xe], R0 ;  /* 0xfffff20002007986 */ /* 0x0003e4000c101512 */
[----:B-1----:R-:W-:-:S02]  /*ee30*/  FADD.FTZ R2, R227, R14 ;  /* 0x0000000ee3027221 */ /* 0x002fc40000010000 */
[----:B------:R-:W-:Y:S02]  /*ee40*/  FADD.FTZ R0, R225, R13 ;  /* 0x0000000de1007221 */ /* 0x000fe40000010000 */
[----:B------:R-:W-:Y:S02]  /*ee50*/  FADD.FTZ R2, R228, R2 ;  /* 0x00000002e4027221 */ /* 0x000fe40000010000 */
[----:B------:R-:W-:Y:S02]  /*ee60*/  FADD.FTZ R0, R224, R0 ;  /* 0x00000000e0007221 */ /* 0x000fe40000010000 */
[----:B------:R-:W-:Y:S02]  /*ee70*/  FADD.FTZ R2, R226, R2 ;  /* 0x00000002e2027221 */ /* 0x000fe40000010000 */
[----:B------:R-:W-:Y:S02]  /*ee80*/  FADD.FTZ R0, R32, R0 ;  /* 0x0000000020007221 */ /* 0x000fe40000010000 */
[----:B------:R-:W-:-:S02]  /*ee90*/  FADD.FTZ R2, R29, R2 ;  /* 0x000000021d027221 */ /* 0x000fc40000010000 */
[----:B------:R-:W-:-:S03]  /*eea0*/  FADD.FTZ R0, R30, R0 ;  /* 0x000000001e007221 */ /* 0x000fc60000010000 */
[----:B------:R1:W-:Y:S04]  /*eeb0*/  STL [R1+0x68], R2 ;  /* 0x0000680201007387 */ /* 0x0003e80000100800 */
[----:B------:R1:W-:Y:S01]  /*eec0*/  STL [R1+0x78], R0 ;  /* 0x0000780001007387 */ /* 0x0003e20000100800 */
[----:B------:R-:W-:Y:S01]  /*eed0*/  IADD3 R207, P0, R8, -0x100, RZ ;  /* 0xffffff0008cf7810 */ /* 0x000fe20007f1e0ff */
[----:B------:R-:W-:Y:S02]  /*eee0*/  IMAD.MOV.U32 R100, RZ, RZ, R214 ;  /* 0x000000ffff647224 */ /* 0x000fe400078e00d6 */
[----:B------:R-:W-:Y:S01]  /*eef0*/  IMAD.MOV.U32 R101, RZ, RZ, R215 ;  /* 0x000000ffff657224 */ /* 0x000fe200078e00d7 */
[----:B------:R-:W-:Y:S02]  /*ef00*/  IADD3.X R103, R9, -0x1, RZ, P0, !PT ;  /* 0xffffffff09677810 */ /* 0x000fe400007fe4ff */
.L_x_1086:
[----:B------:R-:W-:-:S06]  /*ef10*/  UISETP.GT.AND UP0, UPT, UR25, UR9, UPT ;  /* 0x000000091900728c */ /* 0x000fcc000bf04270 */
[----:B------:R-:W-:-:S13]  /*ef20*/  PLOP3.LUT P0, PT, PT, PT, UP0, 0x80, 0x0 ;  /* 0x000000000000781c */ /* 0x000fda0003f0f008 */
[----:B------:R-:W-:Y:S05]  /*ef30*/  @!P0 BRA `(.L_x_1090) ;  /* 0x0000577000008947 */ /* 0x000fea0003800000 */
[----:B------:R-:W2:Y:S01]  /*ef40*/  LDL.64 R12, [R1+0x88] ;  /* 0x00008800010c7983 */ /* 0x000ea20000100a00 */
[----:B------:R-:W-:Y:S01]  /*ef50*/  ULDC UR21, c[0x0][0x228] ;  /* 0x00008a0000157ab9 */ /* 0x000fe20000000800 */
[----:B------:R-:W-:Y:S01]  /*ef60*/  IMAD.MOV.U32 R102, RZ, RZ, R100 ;  /* 0x000000ffff667224 */ /* 0x000fe200078e0064 */
[----:B------:R-:W-:Y:S01]  /*ef70*/  USHF.L.U32 UR21, UR21, 0x3, URZ ;  /* 0x0000000315157899 */ /* 0x000fe2000800063f */
[----:B------:R-:W3:Y:S01]  /*ef80*/  LDL R10, [R1+0x98] ;  /* 0x00009800010a7983 */ /* 0x000ee20000100800 */
[----:B-1----:R-:W-:Y:S02]  /*ef90*/  IMAD.MOV.U32 R2, RZ, RZ, R101 ;  /* 0x000000ffff027224 */ /* 0x002fe400078e0065 */
[----:B------:R-:W-:Y:S01]  /*efa0*/  USHF.R.S32.HI UR4, URZ, 0x1f, UR21 ;  /* 0x0000001f3f047899 */ /* 0x000fe20008011415 */
[----:B------:R-:W4:Y:S01]  /*efb0*/  LDL R9, [R1+0x9c] ;  /* 0x00009c0001097983 */ /* 0x000f220000100800 */
[----:B------:R-:W-:Y:S02]  /*efc0*/  USHF.L.U32 UR24, UR21, 0x1, URZ ;  /* 0x0000000115187899 */ /* 0x000fe4000800063f */
[----:B------:R-:W-:Y:S01]  /*efd0*/  USHF.L.U64.HI UR21, UR21, 0x1, UR4 ;  /* 0x0000000115157899 */ /* 0x000fe20008010204 */
[----:B------:R-:W4:Y:S04]  /*efe0*/  LDL.LU R8, [R1+0xac] ;  /* 0x0000ac0001087983 */ /* 0x000f280000300800 */
[----:B------:R-:W4:Y:S04]  /*eff0*/  LDL.LU R0, [R1+0xc0] ;  /* 0x0000c00001007983 */ /* 0x000f280000300800 */
[----:B------:R-:W4:Y:S04]  /*f000*/  LDL.LU.64 R6, [R1+0xb0] ;  /* 0x0000b00001067983 */ /* 0x000f280000300a00 */
[----:B------:R-:W4:Y:S04]  /*f010*/  LDL.LU.64 R4, [R1+0xb8] ;  /* 0x0000b80001047983 */ /* 0x000f280000300a00 */
[----:B------:R-:W4:Y:S01]  /*f020*/  LDL.LU R3, [R1+0xa8] ;  /* 0x0000a80001037983 */ /* 0x000f220000300800 */
[----:B--2---:R-:W-:-:S02]  /*f030*/  MOV R14, R12 ;  /* 0x0000000c000e7202 */ /* 0x004fc40000000f00 */
[----:B---3--:R-:W-:Y:S01]  /*f040*/  MOV R12, R10 ;  /* 0x0000000a000c7202 */ /* 0x008fe20000000f00 */
[----:B----4-:R-:W-:Y:S01]  /*f050*/  IMAD.MOV.U32 R11, RZ, RZ, R9 ;  /* 0x000000ffff0b7224 */ /* 0x010fe200078e0009 */
[----:B------:R-:W-:Y:S01]  /*f060*/  MOV R10, R8 ;  /* 0x00000008000a7202 */ /* 0x000fe20000000f00 */
[----:B------:R-:W-:Y:S02]  /*f070*/  IMAD.MOV.U32 R5, RZ, RZ, R7 ;  /* 0x000000ffff057224 */ /* 0x000fe400078e0007 */
[----:B------:R-:W-:Y:S02]  /*f080*/  IMAD.WIDE.U32 R8, R3, -0x326172a9, RZ ;  /* 0xcd9e8d5703087825 */ /* 0x000fe400078e00ff */
[----:B------:R-:W1:Y:S03]  /*f090*/  LDC.U8 R3, c[0x0][0x2d8] ;  /* 0x0000b600ff037b82 */ /* 0x000e660000000000 */
[----:B------:R2:W-:Y:S04]  /*f0a0*/  STL.64 [R1+0x70], R8 ;  /* 0x0000700801007387 */ /* 0x0005e80000100a00 */
[----:B------:R2:W-:Y:S01]  /*f0b0*/  STL.64 [R1+0x80], R4 ;  /* 0x0000800401007387 */ /* 0x0005e20000100a00 */
[----:B------:R-:W-:Y:S01]  /*f0c0*/  LOP3.LUT R244, R9, R10, RZ, 0x3c, !PT ;  /* 0x0000000a09f47212 */ /* 0x000fe200078e3cff */
[----:B------:R-:W-:Y:S01]  /*f0d0*/  IMAD.MOV.U32 R15, RZ, RZ, R13 ;  /* 0x000000ffff0f7224 */ /* 0x000fe200078e000d */
[----:B------:R-:W-:Y:S01]  /*f0e0*/  ISETP.GE.AND P4, PT, R14, c[0x0][0x220], PT ;  /* 0x000088000e007a0c */ /* 0x000fe20003f86270 */
[----:B------:R-:W-:Y:S01]  /*f0f0*/  IMAD.WIDE.U32 R246, R0, -0x2daee0ad, RZ ;  /* 0xd2511f5300f67825 */ /* 0x000fe200078e00ff */
[----:B------:R-:W-:-:S02]  /*f100*/  ISETP.GE.AND P3, PT, R12, c[0x0][0x220], PT ;  /* 0x000088000c007a0c */ /* 0x000fc40003f66270 */
[----:B------:R-:W-:Y:S01]  /*f110*/  ISETP.GE.AND P2, PT, R11, c[0x0][0x220], PT ;  /* 0x000088000b007a0c */ /* 0x000fe20003f46270 */
[----:B------:R-:W-:Y:S01]  /*f120*/  IMAD.WIDE.U32 R244, R244, -0x2daee0ad, RZ ;  /* 0xd2511f53f4f47825 */ /* 0x000fe200078e00ff */
[----:B-1----:R-:W-:Y:S01]  /*f130*/  PRMT R3, R3, 0x7054, R3 ;  /* 0x0000705403037816 */ /* 0x002fe20000000003 */
[----:B------:R-:W-:Y:S05]  /*f140*/  BRA `(.L_x_1091) ;  /* 0x000006a000007947 */ /* 0x000fea0003800000 */
.L_x_1093:
        /* <DEDUP_REMOVED lines=11> */
[----:B------:R-:W-:Y:S02]  /*f200*/  UIADD3 UR25, UR29, UR25, URZ ;  /* 0x000000191d197290 */ /* 0x000fe4000fffe03f */
[----:B--2---:R-:W-:Y:S04]  /*f210*/  LEA R0, P1, R0, R100, 0x6 ;  /* 0x0000006400007211 */ /* 0x004fe800078230ff */
[----:B------:R-:W-:Y:S01]  /*f220*/  IMAD.U32 R100, RZ, RZ, UR25 ;  /* 0x00000019ff647e24 */ /* 0x000fe2000f8e00ff */
[C---:B------:R-:W-:Y:S04]  /*f230*/  @!P4 LEA R136, P0, R0.reuse, c[0x0][0x168], 0x1 ;  /* 0x00005a000088ca11 */ /* 0x040fe800078008ff */
        /* <DEDUP_REMOVED lines=18> */
[C---:B------:R-:W-:Y:S02]  /*f360*/  @!P2 LEA R148, P0, R3.reuse, c[0x0][0x168], 0x1 ;  /* 0x00005a000394aa11 */ /* 0x040fe400078008ff */
[----:B------:R-:W-:Y:S01]  /*f370*/  IADD3.X R101, R100, UR6, RZ, P5, !PT ;  /* 0x0000000664657c10 */ /* 0x000fe2000affe4ff */
[----:B------:R1:W-:Y:S01]  /*f380*/  @P2 STS.128 [R199+0xa000], RZ ;  /* 0x00a000ffc7002388 */ /* 0x0003e20000000c00 */
[C---:B------:R-:W-:Y:S02]  /*f390*/  IADD3 R0, P5, R3.reuse, UR7, RZ ;  /* 0x0000000703007c10 */ /* 0x040fe4000ffbe0ff */
[C-C-:B------:R-:W-:Y:S01]  /*f3a0*/  @!P4 LEA.HI.X R153, R3.reuse, c[0x0][0x16c], R101.reuse, 0x1, P6 ;  /* 0x00005b000399ca11 */ /* 0x140fe200030f0c65 */
[----:B------:R-:W-:Y:S01]  /*f3b0*/  @!PT LDS RZ, [RZ] ;  /* 0x00000000fffff984 */ /* 0x000fe20000000800 */
[----:B------:R-:W-:Y:S01]  /*f3c0*/  @!PT LDS RZ, [RZ] ;  /* 0x00000000fffff984 */ /* 0x000fe20000000800 */
[----:B------:R-:W-:Y:S01]  /*f3d0*/  @!PT LDS RZ, [RZ] ;  /* 0x00000000fffff984 */ /* 0x000fe20000000800 */
[----:B------:R1:W-:Y:S01]  /*f3e0*/  @!P2 LDGSTS.E.BYPASS.LTC128B.128 [R199+0xa000], [R154.64+0x100] ;  /* 0x0a0001009ac7afae */ /* 0x0003e2000b901d52 */
[C-C-:B------:R-:W-:Y:S02]  /*f3f0*/  @!P3 LEA.HI.X R151, R3.reuse, c[0x0][0x16c], R101.reuse, 0x1, P1 ;  /* 0x00005b000397ba11 */ /* 0x140fe400008f0c65 */
[----:B------:R-:W-:Y:S01]  /*f400*/  @!P2 LEA.HI.X R149, R3, c[0x0][0x16c], R101, 0x1, P0 ;  /* 0x00005b000395aa11 */ /* 0x000fe200000f0c65 */
[----:B------:R1:W-:Y:S01]  /*f410*/  @P4 STS.128 [R199+0x6800], RZ ;  /* 0x006800ffc7004388 */ /* 0x0003e20000000c00 */
[C---:B------:R-:W-:Y:S02]  /*f420*/  @!P4 LEA R146, P1, R0.reuse, c[0x0][0x168], 0x1 ;  /* 0x00005a000092ca11 */ /* 0x040fe400078208ff */
[C---:B------:R-:W-:Y:S01]  /*f430*/  @!P3 LEA R142, P0, R0.reuse, c[0x0][0x168], 0x1 ;  /* 0x00005a00008eba11 */ /* 0x040fe200078008ff */
[----:B------:R-:W-:Y:S01]  /*f440*/  @!PT LDS RZ, [RZ] ;  /* 0x00000000fffff984 */ /* 0x000fe20000000800 */
[----:B------:R-:W-:Y:S01]  /*f450*/  @!PT LDS RZ, [RZ] ;  /* 0x00000000fffff984 */ /* 0x000fe20000000800 */
[----:B------:R-:W-:Y:S01]  /*f460*/  @!PT LDS RZ, [RZ] ;  /* 0x00000000fffff984 */ /* 0x000fe20000000800 */
[----:B------:R1:W-:Y:S01]  /*f470*/  @!P4 LDGSTS.E.BYPASS.LTC128B.128 [R199+0x6800], [R152.64] ;  /* 0x0680000098c7cfae */ /* 0x0003e2000b901d52 */
        /* <DEDUP_REMOVED lines=9> */
[C---:B------:R-:W-:Y:S02]  /*f510*/  @!P2 LEA.HI.X R141, R0.reuse, c[0x0][0x16c], R3, 0x1, P5 ;  /* 0x00005b00008daa11 */ /* 0x040fe400028f0c03 */
[----:B------:R-:W-:Y:S01]  /*f520*/  IADD3 R100, P6, R0, UR7, RZ ;  /* 0x0000000700647c10 */ /* 0x000fe2000ffde0ff */
[----:B------:R1:W-:Y:S03]  /*f530*/  @P2 STS.128 [R199+0xa800], RZ ;  /* 0x00a800ffc7002388 */ /* 0x0003e60000000c00 */
[C---:B------:R-:W-:Y:S01]  /*f540*/  @!P3 LEA R138, P1, R100.reuse, c[0x0][0x168], 0x1 ;  /* 0x00005a00648aba11 */ /* 0x040fe200078208ff */
[----:B------:R-:W-:Y:S01]  /*f550*/  @!PT LDS RZ, [RZ] ;  /* 0x00000000fffff984 */ /* 0x000fe20000000800 */
[----:B------:R-:W-:Y:S01]  /*f560*/  @!PT LDS RZ, [RZ] ;  /* 0x00000000fffff984 */ /* 0x000fe20000000800 */
[----:B------:R-:W-:Y:S01]  /*f570*/  @!PT LDS RZ, [RZ] ;  /* 0x00000000fffff984 */ /* 0x000fe20000000800 */
[----:B------:R1:W-:Y:S01]  /*f580*/  @!P2 LDGSTS.E.BYPASS.LTC128B.128 [R199+0xa800], [R148.64+0x100] ;  /* 0x0a80010094c7afae */ /* 0x0003e2000b901d52 */
[C---:B--2---:R-:W-:Y:S02]  /*f590*/  @!P2 LEA R136, P0, R100.reuse, c[0x0][0x168], 0x1 ;  /* 0x00005a006488aa11 */ /* 0x044fe400078008ff */
[----:B------:R-:W-:Y:S01]  /*f5a0*/  IADD3.X R101, R3, UR6, RZ, P6, !PT ;  /* 0x0000000603657c10 */ /* 0x000fe2000b7fe4ff */
        /* <DEDUP_REMOVED lines=36> */
.L_x_1091:
[----:B------:R-:W3:Y:S01]  /*f7f0*/  LDL.64 R6, [R1+0x80] ;  /* 0x0000800001067983 */ /* 0x000ee20000100a00 */
[----:B------:R-:W-:Y:S04]  /*f800*/  DEPBAR.LE SB0, 0x0 ;  /* 0x000080000000791a */ /* 0x000fe80000000000 */
[----:B------:R-:W-:Y:S01]  /*f810*/  BAR.SYNC.DEFER_BLOCKING 0x0 ;  /* 0x0000000000007b1d */ /* 0x000fe20000010000 */
[----:B------:R-:W-:Y:S04]  /*f820*/  UIADD3 UR8, UR25, -0x1, URZ ;  /* 0xffffffff19087890 */ /* 0x000fe8000fffe03f */
[----:B------:R-:W-:Y:S02]  /*f830*/  USHF.R.S32.HI UR5, URZ, 0x1f, UR8 ;  /* 0x0000001f3f057899 */ /* 0x000fe40008011408 */
[----:B------:R-:W-:Y:S01]  /*f840*/  UIMAD UR4, UR12, UR8, URZ ;  /* 0x000000080c0472a4 */ /* 0x000fe2000f8e023f */
[----:B--2---:R-:W-:Y:S01]  /*f850*/  IMAD.U32 R4, RZ, RZ, UR8 ;  /* 0x00000008ff047e24 */ /* 0x004fe2000f8e00ff */
[----:B------:R-:W-:Y:S02]  /*f860*/  UISETP.GT.AND UP0, UPT, UR8, UR9, UPT ;  /* 0x000000090800728c */ /* 0x000fe4000bf04270 */
[----:B------:R-:W-:Y:S01]  /*f870*/  UIMAD UR4, UR5, UR13, UR4 ;  /* 0x0000000d050472a4 */ /* 0x000fe2000f8e0204 */
[----:B------:R-:W-:Y:S01]  /*f880*/  @P4 STS.128 [R199+0xc000], RZ ;  /* 0x00c000ffc7004388 */ /* 0x000fe20000000c00 */
[----:B---3--:R-:W-:Y:S05]  /*f890*/  IMAD.WIDE.U32 R4, R4, UR13, R6 ;  /* 0x0000000d04047c25 */ /* 0x008fea000f8e0006 */
[C---:B------:R-:W-:Y:S02]  /*f8a0*/  @!P4 LEA R6, P6, R4.reuse, c[0x0][0x170], 0x1 ;  /* 0x00005c000406ca11 */ /* 0x040fe400078c08ff */
[----:B------:R-:W-:Y:S02]  /*f8b0*/  IADD3 R0, R5, UR4, RZ ;  /* 0x0000000405007c10 */ /* 0x000fe4000fffe0ff */
        /* <DEDUP_REMOVED lines=238> */
[C---:B------:R-:W-:Y:S08]  /*107a0*/  HMMA.16816.F32 R28, R160.reuse, R172, R28 ;  /* 0x000000aca01c723c */ /* 0x040ff0000000181c */
[----:B------:R-:W-:Y:S07]  /*107b0*/  HMMA.16816.F32 R32, R160, R174, R32 ;  /* 0x000000aea020723c */ /* 0x000fee0000001820 */
[----:B------:R-:W-:Y:S01]  /*107c0*/  IMAD.MOV.U32 R174, RZ, RZ, R207 ;  /* 0x000000ffffae7224 */ /* 0x000fe200078e00cf */
[C---:B-1----:R-:W-:Y:S05]  /*107d0*/  HMMA.16816.F32 R4, R144.reuse, R148, R4 ;  /* 0x000000949004723c */ /* 0x042fea0000001804 */
[----:B------:R-:W-:Y:S03]  /*107e0*/  IMAD.MOV.U32 R175, RZ, RZ, R103 ;  /* 0x000000ffffaf7224 */ /* 0x000fe600078e0067 */
        /* <DEDUP_REMOVED lines=8> */
.L_x_1092:
[----:B------:R-:W2:Y:S01]  /*10870*/  LDL.64 R214, [R1+0x70] ;  /* 0x0000700001d67983 */ /* 0x000ea20000100a00 */
[----:B------:R-:W-:Y:S01]  /*10880*/  IMAD.U32 R0, RZ, RZ, UR8 ;  /* 0x00000008ff007e24 */ /* 0x000fe2000f8e00ff */
[----:B------:R-:W-:Y:S01]  /*10890*/  USHF.L.U32 UR4, UR8, 0x1, URZ ;  /* 0x0000000108047899 */ /* 0x000fe2000800063f */
[----:B------:R-:W3:Y:S01]  /*108a0*/  LDC.U8 R170, c[0x0][0x2d8] ;  /* 0x0000b600ffaa7b82 */ /* 0x000ee20000000000 */
[----:B------:R-:W-:Y:S02]  /*108b0*/  UIADD3 UR5, UR23, -0x4498517b, URZ ;  /* 0xbb67ae8517057890 */ /* 0x000fe4000fffe03f */
[----:B------:R-:W4:Y:S01]  /*108c0*/  S2R R3, SR_TID.X ;  /* 0x0000000000037919 */ /* 0x000f220000002100 */
[----:B------:R-:W-:Y:S02]  /*108d0*/  ULOP3.LUT UR25, UR4, UR23, URZ, 0x3c, !UPT ;  /* 0x0000001704197292 */ /* 0x000fe4000f8e3c3f */
[----:B------:R-:W-:Y:S02]  /*108e0*/  UIADD3 UR30, UR22, -0x61c88647, URZ ;  /* 0x9e3779b9161e7890 */ /* 0x000fe4000fffe03f */
[----:B------:R-:W-:Y:S02]  /*108f0*/  UIADD3 UR31, UR23, 0x76cf5d0a, URZ ;  /* 0x76cf5d0a171f7890 */ /* 0x000fe4000fffe03f */
[----:B------:R-:W-:Y:S02]  /*10900*/  UIADD3 UR27, UR23, 0x32370b8f, URZ ;  /* 0x32370b8f171b7890 */ /* 0x000fe4000fffe03f */
[----:B------:R-:W-:Y:S02]  /*10910*/  UIADD3 UR29, UR22, -0x255992d5, URZ ;  /* 0xdaa66d2b161d7890 */ /* 0x000fe4000fffe03f */
[----:B------:R-:W-:Y:S02]  /*10920*/  UIADD3 UR26, UR22, 0x78dde6e4, URZ ;  /* 0x78dde6e4161a7890 */ /* 0x000fe4000fffe03f */
[----:B------:R-:W-:Y:S02]  /*10930*/  UIADD3 UR28, UR22, -0x4ab325aa, URZ ;  /* 0xb54cda56161c7890 */ /* 0x000fe4000fffe03f */
[----:B------:R-:W-:Y:S02]  /*10940*/  UIADD3 UR4, UR4, 0x1, URZ ;  /* 0x0000000104047890 */ /* 0x000fe4000fffe03f */
[----:B------:R-:W-:Y:S02]  /*10950*/  UISETP.GT.AND UP0, UPT, UR8, UR9, UPT ;  /* 0x000000090800728c */ /* 0x000fe4000bf04270 */
[----:B------:R-:W-:Y:S01]  /*10960*/  ULOP3.LUT UR4, UR4, UR23, URZ, 0x3c, !UPT ;  /* 0x0000001704047292 */ /* 0x000fe2000f8e3c3f */
[----:B---3--:R-:W-:Y:S01]  /*10970*/  PRMT R170, R170, 0x7054, R170 ;  /* 0x00007054aaaa7816 */ /* 0x008fe200000000aa */
[----:B----4-:R-:W-:Y:S05]  /*10980*/  IMAD.SHL.U32 R3, R3, 0x2, RZ ;  /* 0x0000000203037824 */ /* 0x010fea00078e00ff */
[----:B------:R-:W-:Y:S05]  /*10990*/  LOP3.LUT R3, R3, 0x6, RZ, 0xc0, !PT ;  /* 0x0000000603037812 */ /* 0x000fea00078ec0ff */
[----:B------:R-:W-:Y:S05]  /*109a0*/  IMAD R0, R0, 0x40, R3 ;  /* 0x0000004000007824 */ /* 0x000fea00078e0203 */
[C---:B------:R-:W-:Y:S02]  /*109b0*/  IADD3 R3, R0.reuse, 0x1, RZ ;  /* 0x0000000100037810 */ /* 0x040fe40007ffe0ff */
[CC--:B------:R-:W-:Y:S02]  /*109c0*/  ISETP.GE.AND P6, PT, R0.reuse, R201.reuse, PT ;  /* 0x000000c90000720c */ /* 0x0c0fe40003fc6270 */
[C---:B------:R-:W-:Y:S02]  /*109d0*/  ISETP.GE.AND P5, PT, R3.reuse, R201, PT ;  /* 0x000000c90300720c */ /* 0x040fe40003fa6270 */
[CC--:B------:R-:W-:Y:S02]  /*109e0*/  ISETP.GE.AND P0, PT, R3.reuse, R200.reuse, PT ;  /* 0x000000c80300720c */ /* 0x0c0fe40003f06270 */
[C---:B------:R-:W-:Y:S02]  /*109f0*/  ISETP.GE.AND P1, PT, R0.reuse, R200, PT ;  /* 0x000000c80000720c */ /* 0x040fe40003f26270 */
[CC--:B------:R-:W-:Y:S02]  /*10a00*/  ISETP.GE.OR P5, PT, R3.reuse, R203.reuse, !P5 ;  /* 0x000000cb0300720c */ /* 0x0c0fe40006fa6670 */
[-C--:B------:R-:W-:Y:S02]  /*10a10*/  ISETP.GE.OR P0, PT, R3, R202.reuse, !P0 ;  /* 0x000000ca0300720c */ /* 0x080fe40004706670 */
[C---:B------:R-:W-:Y:S02]  /*10a20*/  ISETP.GE.OR P6, PT, R0.reuse, R203, !P6 ;  /* 0x000000cb0000720c */ /* 0x040fe400077c6670 */
[C---:B------:R-:W-:Y:S02]  /*10a30*/  ISETP.GE.OR P1, PT, R0.reuse, R202, !P1 ;  /* 0x000000ca0000720c */ /* 0x040fe40004f26670 */
[C---:B------:R-:W-:Y:S02]  /*10a40*/  IADD3 R100, R0.reuse, 0x8, RZ ;  /* 0x0000000800647810 */ /* 0x040fe40007ffe0ff */
[----:B------:R-:W-:Y:S02]  /*10a50*/  IADD3 R3, R0, 0x9, RZ ;  /* 0x0000000900037810 */ /* 0x000fe40007ffe0ff */
[----:B------:R-:W-:Y:S02]  /*10a60*/  FSEL R103, R4, -INF , !P6 ;  /* 0xff80000004677808 */ /* 0x000fe40007000000 */
[----:B------:R-:W-:Y:S02]  /*10a70*/  FSEL R6, R6, -INF , !P1 ;  /* 0xff80000006067808 */ /* 0x000fe40004800000 */
[----:B-1----:R-:W-:Y:S02]  /*10a80*/  FSEL R136, R5, -INF , !P5 ;  /* 0xff80000005887808 */ /* 0x002fe40006800000 */
[----:B------:R-:W-:Y:S02]  /*10a90*/  FSEL R137, R7, -INF , !P0 ;  /* 0xff80000007897808 */ /* 0x000fe40004000000 */
[CC--:B------:R-:W-:Y:S02]  /*10aa0*/  ISETP.GE.AND P6, PT, R100.reuse, R201.reuse, PT ;  /* 0x000000c96400720c */ /* 0x0c0fe40003fc6270 */
[CC--:B------:R-:W-:Y:S02]  /*10ab0*/  ISETP.GE.AND P1, PT, R100.reuse, R200.reuse, PT ;  /* 0x000000c86400720c */ /* 0x0c0fe40003f26270 */
[C---:B------:R-:W-:Y:S02]  /*10ac0*/  ISETP.GE.AND P5, PT, R3.reuse, R201, PT ;  /* 0x000000c90300720c */ /* 0x040fe40003fa6270 */
[C---:B------:R-:W-:Y:S02]  /*10ad0*/  ISETP.GE.AND P0, PT, R3.reuse, R200, PT ;  /* 0x000000c80300720c */ /* 0x040fe40003f06270 */
[CC--:B------:R-:W-:Y:S02]  /*10ae0*/  ISETP.GE.OR P6, PT, R100.reuse, R203.reuse, !P6 ;  /* 0x000000cb6400720c */ /* 0x0c0fe400077c6670 */
        /* <DEDUP_REMOVED lines=36> */
[CC--:B------:R-:W-:Y:S02]  /*10d30*/  ISETP.GE.AND P6, PT, R4.reuse, R201.reuse, PT ;  /* 0x000000c90400720c */ /* 0x0c0fe40003fc6270 */
[CC--:B------:R-:W-:Y:S02]  /*10d40*/  ISETP.GE.AND P1, PT, R4.reuse, R200.reuse, PT ;  /* 0x000000c80400720c */ /* 0x0c0fe40003f26270 */
[----:B------:R-:W-:Y:S02]  /*10d50*/  ISETP.GE.AND P5, PT, R3, R201, PT ;  /* 0x000000c90300720c */ /* 0x000fe40003fa6270 */
[----:B------:R-:W-:Y:S02]  /*10d60*/  FSEL R158, R19, -INF , !P0 ;  /* 0xff800000139e7808 */ /* 0x000fe40004000000 */
[C---:B------:R-:W-:Y:S02]  /*10d70*/  ISETP.GE.AND P0, PT, R3.reuse, R200, PT ;  /* 0x000000c80300720c */ /* 0x040fe40003f06270 */
[CC--:B------:R-:W-:Y:S02]  /*10d80*/  ISETP.GE.OR P6, PT, R4.reuse, R203.reuse, !P6 ;  /* 0x000000cb0400720c */ /* 0x0c0fe400077c6670 */
[----:B------:R-:W-:Y:S02]  /*10d90*/  ISETP.GE.OR P1, PT, R4, R202, !P1 ;  /* 0x000000ca0400720c */ /* 0x000fe40004f26670 */
[----:B------:R-:W-:Y:S02]  /*10da0*/  ISETP.GE.OR P5, PT, R3, R203, !P5 ;  /* 0x000000cb0300720c */ /* 0x000fe40006fa6670 */
[C---:B------:R-:W-:Y:S02]  /*10db0*/  IADD3 R4, R0.reuse, 0x28, RZ ;  /* 0x0000002800047810 */ /* 0x040fe40007ffe0ff */
[----:B------:R-:W-:Y:S02]  /*10dc0*/  FMNMX.FTZ R5, R103, R2, !PT ;  /* 0x0000000267057209 */ /* 0x000fe40007810000 */
[----:B------:R-:W-:Y:S02]  /*10dd0*/  ISETP.GE.OR P0, PT, R3, R202, !P0 ;  /* 0x000000ca0300720c */ /* 0x000fe40004706670 */
[----:B------:R-:W-:Y:S02]  /*10de0*/  IADD3 R3, R0, 0x29, RZ ;  /* 0x0000002900037810 */ /* 0x000fe40007ffe0ff */
[----:B------:R-:W-:Y:S02]  /*10df0*/  FSEL R204, R21, -INF , !P5 ;  /* 0xff80000015cc7808 */ /* 0x000fe40006800000 */
[----:B------:R-:W-:Y:S02]  /*10e00*/  FSEL R205, R22, -INF , !P1 ;  /* 0xff80000016cd7808 */ /* 0x000fe40004800000 */
[C---:B------:R-:W-:Y:S02]  /*10e10*/  ISETP.GE.AND P5, PT, R4.reuse, R201, PT ;  /* 0x000000c90400720c */ /* 0x040fe40003fa6270 */
[-C--:B------:R-:W-:Y:S02]  /*10e20*/  ISETP.GE.AND P1, PT, R4, R200.reuse, PT ;  /* 0x000000c80400720c */ /* 0x080fe40003f26270 */
[----:B------:R-:W-:Y:S02]  /*10e30*/  FMNMX.FTZ R5, R136, R5, !PT ;  /* 0x0000000588057209 */ /* 0x000fe40007810000 */
[----:B------:R-:W-:Y:S02]  /*10e40*/  FSEL R171, R20, -INF , !P6 ;  /* 0xff80000014ab7808 */ /* 0x000fe40007000000 */
[----:B------:R-:W-:Y:S02]  /*10e50*/  FSEL R206, R23, -INF , !P0 ;  /* 0xff80000017ce7808 */ /* 0x000fe40004000000 */
[C---:B------:R-:W-:Y:S01]  /*10e60*/  ISETP.GE.AND P0, PT, R3.reuse, R201, PT ;  /* 0x000000c90300720c */ /* 0x040fe20003f06270 */
[----:B------:R-:W-:Y:S01]  /*10e70*/  LDSM.16.MT88.4 R20, [R178+0xc000] ;  /* 0x00c00000b214783b */ /* 0x000fe20000004200 */
[C---:B------:R-:W-:Y:S02]  /*10e80*/  ISETP.GE.AND P6, PT, R3.reuse, R200, PT ;  /* 0x000000c80300720c */ /* 0x040fe40003fc6270 */
[----:B------:R-:W-:Y:S02]  /*10e90*/  FMNMX.FTZ R7, R6, R102, !PT ;  /* 0x0000006606077209 */ /* 0x000fe40007810000 */
[C---:B------:R-:W-:Y:S02]  /*10ea0*/  ISETP.GE.OR P5, PT, R4.reuse, R203, !P5 ;  /* 0x000000cb0400720c */ /* 0x040fe40006fa6670 */
[-C--:B------:R-:W-:Y:S02]  /*10eb0*/  ISETP.GE.OR P1, PT, R4, R202.reuse, !P1 ;  /* 0x000000ca0400720c */ /* 0x080fe40004f26670 */
[----:B------:R-:W-:Y:S02]  /*10ec0*/  FMNMX.FTZ R4, R138, R5, !PT ;  /* 0x000000058a047209 */ /* 0x000fe40007810000 */
[----:B------:R-:W-:Y:S02]  /*10ed0*/  ISETP.GE.OR P6, PT, R3, R202, !P6 ;  /* 0x000000ca0300720c */ /* 0x000fe400077c6670 */
[----:B------:R-:W-:Y:S02]  /*10ee0*/  FMNMX.FTZ R7, R137, R7, !PT ;  /* 0x0000000789077209 */ /* 0x000fe40007810000 */
[----:B------:R-:W-:Y:S02]  /*10ef0*/  ISETP.GE.OR P0, PT, R3, R203, !P0 ;  /* 0x000000cb0300720c */ /* 0x000fe40004706670 */
[----:B------:R-:W-:Y:S02]  /*10f00*/  IADD3 R3, R0, 0x30, RZ ;  /* 0x0000003000037810 */ /* 0x000fe40007ffe0ff */
[----:B------:R-:W-:Y:S02]  /*10f10*/  FMNMX.FTZ R8, R9, R4, !PT ;  /* 0x0000000409087209 */ /* 0x000fe40007810000 */
[----:B------:R-:W-:Y:S02]  /*10f20*/  FMNMX.FTZ R7, R10, R7, !PT ;  /* 0x000000070a077209 */ /* 0x000fe40007810000 */
[----:B------:R-:W-:Y:S02]  /*10f30*/  FSEL R208, R24, -INF , !P5 ;  /* 0xff80000018d07808 */ /* 0x000fe40006800000 */
[----:B------:R-:W-:Y:S02]  /*10f40*/  ISETP.GE.AND P5, PT, R3, R201, PT ;  /* 0x000000c90300720c */ /* 0x000fe40003fa6270 */
[----:B------:R-:W-:Y:S02]  /*10f50*/  FMNMX.FTZ R8, R143, R8, !PT ;  /* 0x000000088f087209 */ /* 0x000fe40007810000 */
[----:B------:R-:W-:Y:S02]  /*10f60*/  ISETP.GE.OR P5, PT, R3, R203, !P5 ;  /* 0x000000cb0300720c */ /* 0x000fe40006fa6670 */
[----:B------:R-:W-:Y:S02]  /*10f70*/  FMNMX.FTZ R7, R11, R7, !PT ;  /* 0x000000070b077209 */ /* 0x000fe40007810000 */
[----:B------:R-:W-:Y:S02]  /*10f80*/  FMNMX.FTZ R8, R152, R8, !PT ;  /* 0x0000000898087209 */ /* 0x000fe40007810000 */
[----:B------:R-:W-:Y:S02]  /*10f90*/  FSEL R224, R28, -INF , !P5 ;  /* 0xff8000001ce07808 */ /* 0x000fe40006800000 */
[----:B------:R-:W-:Y:S02]  /*10fa0*/  IADD3 R5, R0, 0x31, RZ ;  /* 0x0000003100057810 */ /* 0x000fe40007ffe0ff */
[----:B------:R-:W-:Y:S02]  /*10fb0*/  ISETP.GE.AND P5, PT, R3, R200, PT ;  /* 0x000000c80300720c */ /* 0x000fe40003fa6270 */
[----:B------:R-:W-:Y:S02]  /*10fc0*/  FMNMX.FTZ R7, R153, R7, !PT ;  /* 0x0000000799077209 */ /* 0x000fe40007810000 */
[----:B------:R-:W-:Y:S02]  /*10fd0*/  FMNMX.FTZ R8, R155, R8, !PT ;  /* 0x000000089b087209 */ /* 0x000fe40007810000 */
[----:B------:R-:W-:Y:S02]  /*10fe0*/  ISETP.GE.OR P5, PT, R3, R202, !P5 ;  /* 0x000000ca0300720c */ /* 0x000fe40006fa6670 */
[----:B------:R-:W-:Y:S02]  /*10ff0*/  FSEL R212, R25, -INF , !P0 ;  /* 0xff80000019d47808 */ /* 0x000fe40004000000 */
[C---:B------:R-:W-:Y:S02]  /*11000*/  ISETP.GE.AND P0, PT, R5.reuse, R201, PT ;  /* 0x000000c90500720c */ /* 0x040fe40003f06270 */
[----:B------:R-:W-:Y:S02]  /*11010*/  FMNMX.FTZ R3, R154, R7, !PT ;  /* 0x000000079a037209 */ /* 0x000fe40007810000 */
        /* <DEDUP_REMOVED lines=8> */
[----:B------:R-:W-:Y:S02]  /*110a0*/  FMNMX.FTZ R101, R204, R101, !PT ;  /* 0x00000065cc657209 */ /* 0x000fe40007810000 */
[----:B------:R-:W-:Y:S02]  /*110b0*/  ISETP.GE.OR P0, PT, R4, R203, !P0 ;  /* 0x000000cb0400720c */ /* 0x000fe40004706670 */
[----:B------:R-:W-:Y:S02]  /*110c0*/  IADD3 R0, R0, 0x39, RZ ;  /* 0x0000003900007810 */ /* 0x000fe40007ffe0ff */
[----:B------:R-:W-:Y:S02]  /*110d0*/  FMNMX.FTZ R3, R205, R3, !PT ;  /* 0x00000003cd037209 */ /* 0x000fe40007810000 */
        /* <DEDUP_REMOVED lines=8> */
[C---:B------:R-:W-:Y:S02]  /*11160*/  ISETP.GE.AND P1, PT, R5.reuse, R200, PT ;  /* 0x000000c80500720c */ /* 0x040fe40003f26270 */
[----:B------:R-:W-:Y:S02]  /*11170*/  ISETP.GE.OR P0, PT, R0, R203, !P0 ;  /* 0x000000cb0000720c */ /* 0x000fe40004706670 */
[----:B------:R-:W-:Y:S02]  /*11180*/  FMNMX.FTZ R101, R224, R101, !PT ;  /* 0x00000065e0657209 */ /* 0x000fe40007810000 */
[----:B------:R-:W-:Y:S02]  /*11190*/  FSEL R233, R30, -INF , !P5 ;  /* 0xff8000001ee97808 */ /* 0x000fe40006800000 */
[----:B------:R-:W-:Y:S02]  /*111a0*/  ISETP.GE.OR P1, PT, R5, R202, !P1 ;  /* 0x000000ca0500720c */ /* 0x000fe40004f26670 */
[----:B------:R-:W-:Y:S01]  /*111b0*/  FSEL R213, R33, -INF , !P0 ;  /* 0xff80000021d57808 */ /* 0x000fe20004000000 */
[----:B--2---:R1:W3:Y:S01]  /*111c0*/  LDL.S16 R215, [R1+0x3c] ;  /* 0x00003c0001d77983 */ /* 0x0042e20000100600 */
[----:B------:R-:W-:Y:S02]  /*111d0*/  FMNMX.FTZ R3, R210, R3, !PT ;  /* 0x00000003d2037209 */ /* 0x000fe40007810000 */
[C---:B------:R-:W-:Y:S02]  /*111e0*/  ISETP.GE.AND P0, PT, R4.reuse, R200, PT ;  /* 0x000000c80400720c */ /* 0x040fe40003f06270 */
[----:B------:R-:W-:Y:S02]  /*111f0*/  FMNMX.FTZ R101, R223, R101, !PT ;  /* 0x00000065df657209 */ /* 0x000fe40007810000 */
[----:B------:R-:W-:Y:S02]  /*11200*/  FSEL R236, R31, -INF , !P1 ;  /* 0xff8000001fec7808 */ /* 0x000fe40004800000 */
[----:B------:R-:W-:Y:S01]  /*11210*/  FMNMX.FTZ R3, R233, R3, !PT ;  /* 0x00000003e9037209 */ /* 0x000fe20007810000 */
[----:B------:R-:W-:Y:S01]  /*11220*/  LDSM.16.MT88.4 R28, [R180+0xc000] ;  /* 0x00c00000b41c783b */ /* 0x000fe20000004200 */
[----:B------:R-:W-:Y:S02]  /*11230*/  ISETP.GE.OR P0, PT, R4, R202, !P0 ;  /* 0x000000ca0400720c */ /* 0x000fe40004706670 */
[----:B------:R-:W-:Y:S02]  /*11240*/  ISETP.GE.AND P1, PT, R0, R200, PT ;  /* 0x000000c80000720c */ /* 0x000fe40003f26270 */
[----:B------:R-:W-:Y:S02]  /*11250*/  FMNMX.FTZ R101, R222, R101, !PT ;  /* 0x00000065de657209 */ /* 0x000fe40007810000 */
[----:B------:R-:W-:Y:S02]  /*11260*/  ISETP.GE.OR P1, PT, R0, R202, !P1 ;  /* 0x000000ca0000720c */ /* 0x000fe40004f26670 */
[----:B------:R-:W-:Y:S02]  /*11270*/  FSEL R235, R34, -INF , !P0 ;  /* 0xff80000022eb7808 */ /* 0x000fe40004000000 */
[----:B------:R-:W-:Y:S02]  /*11280*/  FMNMX.FTZ R0, R236, R3, !PT ;  /* 0x00000003ec007209 */ /* 0x000fe40007810000 */
[----:B------:R-:W-:Y:S02]  /*11290*/  FMNMX.FTZ R101, R213, R101, !PT ;  /* 0x00000065d5657209 */ /* 0x000fe40007810000 */
[----:B------:R-:W-:Y:S02]  /*112a0*/  FSEL R234, R35, -INF , !P1 ;  /* 0xff80000023ea7808 */ /* 0x000fe40004800000 */
[----:B------:R-:W-:Y:S01]  /*112b0*/  FMNMX.FTZ R0, R235, R0, !PT ;  /* 0x00000000eb007209 */ /* 0x000fe20007810000 */
[----:B------:R-:W3:Y:S03]  /*112c0*/  SHFL.BFLY PT, R4, R101, 0x2, 0x1f ;  /* 0x0c401f0065047f89 */ /* 0x000ee600000e0000 */
[----:B------:R-:W-:Y:S05]  /*112d0*/  FMNMX.FTZ R0, R234, R0, !PT ;  /* 0x00000000ea007209 */ /* 0x000fea0007810000 */
[----:B------:R-:W4:Y:S01]  /*112e0*/  SHFL.BFLY PT, R3, R0, 0x2, 0x1f ;  /* 0x0c401f0000037f89 */ /* 0x000f2200000e0000 */
[----:B---3--:R-:W-:Y:S07]  /*112f0*/  FMNMX.FTZ R101, R101, R4, !PT ;  /* 0x0000000465657209 */ /* 0x008fee0007810000 */
[----:B------:R-:W3:Y:S01]  /*11300*/  SHFL.BFLY PT, R4, R101, 0x1, 0x1f ;  /* 0x0c201f0065047f89 */ /* 0x000ee200000e0000 */
[----:B----4-:R-:W-:Y:S07]  /*11310*/  FMNMX.FTZ R0, R0, R3, !PT ;  /* 0x0000000300007209 */ /* 0x010fee0007810000 */
[----:B------:R-:W4:Y:S01]  /*11320*/  SHFL.BFLY PT, R100, R0, 0x1, 0x1f ;  /* 0x0c201f0000647f89 */ /* 0x000f2200000e0000 */
[----:B---3--:R-:W-:Y:S02]  /*11330*/  FMNMX.FTZ R101, R101, R4, !PT ;  /* 0x0000000465657209 */ /* 0x008fe40007810000 */
[----:B------:R-:W-:Y:S01]  /*11340*/  LOP3.LUT R4, R245, UR5, R246, 0x96, !PT ;  /* 0x00000005f5047c12 */ /* 0x000fe2000f8e96f6 */
[----:B------:R-:W-:Y:S01]  /*11350*/  UIADD3 UR5, UR23, -0x126145ec, URZ ;  /* 0xed9eba1417057890 */ /* 0x000fe2000fffe03f */
[C---:B------:R-:W-:Y:S01]  /*11360*/  FSETP.NEU.FTZ.AND P1, PT, R101.reuse, -INF , PT ;  /* 0xff8000006500780b */ /* 0x040fe20003f3d000 */
[----:B------:R-:W-:Y:S02]  /*11370*/  FMUL.FTZ R141, R101, c[0x0][0x23c] ;  /* 0x00008f00658d7a20 */ /* 0x000fe40000410000 */
[----:B------:R-:W-:Y:S01]  /*11380*/  IMAD.WIDE.U32 R172, R4, -0x326172a9, RZ ;  /* 0xcd9e8d5704ac7825 */ /* 0x000fe200078e00ff */
[----:B----4-:R-:W-:Y:S02]  /*11390*/  FMNMX.FTZ R100, R0, R100, !PT ;  /* 0x0000006400647209 */ /* 0x010fe40007810000 */
[----:B------:R-:W-:Y:S02]  /*113a0*/  FSEL R141, R141, RZ, P1 ;  /* 0x000000ff8d8d7208 */ /* 0x000fe40000800000 */
[C---:B------:R-:W-:Y:S01]  /*113b0*/  FSETP.NEU.FTZ.AND P0, PT, R100.reuse, -INF , PT ;  /* 0xff8000006400780b */ /* 0x040fe20003f1d000 */
[----:B------:R-:W-:Y:S01]  /*113c0*/  FMUL.FTZ R142, R100, c[0x0][0x23c] ;  /* 0x00008f00648e7a20 */ /* 0x000fe20000410000 */
[----:B------:R-:W-:Y:S01]  /*113d0*/  LOP3.LUT R0, R247, UR25, RZ, 0x3c, !PT ;  /* 0x00000019f7007c12 */ /* 0x000fe2000f8e3cff */
[--C-:B------:R-:W-:Y:S01]  /*113e0*/  FFMA.FTZ R3, R136, c[0x0][0x23c], -R141.reuse ;  /* 0x00008f0088037a23 */ /* 0x100fe2000001088d */
[----:B------:R-:W-:Y:S01]  /*113f0*/  UIADD3 UR25, UR22, 0x3c6ef372, URZ ;  /* 0x3c6ef37216197890 */ /* 0x000fe2000fffe03f */
[----:B------:R-:W-:Y:S01]  /*11400*/  FFMA.FTZ R103, R103, c[0x0][0x23c], -R141 ;  /* 0x00008f0067677a23 */ /* 0x000fe2000001088d */
[----:B------:R-:W-:Y:S01]  /*11410*/  FSEL R142, R142, RZ, P0 ;  /* 0x000000ff8e8e7208 */ /* 0x000fe20000000000 */
[----:B------:R3:W-:Y:S01]  /*11420*/  MUFU.EX2 R237, R3 ;  /* 0x0000000300ed7308 */ /* 0x0007e20000000800 */
[----:B------:R-:W-:Y:S04]  /*11430*/  IMAD.WIDE.U32 R12, R0, -0x326172a9, RZ ;  /* 0xcd9e8d57000c7825 */ /* 0x000fe800078e00ff */
[----:B------:R-:W-:Y:S01]  /*11440*/  FFMA.FTZ R0, R6, c[0x0][0x23c], -R142 ;  /* 0x00008f0006007a23 */ /* 0x000fe2000001088e */
[----:B------:R-:W-:Y:S02]  /*11450*/  LOP3.LUT R4, R13, UR30, R214, 0x96, !PT ;  /* 0x0000001e0d047c12 */ /* 0x000fe4000f8e96d6 */
[----:B------:R-:W-:Y:S02]  /*11460*/  LOP3.LUT R6, R173, UR25, R12, 0x96, !PT ;  /* 0x00000019ad067c12 */ /* 0x000fe4000f8e960c */
[----:B------:R4:W-:Y:S01]  /*11470*/  MUFU.EX2 R209, R0 ;  /* 0x0000000000d17308 */ /* 0x0009e20000000800 */
[----:B------:R-:W-:Y:S01]  /*11480*/  IMAD.WIDE.U32 R4, R4, -0x2daee0ad, RZ ;  /* 0xd2511f5304047825 */ /* 0x000fe200078e00ff */
[----:B------:R-:W5:Y:S03]  /*11490*/  LDSM.16.MT88.4 R12, [R177+0xc000] ;  /* 0x00c00000b10c783b */ /* 0x000f660000004200 */
[----:B------:R-:W-:Y:S01]  /*114a0*/  IMAD.WIDE.U32 R6, R6, -0x2daee0ad, RZ ;  /* 0xd2511f5306067825 */ /* 0x000fe200078e00ff */
[----:B------:R-:W-:Y:S04]  /*114b0*/  LOP3.LUT R5, R5, UR31, R244, 0x96, !PT ;  /* 0x0000001f05057c12 */ /* 0x000fe8000f8e96f4 */
[----:B------:R-:W1:Y:S01]  /*114c0*/  MUFU.EX2 R211, R103 ;  /* 0x0000006700d37308 */ /* 0x000e620000000800 */
[----:B---3--:R-:W-:Y:S09]  /*114d0*/  FFMA.FTZ R3, R137, c[0x0][0x23c], -R142 ;  /* 0x00008f0089037a23 */ /* 0x008ff2000001088e */
[----:B------:R3:W3:Y:S01]  /*114e0*/  MUFU.EX2 R238, R3 ;  /* 0x0000000300ee7308 */ /* 0x0006e20000000800 */
[----:B----4-:R-:W-:Y:S01]  /*114f0*/  LOP3.LUT R0, R7, UR27, R4, 0x96, !PT ;  /* 0x0000001b07007c12 */ /* 0x010fe2000f8e9604 */
[----:B------:R-:W-:Y:S04]  /*11500*/  IMAD.WIDE.U32 R4, R5, -0x326172a9, RZ ;  /* 0xcd9e8d5705047825 */ /* 0x000fe800078e00ff */
[----:B------:R-:W-:Y:S01]  /*11510*/  IMAD.WIDE.U32 R148, R0, -0x326172a9, RZ ;  /* 0xcd9e8d5700947825 */ /* 0x000fe200078e00ff */
[----:B------:R-:W-:Y:S04]  /*11520*/  LOP3.LUT R5, R5, UR29, R172, 0x96, !PT ;  /* 0x0000001d05057c12 */ /* 0x000fe8000f8e96ac */
[----:B------:R-:W-:Y:S01]  /*11530*/  LOP3.LUT R0, R149, UR26, R4, 0x96, !PT ;  /* 0x0000001a95007c12 */ /* 0x000fe2000f8e9604 */
[----:B------:R-:W-:Y:S01]  /*11540*/  IMAD.WIDE.U32 R4, R5, -0x2daee0ad, RZ ;  /* 0xd2511f5305047825 */ /* 0x000fe200078e00ff */
[----:B-1----:R-:W-:Y:S03]  /*11550*/  F2FP.PACK_AB R140, R237, R211 ;  /* 0x000000d3ed8c723e */ /* 0x002fe600000000ff */
[----:B------:R-:W-:Y:S01]  /*11560*/  IMAD.WIDE.U32 R150, R0, -0x2daee0ad, RZ ;  /* 0xd2511f5300967825 */ /* 0x000fe200078e00ff */
[----:B------:R-:W-:Y:S03]  /*11570*/  PRMT R167, R140, 0x7632, R167 ;  /* 0x000076328ca77816 */ /* 0x000fe600000000a7 */
[--C-:B------:R-:W-:Y:S01]  /*11580*/  FFMA.FTZ R0, R9, c[0x0][0x23c], -R141.reuse ;  /* 0x00008f0009007a23 */ /* 0x100fe2000001088d */
[----:B------:R-:W-:Y:S01]  /*11590*/  LOP3.LUT R144, R151, UR16, R4, 0x96, !PT ;  /* 0x0000001097907c12 */ /* 0x000fe2000f8e9604 */
[----:B---3--:R-:W-:Y:S01]  /*115a0*/  FFMA.FTZ R3, R138, c[0x0][0x23c], -R141 ;  /* 0x00008f008a037a23 */ /* 0x008fe2000001088d */
[----:B------:R-:W-:Y:S01]  /*115b0*/  LOP3.LUT R4, R5, UR5, R6, 0x96, !PT ;  /* 0x0000000505047c12 */ /* 0x000fe2000f8e9606 */
[--C-:B------:R-:W-:Y:S01]  /*115c0*/  FFMA.FTZ R5, R10, c[0x0][0x23c], -R142.reuse ;  /* 0x00008f000a057a23 */ /* 0x100fe2000001088e */
[----:B------:R1:W-:Y:S01]  /*115d0*/  MUFU.EX2 R240, R0 ;  /* 0x0000000000f07308 */ /* 0x0003e20000000800 */
[----:B------:R-:W-:Y:S01]  /*115e0*/  FFMA.FTZ R6, R11, c[0x0][0x23c], -R142 ;  /* 0x00008f000b067a23 */ /* 0x000fe2000001088e */
[----:B------:R-:W-:Y:S01]  /*115f0*/  F2FP.PACK_AB R166, R238, R209 ;  /* 0x000000d1eea6723e */ /* 0x000fe200000000ff */
[----:B------:R-:W-:Y:S03]  /*11600*/  IMAD.WIDE.U32 R144, R144, -0x326172a9, RZ ;  /* 0xcd9e8d5790907825 */ /* 0x000fe600078e00ff */
[----:B------:R-:W-:Y:S01]  /*11610*/  PRMT R165, R166, 0x7632, R165 ;  /* 0x00007632a6a57816 */ /* 0x000fe200000000a5 */
[----:B------:R-:W-:Y:S01]  /*11620*/  IMAD.WIDE.U32 R146, R4, -0x326172a9, RZ ;  /* 0xcd9e8d5704927825 */ /* 0x000fe200078e00ff */
[C---:B------:R-:W-:Y:S02]  /*11630*/  LOP3.LUT R8, R144.reuse, 0xff, RZ, 0xc0, !PT ;  /* 0x000000ff90087812 */ /* 0x040fe400078ec0ff */
[----:B------:R3:W-:Y:S01]  /*11640*/  MUFU.EX2 R239, R5 ;  /* 0x0000000500ef7308 */ /* 0x0007e20000000800 */
[----:B------:R-:W-:Y:S09]  /*11650*/  SHF.R.U32.HI R7, RZ, 0x18, R144 ;  /* 0x00000018ff077819 */ /* 0x000ff20000011690 */
[----:B------:R4:W4:Y:S01]  /*11660*/  MUFU.EX2 R241, R3 ;  /* 0x0000000300f17308 */ /* 0x0009220000000800 */
[----:B-1----:R-:W-:Y:S09]  /*11670*/  LOP3.LUT R0, R144, 0xffff, RZ, 0xc0, !PT ;  /* 0x0000ffff90007812 */ /* 0x002ff200078ec0ff */
[----:B------:R1:W1:Y:S01]  /*11680*/  MUFU.EX2 R242, R6 ;  /* 0x0000000600f27308 */ /* 0x0002620000000800 */
[----:B---3--:R-:W-:Y:S02]  /*11690*/  SHF.R.U32.HI R5, RZ, 0x8, R0 ;  /* 0x00000008ff057819 */ /* 0x008fe40000011600 */
[----:B------:R-:W-:Y:S02]  /*116a0*/  FSEL R0, R101, RZ, P1 ;  /* 0x000000ff65007208 */ /* 0x000fe40000800000 */
[----:B------:R-:W-:Y:S03]  /*116b0*/  PRMT R8, R8, 0x5410, R5 ;  /* 0x0000541008087816 */ /* 0x000fe60000000005 */
[----:B------:R-:W-:Y:S01]  /*116c0*/  FADD.FTZ R0, -R0, R2 ;  /* 0x0000000200007221 */ /* 0x000fe20000010100 */
[----:B------:R-:W-:Y:S01]  /*116d0*/  FSEL R2, R100, RZ, P0 ;  /* 0x000000ff64027208 */ /* 0x000fe20000000000 */
[--C-:B------:R-:W-:Y:S01]  /*116e0*/  HSET2.LE.AND R138, R8, R170.reuse, PT ;  /* 0x000000aa088a7233 */ /* 0x100fe20003803000 */
[----:B----4-:R-:W-:Y:S01]  /*116f0*/  SHF.R.U32.HI R3, RZ, 0x10, R144 ;  /* 0x00000010ff037819 */ /* 0x010fe20000011690 */
[----:B------:R-:W-:Y:S01]  /*11700*/  FMUL.FTZ R0, R0, c[0x0][0x23c] ;  /* 0x00008f0000007a20 */ /* 0x000fe20000410000 */
[----:B------:R-:W-:Y:S02]  /*11710*/  F2FP.PACK_AB R164, R240, R241 ;  /* 0x000000f1f0a4723e */ /* 0x000fe400000000ff */
[----:B------:R-:W-:Y:S02]  /*11720*/  LOP3.LUT R4, R3, 0xff, RZ, 0xc0, !PT ;  /* 0x000000ff03047812 */ /* 0x000fe400078ec0ff */
[----:B------:R-:W-:Y:S02]  /*11730*/  LOP3.LUT R3, R145, UR28, R146, 0x96, !PT ;  /* 0x0000001c91037c12 */ /* 0x000fe4000f8e9692 */
[----:B------:R-:W-:Y:S02]  /*11740*/  PRMT R139, R4, 0x5410, R7 ;  /* 0x00005410048b7816 */ /* 0x000fe40000000007 */
[C---:B------:R-:W-:Y:S02]  /*11750*/  LOP3.LUT R7, R3.reuse, 0xff, RZ, 0xc0, !PT ;  /* 0x000000ff03077812 */ /* 0x040fe400078ec0ff */
[--C-:B-1----:R-:W-:Y:S01]  /*11760*/  SHF.R.U32.HI R6, RZ, 0x18, R3.reuse ;  /* 0x00000018ff067819 */ /* 0x102fe20000011603 */
[--C-:B------:R-:W-:Y:S01]  /*11770*/  HSET2.LE.AND R139, R139, R170.reuse, PT ;  /* 0x000000aa8b8b7233 */ /* 0x100fe20003803000 */
[----:B------:R-:W-:Y:S02]  /*11780*/  LOP3.LUT R4, R3, 0xffff, RZ, 0xc0, !PT ;  /* 0x0000ffff03047812 */ /* 0x000fe400078ec0ff */
[----:B------:R-:W-:Y:S02]  /*11790*/  SHF.R.U32.HI R5, RZ, 0x10, R3 ;  /* 0x00000010ff057819 */ /* 0x000fe40000011603 */
[----:B------:R1:W3:Y:S01]  /*117a0*/  MUFU.EX2 R3, R0 ;  /* 0x0000000000037308 */ /* 0x0002e20000000800 */
[----:B------:R-:W-:Y:S02]  /*117b0*/  SHF.R.U32.HI R4, RZ, 0x8, R4 ;  /* 0x00000008ff047819 */ /* 0x000fe40000011604 */
[----:B------:R-:W-:Y:S02]  /*117c0*/  LOP3.LUT R5, R5, 0xff, RZ, 0xc0, !PT ;  /* 0x000000ff05057812 */ /* 0x000fe400078ec0ff */
[----:B------:R-:W-:Y:S02]  /*117d0*/  PRMT R4, R7, 0x5410, R4 ;  /* 0x0000541007047816 */ /* 0x000fe40000000004 */
[----:B------:R-:W-:Y:S02]  /*117e0*/  PRMT R5, R5, 0x5410, R6 ;  /* 0x0000541005057816 */ /* 0x000fe40000000006 */
[----:B------:R-:W-:Y:S01]  /*117f0*/  F2FP.PACK_AB R169, R242, R239 ;  /* 0x000000eff2a9723e */ /* 0x000fe200000000ff */
[--C-:B------:R-:W-:Y:S01]  /*11800*/  HSET2.LE.AND R136, R4, R170.reuse, PT ;  /* 0x000000aa04887233 */ /* 0x100fe20003803000 */
[----:B------:R-:W-:Y:S01]  /*11810*/  PRMT R163, R164, 0x7632, R163 ;  /* 0x00007632a4a37816 */ /* 0x000fe200000000a3 */
[----:B------:R-:W-:Y:S01]  /*11820*/  HSET2.LE.AND R137, R5, R170, PT ;  /* 0x000000aa05897233 */ /* 0x000fe20003803000 */
[----:B------:R-:W-:Y:S01]  /*11830*/  PRMT R168, R169, 0x7632, R168 ;  /* 0x00007632a9a87816 */ /* 0x000fe200000000a8 */
[----:B------:R4:W3:Y:S01]  /*11840*/  LDL.S16 R170, [R1+0x64] ;  /* 0x0000640001aa7983 */ /* 0x0008e20000100600 */
[----:B-1----:R-:W-:Y:S01]  /*11850*/  FADD.FTZ R0, -R2, R102 ;  /* 0x0000006602007221 */ /* 0x002fe20000010100 */
[----:B------:R-:W-:Y:S01]  /*11860*/  PRMT R2, R140, 0x5410, R167 ;  /* 0x000054108c027816 */ /* 0x000fe200000000a7 */
[C---:B---3--:R-:W-:Y:S02]  /*11870*/  FMUL.FTZ R4, R3.reuse, R104 ;  /* 0x0000006803047220 */ /* 0x048fe40000410000 */
[----:B------:R-:W-:Y:S01]  /*11880*/  FMUL.FTZ R0, R0, c[0x0][0x23c] ;  /* 0x00008f0000007a20 */ /* 0x000fe20000410000 */
[----:B------:R-:W-:Y:S01]  /*11890*/  LOP3.LUT R136, R136, R2, RZ, 0xc0, !PT ;  /* 0x0000000288887212 */ /* 0x000fe200078ec0ff */
[C---:B------:R-:W-:Y:S01]  /*118a0*/  FMUL.FTZ R5, R3.reuse, R105 ;  /* 0x0000006903057220 */ /* 0x040fe20000410000 */
[----:B------:R-:W-:Y:S01]  /*118b0*/  PRMT R2, R166, 0x5410, R165 ;  /* 0x00005410a6027816 */ /* 0x000fe200000000a5 */
[----:B------:R-:W-:Y:S02]  /*118c0*/  FMUL.FTZ R8, R3, R108 ;  /* 0x0000006c03087220 */ /* 0x000fe40000410000 */
[----:B------:R-:W1:Y:S01]  /*118d0*/  MUFU.EX2 R0, R0 ;  /* 0x0000000000007308 */ /* 0x000e620000000800 */
[----:B------:R-:W-:Y:S01]  /*118e0*/  LOP3.LUT R137, R137, R2, RZ, 0xc0, !PT ;  /* 0x0000000289897212 */ /* 0x000fe200078ec0ff */
[C---:B------:R-:W-:Y:S01]  /*118f0*/  FMUL.FTZ R9, R3.reuse, R109 ;  /* 0x0000006d03097220 */ /* 0x040fe20000410000 */
[----:B------:R-:W-:Y:S01]  /*11900*/  PRMT R2, R164, 0x5410, R163 ;  /* 0x00005410a4027816 */ /* 0x000fe200000000a3 */
[C---:B------:R-:W-:Y:S02]  /*11910*/  FMUL.FTZ R16, R3.reuse, R116 ;  /* 0x0000007403107220 */ /* 0x040fe40000410000 */
[C---:B------:R-:W-:Y:S01]  /*11920*/  FMUL.FTZ R17, R3.reuse, R117 ;  /* 0x0000007503117220 */ /* 0x040fe20000410000 */
[----:B------:R-:W-:Y:S01]  /*11930*/  LOP3.LUT R138, R138, R2, RZ, 0xc0, !PT ;  /* 0x000000028a8a7212 */ /* 0x000fe200078ec0ff */
[----:B------:R-:W-:Y:S01]  /*11940*/  FMUL.FTZ R24, R3, R124 ;  /* 0x0000007c03187220 */ /* 0x000fe20000410000 */
[----:B------:R-:W-:Y:S01]  /*11950*/  PRMT R2, R169, 0x5410, R168 ;  /* 0x00005410a9027816 */ /* 0x000fe200000000a8 */
[C---:B------:R-:W-:Y:S02]  /*11960*/  FMUL.FTZ R25, R3.reuse, R125 ;  /* 0x0000007d03197220 */ /* 0x040fe40000410000 */
[----:B------:R-:W-:Y:S01]  /*11970*/  FMUL.FTZ R32, R3, R132 ;  /* 0x0000008403207220 */ /* 0x000fe20000410000 */
[----:B------:R-:W-:Y:S01]  /*11980*/  LOP3.LUT R139, R139, R2, RZ, 0xc0, !PT ;  /* 0x000000028b8b7212 */ /* 0x000fe200078ec0ff */
[--C-:B------:R-:W-:Y:S02]  /*11990*/  FFMA.FTZ R2, R143, c[0x0][0x23c], -R141.reuse ;  /* 0x00008f008f027a23 */ /* 0x100fe4000001088d */
[----:B------:R4:W3:Y:S01]  /*119a0*/  LDL.S16 R143, [R1+0x5c] ;  /* 0x00005c00018f7983 */ /* 0x0008e20000100600 */
[C---:B------:R-:W-:Y:S01]  /*119b0*/  FMUL.FTZ R33, R3.reuse, R133 ;  /* 0x0000008503217220 */ /* 0x040fe20000410000 */
[----:B------:R4:W-:Y:S01]  /*119c0*/  MUFU.EX2 R232, R2 ;  /* 0x0000000200e87308 */ /* 0x0009e20000000800 */
[C---:B------:R-:W-:Y:S01]  /*119d0*/  FMUL.FTZ R36, R3.reuse, R36 ;  /* 0x0000002403247220 */ /* 0x040fe20000410000 */
[----:B------:R-:W4:Y:S01]  /*119e0*/  LDC.U8 R133, c[0x0][0x2d8] ;  /* 0x0000b600ff857b82 */ /* 0x000f220000000000 */
[C---:B------:R-:W-:Y:S02]  /*119f0*/  FMUL.FTZ R37, R3.reuse, R37 ;  /* 0x0000002503257220 */ /* 0x040fe40000410000 */
[C---:B------:R-:W-:Y:S02]  /*11a00*/  FMUL.FTZ R40, R3.reuse, R40 ;  /* 0x0000002803287220 */ /* 0x040fe40000410000 */
[C---:B-1----:R-:W-:Y:S02]  /*11a10*/  FMUL.FTZ R6, R0.reuse, R106 ;  /* 0x0000006a00067220 */ /* 0x042fe40000410000 */
[C---:B------:R-:W-:Y:S02]  /*11a20*/  FMUL.FTZ R7, R0.reuse, R107 ;  /* 0x0000006b00077220 */ /* 0x040fe40000410000 */
[C---:B------:R-:W-:Y:S01]  /*11a30*/  FMUL.FTZ R35, R0.reuse, R135 ;  /* 0x0000008700237220 */ /* 0x040fe20000410000 */
[----:B------:R-:W1:Y:S01]  /*11a40*/  LDSM.16.MT88.4 R104, [R179+0xc000] ;  /* 0x00c00000b368783b */ /* 0x000e620000004200 */
[C---:B------:R-:W-:Y:S02]  /*11a50*/  FMUL.FTZ R10, R0.reuse, R110 ;  /* 0x0000006e000a7220 */ /* 0x040fe40000410000 */
[C---:B------:R-:W-:Y:S01]  /*11a60*/  FMUL.FTZ R11, R0.reuse, R111 ;  /* 0x0000006f000b7220 */ /* 0x040fe20000410000 */
[C---:B-----5:R-:W-:Y:S01]  /*11a70*/  HMMA.16816.F32 R4, R136.reuse, R12, R4 ;  /* 0x0000000c8804723c */ /* 0x060fe20000001804 */
[C---:B------:R-:W-:Y:S02]  /*11a80*/  FMUL.FTZ R19, R0.reuse, R119 ;  /* 0x0000007700137220 */ /* 0x040fe40000410000 */
[C---:B------:R-:W-:Y:S01]  /*11a90*/  FMUL.FTZ R18, R0.reuse, R118 ;  /* 0x0000007600127220 */ /* 0x040fe20000410000 */
[----:B------:R1:W5:Y:S01]  /*11aa0*/  LDL.S16 R135, [R1+0x60] ;  /* 0x0000600001877983 */ /* 0x0003620000100600 */
[----:B------:R-:W-:Y:S02]  /*11ab0*/  FMUL.FTZ R26, R0, R126 ;  /* 0x0000007e001a7220 */ /* 0x000fe40000410000 */
[C---:B------:R-:W-:Y:S01]  /*11ac0*/  FMUL.FTZ R12, R3.reuse, R112 ;  /* 0x00000070030c7220 */ /* 0x040fe20000410000 */
[C---:B------:R-:W-:Y:S01]  /*11ad0*/  HMMA.16816.F32 R8, R136.reuse, R14, R8 ;  /* 0x0000000e8808723c */ /* 0x040fe20000001808 */
[----:B------:R-:W-:Y:S01]  /*11ae0*/  FMUL.FTZ R13, R3, R113 ;  /* 0x00000071030d7220 */ /* 0x000fe20000410000 */
[----:B------:R-:W1:Y:S02]  /*11af0*/  LDSM.16.MT88.4 R108, [R177+0xe000] ;  /* 0x00e00000b16c783b */ /* 0x000e640000004200 */
[----:B----4-:R-:W-:Y:S02]  /*11b00*/  FFMA.FTZ R2, R152, c[0x0][0x23c], -R141 ;  /* 0x00008f0098027a23 */ /* 0x010fe4000001088d */
[C---:B------:R-:W-:Y:S02]  /*11b10*/  FMUL.FTZ R27, R0.reuse, R127 ;  /* 0x0000007f001b7220 */ /* 0x040fe40000410000 */
[C---:B------:R-:W-:Y:S01]  /*11b20*/  FMUL.FTZ R14, R0.reuse, R114 ;  /* 0x00000072000e7220 */ /* 0x040fe20000410000 */
[----:B------:R4:W4:Y:S03]  /*11b30*/  MUFU.EX2 R231, R2 ;  /* 0x0000000200e77308 */ /* 0x0009260000000800 */
[C---:B------:R-:W-:Y:S02]  /*11b40*/  FMUL.FTZ R15, R0.reuse, R115 ;  /* 0x00000073000f7220 */ /* 0x040fe40000410000 */
[----:B------:R-:W1:Y:S01]  /*11b50*/  LDSM.16.MT88.4 R112, [R178+0xe000] ;  /* 0x00e00000b270783b */ /* 0x000e620000004200 */
[C---:B------:R-:W-:Y:S01]  /*11b60*/  FMUL.FTZ R34, R0.reuse, R134 ;  /* 0x0000008600227220 */ /* 0x040fe20000410000 */
[----:B------:R-:W-:Y:S01]  /*11b70*/  PRMT R134, R133, 0x7054, R133 ;  /* 0x0000705485867816 */ /* 0x000fe20000000085 */
[C---:B------:R-:W-:Y:S02]  /*11b80*/  FMUL.FTZ R38, R0.reuse, R38 ;  /* 0x0000002600267220 */ /* 0x040fe40000410000 */
[C---:B------:R-:W-:Y:S01]  /*11b90*/  HMMA.16816.F32 R12, R136.reuse, R20, R12 ;  /* 0x00000014880c723c */ /* 0x040fe2000000180c */
[C---:B------:R-:W-:Y:S02]  /*11ba0*/  FMUL.FTZ R39, R0.reuse, R39 ;  /* 0x0000002700277220 */ /* 0x040fe40000410000 */
[C---:B------:R-:W-:Y:S02]  /*11bb0*/  FMUL.FTZ R41, R3.reuse, R41 ;  /* 0x0000002903297220 */ /* 0x040fe40000410000 */
[C---:B------:R-:W-:Y:S02]  /*11bc0*/  FMUL.FTZ R42, R0.reuse, R42 ;  /* 0x0000002a002a7220 */ /* 0x040fe40000410000 */
[C---:B------:R-:W-:Y:S01]  /*11bd0*/  FMUL.FTZ R20, R3.reuse, R120 ;  /* 0x0000007803147220 */ /* 0x040fe20000410000 */
[C---:B------:R-:W-:Y:S01]  /*11be0*/  HMMA.16816.F32 R16, R136.reuse, R22, R16 ;  /* 0x000000168810723c */ /* 0x040fe20000001810 */
[----:B------:R-:W-:Y:S03]  /*11bf0*/  FMUL.FTZ R21, R3, R121 ;  /* 0x0000007903157220 */ /* 0x000fe60000410000 */
[C---:B------:R-:W-:Y:S02]  /*11c00*/  FMUL.FTZ R43, R0.reuse, R43 ;  /* 0x0000002b002b7220 */ /* 0x040fe40000410000 */
[----:B----4-:R-:W-:Y:S01]  /*11c10*/  FFMA.FTZ R2, R153, c[0x0][0x23c], -R142 ;  /* 0x00008f0099027a23 */ /* 0x010fe2000001088e */
[----:B------:R-:W-:Y:S01]  /*11c20*/  F2FP.PACK_AB R159, R231, R232 ;  /* 0x000000e8e79f723e */ /* 0x000fe200000000ff */
[C---:B------:R-:W-:Y:S02]  /*11c30*/  FMUL.FTZ R22, R0.reuse, R122 ;  /* 0x0000007a00167220 */ /* 0x040fe40000410000 */
[----:B------:R4:W-:Y:S02]  /*11c40*/  MUFU.EX2 R230, R2 ;  /* 0x0000000200e67308 */ /* 0x0009e40000000800 */
[C---:B------:R-:W-:Y:S01]  /*11c50*/  FMUL.FTZ R23, R0.reuse, R123 ;  /* 0x0000007b00177220 */ /* 0x040fe20000410000 */
[----:B------:R-:W-:Y:S01]  /*11c60*/  PRMT R160, R159, 0x7632, R160 ;  /* 0x000076329fa07816 */ /* 0x000fe200000000a0 */
[C---:B------:R-:W-:Y:S02]  /*11c70*/  FMUL.FTZ R44, R3.reuse, R44 ;  /* 0x0000002c032c7220 */ /* 0x040fe40000410000 */
[C---:B------:R-:W-:Y:S02]  /*11c80*/  FMUL.FTZ R45, R3.reuse, R45 ;  /* 0x0000002d032d7220 */ /* 0x040fe40000410000 */
[C---:B------:R-:W-:Y:S01]  /*11c90*/  FMUL.FTZ R46, R0.reuse, R46 ;  /* 0x0000002e002e7220 */ /* 0x040fe20000410000 */
[C---:B------:R-:W-:Y:S01]  /*11ca0*/  HMMA.16816.F32 R20, R136.reuse, R28, R20 ;  /* 0x0000001c8814723c */ /* 0x040fe20000001814 */
[C---:B------:R-:W-:Y:S02]  /*11cb0*/  FMUL.FTZ R47, R0.reuse, R47 ;  /* 0x0000002f002f7220 */ /* 0x040fe40000410000 */
[C---:B------:R-:W-:Y:S02]  /*11cc0*/  FMUL.FTZ R48, R3.reuse, R48 ;  /* 0x0000003003307220 */ /* 0x040fe40000410000 */
[C---:B------:R-:W-:Y:S02]  /*11cd0*/  FMUL.FTZ R49, R3.reuse, R49 ;  /* 0x0000003103317220 */ /* 0x040fe40000410000 */
[C---:B------:R-:W-:Y:S01]  /*11ce0*/  FMUL.FTZ R28, R3.reuse, R128 ;  /* 0x00000080031c7220 */ /* 0x040fe20000410000 */
[C---:B------:R-:W-:Y:S01]  /*11cf0*/  HMMA.16816.F32 R24, R136.reuse, R30, R24 ;  /* 0x0000001e8818723c */ /* 0x040fe20000001818 */
[C---:B------:R-:W-:Y:S03]  /*11d00*/  FMUL.FTZ R29, R3.reuse, R129 ;  /* 0x00000081031d7220 */ /* 0x040fe60000410000 */
[C---:B------:R-:W-:Y:S02]  /*11d10*/  FMUL.FTZ R50, R0.reuse, R50 ;  /* 0x0000003200327220 */ /* 0x040fe40000410000 */
[C---:B------:R-:W-:Y:S02]  /*11d20*/  FMUL.FTZ R51, R0.reuse, R51 ;  /* 0x0000003300337220 */ /* 0x040fe40000410000 */
[C---:B------:R-:W-:Y:S04]  /*11d30*/  FMUL.FTZ R30, R0.reuse, R130 ;  /* 0x00000082001e7220 */ /* 0x040fe80000410000 */
[----:B------:R-:W-:Y:S02]  /*11d40*/  FMUL.FTZ R31, R0, R131 ;  /* 0x00000083001f7220 */ /* 0x000fe40000410000 */
[----:B----4-:R-:W-:Y:S02]  /*11d50*/  FFMA.FTZ R2, R154, c[0x0][0x23c], -R142 ;  /* 0x00008f009a027a23 */ /* 0x010fe4000001088e */
[C---:B------:R-:W-:Y:S02]  /*11d60*/  FMUL.FTZ R52, R3.reuse, R52 ;  /* 0x0000003403347220 */ /* 0x040fe40000410000 */
[----:B------:R-:W4:Y:S01]  /*11d70*/  MUFU.EX2 R229, R2 ;  /* 0x0000000200e57308 */ /* 0x000f220000000800 */
[C---:B-1----:R-:W-:Y:S01]  /*11d80*/  HMMA.16816.F32 R28, R136.reuse, R104, R28 ;  /* 0x00000068881c723c */ /* 0x042fe2000000181c */
[C---:B------:R-:W-:Y:S02]  /*11d90*/  FMUL.FTZ R53, R3.reuse, R53 ;  /* 0x0000003503357220 */ /* 0x040fe40000410000 */
[C---:B------:R-:W-:Y:S02]  /*11da0*/  FMUL.FTZ R54, R0.reuse, R54 ;  /* 0x0000003600367220 */ /* 0x040fe40000410000 */
[C---:B------:R-:W-:Y:S02]  /*11db0*/  FMUL.FTZ R55, R0.reuse, R55 ;  /* 0x0000003700377220 */ /* 0x040fe40000410000 */
[C---:B------:R-:W-:Y:S01]  /*11dc0*/  FMUL.FTZ R56, R3.reuse, R56 ;  /* 0x0000003803387220 */ /* 0x040fe20000410000 */
[C---:B------:R-:W-:Y:S01]  /*11dd0*/  HMMA.16816.F32 R32, R136.reuse, R106, R32 ;  /* 0x0000006a8820723c */ /* 0x040fe20000001820 */
[----:B------:R-:W1:Y:S03]  /*11de0*/  LDSM.16.MT88.4 R104, [R180+0xe000] ;  /* 0x00e00000b468783b */ /* 0x000e660000004200 */
[C---:B------:R-:W-:Y:S02]  /*11df0*/  FMUL.FTZ R57, R3.reuse, R57 ;  /* 0x0000003903397220 */ /* 0x040fe40000410000 */
[C---:B------:R-:W-:Y:S02]  /*11e00*/  FMUL.FTZ R58, R0.reuse, R58 ;  /* 0x0000003a003a7220 */ /* 0x040fe40000410000 */
[C---:B------:R-:W-:Y:S01]  /*11e10*/  HMMA.16816.F32 R36, R136.reuse, R108, R36 ;  /* 0x0000006c8824723c */ /* 0x040fe20000001824 */
[C---:B------:R-:W-:Y:S03]  /*11e20*/  FMUL.FTZ R59, R0.reuse, R59 ;  /* 0x0000003b003b7220 */ /* 0x040fe60000410000 */
[C---:B------:R-:W-:Y:S02]  /*11e30*/  FMUL.FTZ R60, R3.reuse, R60 ;  /* 0x0000003c033c7220 */ /* 0x040fe40000410000 */
[----:B------:R-:W-:Y:S01]  /*11e40*/  FMUL.FTZ R61, R3, R61 ;  /* 0x0000003d033d7220 */ /* 0x000fe20000410000 */
[----:B----4-:R-:W-:Y:S01]  /*11e50*/  F2FP.PACK_AB R162, R229, R230 ;  /* 0x000000e6e5a2723e */ /* 0x010fe200000000ff */
[C---:B------:R-:W-:Y:S01]  /*11e60*/  HMMA.16816.F32 R40, R136.reuse, R110, R40 ;  /* 0x0000006e8828723c */ /* 0x040fe20000001828 */
[----:B------:R-:W4:Y:S03]  /*11e70*/  LDSM.16.MT88.4 R108, [R179+0xe000] ;  /* 0x00e00000b36c783b */ /* 0x000f260000004200 */
[----:B------:R-:W-:Y:S01]  /*11e80*/  FMUL.FTZ R62, R0, R62 ;  /* 0x0000003e003e7220 */ /* 0x000fe20000410000 */
[----:B------:R-:W-:Y:S01]  /*11e90*/  PRMT R161, R162, 0x7632, R161 ;  /* 0x00007632a2a17816 */ /* 0x000fe200000000a1 */
[----:B------:R-:W-:Y:S01]  /*11ea0*/  FMUL.FTZ R63, R0, R63 ;  /* 0x0000003f003f7220 */ /* 0x000fe20000410000 */
[----:B------:R-:W-:Y:S01]  /*11eb0*/  LOP3.LUT R2, R247, UR4, RZ, 0x3c, !PT ;  /* 0x00000004f7027c12 */ /* 0x000fe2000f8e3cff */
[C---:B------:R-:W-:Y:S01]  /*11ec0*/  HMMA.16816.F32 R44, R136.reuse, R112, R44 ;  /* 0x00000070882c723c */ /* 0x040fe2000000182c */
[----:B------:R-:W-:Y:S01]  /*11ed0*/  FMUL.FTZ R64, R3, R64 ;  /* 0x0000004003407220 */ /* 0x000fe20000410000 */
[----:B------:R-:W-:Y:S02]  /*11ee0*/  UIADD3 UR4, UR23, 0x646e171e, URZ ;  /* 0x646e171e17047890 */ /* 0x000fe4000fffe03f */
[----:B------:R-:W-:Y:S04]  /*11ef0*/  IMAD.WIDE.U32 R120, R2, -0x326172a9, RZ ;  /* 0xcd9e8d5702787825 */ /* 0x000fe800078e00ff */
[C---:B------:R-:W-:Y:S01]  /*11f00*/  HMMA.16816.F32 R48, R136.reuse, R114, R48 ;  /* 0x000000728830723c */ /* 0x040fe20000001830 */
[----:B------:R-:W4:Y:S03]  /*11f10*/  LDSM.16.MT88.4 R112, [R177+0x10000] ;  /* 0x01000000b170783b */ /* 0x000f260000004200 */
[----:B------:R-:W-:Y:S01]  /*11f20*/  LOP3.LUT R122, R121, UR30, R214, 0x96, !PT ;  /* 0x0000001e797a7c12 */ /* 0x000fe2000f8e96d6 */
[----:B------:R-:W-:Y:S01]  /*11f30*/  FMUL.FTZ R65, R3, R65 ;  /* 0x0000004103417220 */ /* 0x000fe20000410000 */
[----:B------:R-:W-:Y:S01]  /*11f40*/  LOP3.LUT R123, R173, UR25, R120, 0x96, !PT ;  /* 0x00000019ad7b7c12 */ /* 0x000fe2000f8e9678 */
[C---:B------:R-:W-:Y:S01]  /*11f50*/  FMUL.FTZ R66, R0.reuse, R66 ;  /* 0x0000004200427220 */ /* 0x040fe20000410000 */
[----:B------:R-:W-:Y:S01]  /*11f60*/  UMOV UR25, UR8 ;  /* 0x0000000800197c82 */ /* 0x000fe20008000000 */
[C---:B-1----:R-:W-:Y:S01]  /*11f70*/  HMMA.16816.F32 R52, R136.reuse, R104, R52 ;  /* 0x000000688834723c */ /* 0x042fe20000001834 */
[----:B------:R1:W2:Y:S02]  /*11f80*/  LDL.S16 R214, [R1+0xc] ;  /* 0x00000c0001d67983 */ /* 0x0002a40000100600 */
[C---:B------:R-:W-:Y:S02]  /*11f90*/  FMUL.FTZ R67, R0.reuse, R67 ;  /* 0x0000004300437220 */ /* 0x040fe40000410000 */
[C---:B------:R-:W-:Y:S02]  /*11fa0*/  FMUL.FTZ R68, R3.reuse, R68 ;  /* 0x0000004403447220 */ /* 0x040fe40000410000 */
[C---:B------:R-:W-:Y:S01]  /*11fb0*/  FMUL.FTZ R69, R3.reuse, R69 ;  /* 0x0000004503457220 */ /* 0x040fe20000410000 */
[C---:B------:R-:W-:Y:S01]  /*11fc0*/  HMMA.16816.F32 R56, R136.reuse, R106, R56 ;  /* 0x0000006a8838723c */ /* 0x040fe20000001838 */
[----:B------:R-:W1:Y:S03]  /*11fd0*/  LDSM.16.MT88.4 R104, [R178+0x10000] ;  /* 0x01000000b268783b */ /* 0x000e660000004200 */
[C---:B------:R-:W-:Y:S02]  /*11fe0*/  FMUL.FTZ R70, R0.reuse, R70 ;  /* 0x0000004600467220 */ /* 0x040fe40000410000 */
[C---:B------:R-:W-:Y:S02]  /*11ff0*/  FMUL.FTZ R71, R0.reuse, R71 ;  /* 0x0000004700477220 */ /* 0x040fe40000410000 */
[C---:B----4-:R-:W-:Y:S01]  /*12000*/  HMMA.16816.F32 R60, R136.reuse, R108, R60 ;  /* 0x0000006c883c723c */ /* 0x050fe2000000183c */
[C---:B------:R-:W-:Y:S03]  /*12010*/  FMUL.FTZ R72, R3.reuse, R72 ;  /* 0x0000004803487220 */ /* 0x040fe60000410000 */
[----:B------:R-:W-:Y:S02]  /*12020*/  FMUL.FTZ R73, R3, R73 ;  /* 0x0000004903497220 */ /* 0x000fe40000410000 */
[C---:B------:R-:W-:Y:S02]  /*12030*/  FMUL.FTZ R74, R0.reuse, R74 ;  /* 0x0000004a004a7220 */ /* 0x040fe40000410000 */
[C---:B------:R-:W-:Y:S01]  /*12040*/  HMMA.16816.F32 R64, R136.reuse, R110, R64 ;  /* 0x0000006e8840723c */ /* 0x040fe20000001840 */
[----:B------:R-:W4:Y:S03]  /*12050*/  LDSM.16.MT88.4 R108, [R180+0x10000] ;  /* 0x01000000b46c783b */ /* 0x000f260000004200 */
[C---:B------:R-:W-:Y:S02]  /*12060*/  FMUL.FTZ R75, R0.reuse, R75 ;  /* 0x0000004b004b7220 */ /* 0x040fe40000410000 */
[--C-:B------:R-:W-:Y:S02]  /*12070*/  FFMA.FTZ R102, R155, c[0x0][0x23c], -R141.reuse ;  /* 0x00008f009b667a23 */ /* 0x100fe4000001088d */
[C---:B------:R-:W-:Y:S01]  /*12080*/  HMMA.16816.F32 R68, R136.reuse, R112, R68 ;  /* 0x000000708844723c */ /* 0x040fe20000001844 */
[C---:B------:R-:W-:Y:S01]  /*12090*/  FMUL.FTZ R76, R3.reuse, R76 ;  /* 0x0000004c034c7220 */ /* 0x040fe20000410000 */
[----:B------:R4:W-:Y:S02]  /*120a0*/  MUFU.EX2 R228, R102 ;  /* 0x0000006600e47308 */ /* 0x0009e40000000800 */
[C---:B------:R-:W-:Y:S02]  /*120b0*/  FMUL.FTZ R77, R3.reuse, R77 ;  /* 0x0000004d034d7220 */ /* 0x040fe40000410000 */
[C---:B------:R-:W-:Y:S02]  /*120c0*/  FMUL.FTZ R78, R0.reuse, R78 ;  /* 0x0000004e004e7220 */ /* 0x040fe40000410000 */
[C---:B------:R-:W-:Y:S01]  /*120d0*/  HMMA.16816.F32 R72, R136.reuse, R114, R72 ;  /* 0x000000728848723c */ /* 0x040fe20000001848 */
[C---:B------:R-:W-:Y:S03]  /*120e0*/  FMUL.FTZ R79, R0.reuse, R79 ;  /* 0x0000004f004f7220 */ /* 0x040fe60000410000 */
[C---:B------:R-:W-:Y:S02]  /*120f0*/  FMUL.FTZ R80, R3.reuse, R80 ;  /* 0x0000005003507220 */ /* 0x040fe40000410000 */
[----:B------:R-:W-:Y:S02]  /*12100*/  FMUL.FTZ R81, R3, R81 ;  /* 0x0000005103517220 */ /* 0x000fe40000410000 */
[----:B------:R-:W-:Y:S01]  /*12110*/  FFMA.FTZ R115, R157, c[0x0][0x23c], -R142 ;  /* 0x00008f009d737a23 */ /* 0x000fe2000001088e */
[C---:B-1----:R-:W-:Y:S03]  /*12120*/  HMMA.16816.F32 R76, R136.reuse, R104, R76 ;  /* 0x00000068884c723c */ /* 0x042fe6000000184c */
[----:B------:R1:W-:Y:S01]  /*12130*/  MUFU.EX2 R226, R115 ;  /* 0x0000007300e27308 */ /* 0x0003e20000000800 */
[C---:B------:R-:W-:Y:S02]  /*12140*/  FMUL.FTZ R82, R0.reuse, R82 ;  /* 0x0000005200527220 */ /* 0x040fe40000410000 */
[----:B------:R-:W-:Y:S02]  /*12150*/  FMUL.FTZ R83, R0, R83 ;  /* 0x0000005300537220 */ /* 0x000fe40000410000 */
[----:B------:R-:W-:Y:S01]  /*12160*/  FFMA.FTZ R104, R156, c[0x0][0x23c], -R141 ;  /* 0x00008f009c687a23 */ /* 0x000fe2000001088d */
[----:B----4-:R-:W-:Y:S03]  /*12170*/  LOP3.LUT R102, R147, UR20, R148, 0x96, !PT ;  /* 0x0000001493667c12 */ /* 0x010fe6000f8e9694 */
[C---:B------:R-:W-:Y:S01]  /*12180*/  FMUL.FTZ R84, R3.reuse, R84 ;  /* 0x0000005403547220 */ /* 0x040fe20000410000 */
[----:B------:R4:W4:Y:S01]  /*12190*/  MUFU.EX2 R227, R104 ;  /* 0x0000006800e37308 */ /* 0x0009220000000800 */
[----:B------:R-:W-:Y:S01]  /*121a0*/  IMAD.WIDE.U32 R102, R102, -0x2daee0ad, RZ ;  /* 0xd2511f5366667825 */ /* 0x000fe200078e00ff */
[C---:B------:R-:W-:Y:S03]  /*121b0*/  HMMA.16816.F32 R80, R136.reuse, R106, R80 ;  /* 0x0000006a8850723c */ /* 0x040fe60000001850 */
[C---:B------:R-:W-:Y:S01]  /*121c0*/  FMUL.FTZ R85, R3.reuse, R85 ;  /* 0x0000005503557220 */ /* 0x040fe20000410000 */
[----:B------:R-:W-:Y:S01]  /*121d0*/  LOP3.LUT R112, R102, 0xffff, RZ, 0xc0, !PT ;  /* 0x0000ffff66707812 */ /* 0x000fe200078ec0ff */
[----:B------:R-:W-:Y:S01]  /*121e0*/  FMUL.FTZ R86, R0, R86 ;  /* 0x0000005600567220 */ /* 0x000fe20000410000 */
[----:B------:R-:W-:Y:S01]  /*121f0*/  LOP3.LUT R118, R102, 0xff, RZ, 0xc0, !PT ;  /* 0x000000ff66767812 */ /* 0x000fe200078ec0ff */
[----:B------:R-:W-:Y:S01]  /*12200*/  FMUL.FTZ R87, R0, R87 ;  /* 0x0000005700577220 */ /* 0x000fe20000410000 */
[----:B------:R-:W-:Y:S01]  /*12210*/  SHF.R.U32.HI R117, RZ, 0x18, R102 ;  /* 0x00000018ff757819 */ /* 0x000fe20000011666 */
[----:B------:R-:W-:Y:S03]  /*12220*/  FMUL.FTZ R88, R3, R88 ;  /* 0x0000005803587220 */ /* 0x000fe60000410000 */
[----:B-1----:R-:W-:Y:S01]  /*12230*/  SHF.R.U32.HI R115, RZ, 0x8, R112 ;  /* 0x00000008ff737819 */ /* 0x002fe20000011670 */
[----:B------:R-:W-:Y:S01]  /*12240*/  FFMA.FTZ R112, R158, c[0x0][0x23c], -R142 ;  /* 0x00008f009e707a23 */ /* 0x000fe2000001088e */
[C---:B------:R-:W-:Y:S01]  /*12250*/  HMMA.16816.F32 R84, R136.reuse, R108, R84 ;  /* 0x0000006c8854723c */ /* 0x040fe20000001854 */
[----:B------:R-:W-:Y:S01]  /*12260*/  LOP3.LUT R2, R103, UR4, R150, 0x96, !PT ;  /* 0x0000000467027c12 */ /* 0x000fe2000f8e9696 */
[C---:B------:R-:W-:Y:S01]  /*12270*/  FMUL.FTZ R89, R3.reuse, R89 ;  /* 0x0000005903597220 */ /* 0x040fe20000410000 */
[----:B------:R1:W1:Y:S01]  /*12280*/  MUFU.EX2 R225, R112 ;  /* 0x0000007000e17308 */ /* 0x0002620000000800 */
[----:B------:R-:W-:Y:S01]  /*12290*/  PRMT R120, R118, 0x5410, R115 ;  /* 0x0000541076787816 */ /* 0x000fe20000000073 */
[C---:B------:R-:W-:Y:S01]  /*122a0*/  FMUL.FTZ R90, R0.reuse, R90 ;  /* 0x0000005a005a7220 */ /* 0x040fe20000410000 */
[----:B------:R-:W-:Y:S01]  /*122b0*/  SHF.R.U32.HI R114, RZ, 0x10, R102 ;  /* 0x00000010ff727819 */ /* 0x000fe20000011666 */
[----:B------:R-:W-:Y:S01]  /*122c0*/  FMUL.FTZ R91, R0, R91 ;  /* 0x0000005b005b7220 */ /* 0x000fe20000410000 */
[----:B----4-:R-:W4:Y:S01]  /*122d0*/  LDSM.16.MT88.4 R104, [R179+0x10000] ;  /* 0x01000000b368783b */ /* 0x010f220000004200 */
[----:B------:R-:W-:Y:S03]  /*122e0*/  LOP3.LUT R113, R2, 0xffff, RZ, 0xc0, !PT ;  /* 0x0000ffff02717812 */ /* 0x000fe600078ec0ff */
[----:B------:R-:W-:Y:S01]  /*122f0*/  LOP3.LUT R114, R114, 0xff, RZ, 0xc0, !PT ;  /* 0x000000ff72727812 */ /* 0x000fe200078ec0ff */
[C---:B------:R-:W-:Y:S01]  /*12300*/  FMUL.FTZ R92, R3.reuse, R92 ;  /* 0x0000005c035c7220 */ /* 0x040fe20000410000 */
[----:B------:R-:W-:Y:S01]  /*12310*/  SHF.R.U32.HI R113, RZ, 0x8, R113 ;  /* 0x00000008ff717819 */ /* 0x000fe20000011671 */
[C---:B------:R-:W-:Y:S01]  /*12320*/  HMMA.16816.F32 R88, R136.reuse, R110, R88 ;  /* 0x0000006e8858723c */ /* 0x040fe20000001858 */
[----:B------:R-:W-:Y:S01]  /*12330*/  LOP3.LUT R116, R2, 0xff, RZ, 0xc0, !PT ;  /* 0x000000ff02747812 */ /* 0x000fe200078ec0ff */
[----:B------:R-:W-:Y:S01]  /*12340*/  FMUL.FTZ R93, R3, R93 ;  /* 0x0000005d035d7220 */ /* 0x000fe20000410000 */
[----:B------:R-:W-:Y:S01]  /*12350*/  PRMT R121, R114, 0x5410, R117 ;  /* 0x0000541072797816 */ /* 0x000fe20000000075 */
[----:B------:R-:W-:Y:S01]  /*12360*/  FMUL.FTZ R94, R0, R94 ;  /* 0x0000005e005e7220 */ /* 0x000fe20000410000 */
[----:B------:R-:W-:Y:S01]  /*12370*/  PRMT R116, R116, 0x5410, R113 ;  /* 0x0000541074747816 */ /* 0x000fe20000000071 */
[----:B------:R-:W-:Y:S01]  /*12380*/  FMUL.FTZ R95, R0, R95 ;  /* 0x0000005f005f7220 */ /* 0x000fe20000410000 */
[--C-:B------:R-:W-:Y:S01]  /*12390*/  SHF.R.U32.HI R108, RZ, 0x18, R2.reuse ;  /* 0x00000018ff6c7819 */ /* 0x100fe20000011602 */
[--C-:B------:R-:W-:Y:S01]  /*123a0*/  HSET2.LE.AND R110, R120, R134.reuse, PT ;  /* 0x00000086786e7233 */ /* 0x100fe20003803000 */
[----:B------:R-:W-:Y:S03]  /*123b0*/  F2FP.PACK_AB R156, R227, R228 ;  /* 0x000000e4e39c723e */ /* 0x000fe600000000ff */
[----:B-1----:R-:W-:Y:S01]  /*123c0*/  SHF.R.U32.HI R112, RZ, 0x10, R2 ;  /* 0x00000010ff707819 */ /* 0x002fe20000011602 */
[----:B------:R-:W-:Y:S01]  /*123d0*/  FMUL.FTZ R96, R3, R96 ;  /* 0x0000006003607220 */ /* 0x000fe20000410000 */
[----:B------:R-:W-:Y:S01]  /*123e0*/  F2FP.PACK_AB R158, R225, R226 ;  /* 0x000000e2e19e723e */ /* 0x000fe200000000ff */
[----:B------:R-:W-:Y:S01]  /*123f0*/  FMUL.FTZ R97, R3, R97 ;  /* 0x0000006103617220 */ /* 0x000fe20000410000 */
[----:B------:R-:W-:Y:S01]  /*12400*/  LOP3.LUT R2, R112, 0xff, RZ, 0xc0, !PT ;  /* 0x000000ff70027812 */ /* 0x000fe200078ec0ff */
[--C-:B------:R-:W-:Y:S01]  /*12410*/  HSET2.LE.AND R111, R121, R134.reuse, PT ;  /* 0x00000086796f7233 */ /* 0x100fe20003803000 */
[----:B------:R-:W1:Y:S01]  /*12420*/  LDSM.16.MT88.4 R112, [R177+0xc800] ;  /* 0x00c80000b170783b */ /* 0x000e620000004200 */
[----:B------:R-:W-:Y:S01]  /*12430*/  PRMT R155, R156, 0x7632, R155 ;  /* 0x000076329c9b7816 */ /* 0x000fe2000000009b */
[----:B------:R-:W-:Y:S01]  /*12440*/  FMUL.FTZ R98, R0, R98 ;  /* 0x0000006200627220 */ /* 0x000fe20000410000 */
[----:B------:R-:W-:Y:S01]  /*12450*/  PRMT R109, R2, 0x5410, R108 ;  /* 0x00005410026d7816 */ /* 0x000fe2000000006c */
[--C-:B------:R-:W-:Y:S01]  /*12460*/  HSET2.LE.AND R108, R116, R134.reuse, PT ;  /* 0x00000086746c7233 */ /* 0x100fe20003803000 */
[----:B------:R-:W-:Y:S01]  /*12470*/  PRMT R2, R159, 0x5410, R160 ;  /* 0x000054109f027816 */ /* 0x000fe200000000a0 */
[----:B------:R-:W-:Y:S01]  /*12480*/  FMUL.FTZ R99, R0, R99 ;  /* 0x0000006300637220 */ /* 0x000fe20000410000 */
[----:B------:R-:W-:Y:S01]  /*12490*/  PRMT R157, R158, 0x7632, R157 ;  /* 0x000076329e9d7816 */ /* 0x000fe2000000009d */
[----:B------:R-:W3:Y:S01]  /*124a0*/  LDSM.16.MT88.4 R116, [R178+0xc800] ;  /* 0x00c80000b274783b */ /* 0x000ee20000004200 */
[--C-:B------:R-:W-:Y:S01]  /*124b0*/  HSET2.LE.AND R109, R109, R134.reuse, PT ;  /* 0x000000866d6d7233 */ /* 0x100fe20003803000 */
[----:B------:R-:W-:Y:S02]  /*124c0*/  LOP3.LUT R108, R108, R2, RZ, 0xc0, !PT ;  /* 0x000000026c6c7212 */ /* 0x000fe400078ec0ff */
[----:B------:R-:W-:Y:S01]  /*124d0*/  PRMT R2, R162, 0x5410, R161 ;  /* 0x00005410a2027816 */ /* 0x000fe200000000a1 */
[C---:B----4-:R-:W-:Y:S03]  /*124e0*/  HMMA.16816.F32 R92, R136.reuse, R104, R92 ;  /* 0x00000068885c723c */ /* 0x050fe6000000185c */
[----:B------:R-:W-:Y:S02]  /*124f0*/  LOP3.LUT R109, R109, R2, RZ, 0xc0, !PT ;  /* 0x000000026d6d7212 */ /* 0x000fe400078ec0ff */
[----:B------:R-:W-:Y:S04]  /*12500*/  PRMT R2, R156, 0x5410, R155 ;  /* 0x000054109c027816 */ /* 0x000fe8000000009b */
[----:B------:R-:W-:Y:S01]  /*12510*/  LOP3.LUT R110, R110, R2, RZ, 0xc0, !PT ;  /* 0x000000026e6e7212 */ /* 0x000fe200078ec0ff */
[----:B------:R-:W-:Y:S02]  /*12520*/  HMMA.16816.F32 R96, R136, R106, R96 ;  /* 0x0000006a8860723c */ /* 0x000fe40000001860 */
[----:B------:R-:W-:Y:S01]  /*12530*/  PRMT R2, R158, 0x5410, R157 ;  /* 0x000054109e027816 */ /* 0x000fe2000000009d */
[----:B------:R-:W-:Y:S03]  /*12540*/  IMAD.WIDE.U32 R104, R122, -0x2daee0ad, RZ ;  /* 0xd2511f537a687825 */ /* 0x000fe600078e00ff */
[----:B------:R-:W-:Y:S02]  /*12550*/  LOP3.LUT R111, R111, R2, RZ, 0xc0, !PT ;  /* 0x000000026f6f7212 */ /* 0x000fe400078ec0ff */
[----:B------:R-:W-:Y:S01]  /*12560*/  LOP3.LUT R2, R145, UR28, R146, 0x96, !PT ;  /* 0x0000001c91027c12 */ /* 0x000fe2000f8e9692 */
[----:B------:R-:W-:Y:S03]  /*12570*/  IMAD.WIDE.U32 R122, R123, -0x2daee0ad, RZ ;  /* 0xd2511f537b7a7825 */ /* 0x000fe600078e00ff */
[----:B------:R-:W-:Y:S02]  /*12580*/  LOP3.LUT R120, R105, UR31, R244, 0x96, !PT ;  /* 0x0000001f69787c12 */ /* 0x000fe4000f8e96f4 */
[----:B------:R-:W-:Y:S03]  /*12590*/  LOP3.LUT R124, R123, UR27, R104, 0x96, !PT ;  /* 0x0000001b7b7c7c12 */ /* 0x000fe6000f8e9668 */
[----:B------:R-:W-:Y:S01]  /*125a0*/  IMAD.WIDE.U32 R120, R120, -0x326172a9, RZ ;  /* 0xcd9e8d5778787825 */ /* 0x000fe200078e00ff */
[----:B------:R-:W4:Y:S01]  /*125b0*/  LDSM.16.MT88.4 R104, [R180+0xc800] ;  /* 0x00c80000b468783b */ /* 0x000f220000004200 */
[C---:B-1----:R-:W-:Y:S02]  /*125c0*/  HMMA.16816.F32 R4, R108.reuse, R112, R4 ;  /* 0x000000706c04723c */ /* 0x042fe40000001804 */
[----:B------:R-:W-:Y:S01]  /*125d0*/  IMAD.WIDE.U32 R124, R124, -0x326172a9, RZ ;  /* 0xcd9e8d577c7c7825 */ /* 0x000fe200078e00ff */
[----:B------:R-:W-:Y:S02]  /*125e0*/  LOP3.LUT R121, R121, UR29, R172, 0x96, !PT ;  /* 0x0000001d79797c12 */ /* 0x000fe4000f8e96ac */
[----:B------:R-:W-:Y:S02]  /*125f0*/  IADD3 R172, P0, R174, UR24, RZ ;  /* 0x00000018aeac7c10 */ /* 0x000fe4000ff1e0ff */
[----:B------:R-:W-:Y:S01]  /*12600*/  LOP3.LUT R123, R125, UR26, R120, 0x96, !PT ;  /* 0x0000001a7d7b7c12 */ /* 0x000fe2000f8e9678 */
[----:B------:R-:W-:Y:S01]  /*12610*/  IMAD.WIDE.U32 R120, R121, -0x2daee0ad, RZ ;  /* 0xd2511f5379787825 */ /* 0x000fe200078e00ff */
[C---:B------:R-:W-:Y:S01]  /*12620*/  LOP3.LUT R112, R2.reuse, 0xffff, RZ, 0xc0, !PT ;  /* 0x0000ffff02707812 */ /* 0x040fe200078ec0ff */
[C---:B------:R-:W-:Y:S02]  /*12630*/  HMMA.16816.F32 R8, R108.reuse, R114, R8 ;  /* 0x000000726c08723c */ /* 0x040fe40000001808 */
[----:B------:R-:W-:Y:S01]  /*12640*/  LOP3.LUT R113, R2, 0xff, RZ, 0xc0, !PT ;  /* 0x000000ff02717812 */ /* 0x000fe200078ec0ff */
[----:B------:R-:W-:Y:S01]  /*12650*/  IMAD.WIDE.U32 R130, R123, -0x2daee0ad, RZ ;  /* 0xd2511f537b827825 */ /* 0x000fe200078e00ff */
[----:B------:R-:W-:Y:S02]  /*12660*/  SHF.R.U32.HI R112, RZ, 0x8, R112 ;  /* 0x00000008ff707819 */ /* 0x000fe40000011670 */
[C---:B------:R-:W-:Y:S02]  /*12670*/  ISETP.GE.U32.AND P6, PT, R133.reuse, R113, PT ;  /* 0x000000718500720c */ /* 0x040fe40003fc6070 */
[C---:B---3--:R-:W-:Y:S01]  /*12680*/  HMMA.16816.F32 R12, R108.reuse, R116, R12 ;  /* 0x000000746c0c723c */ /* 0x048fe2000000180c */
[----:B------:R-:W-:Y:S03]  /*12690*/  LOP3.LUT R112, R112, 0xffff, RZ, 0xc0, !PT ;  /* 0x0000ffff70707812 */ /* 0x000fe600078ec0ff */
[--C-:B------:R-:W-:Y:S02]  /*126a0*/  SHF.R.U32.HI R113, RZ, 0x10, R2.reuse ;  /* 0x00000010ff717819 */ /* 0x100fe40000011602 */
[----:B------:R-:W-:Y:S02]  /*126b0*/  ISETP.GE.U32.AND P5, PT, R133, R112, PT ;  /* 0x000000708500720c */ /* 0x000fe40003fa6070 */
[----:B------:R-:W-:Y:S01]  /*126c0*/  SHF.R.U32.HI R2, RZ, 0x18, R2 ;  /* 0x00000018ff027819 */ /* 0x000fe20000011602 */
[C---:B------:R-:W-:Y:S03]  /*126d0*/  HMMA.16816.F32 R16, R108.reuse, R118, R16 ;  /* 0x000000766c10723c */ /* 0x040fe60000001810 */
[----:B------:R-:W-:Y:S01]  /*126e0*/  @!P6 HADD2 R143, -R140.H0_H0, -RZ.H0_H0 ;  /* 0xa00000ff8c8fe230 */ /* 0x000fe20000000900 */
[----:B------:R-:W-:Y:S02]  /*126f0*/  IADD3.X R173, R175, UR21, RZ, P0, !PT ;  /* 0x00000015afad7c10 */ /* 0x000fe400087fe4ff */
[----:B------:R-:W-:Y:S02]  /*12700*/  ISETP.GE.U32.AND P0, PT, R133, R2, PT ;  /* 0x000000028500720c */ /* 0x000fe40003f06070 */
[----:B------:R1:W-:Y:S01]  /*12710*/  @!P6 STL.S16 [R1+0x5c], R143 ;  /* 0x00005c8f0100e387 */ /* 0x0003e20000100600 */
[----:B------:R-:W-:Y:S03]  /*12720*/  PRMT R123, R143, 0x7610, R123 ;  /* 0x000076108f7b7816 */ /* 0x000fe6000000007b */
[----:B-----5:R-:W-:Y:S01]  /*12730*/  @!P5 HADD2 R135, -R167.H0_H0, -RZ.H0_H0 ;  /* 0xa00000ffa787d230 */ /* 0x020fe20000000900 */
[----:B------:R-:W-:Y:S01]  /*12740*/  LOP3.LUT R116, R144, 0xff, RZ, 0xc0, !PT ;  /* 0x000000ff90747812 */ /* 0x000fe200078ec0ff */
[C---:B----4-:R-:W-:Y:S01]  /*12750*/  HMMA.16816.F32 R20, R108.reuse, R104, R20 ;  /* 0x000000686c14723c */ /* 0x050fe20000001814 */
[----:B------:R-:W-:Y:S02]  /*12760*/  @!P6 PRMT R140, R123, 0x5410, RZ ;  /* 0x000054107b8ce816 */ /* 0x000fe400000000ff */
[----:B------:R3:W-:Y:S01]  /*12770*/  @!P5 STL.S16 [R1+0x60], R135 ;  /* 0x000060870100d387 */ /* 0x0007e20000100600 */
[----:B------:R-:W-:Y:S01]  /*12780*/  PRMT R2, R135, 0x7610, R2 ;  /* 0x0000761087027816 */ /* 0x000fe20000000002 */
[----:B------:R-:W-:Y:S01]  /*12790*/  @!P0 HADD2 R215, -R165.H0_H0, -RZ.H0_H0 ;  /* 0xa00000ffa5d78230 */ /* 0x000fe20000000900 */
[----:B------:R-:W-:Y:S01]  /*127a0*/  ISETP.GE.U32.AND P6, PT, R133, R116, PT ;  /* 0x000000748500720c */ /* 0x000fe20003fc6070 */
[----:B------:R-:W-:Y:S01]  /*127b0*/  STG.E.U16 [R174.64], R140 ;  /* 0x0000008cae007986 */ /* 0x000fe2000c101512 */
[----:B------:R-:W-:Y:S01]  /*127c0*/  @!P5 PRMT R167, R2, 0x5410, RZ ;  /* 0x0000541002a7d816 */ /* 0x000fe200000000ff */
[C---:B------:R-:W-:Y:S02]  /*127d0*/  HMMA.16816.F32 R24, R108.reuse, R106, R24 ;  /* 0x0000006a6c18723c */ /* 0x040fe40000001818 */
[----:B------:R-:W-:Y:S01]  /*127e0*/  LDSM.16.MT88.4 R116, [R177+0xe800] ;  /* 0x00e80000b174783b */ /* 0x000fe20000004200 */
[----:B------:R-:W-:Y:S02]  /*127f0*/  PRMT R105, R215, 0x7610, R105 ;  /* 0x00007610d7697816 */ /* 0x000fe40000000069 */
[----:B------:R-:W-:Y:S02]  /*12800*/  LOP3.LUT R122, R121, UR5, R122, 0x96, !PT ;  /* 0x00000005797a7c12 */ /* 0x000fe4000f8e967a */
[----:B------:R-:W-:Y:S02]  /*12810*/  LOP3.LUT R121, R113, 0xff, RZ, 0xc0, !PT ;  /* 0x000000ff71797812 */ /* 0x000fe400078ec0ff */
[----:B------:R-:W-:Y:S01]  /*12820*/  @!P0 PRMT R165, R105, 0x5410, RZ ;  /* 0x0000541069a58816 */ /* 0x000fe200000000ff */
[----:B-1----:R1:W4:Y:S01]  /*12830*/  LDL.S16 R143, [R1+0x54] ;  /* 0x00005400018f7983 */ /* 0x0023220000100600 */
[----:B------:R-:W-:Y:S01]  /*12840*/  ISETP.GE.U32.AND P1, PT, R133, R121, PT ;  /* 0x000000798500720c */ /* 0x000fe20003f26070 */
[----:B------:R-:W-:Y:S01]  /*12850*/  IMAD.WIDE.U32 R122, R122, -0x326172a9, RZ ;  /* 0xcd9e8d577a7a7825 */ /* 0x000fe200078e00ff */
[----:B------:R-:W-:Y:S01]  /*12860*/  LOP3.LUT R125, R131, UR16, R120, 0x96, !PT ;  /* 0x00000010837d7c12 */ /* 0x000fe2000f8e9678 */
[----:B------:R-:W5:Y:S01]  /*12870*/  LDSM.16.MT88.4 R112, [R179+0xc800] ;  /* 0x00c80000b370783b */ /* 0x000f620000004200 */
[--C-:B------:R-:W-:Y:S02]  /*12880*/  SHF.R.U32.HI R121, RZ, 0x18, R144.reuse ;  /* 0x00000018ff797819 */ /* 0x100fe40000011690 */
[----:B------:R-:W-:Y:S02]  /*12890*/  LOP3.LUT R120, R144, 0xffff, RZ, 0xc0, !PT ;  /* 0x0000ffff90787812 */ /* 0x000fe400078ec0ff */
[----:B------:R-:W-:Y:S02]  /*128a0*/  ISETP.GE.U32.AND P5, PT, R133, R121, PT ;  /* 0x000000798500720c */ /* 0x000fe40003fa6070 */
[----:B------:R-:W-:Y:S01]  /*128b0*/  SHF.R.U32.HI R144, RZ, 0x10, R144 ;  /* 0x00000010ff907819 */ /* 0x000fe20000011690 */
[----:B---3--:R1:W3:Y:S01]  /*128c0*/  LDL.S16 R135, [R1+0x50] ;  /* 0x0000500001877983 */ /* 0x0082e20000100600 */
[--C-:B------:R-:W-:Y:S01]  /*128d0*/  SHF.R.U32.HI R2, RZ, 0x8, R120.reuse ;  /* 0x00000008ff027819 */ /* 0x100fe20000011678 */
[----:B------:R-:W-:Y:S02]  /*128e0*/  @!P1 HADD2 R170, -R166.H0_H0, -RZ.H0_H0 ;  /* 0xa00000ffa6aa9230 */ /* 0x000fe40000000900 */
[----:B------:R-:W-:Y:S01]  /*128f0*/  STG.E.U16 [R174.64+0x2], R167 ;  /* 0x000002a7ae007986 */ /* 0x000fe2000c101512 */
[----:B------:R-:W-:Y:S02]  /*12900*/  LOP3.LUT R104, R2, 0xffff, RZ, 0xc0, !PT ;  /* 0x0000ffff02687812 */ /* 0x000fe400078ec0ff */
[----:B------:R-:W-:Y:S01]  /*12910*/  PRMT R120, R170, 0x7610, R120 ;  /* 0x00007610aa787816 */ /* 0x000fe20000000078 */
[----:B------:R1:W-:Y:S01]  /*12920*/  @!P1 STL.S16 [R1+0x64], R170 ;  /* 0x000064aa01009387 */ /* 0x0003e20000100600 */
[----:B------:R-:W-:Y:S02]  /*12930*/  LOP3.LUT R2, R103, UR4, R150, 0x96, !PT ;  /* 0x0000000467027c12 */ /* 0x000fe4000f8e9696 */
[----:B------:R-:W-:Y:S01]  /*12940*/  @!P1 PRMT R166, R120, 0x5410, RZ ;  /* 0x0000541078a69816 */ /* 0x000fe200000000ff */
[----:B------:R-:W-:Y:S01]  /*12950*/  STG.E.U16 [R172.64+0x2], R165 ;  /* 0x000002a5ac007986 */ /* 0x000fe2000c101512 */
[----:B------:R-:W-:Y:S01]  /*12960*/  ISETP.GE.U32.AND P1, PT, R133, R104, PT ;  /* 0x000000688500720c */ /* 0x000fe20003f26070 */
[----:B------:R-:W-:Y:S01]  /*12970*/  IMAD.WIDE.U32 R120, R125, -0x326172a9, RZ ;  /* 0xcd9e8d577d787825 */ /* 0x000fe200078e00ff */
[----:B------:R-:W-:Y:S01]  /*12980*/  LOP3.LUT R104, R144, 0xff, RZ, 0xc0, !PT ;  /* 0x000000ff90687812 */ /* 0x000fe200078ec0ff */
[----:B------:R-:W-:Y:S01]  /*12990*/  @!P0 STL.S16 [R1+0x3c], R215 ;  /* 0x00003cd701008387 */ /* 0x000fe20000100600 */
[----:B------:R-:W-:Y:S02]  /*129a0*/  LOP3.LUT R103, R102, 0xffff, RZ, 0xc0, !PT ;  /* 0x0000ffff66677812 */ /* 0x000fe400078ec0ff */
[----:B------:R-:W-:Y:S01]  /*129b0*/  ISETP.GE.U32.AND P0, PT, R133, R104, PT ;  /* 0x000000688500720c */ /* 0x000fe20003f06070 */
[----:B------:R2:W3:Y:S04]  /*129c0*/  LDL.S16 R139, [R1+0x4c] ;  /* 0x00004c00018b7983 */ /* 0x0004e80000100600 */
[----:B------:R2:W3:Y:S04]  /*129d0*/  LDL.S16 R138, [R1+0x48] ;  /* 0x00004800018a7983 */ /* 0x0004e80000100600 */
[----:B------:R-:W2:Y:S01]  /*129e0*/  LDSM.16.MT88.4 R104, [R178+0xe800] ;  /* 0x00e80000b268783b */ /* 0x000ea20000004200 */
[C---:B-----5:R-:W-:Y:S01]  /*129f0*/  HMMA.16816.F32 R28, R108.reuse, R112, R28 ;  /* 0x000000706c1c723c */ /* 0x060fe2000000181c */
[----:B-1----:R-:W-:Y:S02]  /*12a00*/  LOP3.LUT R170, R123, UR20, R124, 0x96, !PT ;  /* 0x000000147baa7c12 */ /* 0x002fe4000f8e967c */
[C---:B------:R-:W-:Y:S04]  /*12a10*/  LOP3.LUT R124, R2.reuse, 0xff, RZ, 0xc0, !PT ;  /* 0x000000ff027c7812 */ /* 0x040fe800078ec0ff */
[----:B------:R-:W-:Y:S01]  /*12a20*/  STG.E.U16 [R172.64], R166 ;  /* 0x000000a6ac007986 */ /* 0x000fe2000c101512 */
[----:B------:R-:W-:Y:S04]  /*12a30*/  LOP3.LUT R123, R121, UR28, R122, 0x96, !PT ;  /* 0x0000001c797b7c12 */ /* 0x000fe8000f8e967a */
[----:B------:R-:W-:Y:S01]  /*12a40*/  LOP3.LUT R112, R2, 0xffff, RZ, 0xc0, !PT ;  /* 0x0000ffff02707812 */ /* 0x000fe200078ec0ff */
[C---:B------:R-:W-:Y:S01]  /*12a50*/  HMMA.16816.F32 R32, R108.reuse, R114, R32 ;  /* 0x000000726c20723c */ /* 0x040fe20000001820 */
[----:B------:R-:W-:Y:S02]  /*12a60*/  SHF.R.U32.HI R113, RZ, 0x10, R2 ;  /* 0x00000010ff717819 */ /* 0x000fe40000011602 */
[----:B------:R-:W-:Y:S02]  /*12a70*/  SHF.R.U32.HI R112, RZ, 0x8, R112 ;  /* 0x00000008ff707819 */ /* 0x000fe40000011670 */
[----:B------:R-:W-:Y:S02]  /*12a80*/  LOP3.LUT R113, R113, 0xff, RZ, 0xc0, !PT ;  /* 0x000000ff71717812 */ /* 0x000fe400078ec0ff */
[----:B------:R-:W-:Y:S01]  /*12a90*/  LOP3.LUT R112, R112, 0xffff, RZ, 0xc0, !PT ;  /* 0x0000ffff70707812 */ /* 0x000fe200078ec0ff */
[C---:B------:R-:W-:Y:S01]  /*12aa0*/  HMMA.16816.F32 R36, R108.reuse, R116, R36 ;  /* 0x000000746c24723c */ /* 0x040fe20000001824 */
[----:B------:R-:W-:Y:S03]  /*12ab0*/  SHF.R.U32.HI R2, RZ, 0x18, R2 ;  /* 0x00000018ff027819 */ /* 0x000fe60000011602 */
[----:B------:R-:W-:Y:S03]  /*12ac0*/  LOP3.LUT R122, R121, UR28, R122, 0x96, !PT ;  /* 0x0000001c797a7c12 */ /* 0x000fe6000f8e967a */
[----:B------:R-:W-:Y:S01]  /*12ad0*/  LOP3.LUT R117, R102, 0xff, RZ, 0xc0, !PT ;  /* 0x000000ff66757812 */ /* 0x000fe200078ec0ff */
[C---:B------:R-:W-:Y:S01]  /*12ae0*/  HMMA.16816.F32 R40, R108.reuse, R118, R40 ;  /* 0x000000766c28723c */ /* 0x040fe20000001828 */
[----:B------:R-:W-:Y:S03]  /*12af0*/  FFMA.FTZ R116, R171, c[0x0][0x23c], -R141 ;  /* 0x00008f00ab747a23 */ /* 0x000fe6000001088d */
[----:B------:R-:W-:Y:S01]  /*12b00*/  IMAD.WIDE.U32 R170, R170, -0x2daee0ad, RZ ;  /* 0xd2511f53aaaa7825 */ /* 0x000fe200078e00ff */
[----:B------:R1:W-:Y:S03]  /*12b10*/  MUFU.EX2 R221, R116 ;  /* 0x0000007400dd7308 */ /* 0x0003e60000000800 */
[C---:B--2---:R-:W-:Y:S08]  /*12b20*/  HMMA.16816.F32 R44, R108.reuse, R104, R44 ;  /* 0x000000686c2c723c */ /* 0x044ff0000000182c */
[C---:B------:R-:W-:Y:S01]  /*12b30*/  HMMA.16816.F32 R48, R108.reuse, R106, R48 ;  /* 0x0000006a6c30723c */ /* 0x040fe20000001830 */
[----:B------:R-:W-:Y:S03]  /*12b40*/  LDSM.16.MT88.4 R104, [R177+0x10800] ;  /* 0x01080000b168783b */ /* 0x000fe60000004200 */
[----:B------:R-:W-:Y:S05]  /*12b50*/  @!P6 HADD2 R214, -R164.H0_H0, -RZ.H0_H0 ;  /* 0xa00000ffa4d6e230 */ /* 0x000fea0000000900 */
[----:B------:R-:W-:Y:S03]  /*12b60*/  @!P6 STL.S16 [R1+0xc], R214 ;  /* 0x00000cd60100e387 */ /* 0x000fe60000100600 */
[----:B------:R-:W-:Y:S01]  /*12b70*/  PRMT R136, R214, 0x7610, R136 ;  /* 0x00007610d6887816 */ /* 0x000fe20000000088 */
[----:B------:R2:W5:Y:S03]  /*12b80*/  LDL.S16 R137, [R1+0x8] ;  /* 0x0000080001897983 */ /* 0x0005660000100600 */
[----:B------:R-:W-:Y:S02]  /*12b90*/  @!P6 PRMT R164, R136, 0x5410, RZ ;  /* 0x0000541088a4e816 */ /* 0x000fe400000000ff */
[----:B------:R2:W2:Y:S01]  /*12ba0*/  LDL.S16 R136, [R1+0x44] ;  /* 0x0000440001887983 */ /* 0x0004a20000100600 */
[----:B------:R-:W-:Y:S03]  /*12bb0*/  ISETP.GE.U32.AND P6, PT, R133, R124, PT ;  /* 0x0000007c8500720c */ /* 0x000fe60003fc6070 */
[----:B------:R-:W-:Y:S01]  /*12bc0*/  STG.E.U16 [R174.64+0x10], R164 ;  /* 0x000010a4ae007986 */ /* 0x000fe2000c101512 */
[----:B----4-:R-:W-:Y:S05]  /*12bd0*/  @!P1 HADD2 R143, -R163.H0_H0, -RZ.H0_H0 ;  /* 0xa00000ffa38f9230 */ /* 0x010fea0000000900 */
[----:B------:R-:W-:Y:S01]  /*12be0*/  @!P1 STL.S16 [R1+0x54], R143 ;  /* 0x0000548f01009387 */ /* 0x000fe20000100600 */
[----:B------:R-:W-:Y:S04]  /*12bf0*/  PRMT R125, R143, 0x7610, R125 ;  /* 0x000076108f7d7816 */ /* 0x000fe8000000007d */
[----:B------:R-:W-:Y:S01]  /*12c00*/  @!P1 PRMT R163, R125, 0x5410, RZ ;  /* 0x000054107da39816 */ /* 0x000fe200000000ff */
[----:B---3--:R-:W-:Y:S01]  /*12c10*/  @!P0 HADD2 R135, -R169.H0_H0, -RZ.H0_H0 ;  /* 0xa00000ffa9878230 */ /* 0x008fe20000000900 */
[----:B------:R-:W-:Y:S03]  /*12c20*/  ISETP.GE.U32.AND P1, PT, R133, R113, PT ;  /* 0x000000718500720c */ /* 0x000fe60003f26070 */
[----:B------:R-:W-:Y:S01]  /*12c30*/  STG.E.U16 [R174.64+0x12], R163 ;  /* 0x000012a3ae007986 */ /* 0x000fe2000c101512 */
[----:B------:R-:W-:Y:S02]  /*12c40*/  SHF.R.U32.HI R125, RZ, 0x18, R102 ;  /* 0x00000018ff7d7819 */ /* 0x000fe40000011666 */
[----:B------:R-:W-:Y:S01]  /*12c50*/  PRMT R124, R135, 0x7610, R124 ;  /* 0x00007610877c7816 */ /* 0x000fe2000000007c */
[----:B------:R3:W-:Y:S03]  /*12c60*/  @!P0 STL.S16 [R1+0x50], R135 ;  /* 0x0000508701008387 */ /* 0x0007e60000100600 */
[----:B------:R-:W-:Y:S02]  /*12c70*/  @!P0 PRMT R169, R124, 0x5410, RZ ;  /* 0x000054107ca98816 */ /* 0x000fe400000000ff */
[----:B------:R-:W-:Y:S02]  /*12c80*/  ISETP.GE.U32.AND P0, PT, R133, R112, PT ;  /* 0x000000708500720c */ /* 0x000fe40003f06070 */
[----:B------:R-:W4:Y:S01]  /*12c90*/  LDSM.16.MT88.4 R112, [R180+0xe800] ;  /* 0x00e80000b470783b */ /* 0x000f220000004200 */
[----:B------:R-:W-:Y:S02]  /*12ca0*/  SHF.R.U32.HI R124, RZ, 0x10, R102 ;  /* 0x00000010ff7c7819 */ /* 0x000fe40000011666 */
[----:B------:R-:W-:Y:S01]  /*12cb0*/  SHF.R.U32.HI R102, RZ, 0x8, R103 ;  /* 0x00000008ff667819 */ /* 0x000fe20000011667 */
[----:B------:R-:W-:Y:S01]  /*12cc0*/  FFMA.FTZ R103, R205, c[0x0][0x23c], -R142 ;  /* 0x00008f00cd677a23 */ /* 0x000fe2000001088e */
[----:B------:R-:W-:Y:S03]  /*12cd0*/  @!P5 HADD2 R139, -R168.H0_H0, -RZ.H0_H0 ;  /* 0xa00000ffa88bd230 */ /* 0x000fe60000000900 */
[----:B------:R-:W-:Y:S01]  /*12ce0*/  STG.E.U16 [R172.64+0x10], R169 ;  /* 0x000010a9ac007986 */ /* 0x000fe2000c101512 */
[----:B------:R-:W-:Y:S01]  /*12cf0*/  MUFU.EX2 R219, R103 ;  /* 0x0000006700db7308 */ /* 0x000fe20000000800 */
[----:B------:R-:W-:Y:S01]  /*12d00*/  @!P6 HADD2 R138, -R159.H0_H0, -RZ.H0_H0 ;  /* 0xa00000ff9f8ae230 */ /* 0x000fe20000000900 */
[----:B------:R-:W-:Y:S04]  /*12d10*/  PRMT R132, R139, 0x7610, R132 ;  /* 0x000076108b847816 */ /* 0x000fe80000000084 */
[----:B------:R-:W-:Y:S02]  /*12d20*/  PRMT R131, R138, 0x7610, R131 ;  /* 0x000076108a837816 */ /* 0x000fe40000000083 */
[----:B------:R-:W-:Y:S01]  /*12d30*/  @!P5 PRMT R168, R132, 0x5410, RZ ;  /* 0x0000541084a8d816 */ /* 0x000fe200000000ff */
[----:B---3--:R3:W3:Y:S01]  /*12d40*/  LDL.S16 R135, [R1+0x1c] ;  /* 0x00001c0001877983 */ /* 0x0086e20000100600 */
[----:B------:R-:W-:Y:S03]  /*12d50*/  @!P6 PRMT R159, R131, 0x5410, RZ ;  /* 0x00005410839fe816 */ /* 0x000fe600000000ff */
[----:B------:R-:W-:Y:S01]  /*12d60*/  @!P5 STL.S16 [R1+0x4c], R139 ;  /* 0x00004c8b0100d387 */ /* 0x000fe20000100600 */
[C---:B------:R-:W-:Y:S01]  /*12d70*/  ISETP.GE.U32.AND P5, PT, R133.reuse, R2, PT ;  /* 0x000000028500720c */ /* 0x040fe20003fa6070 */
[----:B------:R-:W-:Y:S02]  /*12d80*/  FFMA.FTZ R2, R204, c[0x0][0x23c], -R141 ;  /* 0x00008f00cc027a23 */ /* 0x000fe4000001088d */
[----:B------:R-:W-:Y:S01]  /*12d90*/  @!P6 STL.S16 [R1+0x48], R138 ;  /* 0x0000488a0100e387 */ /* 0x000fe20000100600 */
[----:B------:R-:W-:Y:S01]  /*12da0*/  ISETP.GE.U32.AND P6, PT, R133, R117, PT ;  /* 0x000000758500720c */ /* 0x000fe20003fc6070 */
[----:B------:R4:W4:Y:S02]  /*12db0*/  MUFU.EX2 R220, R2 ;  /* 0x0000000200dc7308 */ /* 0x0009240000000800 */
[----:B------:R2:W3:Y:S04]  /*12dc0*/  LDL.S16 R132, [R1+0x4] ;  /* 0x0000040001847983 */ /* 0x0004e80000100600 */
[----:B------:R2:W3:Y:S04]  /*12dd0*/  LDL.S16 R131, [R1+0x18] ;  /* 0x0000180001837983 */ /* 0x0004e80000100600 */
[----:B-1----:R-:W1:Y:S01]  /*12de0*/  LDSM.16.MT88.4 R116, [R179+0xe800] ;  /* 0x00e80000b374783b */ /* 0x002e620000004200 */
[C---:B----4-:R-:W-:Y:S01]  /*12df0*/  HMMA.16816.F32 R52, R108.reuse, R112, R52 ;  /* 0x000000706c34723c */ /* 0x050fe20000001834 */
[----:B------:R-:W-:Y:S05]  /*12e00*/  @!P6 HADD2 R249, -R156.H0_H0, -RZ.H0_H0 ;  /* 0xa00000ff9cf9e230 */ /* 0x000fea0000000900 */
[----:B------:R-:W-:Y:S01]  /*12e10*/  @!P6 PRMT R156, R249, 0x5410, RZ ;  /* 0x00005410f99ce816 */ /* 0x000fe200000000ff */
[----:B------:R-:W-:Y:S01]  /*12e20*/  STG.E.U16 [R172.64+0x12], R168 ;  /* 0x000012a8ac007986 */ /* 0x000fe2000c101512 */
[C---:B------:R-:W-:Y:S03]  /*12e30*/  HMMA.16816.F32 R56, R108.reuse, R114, R56 ;  /* 0x000000726c38723c */ /* 0x040fe60000001838 */
[----:B------:R-:W-:Y:S01]  /*12e40*/  STG.E.U16 [R174.64+0x20], R159 ;  /* 0x0000209fae007986 */ /* 0x000fe2000c101512 */
[----:B------:R-:W-:Y:S02]  /*12e50*/  LOP3.LUT R2, R124, 0xff, RZ, 0xc0, !PT ;  /* 0x000000ff7c027812 */ /* 0x000fe400078ec0ff */
[----:B------:R-:W-:Y:S06]  /*12e60*/  F2FP.PACK_AB R154, R220, R221 ;  /* 0x000000dddc9a723e */ /* 0x000fec00000000ff */
[----:B------:R-:W-:Y:S01]  /*12e70*/  PRMT R153, R154, 0x7632, R153 ;  /* 0x000076329a997816 */ /* 0x000fe20000000099 */
[----:B-----5:R-:W-:Y:S01]  /*12e80*/  @!P0 HADD2 R137, -R160.H0_H0, -RZ.H0_H0 ;  /* 0xa00000ffa0898230 */ /* 0x020fe20000000900 */
[C---:B-1----:R-:W-:Y:S01]  /*12e90*/  HMMA.16816.F32 R60, R108.reuse, R116, R60 ;  /* 0x000000746c3c723c */ /* 0x042fe2000000183c */
[----:B--2---:R-:W-:Y:S03]  /*12ea0*/  @!P1 HADD2 R136, -R162.H0_H0, -RZ.H0_H0 ;  /* 0xa00000ffa2889230 */ /* 0x004fe60000000900 */
[----:B------:R-:W-:Y:S01]  /*12eb0*/  @!P0 STL.S16 [R1+0x8], R137 ;  /* 0x0000088901008387 */ /* 0x000fe20000100600 */
[----:B------:R-:W-:Y:S03]  /*12ec0*/  PRMT R129, R137, 0x7610, R129 ;  /* 0x0000761089817816 */ /* 0x000fe60000000081 */
[----:B------:R-:W-:Y:S01]  /*12ed0*/  @!P1 STL.S16 [R1+0x44], R136 ;  /* 0x0000448801009387 */ /* 0x000fe20000100600 */
[C---:B------:R-:W-:Y:S03]  /*12ee0*/  HMMA.16816.F32 R64, R108.reuse, R118, R64 ;  /* 0x000000766c40723c */ /* 0x040fe60000001840 */
[----:B------:R-:W-:Y:S02]  /*12ef0*/  @!P0 PRMT R160, R129, 0x5410, RZ ;  /* 0x0000541081a08816 */ /* 0x000fe400000000ff */
[----:B------:R1:W2:Y:S01]  /*12f00*/  LDL.S16 R129, [R1] ;  /* 0x0000000001817983 */ /* 0x0002a20000100600 */
[----:B------:R-:W-:Y:S02]  /*12f10*/  PRMT R126, R136, 0x7610, R126 ;  /* 0x00007610887e7816 */ /* 0x000fe4000000007e */
[C---:B------:R-:W-:Y:S01]  /*12f20*/  ISETP.GE.U32.AND P0, PT, R133.reuse, R2, PT ;  /* 0x000000028500720c */ /* 0x040fe20003f06070 */
[----:B------:R-:W-:Y:S01]  /*12f30*/  LDSM.16.MT88.4 R116, [R180+0x10800] ;  /* 0x01080000b474783b */ /* 0x000fe20000004200 */
[C---:B------:R-:W-:Y:S02]  /*12f40*/  HMMA.16816.F32 R68, R108.reuse, R104, R68 ;  /* 0x000000686c44723c */ /* 0x040fe40000001844 */
[----:B------:R-:W-:Y:S02]  /*12f50*/  @!P1 PRMT R162, R126, 0x5410, RZ ;  /* 0x000054107ea29816 */ /* 0x000fe400000000ff */
[----:B------:R-:W-:Y:S03]  /*12f60*/  LOP3.LUT R2, R102, 0xffff, RZ, 0xc0, !PT ;  /* 0x0000ffff66027812 */ /* 0x000fe600078ec0ff */
[----:B------:R-:W-:Y:S01]  /*12f70*/  SHF.R.U32.HI R104, RZ, 0x18, R120 ;  /* 0x00000018ff687819 */ /* 0x000fe20000011678 */
[C---:B------:R-:W-:Y:S01]  /*12f80*/  HMMA.16816.F32 R72, R108.reuse, R106, R72 ;  /* 0x0000006a6c48723c */ /* 0x040fe20000001848 */
[----:B------:R-:W-:Y:S01]  /*12f90*/  ISETP.GE.U32.AND P1, PT, R133, R2, PT ;  /* 0x000000028500720c */ /* 0x000fe20003f26070 */
[----:B------:R-:W-:Y:S02]  /*12fa0*/  STG.E.U16 [R174.64+0x22], R160 ;  /* 0x000022a0ae007986 */ /* 0x000fe4000c101512 */
[----:B------:R-:W-:Y:S01]  /*12fb0*/  FFMA.FTZ R2, R206, c[0x0][0x23c], -R142 ;  /* 0x00008f00ce027a23 */ /* 0x000fe2000001088e */
[----:B------:R-:W-:Y:S01]  /*12fc0*/  LOP3.LUT R105, R120, 0xffff, RZ, 0xc0, !PT ;  /* 0x0000ffff78697812 */ /* 0x000fe200078ec0ff */
[----:B------:R-:W-:Y:S02]  /*12fd0*/  STG.E.U16 [R172.64+0x20], R162 ;  /* 0x000020a2ac007986 */ /* 0x000fe4000c101512 */
[----:B------:R4:W5:Y:S04]  /*12fe0*/  MUFU.EX2 R218, R2 ;  /* 0x0000000200da7308 */ /* 0x0009680000000800 */
[----:B----4-:R-:W-:Y:S02]  /*12ff0*/  LOP3.LUT R2, R123, 0xffff, RZ, 0xc0, !PT ;  /* 0x0000ffff7b027812 */ /* 0x010fe400078ec0ff */
[----:B-----5:R-:W-:Y:S02]  /*13000*/  F2FP.PACK_AB R152, R218, R219 ;  /* 0x000000dbda98723e */ /* 0x020fe400000000ff */
[----:B------:R-:W-:Y:S02]  /*13010*/  SHF.R.U32.HI R103, RZ, 0x8, R2 ;  /* 0x00000008ff677819 */ /* 0x000fe40000011602 */
[----:B------:R-:W-:Y:S01]  /*13020*/  PRMT R151, R152, 0x7632, R151 ;  /* 0x0000763298977816 */ /* 0x000fe20000000097 */
[----:B---3--:R-:W-:Y:S05]  /*13030*/  @!P5 HADD2 R135, -R161.H0_H0, -RZ.H0_H0 ;  /* 0xa00000ffa187d230 */ /* 0x008fea0000000900 */
[----:B------:R-:W-:Y:S01]  /*13040*/  @!P5 STL.S16 [R1+0x1c], R135 ;  /* 0x00001c870100d387 */ /* 0x000fe20000100600 */
[----:B------:R-:W-:Y:S03]  /*13050*/  PRMT R102, R135, 0x7610, R102 ;  /* 0x0000761087667816 */ /* 0x000fe60000000066 */
[----:B------:R1:W3:Y:S01]  /*13060*/  LDL.S16 R126, [R1+0x14] ;  /* 0x00001400017e7983 */ /* 0x0002e20000100600 */
[----:B------:R-:W-:Y:S01]  /*13070*/  @!P5 PRMT R161, R102, 0x5410, RZ ;  /* 0x0000541066a1d816 */ /* 0x000fe200000000ff */
[----:B------:R-:W-:Y:S02]  /*13080*/  @!P1 HADD2 R132, -R155.H0_H0, -RZ.H0_H0 ;  /* 0xa00000ff9b849230 */ /* 0x000fe40000000900 */
[----:B------:R1:W4:Y:S01]  /*13090*/  LDL.S16 R124, [R1+0x10] ;  /* 0x00001000017c7983 */ /* 0x0003220000100600 */
[----:B------:R-:W-:Y:S01]  /*130a0*/  ISETP.GE.U32.AND P5, PT, R133, R125, PT ;  /* 0x0000007d8500720c */ /* 0x000fe20003fa6070 */
[----:B------:R-:W-:Y:S02]  /*130b0*/  @!P0 HADD2 R131, -R158.H0_H0, -RZ.H0_H0 ;  /* 0xa00000ff9e838230 */ /* 0x000fe40000000900 */
[----:B------:R-:W-:Y:S01]  /*130c0*/  @!P1 STL.S16 [R1+0x4], R132 ;  /* 0x0000048401009387 */ /* 0x000fe20000100600 */
[----:B------:R-:W-:Y:S02]  /*130d0*/  LOP3.LUT R102, R123, 0xff, RZ, 0xc0, !PT ;  /* 0x000000ff7b667812 */ /* 0x000fe400078ec0ff */
[----:B------:R-:W-:Y:S01]  /*130e0*/  PRMT R113, R132, 0x7610, R113 ;  /* 0x0000761084717816 */ /* 0x000fe20000000071 */
[----:B------:R-:W-:Y:S01]  /*130f0*/  @!P0 STL.S16 [R1+0x18], R131 ;  /* 0x0000188301008387 */ /* 0x000fe20000100600 */
[----:B------:R-:W-:Y:S02]  /*13100*/  PRMT R112, R131, 0x7610, R112 ;  /* 0x0000761083707816 */ /* 0x000fe40000000070 */
[----:B------:R-:W-:Y:S01]  /*13110*/  ISETP.GE.U32.AND P6, PT, R133, R102, PT ;  /* 0x000000668500720c */ /* 0x000fe20003fc6070 */
[----:B------:R-:W-:Y:S01]  /*13120*/  STG.E.U16 [R172.64+0x22], R161 ;  /* 0x000022a1ac007986 */ /* 0x000fe2000c101512 */
[----:B------:R-:W-:Y:S02]  /*13130*/  SHF.R.U32.HI R102, RZ, 0x10, R123 ;  /* 0x00000010ff667819 */ /* 0x000fe4000001167b */
[----:B------:R-:W-:Y:S01]  /*13140*/  @!P1 PRMT R155, R113, 0x5410, RZ ;  /* 0x00005410719b9816 */ /* 0x000fe200000000ff */
[----:B------:R-:W-:Y:S01]  /*13150*/  STG.E.U16 [R174.64+0x30], R156 ;  /* 0x0000309cae007986 */ /* 0x000fe2000c101512 */
[----:B------:R-:W-:Y:S02]  /*13160*/  LOP3.LUT R2, R102, 0xff, RZ, 0xc0, !PT ;  /* 0x000000ff66027812 */ /* 0x000fe400078ec0ff */
[----:B------:R-:W-:Y:S01]  /*13170*/  LOP3.LUT R102, R103, 0xffff, RZ, 0xc0, !PT ;  /* 0x0000ffff67667812 */ /* 0x000fe200078ec0ff */
[----:B------:R-:W-:Y:S01]  /*13180*/  FFMA.FTZ R103, R212, c[0x0][0x23c], -R141 ;  /* 0x00008f00d4677a23 */ /* 0x000fe2000001088d */
[C---:B------:R-:W-:Y:S01]  /*13190*/  ISETP.GE.U32.AND P1, PT, R133.reuse, R2, PT ;  /* 0x000000028500720c */ /* 0x040fe20003f26070 */
[----:B------:R-:W-:Y:S01]  /*131a0*/  STG.E.U16 [R174.64+0x32], R155 ;  /* 0x0000329bae007986 */ /* 0x000fe2000c101512 */
[----:B------:R-:W-:Y:S01]  /*131b0*/  @!P0 PRMT R158, R112, 0x5410, RZ ;  /* 0x00005410709e8816 */ /* 0x000fe200000000ff */
[----:B------:R-:W-:Y:S01]  /*131c0*/  @!P6 HADD2 R248, -R154.H0_H0, -RZ.H0_H0 ;  /* 0xa00000ff9af8e230 */ /* 0x000fe20000000900 */
[----:B------:R-:W-:Y:S01]  /*131d0*/  ISETP.GE.U32.AND P0, PT, R133, R102, PT ;  /* 0x000000668500720c */ /* 0x000fe20003f06070 */
[----:B------:R-:W5:Y:S01]  /*131e0*/  LDSM.16.MT88.4 R112, [R178+0x10800] ;  /* 0x01080000b270783b */ /* 0x000f620000004200 */
[C---:B------:R-:W-:Y:S01]  /*131f0*/  LOP3.LUT R2, R120.reuse, 0xff, RZ, 0xc0, !PT ;  /* 0x000000ff78027812 */ /* 0x040fe200078ec0ff */
[----:B------:R1:W-:Y:S01]  /*13200*/  MUFU.EX2 R216, R103 ;  /* 0x0000006700d87308 */ /* 0x0003e20000000800 */
[----:B------:R-:W-:Y:S02]  /*13210*/  SHF.R.U32.HI R123, RZ, 0x18, R123 ;  /* 0x00000018ff7b7819 */ /* 0x000fe4000001167b */
[----:B------:R-:W-:Y:S03]  /*13220*/  LOP3.LUT R125, R120, 0xff, RZ, 0xc0, !PT ;  /* 0x000000ff787d7812 */ /* 0x000fe600078ec0ff */
[----:B------:R-:W-:Y:S01]  /*13230*/  STG.E.U16 [R172.64+0x30], R158 ;  /* 0x0000309eac007986 */ /* 0x000fe2000c101512 */
[----:B--2---:R-:W-:Y:S05]  /*13240*/  @!P5 HADD2 R129, -R157.H0_H0, -RZ.H0_H0 ;  /* 0xa00000ff9d81d230 */ /* 0x004fea0000000900 */
[----:B------:R-:W-:Y:S01]  /*13250*/  @!P5 STL.S16 [R1], R129 ;  /* 0x000000810100d387 */ /* 0x000fe20000100600 */
[----:B------:R-:W-:Y:S01]  /*13260*/  PRMT R102, R129, 0x7610, R102 ;  /* 0x0000761081667816 */ /* 0x000fe20000000066 */
[C---:B-----5:R-:W-:Y:S02]  /*13270*/  HMMA.16816.F32 R76, R108.reuse, R112, R76 ;  /* 0x000000706c4c723c */ /* 0x060fe4000000184c */
[----:B------:R2:W5:Y:S01]  /*13280*/  LDL.S16 R131, [R1+0x58] ;  /* 0x0000580001837983 */ /* 0x0005620000100600 */
[----:B------:R-:W-:Y:S02]  /*13290*/  @!P5 PRMT R157, R102, 0x5410, RZ ;  /* 0x00005410669dd816 */ /* 0x000fe400000000ff */
[C---:B------:R-:W-:Y:S01]  /*132a0*/  ISETP.GE.U32.AND P5, PT, R133.reuse, R2, PT ;  /* 0x000000028500720c */ /* 0x040fe20003fa6070 */
[----:B------:R-:W-:Y:S01]  /*132b0*/  FFMA.FTZ R2, R208, c[0x0][0x23c], -R141 ;  /* 0x00008f00d0027a23 */ /* 0x000fe2000001088d */
[----:B------:R-:W-:Y:S01]  /*132c0*/  PRMT R102, R154, 0x5410, R153 ;  /* 0x000054109a667816 */ /* 0x000fe20000000099 */
[----:B------:R-:W-:Y:S01]  /*132d0*/  FFMA.FTZ R112, R210, c[0x0][0x23c], -R142 ;  /* 0x00008f00d2707a23 */ /* 0x000fe2000001088e */
[C---:B------:R-:W-:Y:S01]  /*132e0*/  HMMA.16816.F32 R80, R108.reuse, R114, R80 ;  /* 0x000000726c50723c */ /* 0x040fe20000001850 */
[----:B------:R2:W2:Y:S01]  /*132f0*/  MUFU.EX2 R217, R2 ;  /* 0x0000000200d97308 */ /* 0x0004a20000000800 */
[----:B------:R-:W-:Y:S01]  /*13300*/  STG.E.U16 [R172.64+0x32], R157 ;  /* 0x0000329dac007986 */ /* 0x000fe2000c101512 */
[----:B------:R-:W-:Y:S02]  /*13310*/  @!P6 PRMT R154, R248, 0x5410, RZ ;  /* 0x00005410f89ae816 */ /* 0x000fe400000000ff */
[----:B------:R-:W-:Y:S03]  /*13320*/  ISETP.GE.U32.AND P6, PT, R133, R123, PT ;  /* 0x0000007b8500720c */ /* 0x000fe60003fc6070 */
[C---:B------:R-:W-:Y:S01]  /*13330*/  HMMA.16816.F32 R84, R108.reuse, R116, R84 ;  /* 0x000000746c54723c */ /* 0x040fe20000001854 */
[----:B------:R-:W-:Y:S01]  /*13340*/  SHF.R.U32.HI R123, RZ, 0x10, R120 ;  /* 0x00000010ff7b7819 */ /* 0x000fe20000011678 */
[----:B------:R-:W-:Y:S01]  /*13350*/  STG.E.U16 [R174.64+0x40], R154 ;  /* 0x0000409aae007986 */ /* 0x000fe2000c101512 */
[----:B------:R3:W-:Y:S01]  /*13360*/  MUFU.EX2 R214, R112 ;  /* 0x0000007000d67308 */ /* 0x0007e20000000800 */
[----:B------:R-:W-:Y:S02]  /*13370*/  SHF.R.U32.HI R113, RZ, 0x18, R122 ;  /* 0x00000018ff717819 */ /* 0x000fe4000001167a */
[----:B-1----:R-:W-:Y:S02]  /*13380*/  LOP3.LUT R103, R123, 0xff, RZ, 0xc0, !PT ;  /* 0x000000ff7b677812 */ /* 0x002fe400078ec0ff */
[C---:B------:R-:W-:Y:S01]  /*13390*/  HMMA.16816.F32 R88, R108.reuse, R118, R88 ;  /* 0x000000766c58723c */ /* 0x040fe20000001858 */
[----:B------:R-:W-:Y:S01]  /*133a0*/  LOP3.LUT R123, R122, 0xff, RZ, 0xc0, !PT ;  /* 0x000000ff7a7b7812 */ /* 0x000fe200078ec0ff */
[----:B------:R-:W-:Y:S02]  /*133b0*/  LDSM.16.MT88.4 R116, [R180+0xd000] ;  /* 0x00d00000b474783b */ /* 0x000fe40000004200 */
[----:B--2---:R-:W-:Y:S02]  /*133c0*/  SHF.R.U32.HI R2, RZ, 0x10, R120 ;  /* 0x00000010ff027819 */ /* 0x004fe40000011678 */
[----:B------:R-:W-:Y:S02]  /*133d0*/  F2FP.PACK_AB R147, R216, R217 ;  /* 0x000000d9d893723e */ /* 0x000fe400000000ff */
[----:B------:R-:W-:Y:S04]  /*133e0*/  LOP3.LUT R2, R2, 0xff, RZ, 0xc0, !PT ;  /* 0x000000ff02027812 */ /* 0x000fe800078ec0ff */
[----:B------:R-:W-:Y:S01]  /*133f0*/  PRMT R148, R147, 0x7632, R148 ;  /* 0x0000763293947816 */ /* 0x000fe20000000094 */
[----:B---3--:R-:W-:Y:S02]  /*13400*/  @!P0 HADD2 R126, -R153.H0_H0, -RZ.H0_H0 ;  /* 0xa00000ff997e8230 */ /* 0x008fe40000000900 */
[----:B----4-:R-:W-:Y:S03]  /*13410*/  @!P1 HADD2 R124, -R152.H0_H0, -RZ.H0_H0 ;  /* 0xa00000ff987c9230 */ /* 0x010fe60000000900 */
[----:B------:R1:W-:Y:S01]  /*13420*/  @!P0 STL.S16 [R1+0x14], R126 ;  /* 0x0000147e01008387 */ /* 0x0003e20000100600 */
[----:B------:R-:W-:Y:S03]  /*13430*/  PRMT R128, R126, 0x7610, R128 ;  /* 0x000076107e807816 */ /* 0x000fe60000000080 */
[----:B------:R2:W-:Y:S01]  /*13440*/  @!P1 STL.S16 [R1+0x10], R124 ;  /* 0x0000107c01009387 */ /* 0x0005e20000100600 */
[----:B------:R-:W-:Y:S02]  /*13450*/  PRMT R127, R124, 0x7610, R127 ;  /* 0x000076107c7f7816 */ /* 0x000fe4000000007f */
[----:B------:R-:W-:Y:S01]  /*13460*/  @!P0 PRMT R153, R128, 0x5410, RZ ;  /* 0x0000541080998816 */ /* 0x000fe200000000ff */
[----:B------:R-:W3:Y:S01]  /*13470*/  LDL.LU R132, [R1+0x68] ;  /* 0x0000680001847983 */ /* 0x000ee20000300800 */
[----:B------:R-:W-:Y:S02]  /*13480*/  ISETP.GE.U32.AND P0, PT, R133, R2, PT ;  /* 0x000000028500720c */ /* 0x000fe40003f06070 */
[----:B------:R-:W-:Y:S01]  /*13490*/  PRMT R2, R152, 0x5410, R151 ;  /* 0x0000541098027816 */ /* 0x000fe20000000097 */
[----:B------:R-:W-:Y:S01]  /*134a0*/  STG.E.U16 [R174.64+0x42], R153 ;  /* 0x00004299ae007986 */ /* 0x000fe2000c101512 */
[----:B------:R-:W-:Y:S02]  /*134b0*/  @!P1 PRMT R152, R127, 0x5410, RZ ;  /* 0x000054107f989816 */ /* 0x000fe400000000ff */
[----:B------:R-:W-:Y:S01]  /*134c0*/  ISETP.GE.U32.AND P1, PT, R133, R104, PT ;  /* 0x000000688500720c */ /* 0x000fe20003f26070 */
[----:B------:R-:W4:Y:S01]  /*134d0*/  LDL.LU R127, [R1+0x78] ;  /* 0x00007800017f7983 */ /* 0x000f220000300800 */
[----:B------:R-:W-:Y:S02]  /*134e0*/  FFMA.FTZ R104, R207, c[0x0][0x23c], -R142 ;  /* 0x00008f00cf687a23 */ /* 0x000fe4000001088e */
[----:B------:R-:W-:Y:S01]  /*134f0*/  FFMA.FTZ R207, R222, c[0x0][0x23c], -R141 ;  /* 0x00008f00decf7a23 */ /* 0x000fe2000001088d */
[----:B------:R-:W-:Y:S01]  /*13500*/  STG.E.U16 [R172.64+0x40], R152 ;  /* 0x00004098ac007986 */ /* 0x000fe2000c101512 */
[----:B------:R2:W2:Y:S01]  /*13510*/  MUFU.EX2 R215, R104 ;  /* 0x0000006800d77308 */ /* 0x0004a20000000800 */
[----:B-1----:R-:W-:Y:S02]  /*13520*/  LOP3.LUT R126, R120, 0xffff, RZ, 0xc0, !PT ;  /* 0x0000ffff787e7812 */ /* 0x002fe400078ec0ff */
[----:B------:R-:W-:Y:S02]  /*13530*/  SHF.R.U32.HI R121, RZ, 0x10, R122 ;  /* 0x00000010ff797819 */ /* 0x000fe4000001167a */
[----:B--2---:R-:W-:Y:S02]  /*13540*/  SHF.R.U32.HI R124, RZ, 0x18, R120 ;  /* 0x00000018ff7c7819 */ /* 0x004fe40000011678 */
[----:B------:R-:W-:Y:S03]  /*13550*/  SHF.R.U32.HI R120, RZ, 0x8, R105 ;  /* 0x00000008ff787819 */ /* 0x000fe60000011669 */
[----:B------:R-:W-:Y:S01]  /*13560*/  MUFU.EX2 R207, R207 ;  /* 0x000000cf00cf7308 */ /* 0x000fe20000000800 */
[----:B------:R-:W-:Y:S02]  /*13570*/  PRMT R129, R103, 0x5410, R124 ;  /* 0x0000541067817816 */ /* 0x000fe4000000007c */
[----:B------:R-:W-:Y:S02]  /*13580*/  LOP3.LUT R103, R122, 0xffff, RZ, 0xc0, !PT ;  /* 0x0000ffff7a677812 */ /* 0x000fe400078ec0ff */
[----:B------:R-:W-:Y:S01]  /*13590*/  PRMT R128, R125, 0x5410, R120 ;  /* 0x000054107d807816 */ /* 0x000fe20000000078 */
[--C-:B------:R-:W-:Y:S01]  /*135a0*/  HSET2.LE.AND R115, R129, R134.reuse, PT ;  /* 0x0000008681737233 */ /* 0x100fe20003803000 */
[----:B------:R-:W-:Y:S02]  /*135b0*/  SHF.R.U32.HI R120, RZ, 0x8, R103 ;  /* 0x00000008ff787819 */ /* 0x000fe40000011667 */
[----:B------:R-:W-:Y:S02]  /*135c0*/  LOP3.LUT R112, R121, 0xff, RZ, 0xc0, !PT ;  /* 0x000000ff79707812 */ /* 0x000fe400078ec0ff */
[----:B------:R-:W-:Y:S01]  /*135d0*/  PRMT R114, R123, 0x5410, R120 ;  /* 0x000054107b727816 */ /* 0x000fe20000000078 */
[----:B------:R-:W1:Y:S01]  /*135e0*/  LDSM.16.MT88.4 R104, [R179+0x10800] ;  /* 0x01080000b368783b */ /* 0x000e620000004200 */
[----:B------:R-:W-:Y:S02]  /*135f0*/  SHF.R.U32.HI R103, RZ, 0x8, R126 ;  /* 0x00000008ff677819 */ /* 0x000fe4000001167e */
[----:B------:R-:W-:Y:S02]  /*13600*/  F2FP.PACK_AB R150, R214, R215 ;  /* 0x000000d7d696723e */ /* 0x000fe400000000ff */
[----:B------:R-:W-:Y:S02]  /*13610*/  LOP3.LUT R103, R103, 0xffff, RZ, 0xc0, !PT ;  /* 0x0000ffff67677812 */ /* 0x000fe400078ec0ff */
[----:B------:R-:W-:Y:S01]  /*13620*/  PRMT R113, R112, 0x5410, R113 ;  /* 0x0000541070717816 */ /* 0x000fe20000000071 */
[----:B------:R-:W2:Y:S01]  /*13630*/  LDSM.16.MT88.4 R120, [R177+0xd000] ;  /* 0x00d00000b178783b */ /* 0x000ea20000004200 */
[--C-:B------:R-:W-:Y:S01]  /*13640*/  HSET2.LE.AND R112, R114, R134.reuse, PT ;  /* 0x0000008672707233 */ /* 0x100fe20003803000 */
[----:B------:R-:W-:Y:S01]  /*13650*/  PRMT R149, R150, 0x7632, R149 ;  /* 0x0000763296957816 */ /* 0x000fe20000000095 */
[--C-:B------:R-:W-:Y:S02]  /*13660*/  HSET2.LE.AND R114, R128, R134.reuse, PT ;  /* 0x0000008680727233 */ /* 0x100fe40003803000 */
[--C-:B------:R-:W-:Y:S01]  /*13670*/  HSET2.LE.AND R113, R113, R134.reuse, PT ;  /* 0x0000008671717233 */ /* 0x100fe20003803000 */
[----:B------:R-:W-:Y:S04]  /*13680*/  LOP3.LUT R112, R112, R102, RZ, 0xc0, !PT ;  /* 0x0000006670707212 */ /* 0x000fe800078ec0ff */
[----:B------:R-:W-:Y:S01]  /*13690*/  LOP3.LUT R113, R113, R2, RZ, 0xc0, !PT ;  /* 0x0000000271717212 */ /* 0x000fe200078ec0ff */
[----:B------:R-:W-:Y:S01]  /*136a0*/  FFMA.FTZ R2, R236, c[0x0][0x23c], -R142 ;  /* 0x00008f00ec027a23 */ /* 0x000fe2000001088e */
[----:B-----5:R-:W-:Y:S03]  /*136b0*/  @!P6 HADD2 R131, -R151.H0_H0, -RZ.H0_H0 ;  /* 0xa00000ff9783e230 */ /* 0x020fe60000000900 */
[----:B------:R5:W-:Y:S02]  /*136c0*/  MUFU.EX2 R208, R2 ;  /* 0x0000000200d07308 */ /* 0x000be40000000800 */
[----:B------:R2:W-:Y:S01]  /*136d0*/  @!P6 STL.S16 [R1+0x58], R131 ;  /* 0x000058830100e387 */ /* 0x0005e20000100600 */
[----:B------:R-:W-:Y:S03]  /*136e0*/  PRMT R124, R131, 0x7610, R124 ;  /* 0x00007610837c7816 */ /* 0x000fe6000000007c */
[----:B------:R3:W4:Y:S01]  /*136f0*/  LDL.S16 R137, [R1+0x30] ;  /* 0x0000300001897983 */ /* 0x0007220000100600 */
[----:B------:R-:W-:Y:S02]  /*13700*/  @!P6 PRMT R151, R124, 0x5410, RZ ;  /* 0x000054107c97e816 */ /* 0x000fe400000000ff */
[----:B------:R-:W-:Y:S01]  /*13710*/  ISETP.GE.U32.AND P6, PT, R133, R103, PT ;  /* 0x000000678500720c */ /* 0x000fe20003fc6070 */
[----:B------:R3:W4:Y:S01]  /*13720*/  LDL.S16 R136, [R1+0x38] ;  /* 0x0000380001887983 */ /* 0x0007220000100600 */
[--C-:B------:R-:W-:Y:S02]  /*13730*/  FFMA.FTZ R103, R224, c[0x0][0x23c], -R141.reuse ;  /* 0x00008f00e0677a23 */ /* 0x100fe4000001088d */
[----:B------:R-:W3:Y:S01]  /*13740*/  LDC.U8 R224, c[0x0][0x2d8] ;  /* 0x0000b600ffe07b82 */ /* 0x000ee20000000000 */
[----:B------:R3:W4:Y:S01]  /*13750*/  LDL.S16 R143, [R1+0x40] ;  /* 0x00004000018f7983 */ /* 0x0007220000100600 */
[----:B------:R2:W-:Y:S01]  /*13760*/  MUFU.EX2 R210, R103 ;  /* 0x0000006700d27308 */ /* 0x0005e20000000800 */
[C---:B-1----:R-:W-:Y:S02]  /*13770*/  HMMA.16816.F32 R92, R108.reuse, R104, R92 ;  /* 0x000000686c5c723c */ /* 0x042fe4000000185c */
[----:B------:R1:W4:Y:S04]  /*13780*/  LDL.S16 R135, [R1+0x2c] ;  /* 0x00002c0001877983 */ /* 0x0003280000100600 */
[----:B------:R-:W-:Y:S01]  /*13790*/  STG.E.U16 [R172.64+0x42], R151 ;  /* 0x00004297ac007986 */ /* 0x000fe2000c101512 */
[----:B-----5:R-:W-:Y:S01]  /*137a0*/  LOP3.LUT R2, R171, UR4, R130, 0x96, !PT ;  /* 0x00000004ab027c12 */ /* 0x020fe2000f8e9682 */
[----:B------:R-:W-:Y:S02]  /*137b0*/  HMMA.16816.F32 R96, R108, R106, R96 ;  /* 0x0000006a6c60723c */ /* 0x000fe40000001860 */
[----:B------:R-:W-:Y:S02]  /*137c0*/  LDSM.16.MT88.4 R104, [R179+0xd000] ;  /* 0x00d00000b368783b */ /* 0x000fe40000004200 */
[--C-:B--2---:R-:W-:Y:S02]  /*137d0*/  FFMA.FTZ R131, R223, c[0x0][0x23c], -R141.reuse ;  /* 0x00008f00df837a23 */ /* 0x104fe4000001088d */
[----:B------:R-:W-:Y:S04]  /*137e0*/  FFMA.FTZ R141, R213, c[0x0][0x23c], -R141 ;  /* 0x00008f00d58d7a23 */ /* 0x000fe8000001088d */
[----:B------:R-:W-:Y:S01]  /*137f0*/  LDSM.16.MT88.4 R108, [R177+0xf000] ;  /* 0x00f00000b16c783b */ /* 0x000fe20000004200 */
[----:B------:R-:W2:Y:S01]  /*13800*/  MUFU.EX2 R206, R141 ;  /* 0x0000008d00ce7308 */ /* 0x000ea20000000800 */
[----:B------:R-:W-:Y:S02]  /*13810*/  LOP3.LUT R103, R170, 0xff, RZ, 0xc0, !PT ;  /* 0x000000ffaa677812 */ /* 0x000fe400078ec0ff */
[----:B--2---:R-:W-:Y:S04]  /*13820*/  F2FP.PACK_AB R146, R206, R207 ;  /* 0x000000cfce92723e */ /* 0x004fe800000000ff */
[----:B------:R-:W-:Y:S01]  /*13830*/  PRMT R145, R146, 0x7632, R145 ;  /* 0x0000763292917816 */ /* 0x000fe20000000091 */
[----:B---3--:R-:W-:Y:S01]  /*13840*/  FFMA.FTZ R132, R3, R132, R211 ;  /* 0x0000008403847223 */ /* 0x008fe200000100d3 */
[----:B------:R-:W-:Y:S01]  /*13850*/  SHF.R.U32.HI R3, RZ, 0x10, R170 ;  /* 0x00000010ff037819 */ /* 0x000fe200000116aa */
[----:B------:R-:W-:Y:S01]  /*13860*/  MUFU.EX2 R211, R131 ;  /* 0x0000008300d37308 */ /* 0x000fe20000000800 */
[----:B----4-:R-:W-:Y:S01]  /*13870*/  FFMA.FTZ R133, R0, R127, R209 ;  /* 0x0000007f00857223 */ /* 0x010fe200000100d1 */
[----:B------:R-:W-:Y:S01]  /*13880*/  PRMT R0, R147, 0x5410, R148 ;  /* 0x0000541093007816 */ /* 0x000fe20000000094 */
[----:B------:R-:W2:Y:S03]  /*13890*/  LDSM.16.MT88.4 R124, [R178+0xd000] ;  /* 0x00d00000b27c783b */ /* 0x000ea60000004200 */
[----:B------:R-:W-:Y:S02]  /*138a0*/  LOP3.LUT R114, R114, R0, RZ, 0xc0, !PT ;  /* 0x0000000072727212 */ /* 0x000fe400078ec0ff */
[----:B------:R-:W-:Y:S04]  /*138b0*/  PRMT R0, R150, 0x5410, R149 ;  /* 0x0000541096007816 */ /* 0x000fe80000000095 */
[----:B------:R-:W-:Y:S01]  /*138c0*/  LOP3.LUT R115, R115, R0, RZ, 0xc0, !PT ;  /* 0x0000000073737212 */ /* 0x000fe200078ec0ff */
[----:B------:R-:W-:Y:S04]  /*138d0*/  FFMA.FTZ R0, R233, c[0x0][0x23c], -R142 ;  /* 0x00008f00e9007a23 */ /* 0x000fe8000001088e */
[----:B------:R-:W3:Y:S02]  /*138e0*/  MUFU.EX2 R209, R0 ;  /* 0x0000000000d17308 */ /* 0x000ee40000000800 */
[C---:B------:R-:W-:Y:S08]  /*138f0*/  HMMA.16816.F32 R4, R112.reuse, R120, R4 ;  /* 0x000000787004723c */ /* 0x040ff00000001804 */
[C---:B------:R-:W-:Y:S01]  /*13900*/  HMMA.16816.F32 R8, R112.reuse, R122, R8 ;  /* 0x0000007a7008723c */ /* 0x040fe20000001808 */
[----:B------:R-:W4:Y:S03]  /*13910*/  LDSM.16.MT88.4 R120, [R178+0xf000] ;  /* 0x00f00000b278783b */ /* 0x000f260000004200 */
[----:B---3--:R-:W-:Y:S04]  /*13920*/  F2FP.PACK_AB R144, R208, R209 ;  /* 0x000000d1d090723e */ /* 0x008fe800000000ff */
[C---:B--2---:R-:W-:Y:S01]  /*13930*/  HMMA.16816.F32 R12, R112.reuse, R124, R12 ;  /* 0x0000007c700c723c */ /* 0x044fe2000000180c */
[----:B------:R-:W-:Y:S04]  /*13940*/  LOP3.LUT R0, R170, 0xffff, RZ, 0xc0, !PT ;  /* 0x0000ffffaa007812 */ /* 0x000fe800078ec0ff */
[----:B------:R-:W-:Y:S02]  /*13950*/  SHF.R.U32.HI R102, RZ, 0x8, R0 ;  /* 0x00000008ff667819 */ /* 0x000fe40000011600 */
[----:B------:R-:W-:Y:S01]  /*13960*/  LOP3.LUT R0, R171, UR4, R130, 0x96, !PT ;  /* 0x00000004ab007c12 */ /* 0x000fe2000f8e9682 */
[C---:B------:R-:W-:Y:S01]  /*13970*/  HMMA.16816.F32 R16, R112.reuse, R126, R16 ;  /* 0x0000007e7010723c */ /* 0x040fe20000001810 */
[----:B------:R-:W2:Y:S03]  /*13980*/  LDSM.16.MT88.4 R124, [R180+0xf000] ;  /* 0x00f00000b47c783b */ /* 0x000ea60000004200 */
[----:B------:R-:W-:Y:S02]  /*13990*/  PRMT R138, R103, 0x5410, R102 ;  /* 0x00005410678a7816 */ /* 0x000fe40000000066 */
[----:B------:R-:W-:Y:S02]  /*139a0*/  LOP3.LUT R102, R3, 0xff, RZ, 0xc0, !PT ;  /* 0x000000ff03667812 */ /* 0x000fe400078ec0ff */
[C---:B------:R-:W-:Y:S01]  /*139b0*/  HMMA.16816.F32 R20, R112.reuse, R116, R20 ;  /* 0x000000747014723c */ /* 0x040fe20000001814 */
[----:B------:R-:W-:Y:S03]  /*139c0*/  @!P5 HADD2 R137, -R147.H0_H0, -RZ.H0_H0 ;  /* 0xa00000ff9389d230 */ /* 0x000fe60000000900 */
[--C-:B------:R-:W-:Y:S01]  /*139d0*/  HSET2.LE.AND R138, R138, R134.reuse, PT ;  /* 0x000000868a8a7233 */ /* 0x100fe20003803000 */
[----:B------:R-:W-:Y:S01]  /*139e0*/  LOP3.LUT R3, R2, 0xff, RZ, 0xc0, !PT ;  /* 0x000000ff02037812 */ /* 0x000fe200078ec0ff */
[----:B------:R3:W-:Y:S01]  /*139f0*/  @!P5 STL.S16 [R1+0x30], R137 ;  /* 0x000030890100d387 */ /* 0x0007e20000100600 */
[----:B------:R-:W-:Y:S01]  /*13a00*/  @!P6 HADD2 R136, -R148.H0_H0, -RZ.H0_H0 ;  /* 0xa00000ff9488e230 */ /* 0x000fe20000000900 */
[C---:B------:R-:W-:Y:S01]  /*13a10*/  HMMA.16816.F32 R24, R112.reuse, R118, R24 ;  /* 0x000000767018723c */ /* 0x040fe20000001818 */
[----:B------:R-:W-:Y:S01]  /*13a20*/  @!P0 HADD2 R143, -R150.H0_H0, -RZ.H0_H0 ;  /* 0xa00000ff968f8230 */ /* 0x000fe20000000900 */
[----:B------:R-:W2:Y:S02]  /*13a30*/  LDSM.16.MT88.4 R116, [R179+0xf000] ;  /* 0x00f00000b374783b */ /* 0x000ea40000004200 */
[----:B------:R-:W-:Y:S01]  /*13a40*/  SHF.R.U32.HI R103, RZ, 0x18, R170 ;  /* 0x00000018ff677819 */ /* 0x000fe200000116aa */
[----:B------:R-:W-:Y:S03]  /*13a50*/  @!P1 HADD2 R135, -R149.H0_H0, -RZ.H0_H0 ;  /* 0xa00000ff95879230 */ /* 0x000fe60000000900 */
[C---:B------:R-:W-:Y:S01]  /*13a60*/  HMMA.16816.F32 R28, R112.reuse, R104, R28 ;  /* 0x00000068701c723c */ /* 0x040fe2000000181c */
[----:B------:R-:W-:Y:S01]  /*13a70*/  PRMT R139, R102, 0x5410, R103 ;  /* 0x00005410668b7816 */ /* 0x000fe20000000067 */
[----:B------:R-:W-:Y:S02]  /*13a80*/  @!P6 STL.S16 [R1+0x38], R136 ;  /* 0x000038880100e387 */ /* 0x000fe40000100600 */
[--C-:B------:R-:W-:Y:S02]  /*13a90*/  SHF.R.U32.HI R102, RZ, 0x10, R0.reuse ;  /* 0x00000010ff667819 */ /* 0x100fe40000011600 */
[----:B------:R-:W-:Y:S01]  /*13aa0*/  @!P0 STL.S16 [R1+0x40], R143 ;  /* 0x0000408f01008387 */ /* 0x000fe20000100600 */
[--C-:B------:R-:W-:Y:S01]  /*13ab0*/  HSET2.LE.AND R139, R139, R134.reuse, PT ;  /* 0x000000868b8b7233 */ /* 0x100fe20003803000 */
[C---:B------:R-:W-:Y:S01]  /*13ac0*/  HMMA.16816.F32 R32, R112.reuse, R106, R32 ;  /* 0x0000006a7020723c */ /* 0x040fe20000001820 */
[----:B------:R-:W-:Y:S01]  /*13ad0*/  SHF.R.U32.HI R103, RZ, 0x18, R0 ;  /* 0x00000018ff677819 */ /* 0x000fe20000011600 */
[----:B------:R-:W1:Y:S02]  /*13ae0*/  LDSM.16.MT88.4 R104, [R177+0x11000] ;  /* 0x01100000b168783b */ /* 0x000e640000004200 */
[----:B------:R-:W-:Y:S04]  /*13af0*/  LOP3.LUT R102, R102, 0xff, RZ, 0xc0, !PT ;  /* 0x000000ff66667812 */ /* 0x000fe800078ec0ff */
[C---:B------:R-:W-:Y:S02]  /*13b00*/  HMMA.16816.F32 R36, R112.reuse, R108, R36 ;  /* 0x0000006c7024723c */ /* 0x040fe40000001824 */
[----:B------:R-:W-:Y:S04]  /*13b10*/  @!P1 STL.S16 [R1+0x2c], R135 ;  /* 0x00002c8701009387 */ /* 0x000fe80000100600 */
[----:B------:R1:W5:Y:S02]  /*13b20*/  LDL.S16 R233, [R1+0x28] ;  /* 0x0000280001e97983 */ /* 0x0003640000100600 */
[C---:B------:R-:W-:Y:S02]  /*13b30*/  HMMA.16816.F32 R40, R112.reuse, R110, R40 ;  /* 0x0000006e7028723c */ /* 0x040fe40000001828 */
[----:B------:R1:W5:Y:S04]  /*13b40*/  LDL.S16 R223, [R1+0x24] ;  /* 0x0000240001df7983 */ /* 0x0003680000100600 */
[----:B------:R1:W5:Y:S02]  /*13b50*/  LDL.S16 R222, [R1+0x20] ;  /* 0x0000200001de7983 */ /* 0x0003640000100600 */
[C---:B----4-:R-:W-:Y:S02]  /*13b60*/  HMMA.16816.F32 R44, R112.reuse, R120, R44 ;  /* 0x00000078702c723c */ /* 0x050fe4000000182c */
[----:B------:R-:W4:Y:S05]  /*13b70*/  LDSM.16.MT88.4 R108, [R178+0x11000] ;  /* 0x01100000b26c783b */ /* 0x000f2a0000004200 */
[--C-:B------:R-:W-:Y:S01]  /*13b80*/  FFMA.FTZ R121, R235, c[0x0][0x23c], -R142.reuse ;  /* 0x00008f00eb797a23 */ /* 0x100fe2000001088e */
[C---:B------:R-:W-:Y:S01]  /*13b90*/  HMMA.16816.F32 R48, R112.reuse, R122, R48 ;  /* 0x0000007a7030723c */ /* 0x040fe20000001830 */
[----:B------:R-:W-:Y:S02]  /*13ba0*/  FFMA.FTZ R142, R234, c[0x0][0x23c], -R142 ;  /* 0x00008f00ea8e7a23 */ /* 0x000fe4000001088e */
[----:B------:R1:W5:Y:S01]  /*13bb0*/  LDL.S16 R234, [R1+0x34] ;  /* 0x0000340001ea7983 */ /* 0x0003620000100600 */
[----:B------:R-:W-:Y:S01]  /*13bc0*/  FADD.FTZ R120, R237, R132 ;  /* 0x00000084ed787221 */ /* 0x000fe20000010000 */
[----:B------:R-:W-:Y:S02]  /*13bd0*/  MUFU.EX2 R204, R142 ;  /* 0x0000008e00cc7308 */ /* 0x000fe40000000800 */
[----:B------:R-:W-:Y:S01]  /*13be0*/  PRMT R123, R137, 0x7610, R123 ;  /* 0x00007610897b7816 */ /* 0x000fe2000000007b */
[C---:B--2---:R-:W-:Y:S01]  /*13bf0*/  HMMA.16816.F32 R52, R112.reuse, R124, R52 ;  /* 0x0000007c7034723c */ /* 0x044fe20000001834 */
[----:B------:R-:W-:Y:S03]  /*13c00*/  PRMT R122, R136, 0x7610, R122 ;  /* 0x00007610887a7816 */ /* 0x000fe6000000007a */
[----:B------:R-:W-:Y:S02]  /*13c10*/  @!P5 PRMT R147, R123, 0x5410, RZ ;  /* 0x000054107b93d816 */ /* 0x000fe400000000ff */
[----:B------:R-:W-:Y:S01]  /*13c20*/  ISETP.GE.U32.AND P5, PT, R224, R3, PT ;  /* 0x00000003e000720c */ /* 0x000fe20003fa6070 */
[----:B------:R2:W1:Y:S01]  /*13c30*/  MUFU.EX2 R205, R121 ;  /* 0x0000007900cd7308 */ /* 0x0004620000000800 */
[C---:B------:R-:W-:Y:S01]  /*13c40*/  HMMA.16816.F32 R56, R112.reuse, R126, R56 ;  /* 0x0000007e7038723c */ /* 0x040fe20000001838 */
[----:B------:R-:W-:Y:S03]  /*13c50*/  LDSM.16.MT88.4 R124, [R180+0xd800] ;  /* 0x00d80000b47c783b */ /* 0x000fe60000004200 */
[----:B------:R-:W-:Y:S02]  /*13c60*/  @!P6 PRMT R148, R122, 0x5410, RZ ;  /* 0x000054107a94e816 */ /* 0x000fe400000000ff */
[--C-:B---3--:R-:W-:Y:S02]  /*13c70*/  PRMT R137, R102, 0x5410, R103.reuse ;  /* 0x0000541066897816 */ /* 0x108fe40000000067 */
[C---:B------:R-:W-:Y:S01]  /*13c80*/  HMMA.16816.F32 R60, R112.reuse, R116, R60 ;  /* 0x00000074703c723c */ /* 0x040fe2000000183c */
[----:B------:R-:W-:Y:S03]  /*13c90*/  STG.E.U16 [R174.64+0x50], R147 ;  /* 0x00005093ae007986 */ /* 0x000fe6000c101512 */
[--C-:B------:R-:W-:Y:S01]  /*13ca0*/  HSET2.LE.AND R137, R137, R134.reuse, PT ;  /* 0x0000008689897233 */ /* 0x100fe20003803000 */
[----:B------:R-:W-:Y:S01]  /*13cb0*/  STG.E.U16 [R174.64+0x52], R148 ;  /* 0x00005294ae007986 */ /* 0x000fe2000c101512 */
[----:B------:R-:W-:Y:S02]  /*13cc0*/  PRMT R103, R144, 0x7632, R103 ;  /* 0x0000763290677816 */ /* 0x000fe40000000067 */
[C---:B------:R-:W-:Y:S01]  /*13cd0*/  HMMA.16816.F32 R64, R112.reuse, R118, R64 ;  /* 0x000000767040723c */ /* 0x040fe20000001840 */
[----:B------:R-:W3:Y:S03]  /*13ce0*/  LDSM.16.MT88.4 R116, [R180+0x11000] ;  /* 0x01100000b474783b */ /* 0x000ee60000004200 */
[----:B------:R-:W-:Y:S02]  /*13cf0*/  F2FP.PACK_AB R102, R211, R210 ;  /* 0x000000d2d366723e */ /* 0x000fe400000000ff */
[C---:B------:R-:W-:Y:S02]  /*13d00*/  LOP3.LUT R3, R0.reuse, 0xffff, RZ, 0xc0, !PT ;  /* 0x0000ffff00037812 */ /* 0x040fe400078ec0ff */
[C---:B-1----:R-:W-:Y:S01]  /*13d10*/  HMMA.16816.F32 R68, R112.reuse, R104, R68 ;  /* 0x000000687044723c */ /* 0x042fe20000001844 */
[----:B--2---:R-:W-:Y:S02]  /*13d20*/  PRMT R121, R143, 0x7610, R121 ;  /* 0x000076108f797816 */ /* 0x004fe40000000079 */
[----:B------:R-:W-:Y:S01]  /*13d30*/  LDSM.16.MT88.4 R140, [R177+0xf800] ;  /* 0x00f80000b18c783b */ /* 0x000fe20000004200 */
[----:B------:R-:W-:Y:S02]  /*13d40*/  SHF.R.U32.HI R3, RZ, 0x8, R3 ;  /* 0x00000008ff037819 */ /* 0x000fe40000011603 */
[----:B------:R-:W-:Y:S02]  /*13d50*/  @!P0 PRMT R150, R121, 0x5410, RZ ;  /* 0x0000541079968816 */ /* 0x000fe400000000ff */
[C---:B------:R-:W-:Y:S01]  /*13d60*/  HMMA.16816.F32 R72, R112.reuse, R106, R72 ;  /* 0x0000006a7048723c */ /* 0x040fe20000001848 */
[----:B------:R-:W-:Y:S02]  /*13d70*/  LOP3.LUT R104, R0, 0xff, RZ, 0xc0, !PT ;  /* 0x000000ff00687812 */ /* 0x000fe400078ec0ff */
[----:B------:R-:W-:Y:S01]  /*13d80*/  STG.E.U16 [R172.64+0x50], R150 ;  /* 0x00005096ac007986 */ /* 0x000fe2000c101512 */
[--C-:B------:R-:W-:Y:S02]  /*13d90*/  SHF.R.U32.HI R0, RZ, 0x18, R2.reuse ;  /* 0x00000018ff007819 */ /* 0x100fe40000011602 */
[----:B------:R-:W-:Y:S01]  /*13da0*/  PRMT R136, R104, 0x5410, R3 ;  /* 0x0000541068887816 */ /* 0x000fe20000000003 */
[----:B------:R-:W-:Y:S01]  /*13db0*/  FADD.FTZ R3, R238, R133 ;  /* 0x00000085ee037221 */ /* 0x000fe20000010000 */
[C---:B----4-:R-:W-:Y:S01]  /*13dc0*/  HMMA.16816.F32 R76, R112.reuse, R108, R76 ;  /* 0x0000006c704c723c */ /* 0x050fe2000000184c */
[----:B------:R-:W1:Y:S01]  /*13dd0*/  LDSM.16.MT88.4 R104, [R179+0x11000] ;  /* 0x01100000b368783b */ /* 0x000e620000004200 */
[----:B------:R-:W-:Y:S02]  /*13de0*/  ISETP.GE.U32.AND P6, PT, R224, R0, PT ;  /* 0x00000000e000720c */ /* 0x000fe40003fc6070 */
[----:B------:R-:W-:Y:S01]  /*13df0*/  HSET2.LE.AND R136, R136, R134, PT ;  /* 0x0000008688887233 */ /* 0x000fe20003803000 */
[----:B------:R-:W-:Y:S02]  /*13e00*/  SHF.R.U32.HI R0, RZ, 0x10, R2 ;  /* 0x00000010ff007819 */ /* 0x000fe40000011602 */
[----:B------:R-:W-:Y:S01]  /*13e10*/  PRMT R108, R135, 0x7610, R108 ;  /* 0x00007610876c7816 */ /* 0x000fe2000000006c */
[C---:B------:R-:W-:Y:S01]  /*13e20*/  HMMA.16816.F32 R80, R112.reuse, R110, R80 ;  /* 0x0000006e7050723c */ /* 0x040fe20000001850 */
[----:B------:R-:W-:Y:S03]  /*13e30*/  LDSM.16.MT88.4 R132, [R179+0xd800] ;  /* 0x00d80000b384783b */ /* 0x000fe60000004200 */
[----:B------:R-:W-:Y:S02]  /*13e40*/  @!P1 PRMT R149, R108, 0x5410, RZ ;  /* 0x000054106c959816 */ /* 0x000fe400000000ff */
[----:B------:R-:W-:Y:S02]  /*13e50*/  LOP3.LUT R0, R0, 0xff, RZ, 0xc0, !PT ;  /* 0x000000ff00007812 */ /* 0x000fe400078ec0ff */
[----:B------:R-:W-:Y:S01]  /*13e60*/  LOP3.LUT R2, R2, 0xffff, RZ, 0xc0, !PT ;  /* 0x0000ffff02027812 */ /* 0x000fe200078ec0ff */
[C---:B---3--:R-:W-:Y:S01]  /*13e70*/  HMMA.16816.F32 R84, R112.reuse, R116, R84 ;  /* 0x000000747054723c */ /* 0x048fe20000001854 */
[----:B------:R-:W2:Y:S01]  /*13e80*/  LDSM.16.MT88.4 R108, [R177+0xd800] ;  /* 0x00d80000b16c783b */ /* 0x000ea20000004200 */
[----:B------:R-:W-:Y:S01]  /*13e90*/  ISETP.GE.U32.AND P0, PT, R224, R0, PT ;  /* 0x00000000e000720c */ /* 0x000fe20003f06070 */
[----:B------:R-:W-:Y:S01]  /*13ea0*/  FADD.FTZ R0, R241, R120 ;  /* 0x00000078f1007221 */ /* 0x000fe20000010000 */
[----:B------:R-:W-:Y:S03]  /*13eb0*/  SHF.R.U32.HI R2, RZ, 0x8, R2 ;  /* 0x00000008ff027819 */ /* 0x000fe60000011602 */
[----:B------:R-:W-:Y:S01]  /*13ec0*/  FADD.FTZ R213, R240, R0 ;  /* 0x00000000f0d57221 */ /* 0x000fe20000010000 */
[C---:B------:R-:W-:Y:S01]  /*13ed0*/  HMMA.16816.F32 R88, R112.reuse, R118, R88 ;  /* 0x000000767058723c */ /* 0x040fe20000001858 */
[----:B------:R-:W-:Y:S01]  /*13ee0*/  LOP3.LUT R2, R2, 0xffff, RZ, 0xc0, !PT ;  /* 0x0000ffff02027812 */ /* 0x000fe200078ec0ff */
[----:B------:R-:W3:Y:S03]  /*13ef0*/  LDSM.16.MT88.4 R116, [R178+0xd800] ;  /* 0x00d80000b274783b */ /* 0x000ee60000004200 */
[----:B------:R-:W-:Y:S01]  /*13f00*/  ISETP.GE.U32.AND P1, PT, R224, R2, PT ;  /* 0x00000002e000720c */ /* 0x000fe20003f26070 */
[--C-:B------:R-:W-:Y:S01]  /*13f10*/  FADD.FTZ R2, R239, R3.reuse ;  /* 0x00000003ef027221 */ /* 0x100fe20000010000 */
[----:B------:R-:W-:Y:S03]  /*13f20*/  PRMT R3, R102, 0x7632, R3 ;  /* 0x0000763266037816 */ /* 0x000fe60000000003 */
[----:B------:R-:W-:Y:S02]  /*13f30*/  STG.E.U16 [R172.64+0x52], R149 ;  /* 0x00005295ac007986 */ /* 0x000fe4000c101512 */
[----:B------:R-:W-:Y:S01]  /*13f40*/  FADD.FTZ R212, R242, R2 ;  /* 0x00000002f2d47221 */ /* 0x000fe20000010000 */
[----:B------:R-:W-:Y:S02]  /*13f50*/  F2FP.PACK_AB R2, R204, R205 ;  /* 0x000000cdcc02723e */ /* 0x000fe400000000ff */
[----:B------:R-:W-:Y:S01]  /*13f60*/  PRMT R120, R102, 0x5410, R3 ;  /* 0x0000541066787816 */ /* 0x000fe20000000003 */
[C---:B-1----:R-:W-:Y:S01]  /*13f70*/  HMMA.16816.F32 R92, R112.reuse, R104, R92 ;  /* 0x00000068705c723c */ /* 0x042fe2000000185c */
[----:B------:R-:W-:Y:S02]  /*13f80*/  PRMT R0, R2, 0x7632, R0 ;  /* 0x0000763202007816 */ /* 0x000fe40000000000 */
[----:B------:R-:W-:Y:S04]  /*13f90*/  LOP3.LUT R136, R136, R120, RZ, 0xc0, !PT ;  /* 0x0000007888887212 */ /* 0x000fe800078ec0ff */
[----:B------:R-:W-:Y:S01]  /*13fa0*/  PRMT R104, R144, 0x5410, R103 ;  /* 0x0000541090687816 */ /* 0x000fe20000000067 */
[----:B------:R-:W-:Y:S04]  /*13fb0*/  HMMA.16816.F32 R96, R112, R106, R96 ;  /* 0x0000006a7060723c */ /* 0x000fe80000001860 */
[----:B------:R-:W-:Y:S02]  /*13fc0*/  LOP3.LUT R137, R137, R104, RZ, 0xc0, !PT ;  /* 0x0000006889897212 */ /* 0x000fe400078ec0ff */
[----:B------:R-:W-:Y:S06]  /*13fd0*/  PRMT R104, R146, 0x5410, R145 ;  /* 0x0000541092687816 */ /* 0x000fec0000000091 */
[----:B------:R-:W-:Y:S02]  /*13fe0*/  LOP3.LUT R138, R138, R104, RZ, 0xc0, !PT ;  /* 0x000000688a8a7212 */ /* 0x000fe400078ec0ff */
[----:B------:R-:W-:Y:S04]  /*13ff0*/  PRMT R104, R2, 0x5410, R0 ;  /* 0x0000541002687816 */ /* 0x000fe80000000000 */
[----:B------:R-:W-:Y:S07]  /*14000*/  LOP3.LUT R139, R139, R104, RZ, 0xc0, !PT ;  /* 0x000000688b8b7212 */ /* 0x000fee00078ec0ff */
[C---:B--2---:R-:W-:Y:S01]  /*14010*/  HMMA.16816.F32 R104, R136.reuse, R108, R4 ;  /* 0x0000006c8868723c */ /* 0x044fe20000001804 */
[----:B------:R-:W1:Y:S07]  /*14020*/  LDSM.16.MT88.4 R4, [R178+0xf800] ;  /* 0x00f80000b204783b */ /* 0x000e6e0000004200 */
[C---:B------:R-:W-:Y:S01]  /*14030*/  HMMA.16816.F32 R108, R136.reuse, R110, R8 ;  /* 0x0000006e886c723c */ /* 0x040fe20000001808 */
[----:B------:R-:W2:Y:S07]  /*14040*/  LDSM.16.MT88.4 R8, [R180+0xf800] ;  /* 0x00f80000b408783b */ /* 0x000eae0000004200 */
[C---:B---3--:R-:W-:Y:S01]  /*14050*/  HMMA.16816.F32 R112, R136.reuse, R116, R12 ;  /* 0x000000748870723c */ /* 0x048fe2000000180c */
[----:B------:R-:W3:Y:S07]  /*14060*/  LDSM.16.MT88.4 R12, [R179+0xf800] ;  /* 0x00f80000b30c783b */ /* 0x000eee0000004200 */
[C---:B------:R-:W-:Y:S01]  /*14070*/  HMMA.16816.F32 R116, R136.reuse, R118, R16 ;  /* 0x000000768874723c */ /* 0x040fe20000001810 */
[----:B------:R-:W4:Y:S07]  /*14080*/  LDSM.16.MT88.4 R16, [R177+0x11800] ;  /* 0x01180000b110783b */ /* 0x000f2e0000004200 */
[C---:B------:R-:W-:Y:S08]  /*14090*/  HMMA.16816.F32 R120, R136.reuse, R124, R20 ;  /* 0x0000007c8878723c */ /* 0x040ff00000001814 */
[C---:B------:R-:W-:Y:S08]  /*140a0*/  HMMA.16816.F32 R124, R136.reuse, R126, R24 ;  /* 0x0000007e887c723c */ /* 0x040ff00000001818 */
[C---:B------:R-:W-:Y:S08]  /*140b0*/  HMMA.16816.F32 R128, R136.reuse, R132, R28 ;  /* 0x000000848880723c */ /* 0x040ff0000000181c */
[C---:B------:R-:W-:Y:S08]  /*140c0*/  HMMA.16816.F32 R132, R136.reuse, R134, R32 ;  /* 0x000000868884723c */ /* 0x040ff00000001820 */
[C---:B------:R-:W-:Y:S08]  /*140d0*/  HMMA.16816.F32 R36, R136.reuse, R140, R36 ;  /* 0x0000008c8824723c */ /* 0x040ff00000001824 */
[C---:B------:R-:W-:Y:S08]  /*140e0*/  HMMA.16816.F32 R40, R136.reuse, R142, R40 ;  /* 0x0000008e8828723c */ /* 0x040ff00000001828 */
[C---:B-1----:R-:W-:Y:S07]  /*140f0*/  HMMA.16816.F32 R44, R136.reuse, R4, R44 ;  /* 0x00000004882c723c */ /* 0x042fee000000182c */
[C---:B------:R-:W-:Y:S01]  /*14100*/  LOP3.LUT R5, R170.reuse, 0xff, RZ, 0xc0, !PT ;  /* 0x000000ffaa057812 */ /* 0x040fe200078ec0ff */
[C---:B------:R-:W-:Y:S01]  /*14110*/  HMMA.16816.F32 R48, R136.reuse, R6, R48 ;  /* 0x000000068830723c */ /* 0x040fe20000001830 */
[----:B------:R-:W-:Y:S06]  /*14120*/  LOP3.LUT R4, R170, 0xffff, RZ, 0xc0, !PT ;  /* 0x0000ffffaa047812 */ /* 0x000fec00078ec0ff */
[--C-:B------:R-:W-:Y:S01]  /*14130*/  SHF.R.U32.HI R6, RZ, 0x10, R170.reuse ;  /* 0x00000010ff067819 */ /* 0x100fe200000116aa */
[C---:B--2---:R-:W-:Y:S01]  /*14140*/  HMMA.16816.F32 R52, R136.reuse, R8, R52 ;  /* 0x000000088834723c */ /* 0x044fe20000001834 */
[----:B------:R-:W-:Y:S06]  /*14150*/  SHF.R.U32.HI R170, RZ, 0x18, R170 ;  /* 0x00000018ffaa7819 */ /* 0x000fec00000116aa */
[----:B------:R-:W-:Y:S01]  /*14160*/  LOP3.LUT R9, R6, 0xff, RZ, 0xc0, !PT ;  /* 0x000000ff06097812 */ /* 0x000fe200078ec0ff */
[C---:B------:R-:W-:Y:S08]  /*14170*/  HMMA.16816.F32 R56, R136.reuse, R10, R56 ;  /* 0x0000000a8838723c */ /* 0x040ff00000001838 */
[C---:B---3--:R-:W-:Y:S07]  /*14180*/  HMMA.16816.F32 R60, R136.reuse, R12, R60 ;  /* 0x0000000c883c723c */ /* 0x048fee000000183c */
[----:B------:R-:W-:Y:S01]  /*14190*/  FADD.FTZ R13, R232, R213 ;  /* 0x000000d5e80d7221 */ /* 0x000fe20000010000 */
[C---:B------:R-:W-:Y:S01]  /*141a0*/  HMMA.16816.F32 R64, R136.reuse, R14, R64 ;  /* 0x0000000e8840723c */ /* 0x040fe20000001840 */
[----:B------:R-:W-:Y:S07]  /*141b0*/  FADD.FTZ R12, R230, R212 ;  /* 0x000000d4e60c7221 */ /* 0x000fee0000010000 */
[C---:B----4-:R-:W-:Y:S07]  /*141c0*/  HMMA.16816.F32 R68, R136.reuse, R16, R68 ;  /* 0x000000108844723c */ /* 0x050fee0000001844 */
[----:B------:R-:W-:Y:S01]  /*141d0*/  FADD.FTZ R17, R231, R13 ;  /* 0x0000000de7117221 */ /* 0x000fe20000010000 */
[C---:B------:R-:W-:Y:S01]  /*141e0*/  HMMA.16816.F32 R72, R136.reuse, R18, R72 ;  /* 0x000000128848723c */ /* 0x040fe20000001848 */
[----:B------:R-:W-:Y:S02]  /*141f0*/  FADD.FTZ R16, R229, R12 ;  /* 0x0000000ce5107221 */ /* 0x000fe40000010000 */
[----:B------:R-:W-:Y:S01]  /*14200*/  LDSM.16.MT88.4 R12, [R179+0x11800] ;  /* 0x01180000b30c783b */ /* 0x000fe20000004200 */
[----:B------:R-:W-:Y:S02]  /*14210*/  FADD.FTZ R17, R228, R17 ;  /* 0x00000011e4117221 */ /* 0x000fe40000010000 */
[----:B------:R-:W-:Y:S02]  /*14220*/  FADD.FTZ R16, R226, R16 ;  /* 0x00000010e2107221 */ /* 0x000fe40000010000 */
[----:B------:R-:W-:Y:S04]  /*14230*/  FADD.FTZ R17, R227, R17 ;  /* 0x00000011e3117221 */ /* 0x000fe80000010000 */
[----:B------:R-:W-:Y:S01]  /*14240*/  FADD.FTZ R16, R225, R16 ;  /* 0x00000010e1107221 */ /* 0x000fe20000010000 */
[----:B-----5:R-:W-:Y:S02]  /*14250*/  @!P1 HADD2 R233, -R3.H0_H0, -RZ.H0_H0 ;  /* 0xa00000ff03e99230 */ /* 0x020fe40000000900 */
[----:B------:R-:W-:Y:S03]  /*14260*/  @!P0 HADD2 R223, -R144.H0_H0, -RZ.H0_H0 ;  /* 0xa00000ff90df8230 */ /* 0x000fe60000000900 */
[----:B------:R-:W-:Y:S01]  /*14270*/  PRMT R23, R233, 0x7610, R23 ;  /* 0x00007610e9177816 */ /* 0x000fe20000000017 */
[----:B------:R-:W-:Y:S01]  /*14280*/  @!P6 HADD2 R222, -R103.H0_H0, -RZ.H0_H0 ;  /* 0xa00000ff67dee230 */ /* 0x000fe20000000900 */
[----:B------:R-:W-:Y:S02]  /*14290*/  PRMT R22, R223, 0x7610, R22 ;  /* 0x00007610df167816 */ /* 0x000fe40000000016 */
[----:B------:R-:W-:Y:S02]  /*142a0*/  @!P1 PRMT R3, R23, 0x5410, RZ ;  /* 0x0000541017039816 */ /* 0x000fe400000000ff */
[----:B------:R-:W-:Y:S02]  /*142b0*/  @!P0 PRMT R144, R22, 0x5410, RZ ;  /* 0x0000541016908816 */ /* 0x000fe400000000ff */
[----:B------:R-:W-:Y:S01]  /*142c0*/  PRMT R21, R222, 0x7610, R21 ;  /* 0x00007610de157816 */ /* 0x000fe20000000015 */
[----:B------:R-:W-:Y:S03]  /*142d0*/  STG.E.U16 [R174.64+0x62], R3 ;  /* 0x00006203ae007986 */ /* 0x000fe6000c101512 */
[----:B------:R-:W-:Y:S01]  /*142e0*/  @!P6 PRMT R103, R21, 0x5410, RZ ;  /* 0x000054101567e816 */ /* 0x000fe200000000ff */
[----:B------:R-:W-:Y:S05]  /*142f0*/  @!P5 HADD2 R234, -R102.H0_H0, -RZ.H0_H0 ;  /* 0xa00000ff66ead230 */ /* 0x000fea0000000900 */
[----:B------:R-:W-:Y:S01]  /*14300*/  @!P5 STL.S16 [R1+0x34], R234 ;  /* 0x000034ea0100d387 */ /* 0x000fe20000100600 */
[----:B------:R-:W-:Y:S03]  /*14310*/  PRMT R20, R234, 0x7610, R20 ;  /* 0x00007610ea147816 */ /* 0x000fe60000000014 */
[----:B------:R-:W-:Y:S01]  /*14320*/  @!P1 STL.S16 [R1+0x28], R233 ;  /* 0x000028e901009387 */ /* 0x000fe20000100600 */
[----:B------:R-:W-:Y:S02]  /*14330*/  @!P5 PRMT R102, R20, 0x5410, RZ ;  /* 0x000054101466d816 */ /* 0x000fe400000000ff */
[C---:B------:R-:W-:Y:S01]  /*14340*/  ISETP.GE.U32.AND P5, PT, R224.reuse, R5, PT ;  /* 0x00000005e000720c */ /* 0x040fe20003fa6070 */
[----:B------:R-:W-:Y:S01]  /*14350*/  @!P0 STL.S16 [R1+0x24], R223 ;  /* 0x000024df01008387 */ /* 0x000fe20000100600 */
[----:B------:R-:W-:Y:S02]  /*14360*/  SHF.R.U32.HI R20, RZ, 0x8, R4 ;  /* 0x00000008ff147819 */ /* 0x000fe40000011604 */
[----:B------:R-:W-:Y:S01]  /*14370*/  ISETP.GE.U32.AND P1, PT, R224, R9, PT ;  /* 0x00000009e000720c */ /* 0x000fe20003f26070 */
[----:B------:R-:W1:Y:S01]  /*14380*/  LDSM.16.MT88.4 R4, [R178+0x11800] ;  /* 0x01180000b204783b */ /* 0x000e620000004200 */
[----:B------:R-:W-:Y:S04]  /*14390*/  LOP3.LUT R8, R20, 0xffff, RZ, 0xc0, !PT ;  /* 0x0000ffff14087812 */ /* 0x000fe800078ec0ff */
[C---:B------:R-:W-:Y:S03]  /*143a0*/  ISETP.GE.U32.AND P0, PT, R224.reuse, R8, PT ;  /* 0x00000008e000720c */ /* 0x040fe60003f06070 */
[----:B------:R-:W-:Y:S01]  /*143b0*/  @!P6 STL.S16 [R1+0x20], R222 ;  /* 0x000020de0100e387 */ /* 0x000fe20000100600 */
[----:B------:R-:W-:Y:S01]  /*143c0*/  ISETP.GE.U32.AND P6, PT, R224, R170, PT ;  /* 0x000000aae000720c */ /* 0x000fe20003fc6070 */
[----:B------:R-:W-:Y:S02]  /*143d0*/  @!P5 HADD2 R243, -R146.H0_H0, -RZ.H0_H0 ;  /* 0xa00000ff92f3d230 */ /* 0x000fe40000000900 */
[----:B------:R-:W2:Y:S01]  /*143e0*/  LDSM.16.MT88.4 R8, [R180+0x11800] ;  /* 0x01180000b408783b */ /* 0x000ea20000004200 */
[----:B------:R-:W-:Y:S02]  /*143f0*/  @!P1 HADD2 R251, -R2.H0_H0, -RZ.H0_H0 ;  /* 0xa00000ff02fb9230 */ /* 0x000fe40000000900 */
[----:B------:R-:W-:Y:S03]  /*14400*/  @!P5 PRMT R146, R243, 0x5410, RZ ;  /* 0x00005410f392d816 */ /* 0x000fe600000000ff */
[----:B------:R-:W-:Y:S01]  /*14410*/  @!P0 HADD2 R252, -R145.H0_H0, -RZ.H0_H0 ;  /* 0xa00000ff91fc8230 */ /* 0x000fe20000000900 */
[----:B------:R-:W-:Y:S01]  /*14420*/  @!P1 PRMT R2, R251, 0x5410, RZ ;  /* 0x00005410fb029816 */ /* 0x000fe200000000ff */
[----:B------:R3:W-:Y:S02]  /*14430*/  STG.E.U16 [R174.64+0x60], R102 ;  /* 0x00006066ae007986 */ /* 0x0007e4000c101512 */
[----:B------:R-:W-:Y:S01]  /*14440*/  @!P6 HADD2 R250, -R0.H0_H0, -RZ.H0_H0 ;  /* 0xa00000ff00fae230 */ /* 0x000fe20000000900 */
[----:B------:R-:W-:Y:S01]  /*14450*/  @!P0 PRMT R145, R252, 0x5410, RZ ;  /* 0x00005410fc918816 */ /* 0x000fe200000000ff */
[----:B------:R-:W-:Y:S01]  /*14460*/  STG.E.U16 [R172.64+0x60], R144 ;  /* 0x00006090ac007986 */ /* 0x000fe2000c101512 */
[----:B------:R-:W-:Y:S02]  /*14470*/  PLOP3.LUT P0, PT, PT, PT, UP0, 0x80, 0x0 ;  /* 0x000000000000781c */ /* 0x000fe40003f0f008 */
[----:B------:R-:W-:Y:S01]  /*14480*/  @!P6 PRMT R0, R250, 0x5410, RZ ;  /* 0x00005410fa00e816 */ /* 0x000fe200000000ff */
[----:B------:R-:W-:Y:S04]  /*14490*/  STG.E.U16 [R172.64+0x62], R103 ;  /* 0x00006267ac007986 */ /* 0x000fe8000c101512 */
[----:B------:R-:W-:Y:S04]  /*144a0*/  STG.E.U16 [R174.64+0x70], R146 ;  /* 0x00007092ae007986 */ /* 0x000fe8000c101512 */
[----:B------:R-:W-:Y:S01]  /*144b0*/  STG.E.U16 [R174.64+0x72], R145 ;  /* 0x00007291ae007986 */ /* 0x000fe2000c101512 */
[C---:B-1----:R-:W-:Y:S03]  /*144c0*/  HMMA.16816.F32 R76, R136.reuse, R4, R76 ;  /* 0x00000004884c723c */ /* 0x042fe6000000184c */
[----:B------:R1:W-:Y:S04]  /*144d0*/  STG.E.U16 [R172.64+0x70], R2 ;  /* 0x00007002ac007986 */ /* 0x0003e8000c101512 */
[----:B------:R4:W-:Y:S01]  /*144e0*/  STG.E.U16 [R172.64+0x72], R0 ;  /* 0x00007200ac007986 */ /* 0x0009e2000c101512 */
[----:B------:R-:W-:Y:S01]  /*144f0*/  FADD.FTZ R5, R221, R17 ;  /* 0x00000011dd057221 */ /* 0x000fe20000010000 */
[C---:B------:R-:W-:Y:S03]  /*14500*/  HMMA.16816.F32 R80, R136.reuse, R6, R80 ;  /* 0x000000068850723c */ /* 0x040fe60000001850 */
[----:B------:R-:W-:Y:S02]  /*14510*/  FADD.FTZ R4, R219, R16 ;  /* 0x00000010db047221 */ /* 0x000fe40000010000 */
[----:B------:R-:W-:Y:S02]  /*14520*/  FADD.FTZ R16, R220, R5 ;  /* 0x00000005dc107221 */ /* 0x000fe40000010000 */
[----:B------:R-:W-:Y:S01]  /*14530*/  FADD.FTZ R5, R218, R4 ;  /* 0x00000004da057221 */ /* 0x000fe20000010000 */
[C---:B--2---:R-:W-:Y:S01]  /*14540*/  HMMA.16816.F32 R84, R136.reuse, R8, R84 ;  /* 0x000000088854723c */ /* 0x044fe20000001854 */
[----:B------:R-:W-:Y:S03]  /*14550*/  FADD.FTZ R4, R217, R16 ;  /* 0x00000010d9047221 */ /* 0x000fe60000010000 */
[----:B------:R-:W-:Y:S02]  /*14560*/  FADD.FTZ R5, R215, R5 ;  /* 0x00000005d7057221 */ /* 0x000fe40000010000 */
[----:B------:R-:W-:Y:S02]  /*14570*/  FADD.FTZ R4, R216, R4 ;  /* 0x00000004d8047221 */ /* 0x000fe40000010000 */
[C---:B------:R-:W-:Y:S01]  /*14580*/  HMMA.16816.F32 R88, R136.reuse, R10, R88 ;  /* 0x0000000a8858723c */ /* 0x040fe20000001858 */
[----:B------:R-:W-:Y:S03]  /*14590*/  FADD.FTZ R5, R214, R5 ;  /* 0x00000005d6057221 */ /* 0x000fe60000010000 */
[----:B------:R-:W-:Y:S02]  /*145a0*/  FADD.FTZ R4, R210, R4 ;  /* 0x00000004d2047221 */ /* 0x000fe40000010000 */
[----:B---3--:R-:W-:Y:S02]  /*145b0*/  IMAD.MOV.U32 R102, RZ, RZ, R100 ;  /* 0x000000ffff667224 */ /* 0x008fe400078e0064 */
[C---:B------:R-:W-:Y:S01]  /*145c0*/  HMMA.16816.F32 R92, R136.reuse, R12, R92 ;  /* 0x0000000c885c723c */ /* 0x040fe2000000185c */
[----:B-1----:R-:W-:Y:S03]  /*145d0*/  FADD.FTZ R2, R211, R4 ;  /* 0x00000004d3027221 */ /* 0x002fe60000010000 */
[----:B----4-:R-:W-:Y:S02]  /*145e0*/  FADD.FTZ R0, R209, R5 ;  /* 0x00000005d1007221 */ /* 0x010fe40000010000 */
[----:B------:R-:W-:Y:S01]  /*145f0*/  FADD.FTZ R2, R207, R2 ;  /* 0x00000002cf027221 */ /* 0x000fe20000010000 */
[----:B------:R-:W-:Y:S01]  /*14600*/  IADD3 R207, P1, R174, -0x80, RZ ;  /* 0xffffff80aecf7810 */ /* 0x000fe20007f3e0ff */
[----:B------:R-:W-:Y:S01]  /*14610*/  FADD.FTZ R0, R208, R0 ;  /* 0x00000000d0007221 */ /* 0x000fe20000010000 */
[----:B------:R-:W-:Y:S03]  /*14620*/  HMMA.16816.F32 R96, R136, R14, R96 ;  /* 0x0000000e8860723c */ /* 0x000fe60000001860 */
[----:B------:R-:W-:Y:S01]  /*14630*/  FADD.FTZ R2, R206, R2 ;  /* 0x00000002ce027221 */ /* 0x000fe20000010000 */
[----:B------:R-:W-:Y:S01]  /*14640*/  IADD3.X R103, R175, -0x1, RZ, P1, !PT ;  /* 0xffffffffaf677810 */ /* 0x000fe20000ffe4ff */
[----:B------:R-:W-:Y:S03]  /*14650*/  FADD.FTZ R0, R205, R0 ;  /* 0x00000000cd007221 */ /* 0x000fe60000010000 */
[----:B------:R1:W-:Y:S01]  /*14660*/  STL [R1+0x68], R2 ;  /* 0x0000680201007387 */ /* 0x0003e20000100800 */
[----:B------:R-:W-:Y:S05]  /*14670*/  FADD.FTZ R0, R204, R0 ;  /* 0x00000000cc007221 */ /* 0x000fea0000010000 */
[----:B------:R2:W-:Y:S01]  /*14680*/  STL [R1+0x78], R0 ;  /* 0x0000780001007387 */ /* 0x0005e20000100800 */
[----:B-1----:R-:W-:Y:S01]  /*14690*/  IMAD.MOV.U32 R2, RZ, RZ, R101 ;  /* 0x000000ffff027224 */ /* 0x002fe200078e0065 */
[----:B--2---:R-:W-:-:S05]  /*146a0*/  @P0 BRA `(.L_x_1091) ;  /* 0xffffb14000000947 */ /* 0x004fca000383ffff */
.L_x_1090:
[----:B------:R-:W2:Y:S04]  /*146b0*/  LDL.LU R4, [R1+0x68] ;  /* 0x0000680001047983 */ /* 0x000ea80000300800 */
[----:B------:R-:W3:Y:S01]  /*146c0*/  S2R R140, SR_TID.X ;  /* 0x00000000008c7919 */ /* 0x000ee20000002100 */
[----:B------:R-:W4:Y:S01]  /*146d0*/  S2UR UR6, SR_CTAID.Y ;  /* 0x00000000000679c3 */ /* 0x000f220000002600 */
[----:B------:R-:W-:-:S02]  /*146e0*/  UISETP.NE.AND UP3, UPT, UR11, -0x1, UPT ;  /* 0xffffffff0b00788c */ /* 0x000fc4000bf65270 */
[----:B------:R-:W2:Y:S01]  /*146f0*/  LDL.LU R3, [R1+0x78] ;  /* 0x0000780001037983 */ /* 0x000ea20000300800 */
[----:B------:R-:W-:Y:S01]  /*14700*/  ULDC.64 UR4, c[0x0][0x1e8] ;  /* 0x00007a0000047ab9 */ /* 0x000fe20000000a00 */
[----:B------:R-:W-:Y:S01]  /*14710*/  BSSY B0, `(.L_x_1094) ;  /* 0x0000144000007945 */ /* 0x000fe20003800000 */
[----:B------:R-:W-:Y:S02]  /*14720*/  ULDC.U8 UR9, c[0x0][0x329] ;  /* 0x0000ca4000097ab9 */ /* 0x000fe40000000000 */
[----:B------:R-:W-:Y:S01]  /*14730*/  UISETP.NE.AND UP1, UPT, UR9, URZ, UPT ;  /* 0x0000003f0900728c */ /* 0x000fe2000bf25270 */
[----:B------:R-:W1:Y:S01]  /*14740*/  S2UR UR10, SR_CTAID.Z ;  /* 0x00000000000a79c3 */ /* 0x000e620000002700 */
[----:B------:R-:W-:Y:S02]  /*14750*/  ULDC UR8, c[0x0][0x214] ;  /* 0x0000850000087ab9 */ /* 0x000fe40000000800 */
[----:B------:R-:W-:Y:S02]  /*14760*/  @UP3 UIMAD.WIDE.U32 UR20, UR11, UR4, URZ ;  /* 0x000000040b1432a5 */ /* 0x000fe4000f8e003f */
[----:B------:R-:W-:-:S02]  /*14770*/  UMOV UR24, URZ ;  /* 0x0000003f00187c82 */ /* 0x000fc40008000000 */
[----:B------:R-:W-:Y:S02]  /*14780*/  @UP3 UIMAD UR7, UR11, UR5, UR21 ;  /* 0x000000050b0732a4 */ /* 0x000fe4000f8e0215 */
[----:B------:R-:W-:Y:S02]  /*14790*/  UMOV UR25, URZ ;  /* 0x0000003f00197c82 */ /* 0x000fe40008000000 */
[----:B------:R-:W-:Y:S02]  /*147a0*/  ULDC.64 UR4, c[0x0][0x1e0] ;  /* 0x0000780000047ab9 */ /* 0x000fe40000000a00 */
[----:B------:R-:W-:Y:S01]  /*147b0*/  @UP1 ULDC UR13, c[0x0][0x210] ;  /* 0x00008400000d1ab9 */ /* 0x000fe20000000800 */
[----:B---3--:R-:W-:Y:S01]  /*147c0*/  SHF.R.S32.HI R141, RZ, 0x1f, R140 ;  /* 0x0000001fff8d7819 */ /* 0x008fe2000001148c */
[----:B----4-:R-:W-:Y:S02]  /*147d0*/  @!UP3 USHF.R.S32.HI UR12, URZ, 0x1f, UR6 ;  /* 0x0000001f3f0cb899 */ /* 0x010fe40008011406 */
[----:B------:R-:W-:Y:S01]  /*147e0*/  @!UP3 UIMAD.WIDE.U32 UR22, UR6, UR4, URZ ;  /* 0x000000040616b2a5 */ /* 0x000fe2000f8e003f */
[CC--:B------:R-:W-:Y:S01]  /*147f0*/  LEA.HI R5, R141.reuse, R140.reuse, RZ, 0x2 ;  /* 0x0000008c8d057211 */ /* 0x0c0fe200078f10ff */
[----:B------:R-:W-:Y:S01]  /*14800*/  @!UP3 UIMAD UR12, UR12, UR4, URZ ;  /* 0x000000040c0cb2a4 */ /* 0x000fe2000f8e023f */
[----:B------:R-:W-:Y:S01]  /*14810*/  LEA.HI R139, R141, R140, RZ, 0x5 ;  /* 0x0000008c8d8b7211 */ /* 0x000fe200078f28ff */
[----:B------:R-:W-:-:S02]  /*14820*/  @UP1 UIMAD UR13, UR13, UR8, URZ ;  /* 0x000000080d0d12a4 */ /* 0x000fc4000f8e023f */
[----:B------:R-:W-:Y:S01]  /*14830*/  ULDC.U8 UR4, c[0x0][0x328] ;  /* 0x0000ca0000047ab9 */ /* 0x000fe20000000000 */
[----:B------:R-:W-:Y:S01]  /*14840*/  SHF.R.S32.HI R6, RZ, 0x5, R139 ;  /* 0x00000005ff067819 */ /* 0x000fe2000001148b */
        /* <DEDUP_REMOVED lines=8> */
[----:B------:R-:W-:Y:S02]  /*148d0*/  @UP1 UMOV UR5, 0x1 ;  /* 0x0000000100051882 */ /* 0x000fe40000000000 */
[----:B------:R-:W-:Y:S02]  /*148e0*/  @!UP1 UIMAD UR5, UR13, UR4, URZ ;  /* 0x000000040d0592a4 */ /* 0x000fe4000f8e023f */
[----:B------:R-:W-:Y:S02]  /*148f0*/  @UP1 ULDC UR15, c[0x0][0x210] ;  /* 0x00008400000f1ab9 */ /* 0x000fe40000000800 */
[----:B------:R-:W-:-:S02]  /*14900*/  UIMAD UR5, UR6, UR5, URZ ;  /* 0x00000005060572a4 */ /* 0x000fc4000f8e023f */
[----:B------:R-:W-:Y:S02]  /*14910*/  @!UP1 UMOV UR15, 0x1 ;  /* 0x00000001000f9882 */ /* 0x000fe40000000000 */
[----:B------:R-:W-:Y:S02]  /*14920*/  @!UP0 UIMAD UR11, UR6, UR8, URZ ;  /* 0x00000008060b82a4 */ /* 0x000fe4000f8e023f */
[----:B------:R-:W-:Y:S02]  /*14930*/  USEL UR5, UR5, URZ, UP4 ;  /* 0x0000003f05057287 */ /* 0x000fe4000a000000 */
[----:B------:R-:W-:Y:S02]  /*14940*/  @!UP4 USHF.R.S32.HI UR25, URZ, 0x1f, UR11 ;  /* 0x0000001f3f19c899 */ /* 0x000fe4000801140b */
[----:B---3--:R-:W-:Y:S02]  /*14950*/  UIMAD UR4, UR9, UR15, URZ ;  /* 0x0000000f090472a4 */ /* 0x008fe4000f8e023f */
[----:B-1----:R-:W-:-:S02]  /*14960*/  UIMAD UR13, UR10, UR13, UR5 ;  /* 0x0000000d0a0d72a4 */ /* 0x002fc4000f8e0205 */
[----:B------:R-:W-:Y:S02]  /*14970*/  USHF.L.U32 UR4, UR4, 0x6, URZ ;  /* 0x0000000604047899 */ /* 0x000fe4000800063f */
[----:B------:R-:W-:Y:S02]  /*14980*/  @!UP4 UMOV UR24, UR11 ;  /* 0x0000000b0018cc82 */ /* 0x000fe40008000000 */
[----:B------:R-:W-:Y:S02]  /*14990*/  USHF.R.S32.HI UR5, URZ, 0x1f, UR4 ;  /* 0x0000001f3f057899 */ /* 0x000fe40008011404 */
[----:B------:R-:W-:Y:S02]  /*149a0*/  USHF.R.S32.HI UR6, URZ, 0x1f, UR13 ;  /* 0x0000001f3f067899 */ /* 0x000fe4000801140d */
[----:B------:R-:W-:Y:S02]  /*149b0*/  UIADD3 UR4, UP1, UP0, UR4, UR24, UR13 ;  /* 0x0000001804047290 */ /* 0x000fe4000f83e00d */
[----:B------:R-:W-:-:S02]  /*149c0*/  @!UP3 UIADD3 UR7, UR23, UR12, URZ ;  /* 0x0000000c1707b290 */ /* 0x000fc4000fffe03f */
[----:B------:R-:W-:Y:S02]  /*149d0*/  UIADD3.X UR5, UR5, UR25, UR6, UP1, UP0 ;  /* 0x0000001905057290 */ /* 0x000fe40008fe0406 */
[----:B------:R-:W-:Y:S01]  /*149e0*/  @!UP3 UMOV UR20, UR22 ;  /* 0x000000160014bc82 */ /* 0x000fe20008000000 */
[----:B--2---:R-:W1:Y:S04]  /*149f0*/  SHFL.BFLY PT, R2, R4, 0x2, 0x1f ;  /* 0x0c401f0004027f89 */ /* 0x004e6800000e0000 */
[----:B------:R-:W2:Y:S01]  /*14a00*/  SHFL.BFLY PT, R0, R3, 0x2, 0x1f ;  /* 0x0c401f0003007f89 */ /* 0x000ea200000e0000 */
[----:B-1----:R-:W-:-:S05]  /*14a10*/  FADD.FTZ R2, R2, R4 ;  /* 0x0000000402027221 */ /* 0x002fca0000010000 */
[----:B------:R-:W1:Y:S01]  /*14a20*/  SHFL.BFLY PT, R4, R2, 0x1, 0x1f ;  /* 0x0c201f0002047f89 */ /* 0x000e6200000e0000 */
[----:B--2---:R-:W-:-:S05]  /*14a30*/  FADD.FTZ R0, R0, R3 ;  /* 0x0000000300007221 */ /* 0x004fca0000010000 */
[----:B------:R-:W2:Y:S01]  /*14a40*/  SHFL.BFLY PT, R3, R0, 0x1, 0x1f ;  /* 0x0c201f0000037f89 */ /* 0x000ea200000e0000 */
[----:B-1----:R-:W-:Y:S01]  /*14a50*/  FADD.FTZ R103, R2, R4 ;  /* 0x0000000402677221 */ /* 0x002fe20000010000 */
[----:B------:R-:W-:Y:S02]  /*14a60*/  MOV R2, 0x3f800000 ;  /* 0x3f80000000027802 */ /* 0x000fe40000000f00 */
[----:B------:R-:W-:Y:S02]  /*14a70*/  SHF.R.S32.HI R4, RZ, 0x1f, R5 ;  /* 0x0000001fff047819 */ /* 0x000fe40000011405 */
[----:B------:R-:W-:Y:S01]  /*14a80*/  FSETP.NE.FTZ.AND P4, PT, R103, RZ, PT ;  /* 0x000000ff6700720b */ /* 0x000fe20003f95000 */
[----:B--2---:R-:W-:Y:S01]  /*14a90*/  FADD.FTZ R102, R0, R3 ;  /* 0x0000000300667221 */ /* 0x004fe20000010000 */
[----:B------:R-:W-:Y:S02]  /*14aa0*/  MOV R3, 0x3f800000 ;  /* 0x3f80000000037802 */ /* 0x000fe40000000f00 */
[----:B------:R-:W-:-:S02]  /*14ab0*/  SHF.R.S32.HI R0, RZ, 0x2, R5 ;  /* 0x00000002ff007819 */ /* 0x000fc40000011405 */
[----:B------:R-:W-:Y:S02]  /*14ac0*/  FSETP.NE.FTZ.AND P3, PT, R102, RZ, PT ;  /* 0x000000ff6600720b */ /* 0x000fe40003f75000 */
[----:B------:R-:W-:Y:S02]  /*14ad0*/  LEA.HI R4, R4, R0, RZ, 0x3 ;  /* 0x0000000004047211 */ /* 0x000fe400078f18ff */
[----:B------:R-:W-:-:S03]  /*14ae0*/  LOP3.LUT R5, R5, 0x3ffffffc, RZ, 0xc0, !PT ;  /* 0x3ffffffc05057812 */ /* 0x000fc600078ec0ff */
[----:B------:R-:W1:Y:S01]  /*14af0*/  @P4 MUFU.RCP R2, R103 ;  /* 0x0000006700024308 */ /* 0x000e620000001000 */
[----:B------:R-:W-:Y:S02]  /*14b00*/  LOP3.LUT R4, R4, 0xfffffff8, RZ, 0xc0, !PT ;  /* 0xfffffff804047812 */ /* 0x000fe400078ec0ff */
[----:B------:R-:W-:Y:S02]  /*14b10*/  IADD3 R5, -R5, R140, RZ ;  /* 0x0000008c05057210 */ /* 0x000fe40007ffe1ff */
[----:B------:R-:W-:Y:S02]  /*14b20*/  IADD3 R17, R0, -R4, RZ ;  /* 0x8000000400117210 */ /* 0x000fe40007ffe0ff */
[----:B------:R-:W-:Y:S01]  /*14b30*/  LEA R138, R6, R5, 0x9 ;  /* 0x00000005068a7211 */ /* 0x000fe200078e48ff */
[----:B------:R-:W2:Y:S01]  /*14b40*/  @P3 MUFU.RCP R3, R102 ;  /* 0x0000006600033308 */ /* 0x000ea20000001000 */
[----:B------:R-:W-:Y:S01]  /*14b50*/  R2P PR, R17, 0x6 ;  /* 0x0000000611007804 */ /* 0x000fe20000000000 */
[----:B-1----:R-:W-:-:S04]  /*14b60*/  FMUL.FTZ R2, R2, c[0x0][0x2dc] ;  /* 0x0000b70002027a20 */ /* 0x002fc80000410000 */
[C---:B------:R-:W-:Y:S02]  /*14b70*/  FMUL.FTZ R137, R2.reuse, R104 ;  /* 0x0000006802897220 */ /* 0x040fe40000410000 */
[C---:B------:R-:W-:Y:S02]  /*14b80*/  FMUL.FTZ R4, R2.reuse, R105 ;  /* 0x0000006902047220 */ /* 0x040fe40000410000 */
[----:B--2---:R-:W-:Y:S02]  /*14b90*/  FMUL.FTZ R0, R3, c[0x0][0x2dc] ;  /* 0x0000b70003007a20 */ /* 0x004fe40000410000 */
[----:B------:R-:W-:Y:S01]  /*14ba0*/  FMUL.FTZ R136, R2, R108 ;  /* 0x0000006c02887220 */ /* 0x000fe20000410000 */
[----:B------:R-:W-:Y:S01]  /*14bb0*/  F2FP.PACK_AB R4, R4, R137 ;  /* 0x000000890404723e */ /* 0x000fe200000000ff */
[C---:B------:R-:W-:Y:S02]  /*14bc0*/  FMUL.FTZ R5, R2.reuse, R109 ;  /* 0x0000006d02057220 */ /* 0x040fe40000410000 */
[----:B------:R-:W-:-:S02]  /*14bd0*/  FMUL.FTZ R23, R2, R37 ;  /* 0x0000002502177220 */ /* 0x000fc40000410000 */
        /* <DEDUP_REMOVED lines=17> */
[C---:B------:R-:W-:Y:S02]  /*14cf0*/  FMUL.FTZ R133, R2.reuse, R133 ;  /* 0x0000008502857220 */ /* 0x040fe40000410000 */
        /* <DEDUP_REMOVED lines=12> */
[C---:B------:R-:W-:Y:S02]  /*14dc0*/  FMUL.FTZ R37, R2.reuse, R57 ;  /* 0x0000003902257220 */ /* 0x040fe40000410000 */
        /* <DEDUP_REMOVED lines=26> */
[----:B------:R-:W-:Y:S02]  /*14f70*/  FMUL.FTZ R97, R2, R97 ;  /* 0x0000006102617220 */ /* 0x000fe40000410000 */
        /* <DEDUP_REMOVED lines=8> */
[C---:B------:R-:W-:Y:S01]  /*15000*/  FMUL.FTZ R110, R0.reuse, R110 ;  /* 0x0000006e006e7220 */ /* 0x040fe20000410000 */
[----:B------:R-:W-:Y:S01]  /*15010*/  LOP3.LUT R2, R17, 0x1, RZ, 0xc0, !PT ;  /* 0x0000000111027812 */ /* 0x000fe200078ec0ff */
[C---:B------:R-:W-:Y:S01]  /*15020*/  FMUL.FTZ R9, R0.reuse, R111 ;  /* 0x0000006f00097220 */ /* 0x040fe20000410000 */
[----:B------:R-:W-:Y:S01]  /*15030*/  F2FP.PACK_AB R3, R3, R106 ;  /* 0x0000006a0303723e */ /* 0x000fe200000000ff */
[----:B------:R-:W-:Y:S01]  /*15040*/  FMUL.FTZ R114, R0, R114 ;  /* 0x0000007200727220 */ /* 0x000fe20000410000 */
[----:B------:R-:W-:Y:S01]  /*15050*/  ISETP.NE.U32.AND P0, PT, R2, 0x1, PT ;  /* 0x000000010200780c */ /* 0x000fe20003f05070 */
        /* <DEDUP_REMOVED lines=24> */
[C---:B------:R-:W-:Y:S01]  /*151e0*/  FMUL.FTZ R54, R0.reuse, R54 ;  /* 0x0000003600367220 */ /* 0x040fe20000410000 */
[----:B------:R-:W-:Y:S01]  /*151f0*/  MOV R8, 0x20 ;  /* 0x0000002000087802 */ /* 0x000fe20000000f00 */
[----:B------:R-:W-:Y:S01]  /*15200*/  FMUL.FTZ R38, R0, R55 ;  /* 0x0000003700267220 */ /* 0x000fe20000410000 */
[----:B------:R-:W-:Y:S01]  /*15210*/  F2FP.PACK_AB R42, R42, R6 ;  /* 0x000000062a2a723e */ /* 0x000fe200000000ff */
[----:B------:R-:W-:Y:S01]  /*15220*/  FMUL.FTZ R58, R0, R58 ;  /* 0x0000003a003a7220 */ /* 0x000fe20000410000 */
[----:B------:R-:W-:Y:S01]  /*15230*/  SEL R8, R8, 0xffffffe0, !P1 ;  /* 0xffffffe008087807 */ /* 0x000fe20004800000 */
[C---:B------:R-:W-:Y:S01]  /*15240*/  FMUL.FTZ R36, R0.reuse, R59 ;  /* 0x0000003b00247220 */ /* 0x040fe20000410000 */
[----:B------:R-:W-:Y:S01]  /*15250*/  MOV R6, 0x40 ;  /* 0x0000004000067802 */ /* 0x000fe20000000f00 */
[C---:B------:R-:W-:Y:S01]  /*15260*/  FMUL.FTZ R62, R0.reuse, R62 ;  /* 0x0000003e003e7220 */ /* 0x040fe20000410000 */
[----:B------:R-:W-:Y:S01]  /*15270*/  F2FP.PACK_AB R47, R23, R109 ;  /* 0x0000006d172f723e */ /* 0x000fe200000000ff */
[----:B------:R-:W-:Y:S01]  /*15280*/  FMUL.FTZ R34, R0, R63 ;  /* 0x0000003f00227220 */ /* 0x000fe20000410000 */
[----:B------:R-:W-:Y:S01]  /*15290*/  SEL R6, R6, 0xffffffc0, !P2 ;  /* 0xffffffc006067807 */ /* 0x000fe20005000000 */
        /* <DEDUP_REMOVED lines=33> */
[----:B------:R-:W-:Y:S02]  /*154b0*/  SHF.L.U32 R0, R17, 0x6, RZ ;  /* 0x0000000611007819 */ /* 0x000fe400000006ff */
[----:B------:R-:W-:Y:S02]  /*154c0*/  F2FP.PACK_AB R18, R18, R94 ;  /* 0x0000005e1212723e */ /* 0x000fe400000000ff */
[----:B------:R-:W-:Y:S02]  /*154d0*/  LOP3.LUT R0, R0, 0x1c0, RZ, 0xc0, !PT ;  /* 0x000001c000007812 */ /* 0x000fe400078ec0ff */
[----:B------:R-:W-:-:S02]  /*154e0*/  F2FP.PACK_AB R17, R97, R96 ;  /* 0x000000606111723e */ /* 0x000fc400000000ff */
[----:B------:R-:W-:Y:S02]  /*154f0*/  LEA.HI R0, R0, R0, RZ, 0x1d ;  /* 0x0000000000007211 */ /* 0x000fe400078fe8ff */
[----:B------:R-:W-:Y:S02]  /*15500*/  F2FP.PACK_AB R16, R99, R98 ;  /* 0x000000626310723e */ /* 0x000fe400000000ff */
[----:B------:R-:W-:-:S04]  /*15510*/  LEA R0, R138, R0, 0x1 ;  /* 0x000000008a007211 */ /* 0x000fc800078e08ff */
[----:B------:R-:W-:-:S04]  /*15520*/  SHF.L.U32 R0, R0, 0x1, RZ ;  /* 0x0000000100007819 */ /* 0x000fc800000006ff */
[C---:B------:R-:W-:Y:S01]  /*15530*/  IADD3 R2, R0.reuse, -0x10, RZ ;  /* 0xfffffff000027810 */ /* 0x040fe20007ffe0ff */
[----:B------:R1:W-:Y:S01]  /*15540*/  STS [R0+0x400], R3 ;  /* 0x0004000300007388 */ /* 0x0003e20000000800 */
[----:B------:R-:W-:-:S03]  /*15550*/  @P0 IADD3 R2, R0, 0x10, RZ ;  /* 0x0000001000020810 */ /* 0x000fc60007ffe0ff */
[----:B------:R2:W-:Y:S04]  /*15560*/  STS [R0], R4 ;  /* 0x0000000400007388 */ /* 0x0005e80000000800 */
[----:B------:R3:W-:Y:S04]  /*15570*/  STS [R2], R5 ;  /* 0x0000000502007388 */ /* 0x0007e80000000800 */
[----:B------:R-:W-:Y:S01]  /*15580*/  STS [R2+0x400], R9 ;  /* 0x0004000902007388 */ /* 0x000fe20000000800 */
[----:B-1----:R-:W-:Y:S02]  /*15590*/  IADD3 R3, R0, R8, RZ ;  /* 0x0000000800037210 */ /* 0x002fe40007ffe0ff */
[----:B------:R-:W-:-:S02]  /*155a0*/  IADD3 R8, R8, R2, RZ ;  /* 0x0000000208087210 */ /* 0x000fc40007ffe0ff */
[-C--:B--2---:R-:W-:Y:S01]  /*155b0*/  IADD3 R4, R3, R6.reuse, RZ ;  /* 0x0000000603047210 */ /* 0x084fe20007ffe0ff */
[----:B------:R1:W-:Y:S01]  /*155c0*/  STS [R3], R7 ;  /* 0x0000000703007388 */ /* 0x0003e20000000800 */
[----:B---3--:R-:W-:-:S03]  /*155d0*/  IADD3 R5, R0, R6, RZ ;  /* 0x0000000600057210 */ /* 0x008fc60007ffe0ff */
[----:B------:R-:W-:Y:S04]  /*155e0*/  STS [R3+0x400], R11 ;  /* 0x0004000b03007388 */ /* 0x000fe80000000800 */
[----:B------:R-:W-:Y:S04]  /*155f0*/  STS [R8], R10 ;  /* 0x0000000a08007388 */ /* 0x000fe80000000800 */
[----:B------:R-:W-:Y:S04]  /*15600*/  STS [R8+0x400], R13 ;  /* 0x0004000d08007388 */ /* 0x000fe80000000800 */
[----:B------:R-:W-:Y:S04]  /*15610*/  STS [R5], R12 ;  /* 0x0000000c05007388 */ /* 0x000fe80000000800 */
[----:B------:R-:W-:Y:S01]  /*15620*/  STS [R5+0x400], R15 ;  /* 0x0004000f05007388 */ /* 0x000fe20000000800 */
[----:B-1----:R-:W-:-:S02]  /*15630*/  IADD3 R7, R6, R2, RZ ;  /* 0x0000000206077210 */ /* 0x002fc40007ffe0ff */
[----:B------:R-:W-:-:S03]  /*15640*/  IADD3 R6, R8, R6, RZ ;  /* 0x0000000608067210 */ /* 0x000fc60007ffe0ff */
        /* <DEDUP_REMOVED lines=27> */
[----:B------:R3:W-:Y:S04]  /*15800*/  STS [R3+0x4400], R26 ;  /* 0x0044001a03007388 */ /* 0x0007e80000000800 */
[----:B------:R-:W-:Y:S04]  /*15810*/  STS [R8+0x4000], R25 ;  /* 0x0040001908007388 */ /* 0x000fe80000000800 */
[----:B------:R4:W-:Y:S01]  /*15820*/  STS [R8+0x4400], R24 ;  /* 0x0044001808007388 */ /* 0x0009e20000000800 */
[----:B-1----:R-:W-:-:S03]  /*15830*/  LOP3.LUT R0, R139, 0xffffffe0, RZ, 0xc0, !PT ;  /* 0xffffffe08b007812 */ /* 0x002fc600078ec0ff */
[----:B------:R-:W-:Y:S01]  /*15840*/  STS [R5+0x4000], R23 ;  /* 0x0040001705007388 */ /* 0x000fe20000000800 */
[----:B------:R-:W-:-:S03]  /*15850*/  IADD3 R0, R140, -R0, RZ ;  /* 0x800000008c007210 */ /* 0x000fc60007ffe0ff */
[----:B------:R-:W-:Y:S01]  /*15860*/  STS [R5+0x4400], R22 ;  /* 0x0044001605007388 */ /* 0x000fe20000000800 */
[----:B--2---:R-:W1:Y:S01]  /*15870*/  @P4 MUFU.LG2 R2, R103 ;  /* 0x0000006700024308 */ /* 0x004e620000000c00 */
[----:B------:R-:W-:Y:S02]  /*15880*/  LOP3.LUT P0, RZ, R0, 0x3, RZ, 0xc0, !PT ;  /* 0x0000000300ff7812 */ /* 0x000fe4000780c0ff */
[----:B------:R-:W-:Y:S04]  /*15890*/  STS [R7+0x4000], R21 ;  /* 0x0040001507007388 */ /* 0x000fe80000000800 */
[----:B------:R2:W-:Y:S01]  /*158a0*/  STS [R7+0x4400], R20 ;  /* 0x0044001407007388 */ /* 0x0005e20000000800 */
[----:B---3--:R-:W3:Y:S03]  /*158b0*/  @P3 MUFU.LG2 R3, R102 ;  /* 0x0000006600033308 */ /* 0x008ee60000000c00 */
[----:B------:R2:W-:Y:S04]  /*158c0*/  STS [R4+0x4000], R19 ;  /* 0x0040001304007388 */ /* 0x0005e80000000800 */
[----:B------:R2:W-:Y:S01]  /*158d0*/  STS [R4+0x4400], R18 ;  /* 0x0044001204007388 */ /* 0x0005e20000000800 */
[----:B-1----:R-:W-:Y:S01]  /*158e0*/  @P4 FMUL.FTZ R2, R2, 0.69314718246459960938 ;  /* 0x3f31721802024820 */ /* 0x002fe20000410000 */
[----:B----4-:R-:W-:-:S02]  /*158f0*/  MOV R8, 0x7f800000 ;  /* 0x7f80000000087802 */ /* 0x010fc40000000f00 */
[----:B------:R1:W-:Y:S04]  /*15900*/  STS [R6+0x4000], R17 ;  /* 0x0040001106007388 */ /* 0x0003e80000000800 */
[----:B------:R1:W-:Y:S01]  /*15910*/  STS [R6+0x4400], R16 ;  /* 0x0044001006007388 */ /* 0x0003e20000000800 */
[----:B---3--:R-:W-:-:S03]  /*15920*/  @P3 FMUL.FTZ R0, R3, 0.69314718246459960938 ;  /* 0x3f31721803003820 */ /* 0x008fc60000410000 */
[----:B------:R-:W-:Y:S01]  /*15930*/  BAR.SYNC.DEFER_BLOCKING 0x0 ;  /* 0x0000000000007b1d */ /* 0x000fe20000010000 */
[----:B------:R-:W-:Y:S01]  /*15940*/  @P3 FFMA.FTZ R8, R100, c[0x0][0x238], R0 ;  /* 0x00008e0064083a23 */ /* 0x000fe20000010000 */
[----:B--2---:R-:W-:Y:S01]  /*15950*/  MOV R7, 0x7f800000 ;  /* 0x7f80000000077802 */ /* 0x004fe20000000f00 */
[----:B------:R-:W-:-:S03]  /*15960*/  @P4 FFMA.FTZ R7, R101, c[0x0][0x238], R2 ;  /* 0x00008e0065074a23 */ /* 0x000fc60000010002 */
        /* <DEDUP_REMOVED lines=13> */
[----:B--23--:R-:W2:Y:S01]  /*15a40*/  LDL.LU R142, [R1+0xc4] ;  /* 0x0000c400018e7983 */ /* 0x00cea20000300800 */
[----:B------:R-:W-:Y:S01]  /*15a50*/  UIMAD UR6, UR9, -0x40, UR17 ;  /* 0xffffffc0090678a4 */ /* 0x000fe2000f8e0211 */
[----:B--2---:R-:W-:-:S05]  /*15a60*/  IADD3 R0, R142, 0x8, RZ ;  /* 0x000000088e007810 */ /* 0x004fca0007ffe0ff */
[----:B------:R-:W-:Y:S02]  /*15a70*/  ISETP.GE.AND P3, PT, R142, UR6, PT ;  /* 0x000000068e007c0c */ /* 0x000fe4000bf66270 */
[----:B------:R-:W-:-:S11]  /*15a80*/  ISETP.GE.AND P2, PT, R0, UR6, PT ;  /* 0x0000000600007c0c */ /* 0x000fd6000bf46270 */
[----:B------:R-:W-:Y:S02]  /*15a90*/  @!P3 IMAD R2, R142, UR15, RZ ;  /* 0x0000000f8e02bc24 */ /* 0x000fe4000f8e02ff */
[----:B------:R-:W-:-:S03]  /*15aa0*/  @!P2 IMAD R0, R0, UR15, RZ ;  /* 0x0000000f0000ac24 */ /* 0x000fc6000f8e02ff */
[----:B------:R-:W-:Y:S02]  /*15ab0*/  @!P3 IADD3 R3, P1, R2, UR4, RZ ;  /* 0x000000040203bc10 */ /* 0x000fe4000ff3e0ff */
[----:B-1----:R-:W-:Y:S02]  /*15ac0*/  @!P2 IADD3 R6, P0, R0, UR4, RZ ;  /* 0x000000040006ac10 */ /* 0x002fe4000ff1e0ff */
        /* <DEDUP_REMOVED lines=8> */
.L_x_1095:
[----:B--23--:R-:W-:Y:S05]  /*15b50*/  BSYNC B0 ;  /* 0x0000000000007941 */ /* 0x00cfea0003800000 */
.L_x_1094:
[----:B------:R-:W2:Y:S04]  /*15b60*/  LDL.64 R64, [R1+0x88] ;  /* 0x0000880001407983 */ /* 0x000ea80000100a00 */
[----:B------:R3:W5:Y:S04]  /*15b70*/  LDL R14, [R1+0x98] ;  /* 0x00009800010e7983 */ /* 0x0007680000100800 */
[----:B------:R3:W5:Y:S01]  /*15b80*/  LDL R13, [R1+0x9c] ;  /* 0x00009c00010d7983 */ /* 0x0007620000100800 */
[----:B------:R-:W-:Y:S01]  /*15b90*/  LEA.HI R12, R141, R140, RZ, 0x3 ;  /* 0x0000008c8d0c7211 */ /* 0x000fe200078f18ff */
[----:B------:R-:W-:Y:S01]  /*15ba0*/  UIMAD UR9, UR9, -0x40, UR17 ;  /* 0xffffffc0090978a4 */ /* 0x000fe2000f8e0211 */
[----:B------:R-:W-:Y:S01]  /*15bb0*/  BSSY B0, `(.L_x_1096) ;  /* 0x0000022000007945 */ /* 0x000fe20003800000 */
[----:B------:R-:W4:Y:S01]  /*15bc0*/  S2R R0, SR_TID.X ;  /* 0x0000000000007919 */ /* 0x000f220000002100 */
[----:B-1----:R-:W-:Y:S01]  /*15bd0*/  SHF.R.S32.HI R3, RZ, 0x3, R12 ;  /* 0x00000003ff037819 */ /* 0x002fe2000001140c */
[----:B------:R-:W-:-:S02]  /*15be0*/  USHF.R.S32.HI UR6, URZ, 0x1f, UR10 ;  /* 0x0000001f3f067899 */ /* 0x000fc4000801140a */
[----:B------:R-:W1:Y:S01]  /*15bf0*/  S2R R10, SR_CTAID.Z ;  /* 0x00000000000a7919 */ /* 0x000e620000002700 */
[----:B------:R-:W-:Y:S02]  /*15c00*/  ULDC.64 UR4, c[0x0][0x1f0] ;  /* 0x00007c0000047ab9 */ /* 0x000fe40000000a00 */
[----:B------:R-:W-:-:S04]  /*15c10*/  UIMAD UR4, UR6, UR4, URZ ;  /* 0x00000004060472a4 */ /* 0x000fc8000f8e023f */
[----:B------:R-:W-:Y:S01]  /*15c20*/  UIMAD UR4, UR10, UR5, UR4 ;  /* 0x000000050a0472a4 */ /* 0x000fe2000f8e0204 */
[----:B----4-:R-:W-:-:S04]  /*15c30*/  SHF.R.S32.HI R2, RZ, 0x1f, R0 ;  /* 0x0000001fff027819 */ /* 0x010fc80000011400 */
[----:B------:R-:W-:-:S04]  /*15c40*/  LEA.HI R2, R2, R0, RZ, 0x3 ;  /* 0x0000000002027211 */ /* 0x000fc800078f18ff */
[----:B------:R-:W-:Y:S02]  /*15c50*/  SHF.R.S32.HI R2, RZ, 0x3, R2 ;  /* 0x00000003ff027819 */ /* 0x000fe40000011402 */
[----:B--2---:R-:W-:Y:S02]  /*15c60*/  SHF.R.S32.HI R0, RZ, 0x1f, R64 ;  /* 0x0000001fff007819 */ /* 0x004fe40000011440 */
[----:B------:R-:W-:-:S04]  /*15c70*/  IADD3 R4, P0, R64, UR20, RZ ;  /* 0x0000001440047c10 */ /* 0x000fc8000ff1e0ff */
[----:B------:R-:W-:Y:S01]  /*15c80*/  IADD3.X R5, R0, UR7, RZ, P0, !PT ;  /* 0x0000000700057c10 */ /* 0x000fe200087fe4ff */
[----:B------:R-:W-:Y:S01]  /*15c90*/  IMAD.U32 R0, RZ, RZ, UR14 ;  /* 0x0000000eff007e24 */ /* 0x000fe2000f8e00ff */
[----:B------:R-:W-:Y:S02]  /*15ca0*/  ISETP.GE.AND P0, PT, R3, UR9, PT ;  /* 0x0000000903007c0c */ /* 0x000fe4000bf06270 */
[----:B------:R-:W-:Y:S01]  /*15cb0*/  SHF.R.S32.HI R3, RZ, 0x1f, R2 ;  /* 0x0000001fff037819 */ /* 0x000fe20000011402 */
[----:B-1----:R-:W-:-:S04]  /*15cc0*/  IMAD.WIDE.U32 R10, R10, c[0x0][0x1f0], R4 ;  /* 0x00007c000a0a7a25 */ /* 0x002fc800078e0004 */
[----:B------:R-:W-:Y:S01]  /*15cd0*/  IMAD.WIDE R2, R0, 0x40, R2 ;  /* 0x0000004000027825 */ /* 0x000fe200078e0202 */
[----:B------:R-:W-:-:S05]  /*15ce0*/  IADD3 R9, R11, UR4, RZ ;  /* 0x000000040b097c10 */ /* 0x000fca000fffe0ff */
[----:B------:R-:W-:Y:S05]  /*15cf0*/  @P0 BRA `(.L_x_1097) ;  /* 0x000000d000000947 */ /* 0x000fea0003800000 */
[----:B---3--:R-:W-:Y:S01]  /*15d00*/  IMAD R0, R3, c[0x0][0x1e8], RZ ;  /* 0x00007a0003007a24 */ /* 0x008fe200078e02ff */
        /* <DEDUP_REMOVED lines=12> */
.L_x_1097:
[----:B---3--:R-:W-:Y:S05]  /*15dd0*/  BSYNC B0 ;  /* 0x0000000000007941 */ /* 0x008fea0003800000 */
.L_x_1096:
        /* <DEDUP_REMOVED lines=20> */
.L_x_1099:
[----:B------:R-:W-:Y:S05]  /*15f20*/  BSYNC B0 ;  /* 0x0000000000007941 */ /* 0x000fea0003800000 */
.L_x_1098:
        /* <DEDUP_REMOVED lines=20> */
.L_x_1101:
[----:B------:R-:W-:Y:S05]  /*16070*/  BSYNC B0 ;  /* 0x0000000000007941 */ /* 0x000fea0003800000 */
.L_x_1100:
        /* <DEDUP_REMOVED lines=21> */
.L_x_1102:
        /* <DEDUP_REMOVED lines=11> */
.L_x_1298:


//--------------------- .text._ZN5flash16flash_fwd_kernelI23Flash_fwd_kernel_traitsILi192ELi64ELi64ELi4ELb0ELb0EN7cutlass6half_tE19Flash_kernel_traitsILi192ELi64ELi64ELi4ES3_EELb0ELb0ELb1ELb0ELb0ELb0ELb1ELb0EEEvNS_16Flash_fwd_paramsE --------------------------
	.section	.text._ZN5flash16flash_fwd_kernelI23Flash_fwd_kernel_traitsILi192ELi64ELi64ELi4ELb0ELb0EN7cutlass6half_tE19Flash_kernel_traitsILi192ELi64ELi64ELi4ES3_EELb0ELb0ELb1ELb0ELb0ELb0ELb1ELb0EEEvNS_16Flash_fwd_paramsE,"ax",@progbits
	.sectioninfo	@"SHI_REGISTERS=254"
	.align	128
        .global         _ZN5flash16flash_fwd_kernelI23Flash_fwd_kernel_traitsILi192ELi64ELi64ELi4ELb0ELb0EN7cutlass6half_tE19Flash_kernel_traitsILi192ELi64ELi64ELi4ES3_EELb0ELb0ELb1ELb0ELb0ELb0ELb1ELb0EEEvNS_16Flash_fwd_paramsE
        .type           _ZN5flash16flash_fwd_kernelI23Flash_fwd_kernel_traitsILi192ELi64ELi64ELi4ELb0ELb0EN7cutlass6half_tE19Flash_kernel_traitsILi192ELi64ELi64ELi4ES3_EELb0ELb0ELb1ELb0ELb0ELb0ELb1ELb0EEEvNS_16Flash_fwd_paramsE,@function
        .size           _ZN5flash16flash_fwd_kernelI23Flash_fwd_kernel_traitsILi192ELi64ELi64ELi4ELb0ELb0EN7cutlass6half_tE19Flash_kernel_traitsILi192ELi64ELi64ELi4ES3_EELb0ELb0ELb1ELb0ELb0ELb0ELb1ELb0EEEvNS_16Flash_fwd_paramsE,(.L_x_1299 - _ZN5flash16flash_fwd_kernelI23Flash_fwd_kernel_traitsILi192ELi64ELi64ELi4ELb0ELb0EN7cutlass6half_tE19Flash_kernel_traitsILi192ELi64ELi64ELi4ES3_EELb0ELb0ELb1ELb0ELb0ELb0ELb1ELb0EEEvNS_16Flash_fwd_paramsE)
        .other          _ZN5flash16flash_fwd_kernelI23Flash_fwd_kernel_traitsILi192ELi64ELi64ELi4ELb0ELb0EN7cutlass6half_tE19Flash_kernel_traitsILi192ELi64ELi64ELi4ES3_EELb0ELb0ELb1ELb0ELb0ELb0ELb1ELb0EEEvNS_16Flash_fwd_paramsE,@"STO_CUDA_ENTRY STV_DEFAULT"
_ZN5flash16flash_fwd_kernelI23Flash_fwd_kernel_traitsILi192ELi64ELi64ELi4ELb0ELb0EN7cutlass6half_tE19Flash_kernel_traitsILi192ELi64ELi64ELi4ES3_EELb0ELb0ELb1ELb0ELb0ELb0ELb1ELb0EEEvNS_16Flash_fwd_paramsE:
.text._ZN5flash16flash_fwd_kernelI23Flash_fwd_kernel_traitsILi192ELi64ELi64ELi4ELb0ELb0EN7cutlass6half_tE19Flash_kernel_traitsILi192ELi64ELi64ELi4ES3_EELb0ELb0ELb1ELb0ELb0ELb0ELb1ELb0EEEvNS_16Flash_fwd_paramsE:
        /* <DEDUP_REMOVED lines=56> */
.L_x_1103:
[----:B------:R-:W-:Y:S02]  /*0380*/  ULDC UR6, c[0x0][0x218] ;  /* 0x0000860000067ab9 */ /* 0x000fe40000000800 */
.L_x_1104:
        /* <DEDUP_REMOVED lines=64> */
[----:B------:R-:W-:-:S02]  /*0790*/  @!UP0 UIMAD UR21, UR21, UR4, URZ ;  /* 0x00000004151582a4 */ /* 0x000fc4000f8e023f */
[----:B------:R-:W-:Y:S01]  /*07a0*/  @UP0 UIMAD UR7, UR11, UR7, UR9 ;  /* 0x000000070b0702a4 */ /* 0x000fe2000f8e0209 */
[----:B------:R-:W-:Y:S01]  /*07b0*/  IMAD.WIDE R16, R17, 0x40, R14 ;  /* 0x0000004011107825 */ /* 0x000fe200078e020e */
[----:B------:R-:W-:Y:S01]  /*07c0*/  ULDC UR10, c[0x0][0x214] ;  /* 0x00008500000a7ab9 */ /* 0x000fe20000000800 */
[C---:B------:R-:W-:Y:S01]  /*07d0*/  IADD3 R7, R8.reuse, 0x40, RZ ;  /* 0x0000004008077810 */ /* 0x040fe20007ffe0ff */
[----:B------:R-:W-:Y:S01]  /*07e0*/  @UP1 ULDC UR16, c[0x0][0x210] ;  /* 0x0000840000101ab9 */ /* 0x000fe20000000800 */
[----:B------:R-:W-:Y:S01]  /*07f0*/  IADD3 R6, R8, 0x80, RZ ;  /* 0x0000008008067810 */ /* 0x000fe20007ffe0ff */
[----:B------:R-:W-:Y:S02]  /*0800*/  @!UP0 UIMAD.WIDE.U32 UR24, UR12, UR4, URZ ;  /* 0x000000040c1882a5 */ /* 0x000fe4000f8e003f */
[----:B------:R-:W-:Y:S02]  /*0810*/  ULDC UR9, c[0x0][0x234] ;  /* 0x00008d0000097ab9 */ /* 0x000fe40000000800 */
[----:B------:R-:W-:-:S02]  /*0820*/  @UP1 UIMAD UR16, UR16, UR10, URZ ;  /* 0x0000000a101012a4 */ /* 0x000fc4000f8e023f */
[----:B------:R-:W-:Y:S02]  /*0830*/  @!UP1 USEL UR16, UR10, UR9, !UP2 ;  /* 0x000000090a109287 */ /* 0x000fe4000d000000 */
[----:B------:R-:W-:Y:S02]  /*0840*/  @!UP0 UIMAD UR21, UR12, UR5, UR21 ;  /* 0x000000050c1582a4 */ /* 0x000fe4000f8e0215 */
[----:B------:R-:W-:Y:S02]  /*0850*/  ULDC UR6, c[0x0][0x1c0] ;  /* 0x0000700000067ab9 */ /* 0x000fe40000000800 */
[----:B------:R-:W-:Y:S02]  /*0860*/  @UP1 UMOV UR20, 0x1 ;  /* 0x0000000100141882 */ /* 0x000fe40000000000 */
[----:B------:R-:W-:Y:S02]  /*0870*/  @!UP1 UIMAD UR20, UR16, UR6, URZ ;  /* 0x00000006101492a4 */ /* 0x000fe4000f8e023f */
[----:B------:R-:W-:-:S02]  /*0880*/  USHF.R.S32.HI UR22, URZ, 0x1f, UR13 ;  /* 0x0000001f3f167899 */ /* 0x000fc4000801140d */
[----:B------:R-:W-:Y:S02]  /*0890*/  @!UP0 UMOV UR8, UR24 ;  /* 0x0000001800088c82 */ /* 0x000fe40008000000 */
[----:B------:R-:W-:Y:S01]  /*08a0*/  @!UP0 UIADD3 UR7, UR25, UR21, URZ ;  /* 0x0000001519078290 */ /* 0x000fe2000fffe03f */
[C---:B------:R-:W-:Y:S01]  /*08b0*/  IADD3 R2, P0, R8.reuse, UR8, RZ ;  /* 0x0000000808027c10 */ /* 0x040fe2000ff1e0ff */
[----:B------:R-:W-:Y:S02]  /*08c0*/  UIADD3 UR17, -UR15, UR17, URZ ;  /* 0x000000110f117290 */ /* 0x000fe4000fffe13f */
[----:B------:R-:W-:Y:S02]  /*08d0*/  @!UP3 UIMAD UR23, UR12, UR10, URZ ;  /* 0x0000000a0c17b2a4 */ /* 0x000fe4000f8e023f */
[----:B------:R-:W-:Y:S01]  /*08e0*/  UIMAD UR20, UR12, UR20, URZ ;  /* 0x000000140c1472a4 */ /* 0x000fe2000f8e023f */
[----:B------:R-:W-:Y:S01]  /*08f0*/  LEA.HI.X.SX32 R3, R8, UR7, 0x1, P0 ;  /* 0x0000000708037c11 */ /* 0x000fe200080f0eff */
[----:B------:R-:W-:Y:S01]  /*0900*/  ULDC.64 UR4, c[0x0][0x1f0] ;  /* 0x00007c0000047ab9 */ /* 0x000fe20000000a00 */
[----:B------:R-:W-:Y:S01]  /*0910*/  ISETP.GE.AND P0, PT, R14, UR17, PT ;  /* 0x000000110e007c0c */ /* 0x000fe2000bf06270 */
[----:B------:R-:W-:-:S02]  /*0920*/  UIMAD UR4, UR22, UR4, URZ ;  /* 0x00000004160472a4 */ /* 0x000fc4000f8e023f */
[----:B------:R-:W-:Y:S01]  /*0930*/  @!UP3 USEL UR23, UR23, UR11, !UP0 ;  /* 0x0000000b1717b287 */ /* 0x000fe2000c000000 */
[----:B-1----:R-:W-:Y:S01]  /*0940*/  IMAD.WIDE.U32 R10, R10, c[0x0][0x1f0], R2 ;  /* 0x00007c000a0a7a25 */ /* 0x002fe200078e0002 */
[----:B------:R-:W-:Y:S02]  /*0950*/  @UP1 ULDC UR22, c[0x0][0x210] ;  /* 0x0000840000161ab9 */ /* 0x000fe40000000800 */
[----:B------:R-:W-:Y:S02]  /*0960*/  USEL UR20, UR20, URZ, UP3 ;  /* 0x0000003f14147287 */ /* 0x000fe40009800000 */
[----:B------:R-:W-:Y:S02]  /*0970*/  @!UP1 UMOV UR22, 0x1 ;  /* 0x0000000100169882 */ /* 0x000fe40000000000 */
[----:B------:R-:W-:Y:S02]  /*0980*/  UIMAD UR15, UR15, UR22, URZ ;  /* 0x000000160f0f72a4 */ /* 0x000fe4000f8e023f */
[----:B------:R-:W-:-:S02]  /*0990*/  UIMAD UR16, UR13, UR16, UR20 ;  /* 0x000000100d1072a4 */ /* 0x000fc4000f8e0214 */
[----:B------:R-:W-:Y:S02]  /*09a0*/  UMOV UR26, URZ ;  /* 0x0000003f001a7c82 */ /* 0x000fe40008000000 */
        /* <DEDUP_REMOVED lines=23> */
.L_x_1107:
[----:B------:R-:W-:Y:S05]  /*0b20*/  BSYNC B0 ;  /* 0x0000000000007941 */ /* 0x000fea0003800000 */
.L_x_1106:
        /* <DEDUP_REMOVED lines=20> */
.L_x_1109:
[----:B------:R-:W-:Y:S05]  /*0c70*/  BSYNC B0 ;  /* 0x0000000000007941 */ /* 0x000fea0003800000 */
.L_x_1108:
        /* <DEDUP_REMOVED lines=20> */
.L_x_1111:
[----:B------:R-:W-:Y:S05]  /*0dc0*/  BSYNC B0 ;  /* 0x0000000000007941 */ /* 0x000fea0003800000 */
.L_x_1110:
        /* <DEDUP_REMOVED lines=19> */
.L_x_1113:
[----:B------:R-:W-:Y:S05]  /*0f00*/  BSYNC B0 ;  /* 0x0000000000007941 */ /* 0x000fea0003800000 */
.L_x_1112:
        /* <DEDUP_REMOVED lines=35> */
.L_x_1105:
        /* <DEDUP_REMOVED lines=32> */
.L_x_1114:
        /* <DEDUP_REMOVED lines=44> */
.L_x_1115:
        /* <DEDUP_REMOVED lines=33> */
[----:B------:R-:W-:Y:S01]  /*1810*/  IADD3 R10, P0, R214, UR6, RZ ;  /* 0x00000006d60a7c10 */ /* 0x000fe2000ff1e0ff */
[----:B------:R-:W-:Y:S01]  /*1820*/  UIADD3 UR6, -UR15, UR17, URZ ;  /* 0x000000110f067290 */ /* 0x000fe2000fffe13f */
[----:B------:R-:W-:Y:S01]  /*1830*/  LEA.HI R5, R0, R7, RZ, 0x3 ;  /* 0x0000000700057211 */ /* 0x000fe200078f18ff */
[----:B------:R-:W-:Y:S01]  /*1840*/  IMAD.SHL.U32 R9, R201, 0x8, RZ ;  /* 0x00000008c9097824 */ /* 0x000fe200078e00ff */
[----:B------:R-:W-:-:S02]  /*1850*/  LEA.HI R6, R3, R4, RZ, 0x6 ;  /* 0x0000000403067211 */ /* 0x000fc400078f30ff */
[C---:B------:R-:W-:Y:S01]  /*1860*/  LOP3.LUT R0, R5.reuse, 0xfffffff8, RZ, 0xc0, !PT ;  /* 0xfffffff805007812 */ /* 0x040fe200078ec0ff */
[----:B------:R-:W-:Y:S01]  /*1870*/  IMAD.SHL.U32 R5, R5, 0x40, RZ ;  /* 0x0000004005057824 */ /* 0x000fe200078e00ff */
[----:B------:R-:W-:Y:S01]  /*1880*/  IADD3.X R11, R215, UR20, RZ, P0, !PT ;  /* 0x00000014d70b7c10 */ /* 0x000fe200087fe4ff */
[----:B------:R-:W-:Y:S01]  /*1890*/  IMAD.SHL.U32 R6, R6, 0x8, RZ ;  /* 0x0000000806067824 */ /* 0x000fe200078e00ff */
[----:B------:R-:W-:Y:S01]  /*18a0*/  IADD3 R206, P1, R12, UR24, RZ ;  /* 0x000000180cce7c10 */ /* 0x000fe2000ff3e0ff */
[----:B------:R-:W-:Y:S01]  /*18b0*/  IMAD.IADD R0, R7, 0x1, -R0 ;  /* 0x0000000107007824 */ /* 0x000fe200078e0a00 */
[----:B------:R-:W-:Y:S01]  /*18c0*/  IADD3 R204, R214, 0x40, RZ ;  /* 0x00000040d6cc7810 */ /* 0x000fe20007ffe0ff */
[----:B-1----:R-:W-:Y:S01]  /*18d0*/  IMAD.WIDE.U32 R16, R16, c[0x0][0x1a8], R10 ;  /* 0x00006a0010107a25 */ /* 0x002fe200078e000a */
[----:B------:R-:W-:Y:S02]  /*18e0*/  LOP3.LUT R205, R205, 0xfffffe00, R6, 0xf8, !PT ;  /* 0xfffffe00cdcd7812 */ /* 0x000fe400078ef806 */
[C---:B------:R-:W-:Y:S01]  /*18f0*/  LOP3.LUT P3, RZ, R0.reuse, 0x4, RZ, 0xc0, !PT ;  /* 0x0000000400ff7812 */ /* 0x040fe2000786c0ff */
[----:B------:R-:W-:Y:S01]  /*1900*/  IMAD R7, R15, c[0x0][0x1a0], RZ ;  /* 0x000068000f077a24 */ /* 0x000fe200078e02ff */
[----:B------:R-:W-:Y:S01]  /*1910*/  LOP3.LUT P2, RZ, R0, 0x2, RZ, 0xc0, !PT ;  /* 0x0000000200ff7812 */ /* 0x000fe2000784c0ff */
[----:B------:R-:W-:Y:S01]  /*1920*/  IMAD.WIDE.U32 R10, R14, c[0x0][0x1a0], R214 ;  /* 0x000068000e0a7a25 */ /* 0x000fe200078e00d6 */
[----:B------:R-:W-:-:S02]  /*1930*/  IADD3.X R207, R13, UR7, R8, P1, !PT ;  /* 0x000000070dcf7c10 */ /* 0x000fc40008ffe408 */
[----:B------:R-:W-:Y:S01]  /*1940*/  IADD3 R203, R214, 0x80, RZ ;  /* 0x00000080d6cb7810 */ /* 0x000fe20007ffe0ff */
[----:B------:R-:W-:Y:S01]  /*1950*/  IMAD.SHL.U32 R0, R0, 0x40, RZ ;  /* 0x0000004000007824 */ /* 0x000fe200078e00ff */
[----:B------:R-:W-:Y:S01]  /*1960*/  IADD3 R6, P0, R10, UR26, RZ ;  /* 0x0000001a0a067c10 */ /* 0x000fe2000ff1e0ff */
[----:B------:R-:W-:Y:S02]  /*1970*/  IMAD R7, R14, c[0x0][0x1a4], R7 ;  /* 0x000069000e077a24 */ /* 0x000fe400078e0207 */
[----:B------:R-:W-:Y:S01]  /*1980*/  IMAD.WIDE.U32 R206, R134, c[0x0][0x1b0], R206 ;  /* 0x00006c0086ce7a25 */ /* 0x000fe200078e00ce */
[----:B------:R-:W-:Y:S02]  /*1990*/  LOP3.LUT R0, R0, 0x1c0, RZ, 0xc0, !PT ;  /* 0x000001c000007812 */ /* 0x000fe400078ec0ff */
        /* <DEDUP_REMOVED lines=8> */
[----:B------:R-:W-:Y:S01]  /*1a20*/  LEA.HI R6, R3, R4, RZ, 0x5 ;  /* 0x0000000403067211 */ /* 0x000fe200078f28ff */
[----:B------:R-:W-:Y:S01]  /*1a30*/  IMAD.MOV.U32 R7, RZ, RZ, 0x10 ;  /* 0x00000010ff077424 */ /* 0x000fe200078e00ff */
[----:B------:R-:W-:Y:S01]  /*1a40*/  LOP3.LUT R0, R9, R0, RZ, 0x3c, !PT ;  /* 0x0000000009007212 */ /* 0x000fe200078e3cff */
[----:B------:R-:W-:Y:S01]  /*1a50*/  IMAD.SHL.U32 R205, R205, 0x2, RZ ;  /* 0x00000002cdcd7824 */ /* 0x000fe200078e00ff */
[----:B------:R-:W-:Y:S01]  /*1a60*/  SHF.R.S32.HI R89, RZ, 0x5, R6 ;  /* 0x00000005ff597819 */ /* 0x000fe20000011406 */
[----:B------:R-:W-:Y:S01]  /*1a70*/  IMAD.IADD R209, R207, 0x1, R209 ;  /* 0x00000001cfd17824 */ /* 0x000fe200078e02d1 */
[----:B------:R-:W-:Y:S01]  /*1a80*/  LOP3.LUT R0, R0, 0xfffffe00, R5, 0xf8, !PT ;  /* 0xfffffe0000007812 */ /* 0x000fe200078ef805 */
[----:B------:R-:W-:Y:S01]  /*1a90*/  IMAD.MOV.U32 R5, RZ, RZ, 0x20 ;  /* 0x00000020ff057424 */ /* 0x000fe200078e00ff */
[----:B------:R-:W-:Y:S01]  /*1aa0*/  IADD3 R13, R17, UR4, RZ ;  /* 0x00000004110d7c10 */ /* 0x000fe2000fffe0ff */
[----:B------:R-:W-:Y:S01]  /*1ab0*/  IMAD.IADD R219, R135, 0x1, R219 ;  /* 0x0000000187db7824 */ /* 0x000fe200078e02db */
[----:B------:R-:W-:-:S02]  /*1ac0*/  SEL R7, R7, 0xfffffff0, !P2 ;  /* 0xfffffff007077807 */ /* 0x000fc40005000000 */
[----:B------:R-:W-:Y:S01]  /*1ad0*/  SEL R5, R5, 0xffffffe0, !P3 ;  /* 0xffffffe005057807 */ /* 0x000fe20005800000 */
        /* <DEDUP_REMOVED lines=31> */
.L_x_1117:
[----:B------:R-:W-:Y:S05]  /*1cd0*/  BSYNC B0 ;  /* 0x0000000000007941 */ /* 0x000fea0003800000 */
.L_x_1116:
        /* <DEDUP_REMOVED lines=37> */
.L_x_1119:
[----:B------:R-:W-:Y:S05]  /*1f30*/  BSYNC B0 ;  /* 0x0000000000007941 */ /* 0x000fea0003800000 */
.L_x_1118:
        /* <DEDUP_REMOVED lines=37> */
.L_x_1121:
[----:B------:R-:W-:Y:S05]  /*2190*/  BSYNC B0 ;  /* 0x0000000000007941 */ /* 0x000fea0003800000 */
.L_x_1120:
        /* <DEDUP_REMOVED lines=40> */
.L_x_1123:
[----:B------:R-:W-:Y:S05]  /*2420*/  BSYNC B0 ;  /* 0x0000000000007941 */ /* 0x000fea0003800000 */
.L_x_1122:
        /* <DEDUP_REMOVED lines=37> */
.L_x_1125:
[----:B------:R-:W-:Y:S05]  /*2680*/  BSYNC B0 ;  /* 0x0000000000007941 */ /* 0x000fea0003800000 */
.L_x_1124:
        /* <DEDUP_REMOVED lines=33> */
.L_x_1127:
[----:B------:R-:W-:Y:S05]  /*28a0*/  BSYNC B0 ;  /* 0x0000000000007941 */ /* 0x000fea0003800000 */
.L_x_1126:
[----:B------:R-:W-:Y:S01]  /*28b0*/  ISETP.GE.AND P0, PT, R9, UR12, PT ;  /* 0x0000000c09007c0c */ /* 0x000fe2000bf06270 */
[----:B------:R-:W-:-:S12]  /*28c0*/  BSSY B0, `(.L_x_1128) ;  /* 0x000001f000007945 */ /* 0x000fd80003800000 */
        /* <DEDUP_REMOVED lines=30> */
.L_x_1129:
[----:B------:R-:W-:Y:S05]  /*2ab0*/  BSYNC B0 ;  /* 0x0000000000007941 */ /* 0x000fea0003800000 */
.L_x_1128:
[----:B------:R-:W-:Y:S01]  /*2ac0*/  ISETP.GE.AND P0, PT, R8, UR12, PT ;  /* 0x0000000c08007c0c */ /* 0x000fe2000bf06270 */
[----:B------:R-:W-:Y:S01]  /*2ad0*/  ULDC.64 UR4, c[0x0][0x1a0] ;  /* 0x0000680000047ab9 */ /* 0x000fe20000000a00 */
[----:B------:R-:W-:Y:S01]  /*2ae0*/  LOP3.LUT R11, R6, 0xffffffe0, RZ, 0xc0, !PT ;  /* 0xffffffe0060b7812 */ /* 0x000fe200078ec0ff */
[----:B------:R-:W-:Y:S01]  /*2af0*/  USHF.L.U64.HI UR22, UR4, UR22, UR5 ;  /* 0x0000001604167299 */ /* 0x000fe20008010205 */
[----:B------:R-:W-:Y:S01]  /*2b00*/  BSSY B0, `(.L_x_1130) ;  /* 0x0000023000007945 */ /* 0x000fe20003800000 */
[----:B------:R-:W-:Y:S02]  /*2b10*/  USHF.L.U32 UR23, UR4, 0x6, URZ ;  /* 0x0000000604177899 */ /* 0x000fe4000800063f */
[----:B------:R-:W-:-:S06]  /*2b20*/  IMAD.IADD R11, R4, 0x1, -R11 ;  /* 0x00000001040b7824 */ /* 0x000fcc00078e0a0b */
        /* <DEDUP_REMOVED lines=11> */
[C---:B-12---:R-:W-:Y:S02]  /*2be0*/  @!P3 LEA R16, P4, R20.reuse, c[0x0][0x168], 0x1 ;  /* 0x00005a001410ba11 */ /* 0x046fe400078808ff */
        /* <DEDUP_REMOVED lines=20> */
.L_x_1131:
[----:B------:R-:W-:Y:S05]  /*2d30*/  BSYNC B0 ;  /* 0x0000000000007941 */ /* 0x000fea0003800000 */
.L_x_1130:
[----:B------:R-:W0:Y:S01]  /*2d40*/  LDGDEPBAR ;  /* 0x00000000000079af */ /* 0x000e220000000000 */
[----:B------:R-:W-:Y:S01]  /*2d50*/  ISETP.GE.AND P0, PT, R14, UR12, PT ;  /* 0x0000000c0e007c0c */ /* 0x000fe2000bf06270 */
[----:B------:R-:W-:Y:S01]  /*2d60*/  UIMAD UR5, UR22, UR13, URZ ;  /* 0x0000000d160572a4 */ /* 0x000fe2000f8e023f */
[----:B-123--:R-:W-:Y:S01]  /*2d70*/  IMAD.U32 R17, RZ, RZ, UR13 ;  /* 0x0000000dff117e24 */ /* 0x00efe2000f8e00ff */
[----:B------:R-:W-:Y:S01]  /*2d80*/  SHF.R.S32.HI R6, RZ, 0x1f, R11 ;  /* 0x0000001fff067819 */ /* 0x000fe2000001140b */
[----:B------:R-:W-:Y:S01]  /*2d90*/  IMAD.MOV.U32 R218, RZ, RZ, R134 ;  /* 0x000000ffffda7224 */ /* 0x000fe200078e0086 */
[----:B------:R-:W-:Y:S01]  /*2da0*/  UIMAD UR5, UR24, UR23, UR5 ;  /* 0x00000017180572a4 */ /* 0x000fe2000f8e0205 */
[----:B------:R-:W-:Y:S01]  /*2db0*/  BSSY B0, `(.L_x_1132) ;  /* 0x0000024000007945 */ /* 0x000fe20003800000 */
[----:B------:R-:W-:Y:S01]  /*2dc0*/  LEA.HI R6, R6, R11, RZ, 0x2 ;  /* 0x0000000b06067211 */ /* 0x000fe200078f10ff */
[----:B------:R-:W-:-:S03]  /*2dd0*/  IMAD.WIDE.U32 R16, R17, UR23, R218 ;  /* 0x0000001711107c25 */ /* 0x000fc6000f8e00da */
[----:B------:R-:W-:Y:S02]  /*2de0*/  SHF.R.S32.HI R6, RZ, 0x2, R6 ;  /* 0x00000002ff067819 */ /* 0x000fe40000011406 */
        /* <DEDUP_REMOVED lines=32> */
.L_x_1133:
[----:B------:R-:W-:Y:S05]  /*2ff0*/  BSYNC B0 ;  /* 0x0000000000007941 */ /* 0x000fea0003800000 */
.L_x_1132:
        /* <DEDUP_REMOVED lines=36> */
.L_x_1135:
[----:B------:R-:W-:Y:S05]  /*3240*/  BSYNC B0 ;  /* 0x0000000000007941 */ /* 0x000fea0003800000 */
.L_x_1134:
        /* <DEDUP_REMOVED lines=35> */
.L_x_1137:
[----:B------:R-:W-:Y:S05]  /*3480*/  BSYNC B0 ;  /* 0x0000000000007941 */ /* 0x000fea0003800000 */
.L_x_1136:
        /* <DEDUP_REMOVED lines=37> */
.L_x_1139:
[----:B------:R-:W-:Y:S05]  /*36e0*/  BSYNC B0 ;  /* 0x0000000000007941 */ /* 0x000fea0003800000 */
.L_x_1138:
[C---:B------:R-:W-:Y:S01]  /*36f0*/  IMAD.SHL.U32 R8, R2.reuse, 0x40, RZ ;  /* 0x0000004002087824 */ /* 0x040fe200078e00ff */
[----:B------:R-:W-:Y:S01]  /*3700*/  R2P PR, R2, 0x6 ;  /* 0x0000000602007804 */ /* 0x000fe20000000000 */
[----:B------:R-:W-:Y:S01]  /*3710*/  IMAD.SHL.U32 R14, R14, 0x8, RZ ;  /* 0x000000080e0e7824 */ /* 0x000fe200078e00ff */
[----:B------:R-:W-:Y:S01]  /*3720*/  UIADD3 UR12, UR16, 0x1, -UR17 ;  /* 0x00000001100c7890 */ /* 0x000fe2000fffe811 */
[C---:B------:R-:W-:Y:S01]  /*3730*/  IMAD R202, R89.reuse, 0x400, R0 ;  /* 0x0000040059ca7824 */ /* 0x040fe200078e0200 */
[----:B------:R-:W-:Y:S01]  /*3740*/  LOP3.LUT R9, R8, 0x1c0, RZ, 0xc0, !PT ;  /* 0x000001c008097812 */ /* 0x000fe200078ec0ff */
[----:B------:R-:W-:Y:S01]  /*3750*/  IMAD.SHL.U32 R216, R4, 0x2, RZ ;  /* 0x0000000204d87824 */ /* 0x000fe200078e00ff */
[----:B------:R-:W-:Y:S01]  /*3760*/  LEA R89, R89, UR15, 0x4 ;  /* 0x0000000f59597c11 */ /* 0x000fe2000f8e20ff */
[----:B------:R-:W-:Y:S01]  /*3770*/  IMAD.SHL.U32 R202, R202, 0x2, RZ ;  /* 0x00000002caca7824 */ /* 0x000fe200078e00ff */
[----:B------:R-:W-:Y:S01]  /*3780*/  LOP3.LUT R8, R9, 0x8, R14, 0xf8, !PT ;  /* 0x0000000809087812 */ /* 0x000fe200078ef80e */
[----:B------:R-:W-:Y:S01]  /*3790*/  ULDC UR5, c[0x0][0x2e4] ;  /* 0x0000b90000057ab9 */ /* 0x000fe20000000800 */
[----:B------:R-:W-:Y:S01]  /*37a0*/  SHF.R.U32.HI R9, RZ, 0x3, R9 ;  /* 0x00000003ff097819 */ /* 0x000fe20000011609 */
[--C-:B------:R-:W-:Y:S01]  /*37b0*/  IMAD R200, R7, 0x2, R202.reuse ;  /* 0x0000000207c87824 */ /* 0x100fe200078e02ca */
[----:B------:R-:W-:Y:S01]  /*37c0*/  LDSM.16.M88.4 R68, [R202] ;  /* 0x00000000ca44783b */ /* 0x000fe20000000200 */
[C---:B------:R-:W-:Y:S01]  /*37d0*/  IMAD R198, R5.reuse, 0x2, R202 ;  /* 0x0000000205c67824 */ /* 0x040fe200078e02ca */
[----:B------:R-:W-:Y:S01]  /*37e0*/  LOP3.LUT R8, R8, R9, RZ, 0x3c, !PT ;  /* 0x0000000908087212 */ /* 0x000fe200078e3cff */
[----:B------:R-:W-:Y:S01]  /*37f0*/  IMAD R197, R5, 0x2, R200 ;  /* 0x0000000205c57824 */ /* 0x000fe200078e02c8 */
[----:B--2---:R-:W-:Y:S01]  /*3800*/  LDSM.16.M88.4 R20, [R200] ;  /* 0x00000000c814783b */ /* 0x004fe20000000200 */
[----:B------:R-:W-:Y:S01]  /*3810*/  LOP3.LUT R216, R216, 0x6, RZ, 0xc0, !PT ;  /* 0x00000006d8d87812 */ /* 0x000fe200078ec0ff */
[----:B------:R-:W-:Y:S01]  /*3820*/  ULDC UR4, c[0x0][0x2e8] ;  /* 0x0000ba0000047ab9 */ /* 0x000fe20000000800 */
[----:B------:R-:W-:Y:S01]  /*3830*/  IMAD R201, R201, 0x200, R8 ;  /* 0x00000200c9c97824 */ /* 0x000fe200078e0208 */
[----:B------:R-:W-:Y:S01]  /*3840*/  LDSM.16.M88.4 R64, [R197] ;  /* 0x00000000c540783b */ /* 0x000fe20000000200 */
[----:B------:R-:W-:Y:S01]  /*3850*/  UIADD3 UR5, UR16, -UR5, -UR17 ;  /* 0x8000000510057290 */ /* 0x000fe2000fffe811 */
[----:B------:R-:W-:Y:S01]  /*3860*/  IMAD.IADD R6, R6, 0x1, R89 ;  /* 0x0000000106067824 */ /* 0x000fe200078e0259 */
[----:B------:R-:W-:Y:S01]  /*3870*/  UIADD3 UR4, UR12, UR4, URZ ;  /* 0x000000040c047290 */ /* 0x000fe2000fffe03f */
[----:B------:R-:W-:Y:S01]  /*3880*/  IMAD.SHL.U32 R201, R201, 0x2, RZ ;  /* 0x00000002c9c97824 */ /* 0x000fe200078e00ff */
[----:B-1----:R-:W-:Y:S01]  /*3890*/  LDSM.16.M88.4 R8, [R198] ;  /* 0x00000000c608783b */ /* 0x002fe20000000200 */
[----:B------:R-:W-:Y:S01]  /*38a0*/  UISETP.GT.AND UP0, UPT, UR13, UR9, UPT ;  /* 0x000000090d00728c */ /* 0x000fe2000bf04270 */
[----:B------:R-:W-:-:S02]  /*38b0*/  IADD3 R213, R6, UR5, RZ ;  /* 0x0000000506d57c10 */ /* 0x000fc4000fffe0ff */
[----:B------:R-:W1:Y:S01]  /*38c0*/  LDSM.16.M88.4 R40, [R201+0x6000] ;  /* 0x00600000c928783b */ /* 0x000e620000000200 */
[C---:B------:R-:W-:Y:S02]  /*38d0*/  IADD3 R2, R201.reuse, 0x6000, RZ ;  /* 0x00006000c9027810 */ /* 0x040fe40007ffe0ff */
[----:B------:R-:W-:Y:S01]  /*38e0*/  IADD3 R199, R201, 0x6020, RZ ;  /* 0x00006020c9c77810 */ /* 0x000fe20007ffe0ff */
[----:B------:R-:W2:Y:S01]  /*38f0*/  LDSM.16.M88.4 R32, [R201+0x6800] ;  /* 0x00680000c920783b */ /* 0x000ea20000000200 */
[----:B------:R-:W-:Y:S01]  /*3900*/  @P1 IADD3 R199, R2, -0x20, RZ ;  /* 0xffffffe002c71810 */ /* 0x000fe20007ffe0ff */
[----:B------:R-:W-:Y:S01]  /*3910*/  IMAD.MOV.U32 R2, RZ, RZ, 0x40 ;  /* 0x00000040ff027424 */ /* 0x000fe200078e00ff */
[C---:B------:R-:W-:Y:S01]  /*3920*/  IADD3 R212, R6.reuse, UR4, RZ ;  /* 0x0000000406d47c10 */ /* 0x040fe2000fffe0ff */
[----:B------:R-:W5:Y:S01]  /*3930*/  LDSM.16.M88.4 R76, [R201+0x7000] ;  /* 0x00700000c94c783b */ /* 0x000f620000000200 */
[----:B------:R-:W-:Y:S02]  /*3940*/  IADD3 R6, R6, 0x8, RZ ;  /* 0x0000000806067810 */ /* 0x000fe40007ffe0ff */
[----:B------:R-:W-:Y:S01]  /*3950*/  SEL R2, R2, 0xffffffc0, !P2 ;  /* 0xffffffc002027807 */ /* 0x000fe20005000000 */
[----:B------:R-:W3:Y:S01]  /*3960*/  LDSM.16.M88.4 R60, [R201+0x7800] ;  /* 0x00780000c93c783b */ /* 0x000ee20000000200 */
[----:B------:R-:W-:-:S02]  /*3970*/  IADD3 R210, R6, UR4, RZ ;  /* 0x0000000406d27c10 */ /* 0x000fc4000fffe0ff */
[----:B------:R-:W-:Y:S01]  /*3980*/  IMNMX R212, R212, UR16, PT ;  /* 0x00000010d4d47c17 */ /* 0x000fe2000b800200 */
[----:B------:R-:W4:Y:S01]  /*3990*/  LDSM.16.M88.4 R56, [R199] ;  /* 0x00000000c738783b */ /* 0x000f220000000200 */
[----:B------:R-:W-:Y:S01]  /*39a0*/  IMAD.IADD R195, R201, 0x1, R2 ;  /* 0x00000001c9c37824 */ /* 0x000fe200078e0202 */
[----:B------:R-:W-:Y:S01]  /*39b0*/  IADD3 R211, R6, UR5, RZ ;  /* 0x0000000506d37c10 */ /* 0x000fe2000fffe0ff */
[----:B------:R-:W-:Y:S01]  /*39c0*/  IMAD.IADD R188, R2, 0x1, R199 ;  /* 0x0000000102bc7824 */ /* 0x000fe200078e02c7 */
[----:B------:R-:W3:Y:S01]  /*39d0*/  LDSM.16.M88.4 R52, [R199+0x800] ;  /* 0x00080000c734783b */ /* 0x000ee20000000200 */
[----:B------:R-:W-:Y:S02]  /*39e0*/  IMNMX R210, R210, UR16, PT ;  /* 0x00000010d2d27c17 */ /* 0x000fe4000b800200 */
[----:B------:R-:W-:Y:S01]  /*39f0*/  IMNMX R213, RZ, R213, !PT ;  /* 0x000000d5ffd57217 */ /* 0x000fe20007800200 */
[----:B------:R-:W3:Y:S01]  /*3a00*/  LDSM.16.M88.4 R48, [R199+0x1000] ;  /* 0x00100000c730783b */ /* 0x000ee20000000200 */
[----:B------:R-:W-:-:S02]  /*3a10*/  IMNMX R211, RZ, R211, !PT ;  /* 0x000000d3ffd37217 */ /* 0x000fc40007800200 */
[C---:B------:R-:W-:Y:S01]  /*3a20*/  IADD3 R191, R199.reuse, 0x800, RZ ;  /* 0x00000800c7bf7810 */ /* 0x040fe20007ffe0ff */
[----:B------:R-:W3:Y:S01]  /*3a30*/  LDSM.16.M88.4 R16, [R195+0x6000] ;  /* 0x00600000c310783b */ /* 0x000ee20000000200 */
[C---:B------:R-:W-:Y:S02]  /*3a40*/  IADD3 R190, R199.reuse, 0x1000, RZ ;  /* 0x00001000c7be7810 */ /* 0x040fe40007ffe0ff */
[C---:B------:R-:W-:Y:S01]  /*3a50*/  IADD3 R189, R199.reuse, 0x1800, RZ ;  /* 0x00001800c7bd7810 */ /* 0x040fe20007ffe0ff */
[----:B------:R-:W3:Y:S01]  /*3a60*/  LDSM.16.M88.4 R24, [R199+0x1800] ;  /* 0x00180000c718783b */ /* 0x000ee20000000200 */
[C---:B------:R-:W-:Y:S02]  /*3a70*/  IADD3 R187, R199.reuse, 0x2000, RZ ;  /* 0x00002000c7bb7810 */ /* 0x040fe40007ffe0ff */
[C---:B------:R-:W-:Y:S01]  /*3a80*/  IADD3 R186, R199.reuse, 0x2800, RZ ;  /* 0x00002800c7ba7810 */ /* 0x040fe20007ffe0ff */
[----:B------:R-:W3:Y:S01]  /*3a90*/  LDSM.16.M88.4 R12, [R195+0x6800] ;  /* 0x00680000c30c783b */ /* 0x000ee20000000200 */
[----:B------:R-:W-:-:S02]  /*3aa0*/  IADD3 R185, R199, 0x3000, RZ ;  /* 0x00003000c7b97810 */ /* 0x000fc40007ffe0ff */
[C---:B------:R-:W-:Y:S01]  /*3ab0*/  IADD3 R184, R199.reuse, 0x3800, RZ ;  /* 0x00003800c7b87810 */ /* 0x040fe20007ffe0ff */
[C---:B-1----:R-:W-:Y:S01]  /*3ac0*/  HMMA.16816.F32 R44, R68.reuse, R40, RZ ;  /* 0x00000028442c723c */ /* 0x042fe200000018ff */
[----:B------:R-:W1:Y:S01]  /*3ad0*/  LDSM.16.M88.4 R84, [R195+0x7000] ;  /* 0x00700000c354783b */ /* 0x000e620000000200 */
[C---:B------:R-:W-:Y:S02]  /*3ae0*/  IADD3 R183, R199.reuse, 0x4000, RZ ;  /* 0x00004000c7b77810 */ /* 0x040fe40007ffe0ff */
[C---:B------:R-:W-:Y:S01]  /*3af0*/  IADD3 R182, R199.reuse, 0x4800, RZ ;  /* 0x00004800c7b67810 */ /* 0x040fe20007ffe0ff */
[----:B------:R-:W-:Y:S01]  /*3b00*/  LDSM.16.M88.4 R80, [R195+0x7800] ;  /* 0x00780000c350783b */ /* 0x000fe20000000200 */
[C---:B------:R-:W-:Y:S02]  /*3b10*/  IADD3 R181, R199.reuse, 0x5000, RZ ;  /* 0x00005000c7b57810 */ /* 0x040fe40007ffe0ff */
[----:B------:R-:W-:Y:S01]  /*3b20*/  HMMA.16816.F32 R40, R68, R42, RZ ;  /* 0x0000002a4428723c */ /* 0x000fe200000018ff */
[----:B------:R-:W0:Y:S01]  /*3b30*/  LDGDEPBAR ;  /* 0x00000000000079af */ /* 0x000e220000000000 */
[----:B------:R-:W-:-:S06]  /*3b40*/  IADD3 R180, R199, 0x5800, RZ ;  /* 0x00005800c7b47810 */ /* 0x000fcc0007ffe0ff */
[C---:B--2---:R-:W-:Y:S08]  /*3b50*/  HMMA.16816.F32 R36, R68.reuse, R32, RZ ;  /* 0x000000204424723c */ /* 0x044ff000000018ff */
[C---:B------:R-:W-:Y:S08]  /*3b60*/  HMMA.16816.F32 R32, R68.reuse, R34, RZ ;  /* 0x000000224420723c */ /* 0x040ff000000018ff */
[C---:B-----5:R-:W-:Y:S08]  /*3b70*/  HMMA.16816.F32 R28, R68.reuse, R76, RZ ;  /* 0x0000004c441c723c */ /* 0x060ff000000018ff */
[C---:B------:R-:W-:Y:S08]  /*3b80*/  HMMA.16816.F32 R76, R68.reuse, R78, RZ ;  /* 0x0000004e444c723c */ /* 0x040ff000000018ff */
[----:B---3--:R-:W-:Y:S08]  /*3b90*/  HMMA.16816.F32 R72, R68, R60, RZ ;  /* 0x0000003c4448723c */ /* 0x008ff000000018ff */
[C---:B----4-:R-:W-:Y:S08]  /*3ba0*/  HMMA.16816.F32 R44, R20.reuse, R56, R44 ;  /* 0x00000038142c723c */ /* 0x050ff0000000182c */
[----:B------:R-:W-:Y:S01]  /*3bb0*/  HMMA.16816.F32 R40, R20, R58, R40 ;  /* 0x0000003a1428723c */ /* 0x000fe20000001828 */
[----:B------:R-:W-:Y:S07]  /*3bc0*/  LDSM.16.M88.4 R56, [R188+0x800] ;  /* 0x00080000bc38783b */ /* 0x000fee0000000200 */
[----:B------:R-:W-:Y:S01]  /*3bd0*/  HMMA.16816.F32 R68, R68, R62, RZ ;  /* 0x0000003e4444723c */ /* 0x000fe200000018ff */
[----:B------:R-:W2:Y:S07]  /*3be0*/  LDSM.16.M88.4 R60, [R188] ;  /* 0x00000000bc3c783b */ /* 0x000eae0000000200 */
[C---:B------:R-:W-:Y:S08]  /*3bf0*/  HMMA.16816.F32 R36, R20.reuse, R52, R36 ;  /* 0x000000341424723c */ /* 0x040ff00000001824 */
[C---:B------:R-:W-:Y:S01]  /*3c00*/  HMMA.16816.F32 R32, R20.reuse, R54, R32 ;  /* 0x000000361420723c */ /* 0x040fe20000001820 */
[----:B------:R-:W3:Y:S07]  /*3c10*/  LDSM.16.M88.4 R52, [R188+0x1000] ;  /* 0x00100000bc34783b */ /* 0x000eee0000000200 */
[C---:B------:R-:W-:Y:S08]  /*3c20*/  HMMA.16816.F32 R28, R20.reuse, R48, R28 ;  /* 0x00000030141c723c */ /* 0x040ff0000000181c */
[----:B------:R-:W-:Y:S01]  /*3c30*/  HMMA.16816.F32 R76, R20, R50, R76 ;  /* 0x00000032144c723c */ /* 0x000fe2000000184c */
[----:B------:R-:W-:Y:S07]  /*3c40*/  LDSM.16.M88.4 R48, [R188+0x1800] ;  /* 0x00180000bc30783b */ /* 0x000fee0000000200 */
[C---:B------:R-:W-:Y:S08]  /*3c50*/  HMMA.16816.F32 R44, R8.reuse, R16, R44 ;  /* 0x00000010082c723c */ /* 0x040ff0000000182c */
[----:B------:R-:W-:Y:S01]  /*3c60*/  HMMA.16816.F32 R40, R8, R18, R40 ;  /* 0x000000120828723c */ /* 0x000fe20000001828 */
[----:B------:R-:W-:Y:S07]  /*3c70*/  LDSM.16.M88.4 R16, [R201+0x8800] ;  /* 0x00880000c910783b */ /* 0x000fee0000000200 */
[C---:B------:R-:W-:Y:S08]  /*3c80*/  HMMA.16816.F32 R72, R20.reuse, R24, R72 ;  /* 0x000000181448723c */ /* 0x040ff00000001848 */
[----:B------:R-:W-:Y:S01]  /*3c90*/  HMMA.16816.F32 R68, R20, R26, R68 ;  /* 0x0000001a1444723c */ /* 0x000fe20000001844 */
[----:B------:R-:W-:Y:S04]  /*3ca0*/  LDSM.16.M88.4 R24, [R202+0x2000] ;  /* 0x00200000ca18783b */ /* 0x000fe80000000200 */
[----:B------:R-:W4:Y:S03]  /*3cb0*/  LDSM.16.M88.4 R20, [R201+0x8000] ;  /* 0x00800000c914783b */ /* 0x000f260000000200 */
[C---:B------:R-:W-:Y:S08]  /*3cc0*/  HMMA.16816.F32 R36, R8.reuse, R12, R36 ;  /* 0x0000000c0824723c */ /* 0x040ff00000001824 */
[C---:B------:R-:W-:Y:S01]  /*3cd0*/  HMMA.16816.F32 R32, R8.reuse, R14, R32 ;  /* 0x0000000e0820723c */ /* 0x040fe20000001820 */
[----:B------:R-:W5:Y:S07]  /*3ce0*/  LDSM.16.M88.4 R12, [R201+0x9000] ;  /* 0x00900000c90c783b */ /* 0x000f6e0000000200 */
[C---:B-1----:R-:W-:Y:S08]  /*3cf0*/  HMMA.16816.F32 R28, R8.reuse, R84, R28 ;  /* 0x00000054081c723c */ /* 0x042ff0000000181c */
[----:B------:R-:W-:Y:S01]  /*3d00*/  HMMA.16816.F32 R76, R8, R86, R76 ;  /* 0x00000056084c723c */ /* 0x000fe2000000184c */
[----:B------:R-:W-:Y:S07]  /*3d10*/  LDSM.16.M88.4 R84, [R201+0xb000] ;  /* 0x00b00000c954783b */ /* 0x000fee0000000200 */
[C---:B--2---:R-:W-:Y:S08]  /*3d20*/  HMMA.16816.F32 R44, R64.reuse, R60, R44 ;  /* 0x0000003c402c723c */ /* 0x044ff0000000182c */
[----:B------:R-:W-:Y:S01]  /*3d30*/  HMMA.16816.F32 R40, R64, R62, R40 ;  /* 0x0000003e4028723c */ /* 0x000fe20000001828 */
[----:B------:R-:W-:Y:S07]  /*3d40*/  LDSM.16.M88.4 R60, [R201+0x9800] ;  /* 0x00980000c93c783b */ /* 0x000fee0000000200 */
[C---:B------:R-:W-:Y:S08]  /*3d50*/  HMMA.16816.F32 R72, R8.reuse, R80, R72 ;  /* 0x000000500848723c */ /* 0x040ff00000001848 */
[----:B------:R-:W-:Y:S01]  /*3d60*/  HMMA.16816.F32 R68, R8, R82, R68 ;  /* 0x000000520844723c */ /* 0x000fe20000001844 */
[----:B------:R-:W-:Y:S07]  /*3d70*/  LDSM.16.M88.4 R8, [R199+0x2000] ;  /* 0x00200000c708783b */ /* 0x000fee0000000200 */
[C---:B------:R-:W-:Y:S08]  /*3d80*/  HMMA.16816.F32 R36, R64.reuse, R56, R36 ;  /* 0x000000384024723c */ /* 0x040ff00000001824 */
[C---:B------:R-:W-:Y:S08]  /*3d90*/  HMMA.16816.F32 R32, R64.reuse, R58, R32 ;  /* 0x0000003a4020723c */ /* 0x040ff00000001820 */
[C---:B---3--:R-:W-:Y:S01]  /*3da0*/  HMMA.16816.F32 R56, R64.reuse, R52, R28 ;  /* 0x000000344038723c */ /* 0x048fe2000000181c */
[----:B------:R-:W1:Y:S07]  /*3db0*/  LDSM.16.M88.4 R28, [R200+0x2000] ;  /* 0x00200000c81c783b */ /* 0x000e6e0000000200 */
[----:B------:R-:W-:Y:S01]  /*3dc0*/  HMMA.16816.F32 R76, R64, R54, R76 ;  /* 0x00000036404c723c */ /* 0x000fe2000000184c */
[----:B------:R-:W-:Y:S07]  /*3dd0*/  LDSM.16.M88.4 R52, [R199+0x3000] ;  /* 0x00300000c734783b */ /* 0x000fee0000000200 */
[C---:B----4-:R-:W-:Y:S08]  /*3de0*/  HMMA.16816.F32 R44, R24.reuse, R20, R44 ;  /* 0x00000014182c723c */ /* 0x050ff0000000182c */
[----:B------:R-:W-:Y:S01]  /*3df0*/  HMMA.16816.F32 R40, R24, R22, R40 ;  /* 0x000000161828723c */ /* 0x000fe20000001828 */
[----:B------:R-:W-:Y:S07]  /*3e00*/  LDSM.16.M88.4 R20, [R195+0x8000] ;  /* 0x00800000c314783b */ /* 0x000fee0000000200 */
[C---:B------:R-:W-:Y:S08]  /*3e10*/  HMMA.16816.F32 R72, R64.reuse, R48, R72 ;  /* 0x000000304048723c */ /* 0x040ff00000001848 */
[----:B------:R-:W-:Y:S01]  /*3e20*/  HMMA.16816.F32 R68, R64, R50, R68 ;  /* 0x000000324044723c */ /* 0x000fe20000001844 */
[----:B------:R-:W-:Y:S04]  /*3e30*/  LDSM.16.M88.4 R48, [R198+0x2000] ;  /* 0x00200000c630783b */ /* 0x000fe80000000200 */
[----:B------:R-:W-:Y:S03]  /*3e40*/  LDSM.16.M88.4 R64, [R195+0x9000] ;  /* 0x00900000c340783b */ /* 0x000fe60000000200 */
[C---:B------:R-:W-:Y:S08]  /*3e50*/  HMMA.16816.F32 R36, R24.reuse, R16, R36 ;  /* 0x000000101824723c */ /* 0x040ff00000001824 */
[C---:B------:R-:W-:Y:S01]  /*3e60*/  HMMA.16816.F32 R32, R24.reuse, R18, R32 ;  /* 0x000000121820723c */ /* 0x040fe20000001820 */
[----:B------:R-:W2:Y:S07]  /*3e70*/  LDSM.16.M88.4 R16, [R199+0x2800] ;  /* 0x00280000c710783b */ /* 0x000eae0000000200 */
[C---:B-----5:R-:W-:Y:S08]  /*3e80*/  HMMA.16816.F32 R56, R24.reuse, R12, R56 ;  /* 0x0000000c1838723c */ /* 0x060ff00000001838 */
[----:B------:R-:W-:Y:S01]  /*3e90*/  HMMA.16816.F32 R76, R24, R14, R76 ;  /* 0x0000000e184c723c */ /* 0x000fe2000000184c */
[----:B------:R-:W3:Y:S07]  /*3ea0*/  LDSM.16.M88.4 R12, [R199+0x3800] ;  /* 0x00380000c70c783b */ /* 0x000eee0000000200 */
[C---:B-1----:R-:W-:Y:S08]  /*3eb0*/  HMMA.16816.F32 R44, R28.reuse, R8, R44 ;  /* 0x000000081c2c723c */ /* 0x042ff0000000182c */
[----:B------:R-:W-:Y:S01]  /*3ec0*/  HMMA.16816.F32 R40, R28, R10, R40 ;  /* 0x0000000a1c28723c */ /* 0x000fe20000001828 */
[----:B------:R-:W-:Y:S07]  /*3ed0*/  LDSM.16.M88.4 R8, [R195+0x9800] ;  /* 0x00980000c308783b */ /* 0x000fee0000000200 */
[C---:B------:R-:W-:Y:S01]  /*3ee0*/  HMMA.16816.F32 R80, R24.reuse, R60, R72 ;  /* 0x0000003c1850723c */ /* 0x040fe20000001848 */
[----:B------:R-:W1:Y:S07]  /*3ef0*/  LDSM.16.M88.4 R72, [R195+0x8800] ;  /* 0x00880000c348783b */ /* 0x000e6e0000000200 */
[----:B------:R-:W-:Y:S01]  /*3f00*/  HMMA.16816.F32 R68, R24, R62, R68 ;  /* 0x0000003e1844723c */ /* 0x000fe20000001844 */
[----:B------:R-:W-:Y:S04]  /*3f10*/  LDSM.16.M88.4 R60, [R197+0x2000] ;  /* 0x00200000c53c783b */ /* 0x000fe80000000200 */
[----:B------:R-:W4:Y:S03]  /*3f20*/  LDSM.16.M88.4 R24, [R188+0x2000] ;  /* 0x00200000bc18783b */ /* 0x000f260000000200 */
[C---:B--2---:R-:W-:Y:S08]  /*3f30*/  HMMA.16816.F32 R36, R28.reuse, R16, R36 ;  /* 0x000000101c24723c */ /* 0x044ff00000001824 */
[----:B------:R-:W-:Y:S01]  /*3f40*/  HMMA.16816.F32 R32, R28, R18, R32 ;  /* 0x000000121c20723c */ /* 0x000fe20000001820 */
[----:B------:R-:W-:Y:S07]  /*3f50*/  LDSM.16.M88.4 R16, [R201+0xa000] ;  /* 0x00a00000c910783b */ /* 0x000fee0000000200 */
[C---:B------:R-:W-:Y:S08]  /*3f60*/  HMMA.16816.F32 R44, R48.reuse, R20, R44 ;  /* 0x00000014302c723c */ /* 0x040ff0000000182c */
[----:B------:R-:W-:Y:S01]  /*3f70*/  HMMA.16816.F32 R40, R48, R22, R40 ;  /* 0x000000163028723c */ /* 0x000fe20000001828 */
[----:B------:R-:W-:Y:S07]  /*3f80*/  LDSM.16.M88.4 R20, [R188+0x3000] ;  /* 0x00300000bc14783b */ /* 0x000fee0000000200 */
[C---:B---3--:R-:W-:Y:S08]  /*3f90*/  HMMA.16816.F32 R80, R28.reuse, R12, R80 ;  /* 0x0000000c1c50723c */ /* 0x048ff00000001850 */
[C---:B------:R-:W-:Y:S01]  /*3fa0*/  HMMA.16816.F32 R68, R28.reuse, R14, R68 ;  /* 0x0000000e1c44723c */ /* 0x040fe20000001844 */
[----:B------:R-:W2:Y:S07]  /*3fb0*/  LDSM.16.M88.4 R12, [R188+0x2800] ;  /* 0x00280000bc0c783b */ /* 0x000eae0000000200 */
[C---:B------:R-:W-:Y:S08]  /*3fc0*/  HMMA.16816.F32 R56, R28.reuse, R52, R56 ;  /* 0x000000341c38723c */ /* 0x040ff00000001838 */
[----:B------:R-:W-:Y:S01]  /*3fd0*/  HMMA.16816.F32 R76, R28, R54, R76 ;  /* 0x000000361c4c723c */ /* 0x000fe2000000184c */
[----:B------:R-:W3:Y:S04]  /*3fe0*/  LDSM.16.M88.4 R52, [R202+0x4000] ;  /* 0x00400000ca34783b */ /* 0x000ee80000000200 */
[----:B------:R-:W-:Y:S03]  /*3ff0*/  LDSM.16.M88.4 R28, [R199+0x4000] ;  /* 0x00400000c71c783b */ /* 0x000fe60000000200 */
[C---:B-1----:R-:W-:Y:S08]  /*4000*/  HMMA.16816.F32 R36, R48.reuse, R72, R36 ;  /* 0x000000483024723c */ /* 0x042ff00000001824 */
[----:B------:R-:W-:Y:S01]  /*4010*/  HMMA.16816.F32 R32, R48, R74, R32 ;  /* 0x0000004a3020723c */ /* 0x000fe20000001820 */
[----:B------:R-:W-:Y:S07]  /*4020*/  LDSM.16.M88.4 R72, [R188+0x3800] ;  /* 0x00380000bc48783b */ /* 0x000fee0000000200 */
[C---:B----4-:R-:W-:Y:S08]  /*4030*/  HMMA.16816.F32 R44, R60.reuse, R24, R44 ;  /* 0x000000183c2c723c */ /* 0x050ff0000000182c */
[----:B------:R-:W-:Y:S01]  /*4040*/  HMMA.16816.F32 R40, R60, R26, R40 ;  /* 0x0000001a3c28723c */ /* 0x000fe20000001828 */
[----:B------:R-:W1:Y:S07]  /*4050*/  LDSM.16.M88.4 R24, [R201+0xa800] ;  /* 0x00a80000c918783b */ /* 0x000e6e0000000200 */
[C---:B------:R-:W-:Y:S08]  /*4060*/  HMMA.16816.F32 R56, R48.reuse, R64, R56 ;  /* 0x000000403038723c */ /* 0x040ff00000001838 */
[----:B------:R-:W-:Y:S01]  /*4070*/  HMMA.16816.F32 R76, R48, R66, R76 ;  /* 0x00000042304c723c */ /* 0x000fe2000000184c */
[----:B------:R-:W4:Y:S07]  /*4080*/  LDSM.16.M88.4 R64, [R200+0x4000] ;  /* 0x00400000c840783b */ /* 0x000f2e0000000200 */
[----:B--2---:R-:W-:Y:S08]  /*4090*/  HMMA.16816.F32 R36, R60, R12, R36 ;  /* 0x0000000c3c24723c */ /* 0x004ff00000001824 */
[----:B---3--:R-:W-:Y:S08]  /*40a0*/  HMMA.16816.F32 R44, R52, R16, R44 ;  /* 0x00000010342c723c */ /* 0x008ff0000000182c */
[----:B------:R-:W-:Y:S01]  /*40b0*/  HMMA.16816.F32 R32, R60, R14, R32 ;  /* 0x0000000e3c20723c */ /* 0x000fe20000001820 */
[----:B------:R-:W2:Y:S07]  /*40c0*/  LDSM.16.M88.4 R12, [R199+0x4800] ;  /* 0x00480000c70c783b */ /* 0x000eae0000000200 */
[----:B------:R-:W-:Y:S01]  /*40d0*/  HMMA.16816.F32 R40, R52, R18, R40 ;  /* 0x000000123428723c */ /* 0x000fe20000001828 */
[----:B------:R-:W-:Y:S07]  /*40e0*/  LDSM.16.M88.4 R16, [R197+0x4000] ;  /* 0x00400000c510783b */ /* 0x000fee0000000200 */
[C---:B------:R-:W-:Y:S08]  /*40f0*/  HMMA.16816.F32 R80, R48.reuse, R8, R80 ;  /* 0x000000083050723c */ /* 0x040ff00000001850 */
[----:B------:R-:W-:Y:S01]  /*4100*/  HMMA.16816.F32 R68, R48, R10, R68 ;  /* 0x0000000a3044723c */ /* 0x000fe20000001844 */
[----:B------:R-:W-:Y:S04]  /*4110*/  LDSM.16.M88.4 R8, [R198+0x4000] ;  /* 0x00400000c608783b */ /* 0x000fe80000000200 */
[----:B------:R-:W3:Y:S03]  /*4120*/  LDSM.16.M88.4 R48, [R195+0xa000] ;  /* 0x00a00000c330783b */ /* 0x000ee60000000200 */
[----:B------:R-:W-:Y:S08]  /*4130*/  HMMA.16816.F32 R56, R60, R20, R56 ;  /* 0x000000143c38723c */ /* 0x000ff00000001838 */
[----:B-1----:R-:W-:Y:S08]  /*4140*/  HMMA.16816.F32 R36, R52, R24, R36 ;  /* 0x000000183424723c */ /* 0x002ff00000001824 */
[----:B------:R-:W-:Y:S01]  /*4150*/  HMMA.16816.F32 R76, R60, R22, R76 ;  /* 0x000000163c4c723c */ /* 0x000fe2000000184c */
[----:B------:R-:W-:Y:S07]  /*4160*/  LDSM.16.M88.4 R20, [R188+0x4000] ;  /* 0x00400000bc14783b */ /* 0x000fee0000000200 */
[C---:B----4-:R-:W-:Y:S08]  /*4170*/  HMMA.16816.F32 R44, R64.reuse, R28, R44 ;  /* 0x0000001c402c723c */ /* 0x050ff0000000182c */
[----:B------:R-:W-:Y:S01]  /*4180*/  HMMA.16816.F32 R40, R64, R30, R40 ;  /* 0x0000001e4028723c */ /* 0x000fe20000001828 */
[----:B------:R-:W-:Y:S07]  /*4190*/  LDSM.16.M88.4 R28, [R201+0xb800] ;  /* 0x00b80000c91c783b */ /* 0x000fee0000000200 */
[----:B------:R-:W-:Y:S01]  /*41a0*/  HMMA.16816.F32 R32, R52, R26, R32 ;  /* 0x0000001a3420723c */ /* 0x000fe20000001820 */
[----:B------:R-:W1:Y:S07]  /*41b0*/  LDSM.16.M88.4 R24, [R199+0x5000] ;  /* 0x00500000c718783b */ /* 0x000e6e0000000200 */
[C---:B------:R-:W-:Y:S08]  /*41c0*/  HMMA.16816.F32 R80, R60.reuse, R72, R80 ;  /* 0x000000483c50723c */ /* 0x040ff00000001850 */
[----:B------:R-:W-:Y:S01]  /*41d0*/  HMMA.16816.F32 R68, R60, R74, R68 ;  /* 0x0000004a3c44723c */ /* 0x000fe20000001844 */
[----:B------:R-:W4:Y:S07]  /*41e0*/  LDSM.16.M88.4 R60, [R195+0xa800] ;  /* 0x00a80000c33c783b */ /* 0x000f2e0000000200 */
[----:B------:R-:W-:Y:S01]  /*41f0*/  HMMA.16816.F32 R72, R52, R84, R56 ;  /* 0x000000543448723c */ /* 0x000fe20000001838 */
[----:B------:R-:W-:Y:S07]  /*4200*/  LDSM.16.M88.4 R56, [R188+0x4800] ;  /* 0x00480000bc38783b */ /* 0x000fee0000000200 */
[----:B--2---:R-:W-:Y:S08]  /*4210*/  HMMA.16816.F32 R36, R64, R12, R36 ;  /* 0x0000000c4024723c */ /* 0x004ff00000001824 */
[----:B------:R-:W-:Y:S08]  /*4220*/  HMMA.16816.F32 R76, R52, R86, R76 ;  /* 0x00000056344c723c */ /* 0x000ff0000000184c */
[C---:B---3--:R-:W-:Y:S08]  /*4230*/  HMMA.16816.F32 R44, R8.reuse, R48, R44 ;  /* 0x00000030082c723c */ /* 0x048ff0000000182c */
[----:B------:R-:W-:Y:S01]  /*4240*/  HMMA.16816.F32 R40, R8, R50, R40 ;  /* 0x000000320828723c */ /* 0x000fe20000001828 */
[----:B------:R-:W-:Y:S07]  /*4250*/  LDSM.16.M88.4 R48, [R199+0x5800] ;  /* 0x00580000c730783b */ /* 0x000fee0000000200 */
[C---:B------:R-:W-:Y:S01]  /*4260*/  HMMA.16816.F32 R32, R64.reuse, R14, R32 ;  /* 0x0000000e4020723c */ /* 0x040fe20000001820 */
[----:B------:R-:W2:Y:S07]  /*4270*/  LDSM.16.M88.4 R12, [R195+0xb000] ;  /* 0x00b00000c30c783b */ /* 0x000eae0000000200 */
[----:B-1----:R-:W-:Y:S08]  /*4280*/  HMMA.16816.F32 R72, R64, R24, R72 ;  /* 0x000000184048723c */ /* 0x002ff00000001848 */
[----:B----4-:R-:W-:Y:S08]  /*4290*/  HMMA.16816.F32 R36, R8, R60, R36 ;  /* 0x0000003c0824723c */ /* 0x010ff00000001824 */
[----:B------:R-:W-:Y:S08]  /*42a0*/  HMMA.16816.F32 R76, R64, R26, R76 ;  /* 0x0000001a404c723c */ /* 0x000ff0000000184c */
[C---:B------:R-:W-:Y:S08]  /*42b0*/  HMMA.16816.F32 R44, R16.reuse, R20, R44 ;  /* 0x00000014102c723c */ /* 0x040ff0000000182c */
[----:B------:R-:W-:Y:S01]  /*42c0*/  HMMA.16816.F32 R40, R16, R22, R40 ;  /* 0x000000161028723c */ /* 0x000fe20000001828 */
[----:B------:R-:W1:Y:S07]  /*42d0*/  LDSM.16.M88.4 R20, [R188+0x5000] ;  /* 0x00500000bc14783b */ /* 0x000e6e0000000200 */
[----:B------:R-:W-:Y:S08]  /*42e0*/  HMMA.16816.F32 R80, R52, R28, R80 ;  /* 0x0000001c3450723c */ /* 0x000ff00000001850 */
[----:B--2---:R-:W-:Y:S01]  /*42f0*/  HMMA.16816.F32 R72, R8, R12, R72 ;  /* 0x0000000c0848723c */ /* 0x004fe20000001848 */
[----:B------:R-:W-:-:S02]  /*4300*/  FMUL.FTZ R28, R44, c[0x0][0x2ec] ;  /* 0x0000bb002c1c7a20 */ /* 0x000fc40000410000 */
[----:B------:R-:W-:Y:S02]  /*4310*/  FMUL.FTZ R25, R47, c[0x0][0x2ec] ;  /* 0x0000bb002f197a20 */ /* 0x000fe40000410000 */
[----:B------:R-:W-:Y:S02]  /*4320*/  FMUL.FTZ R2, R45, c[0x0][0x2ec] ;  /* 0x0000bb002d027a20 */ /* 0x000fe40000410000 */
[----:B------:R-:W2:Y:S01]  /*4330*/  MUFU.TANH R28, R28 ;  /* 0x0000001c001c7308 */ /* 0x000ea20000002400 */
[----:B------:R-:W-:Y:S01]  /*4340*/  HMMA.16816.F32 R36, R16, R56, R36 ;  /* 0x000000381024723c */ /* 0x000fe20000001824 */
[----:B------:R-:W-:Y:S02]  /*4350*/  FMUL.FTZ R26, R40, c[0x0][0x2ec] ;  /* 0x0000bb00281a7a20 */ /* 0x000fe40000410000 */
[----:B------:R-:W-:Y:S02]  /*4360*/  FMUL.FTZ R24, R46, c[0x0][0x2ec] ;  /* 0x0000bb002e187a20 */ /* 0x000fe40000410000 */
[----:B------:R-:W-:-:S02]  /*4370*/  FMUL.FTZ R27, R41, c[0x0][0x2ec] ;  /* 0x0000bb00291b7a20 */ /* 0x000fc40000410000 */
[----:B------:R-:W3:Y:S01]  /*4380*/  MUFU.TANH R25, R25 ;  /* 0x0000001900197308 */ /* 0x000ee20000002400 */
[----:B------:R-:W-:Y:S01]  /*4390*/  HMMA.16816.F32 R76, R8, R14, R76 ;  /* 0x0000000e084c723c */ /* 0x000fe2000000184c */
[----:B------:R-:W4:Y:S01]  /*43a0*/  LDSM.16.M88.4 R12, [R195+0xb800] ;  /* 0x00b80000c30c783b */ /* 0x000f220000000200 */
[----:B------:R-:W-:-:S05]  /*43b0*/  FMUL.FTZ R29, R42, c[0x0][0x2ec] ;  /* 0x0000bb002a1d7a20 */ /* 0x000fca0000410000 */
[----:B------:R-:W-:Y:S01]  /*43c0*/  MUFU.TANH R2, R2 ;  /* 0x0000000200027308 */ /* 0x000fe20000002400 */
[----:B------:R-:W-:Y:S07]  /*43d0*/  HMMA.16816.F32 R68, R52, R30, R68 ;  /* 0x0000001e3444723c */ /* 0x000fee0000001844 */
[----:B------:R-:W5:Y:S01]  /*43e0*/  MUFU.TANH R24, R24 ;  /* 0x0000001800187308 */ /* 0x000f620000002400 */
[----:B------:R-:W-:Y:S01]  /*43f0*/  HMMA.16816.F32 R80, R64, R48, R80 ;  /* 0x000000304050723c */ /* 0x000fe20000001850 */
[----:B------:R-:W-:-:S02]  /*4400*/  FMUL.FTZ R36, R36, c[0x0][0x2ec] ;  /* 0x0000bb0024247a20 */ /* 0x000fc40000410000 */
[----:B------:R-:W-:Y:S02]  /*4410*/  FMUL.FTZ R30, R43, c[0x0][0x2ec] ;  /* 0x0000bb002b1e7a20 */ /* 0x000fe40000410000 */
[----:B------:R-:W-:Y:S02]  /*4420*/  FMUL.FTZ R38, R38, c[0x0][0x2ec] ;  /* 0x0000bb0026267a20 */ /* 0x000fe40000410000 */
[----:B------:R2:W-:Y:S01]  /*4430*/  MUFU.TANH R40, R36 ;  /* 0x0000002400287308 */ /* 0x0005e20000002400 */
[----:B-1----:R-:W-:Y:S01]  /*4440*/  HMMA.16816.F32 R72, R16, R20, R72 ;  /* 0x000000141048723c */ /* 0x002fe20000001848 */
[----:B------:R-:W-:Y:S02]  /*4450*/  FMUL.FTZ R39, R39, c[0x0][0x2ec] ;  /* 0x0000bb0027277a20 */ /* 0x000fe40000410000 */
[----:B------:R-:W-:-:S04]  /*4460*/  FMUL.FTZ R37, R37, c[0x0][0x2ec] ;  /* 0x0000bb0025257a20 */ /* 0x000fc80000410000 */
[----:B------:R-:W-:Y:S01]  /*4470*/  IMAD.U32 R21, RZ, RZ, UR13 ;  /* 0x0000000dff157e24 */ /* 0x000fe2000f8e00ff */
[----:B------:R-:W-:Y:S01]  /*4480*/  HMMA.16816.F32 R32, R8, R62, R32 ;  /* 0x0000003e0820723c */ /* 0x000fe20000001820 */
[----:B------:R-:W1:Y:S02]  /*4490*/  MUFU.TANH R26, R26 ;  /* 0x0000001a001a7308 */ /* 0x000e640000002400 */
[----:B--2---:R-:W-:-:S05]  /*44a0*/  IMAD R36, R21, 0x40, R216 ;  /* 0x0000004015247824 */ /* 0x004fca00078e02d8 */
[----:B------:R-:W-:Y:S01]  /*44b0*/  HMMA.16816.F32 R76, R16, R22, R76 ;  /* 0x00000016104c723c */ /* 0x000fe2000000184c */
[----:B------:R-:W2:Y:S01]  /*44c0*/  LDSM.16.M88.4 R20, [R188+0x5800] ;  /* 0x00580000bc14783b */ /* 0x000ea20000000200 */
[----:B------:R-:W-:Y:S01]  /*44d0*/  MUFU.TANH R27, R27 ;  /* 0x0000001b001b7308 */ /* 0x000fe20000002400 */
[----:B------:R-:W-:-:S04]  /*44e0*/  DEPBAR.LE SB0, 0x0 ;  /* 0x000080000000791a */ /* 0x000fc80000000000 */
[C---:B------:R-:W-:Y:S01]  /*44f0*/  IADD3 R4, R36.reuse, 0x8, RZ ;  /* 0x0000000824047810 */ /* 0x040fe20007ffe0ff */
[----:B------:R-:W-:Y:S01]  /*4500*/  HMMA.16816.F32 R68, R64, R50, R68 ;  /* 0x000000324044723c */ /* 0x000fe20000001844 */
[-C--:B------:R-:W-:Y:S01]  /*4510*/  ISETP.GE.AND P5, PT, R36, R212.reuse, PT ;  /* 0x000000d42400720c */ /* 0x080fe20003fa6270 */
[----:B------:R-:W1:Y:S01]  /*4520*/  MUFU.TANH R29, R29 ;  /* 0x0000001d001d7308 */ /* 0x000e620000002400 */
[----:B------:R-:W-:Y:S01]  /*4530*/  ISETP.GE.AND P1, PT, R4, R212, PT ;  /* 0x000000d40400720c */ /* 0x000fe20003f26270 */
[----:B------:R-:W-:Y:S01]  /*4540*/  FMUL.FTZ R72, R72, c[0x0][0x2ec] ;  /* 0x0000bb0048487a20 */ /* 0x000fe20000410000 */
[-C--:B------:R-:W-:Y:S01]  /*4550*/  ISETP.GE.AND P0, PT, R4, R210.reuse, PT ;  /* 0x000000d20400720c */ /* 0x080fe20003f06270 */
[----:B------:R-:W-:Y:S01]  /*4560*/  FMUL.FTZ R75, R75, c[0x0][0x2ec] ;  /* 0x0000bb004b4b7a20 */ /* 0x000fe20000410000 */
[----:B------:R-:W-:Y:S01]  /*4570*/  IADD3 R6, R36, 0x1, RZ ;  /* 0x0000000124067810 */ /* 0x000fe20007ffe0ff */
[----:B----4-:R-:W-:Y:S01]  /*4580*/  HMMA.16816.F32 R80, R8, R12, R80 ;  /* 0x0000000c0850723c */ /* 0x010fe20000001850 */
[C---:B------:R-:W-:Y:S01]  /*4590*/  ISETP.LT.OR P1, PT, R4.reuse, R213, P1 ;  /* 0x000000d50400720c */ /* 0x040fe20000f21670 */
[----:B------:R-:W4:Y:S01]  /*45a0*/  MUFU.TANH R30, R30 ;  /* 0x0000001e001e7308 */ /* 0x000f220000002400 */
[----:B------:R-:W-:Y:S01]  /*45b0*/  ISETP.LT.OR P0, PT, R4, R211, P0 ;  /* 0x000000d30400720c */ /* 0x000fe20000701670 */
[----:B------:R-:W-:Y:S01]  /*45c0*/  FMUL.FTZ R74, R74, c[0x0][0x2ec] ;  /* 0x0000bb004a4a7a20 */ /* 0x000fe20000410000 */
[C---:B------:R-:W-:Y:S01]  /*45d0*/  ISETP.LT.OR P5, PT, R36.reuse, R213, P5 ;  /* 0x000000d52400720c */ /* 0x040fe20002fa1670 */
[----:B------:R-:W-:Y:S01]  /*45e0*/  FMUL.FTZ R73, R73, c[0x0][0x2ec] ;  /* 0x0000bb0049497a20 */ /* 0x000fe20000410000 */
[----:B------:R-:W-:Y:S01]  /*45f0*/  IADD3 R4, R36, 0x9, RZ ;  /* 0x0000000924047810 */ /* 0x000fe20007ffe0ff */
[----:B------:R-:W-:Y:S01]  /*4600*/  HMMA.16816.F32 R32, R16, R58, R32 ;  /* 0x0000003a1020723c */ /* 0x000fe20000001820 */
[----:B------:R-:W-:Y:S01]  /*4610*/  ISETP.GE.AND P4, PT, R6, R210, PT ;  /* 0x000000d20600720c */ /* 0x000fe20003f86270 */
[----:B------:R1:W1:Y:S01]  /*4620*/  MUFU.TANH R41, R38 ;  /* 0x0000002600297308 */ /* 0x0002620000002400 */
[----:B------:R-:W-:Y:S01]  /*4630*/  FSEL R31, R28, -INF , !P5 ;  /* 0xff8000001c1f7808 */ /* 0x000fe20006800000 */
[----:B------:R-:W-:Y:S01]  /*4640*/  FMUL.FTZ R76, R76, c[0x0][0x2ec] ;  /* 0x0000bb004c4c7a20 */ /* 0x000fe20000410000 */
[-C--:B------:R-:W-:Y:S01]  /*4650*/  ISETP.GE.AND P6, PT, R6, R212.reuse, PT ;  /* 0x000000d40600720c */ /* 0x080fe20003fc6270 */
[----:B------:R-:W-:Y:S01]  /*4660*/  FMUL.FTZ R77, R77, c[0x0][0x2ec] ;  /* 0x0000bb004d4d7a20 */ /* 0x000fe20000410000 */
[C---:B------:R-:W-:Y:S01]  /*4670*/  ISETP.GE.AND P2, PT, R4.reuse, R212, PT ;  /* 0x000000d40400720c */ /* 0x040fe20003f46270 */
[----:B------:R-:W-:Y:S01]  /*4680*/  HMMA.16816.F32 R68, R8, R14, R68 ;  /* 0x0000000e0844723c */ /* 0x000fe20000001844 */
[-C--:B------:R-:W-:Y:S01]  /*4690*/  ISETP.GE.AND P3, PT, R4, R210.reuse, PT ;  /* 0x000000d20400720c */ /* 0x080fe20003f66270 */
[----:B------:R-:W-:Y:S01]  /*46a0*/  MUFU.TANH R167, R72 ;  /* 0x0000004800a77308 */ /* 0x000fe20000002400 */
[----:B------:R-:W-:Y:S01]  /*46b0*/  ISETP.GE.AND P5, PT, R36, R210, PT ;  /* 0x000000d22400720c */ /* 0x000fe20003fa6270 */
[----:B------:R-:W-:Y:S01]  /*46c0*/  FMUL.FTZ R78, R78, c[0x0][0x2ec] ;  /* 0x0000bb004e4e7a20 */ /* 0x000fe20000410000 */
[----:B------:R-:W-:Y:S01]  /*46d0*/  ISETP.LT.OR P4, PT, R6, R211, P4 ;  /* 0x000000d30600720c */ /* 0x000fe20002781670 */
[----:B------:R-:W-:Y:S01]  /*46e0*/  FMUL.FTZ R79, R79, c[0x0][0x2ec] ;  /* 0x0000bb004f4f7a20 */ /* 0x000fe20000410000 */
[----:B------:R-:W-:Y:S01]  /*46f0*/  IADD3 R12, R36, 0x10, RZ ;  /* 0x00000010240c7810 */ /* 0x000fe20007ffe0ff */
[----:B--2---:R-:W-:Y:S01]  /*4700*/  HMMA.16816.F32 R80, R16, R20, R80 ;  /* 0x000000141050723c */ /* 0x004fe20000001850 */
[-C--:B------:R-:W-:Y:S01]  /*4710*/  ISETP.LT.OR P6, PT, R6, R213.reuse, P6 ;  /* 0x000000d50600720c */ /* 0x080fe200037c1670 */
[----:B------:R-:W-:Y:S01]  /*4720*/  MUFU.TANH R39, R39 ;  /* 0x0000002700277308 */ /* 0x000fe20000002400 */
[----:B------:R-:W-:-:S02]  /*4730*/  ISETP.LT.OR P2, PT, R4, R213, P2 ;  /* 0x000000d50400720c */ /* 0x000fc40001741670 */
[----:B------:R-:W-:-:S03]  /*4740*/  ISETP.LT.OR P3, PT, R4, R211, P3 ;  /* 0x000000d30400720c */ /* 0x000fc60001f61670 */
[----:B-1----:R-:W-:Y:S01]  /*4750*/  FMUL.FTZ R38, R32, c[0x0][0x2ec] ;  /* 0x0000bb0020267a20 */ /* 0x002fe20000410000 */
[C---:B------:R-:W-:Y:S01]  /*4760*/  ISETP.LT.OR P5, PT, R36.reuse, R211, P5 ;  /* 0x000000d32400720c */ /* 0x040fe20002fa1670 */
[----:B------:R-:W-:Y:S01]  /*4770*/  FMUL.FTZ R32, R33, c[0x0][0x2ec] ;  /* 0x0000bb0021207a20 */ /* 0x000fe20000410000 */
[----:B------:R-:W-:Y:S01]  /*4780*/  IADD3 R4, R36, 0x11, RZ ;  /* 0x0000001124047810 */ /* 0x000fe20007ffe0ff */
[----:B------:R-:W-:Y:S01]  /*4790*/  FMUL.FTZ R33, R34, c[0x0][0x2ec] ;  /* 0x0000bb0022217a20 */ /* 0x000fe20000410000 */
[----:B---3--:R-:W-:Y:S01]  /*47a0*/  FSEL R6, R25, -INF , !P4 ;  /* 0xff80000019067808 */ /* 0x008fe20006000000 */
[----:B------:R-:W1:Y:S01]  /*47b0*/  MUFU.TANH R38, R38 ;  /* 0x0000002600267308 */ /* 0x000e620000002400 */
[----:B------:R-:W-:Y:S01]  /*47c0*/  ISETP.GE.AND P4, PT, R12, R210, PT ;  /* 0x000000d20c00720c */ /* 0x000fe20003f86270 */
[----:B------:R-:W-:Y:S01]  /*47d0*/  HMMA.16816.F32 R68, R16, R22, R68 ;  /* 0x000000161044723c */ /* 0x000fe20000001844 */
[----:B-----5:R-:W-:Y:S01]  /*47e0*/  FSEL R24, R24, -INF , !P5 ;  /* 0xff80000018187808 */ /* 0x020fe20006800000 */
[----:B------:R-:W-:Y:S01]  /*47f0*/  FMUL.FTZ R34, R35, c[0x0][0x2ec] ;  /* 0x0000bb0023227a20 */ /* 0x000fe20000410000 */
[----:B------:R-:W-:-:S02]  /*4800*/  FSEL R28, R2, -INF , !P6 ;  /* 0xff800000021c7808 */ /* 0x000fc40007000000 */
[----:B------:R-:W-:Y:S01]  /*4810*/  FSEL R25, R26, -INF , !P1 ;  /* 0xff8000001a197808 */ /* 0x000fe20004800000 */
[----:B------:R-:W2:Y:S01]  /*4820*/  MUFU.TANH R32, R32 ;  /* 0x0000002000207308 */ /* 0x000ea20000002400 */
[-C--:B------:R-:W-:Y:S02]  /*4830*/  ISETP.GE.AND P5, PT, R12, R212.reuse, PT ;  /* 0x000000d40c00720c */ /* 0x080fe40003fa6270 */
[----:B------:R-:W-:Y:S01]  /*4840*/  ISETP.GE.AND P6, PT, R4, R212, PT ;  /* 0x000000d40400720c */ /* 0x000fe20003fc6270 */
[----:B------:R-:W-:Y:S01]  /*4850*/  FMUL.FTZ R82, R82, c[0x0][0x2ec] ;  /* 0x0000bb0052527a20 */ /* 0x000fe20000410000 */
[----:B------:R-:W-:Y:S01]  /*4860*/  ISETP.GE.AND P1, PT, R4, R210, PT ;  /* 0x000000d20400720c */ /* 0x000fe20003f26270 */
[----:B------:R-:W-:Y:S01]  /*4870*/  FMUL.FTZ R80, R80, c[0x0][0x2ec] ;  /* 0x0000bb0050507a20 */ /* 0x000fe20000410000 */
[----:B------:R-:W-:Y:S01]  /*4880*/  ISETP.LT.OR P4, PT, R12, R211, P4 ;  /* 0x000000d30c00720c */ /* 0x000fe20002781670 */
[----:B------:R-:W3:Y:S01]  /*4890*/  MUFU.TANH R37, R37 ;  /* 0x0000002500257308 */ /* 0x000ee20000002400 */
[C---:B------:R-:W-:Y:S01]  /*48a0*/  IADD3 R8, R36.reuse, 0x18, RZ ;  /* 0x0000001824087810 */ /* 0x040fe20007ffe0ff */
[----:B------:R-:W-:Y:S01]  /*48b0*/  FMUL.FTZ R81, R81, c[0x0][0x2ec] ;  /* 0x0000bb0051517a20 */ /* 0x000fe20000410000 */
[C---:B------:R-:W-:Y:S01]  /*48c0*/  IADD3 R9, R36.reuse, 0x19, RZ ;  /* 0x0000001924097810 */ /* 0x040fe20007ffe0ff */
[----:B------:R-:W-:Y:S01]  /*48d0*/  FMUL.FTZ R83, R83, c[0x0][0x2ec] ;  /* 0x0000bb0053537a20 */ /* 0x000fe20000410000 */
[----:B------:R-:W-:-:S02]  /*48e0*/  IADD3 R10, R36, 0x20, RZ ;  /* 0x00000020240a7810 */ /* 0x000fc40007ffe0ff */
[-C--:B------:R-:W-:Y:S01]  /*48f0*/  ISETP.LT.OR P5, PT, R12, R213.reuse, P5 ;  /* 0x000000d50c00720c */ /* 0x080fe20002fa1670 */
[----:B------:R-:W5:Y:S01]  /*4900*/  MUFU.TANH R172, R75 ;  /* 0x0000004b00ac7308 */ /* 0x000f620000002400 */
[----:B------:R-:W-:Y:S01]  /*4910*/  ISETP.LT.OR P6, PT, R4, R213, P6 ;  /* 0x000000d50400720c */ /* 0x000fe200037c1670 */
[----:B------:R-:W-:Y:S01]  /*4920*/  FMUL.FTZ R68, R68, c[0x0][0x2ec] ;  /* 0x0000bb0044447a20 */ /* 0x000fe20000410000 */
[----:B------:R-:W-:Y:S01]  /*4930*/  ISETP.LT.OR P1, PT, R4, R211, P1 ;  /* 0x000000d30400720c */ /* 0x000fe20000f21670 */
[----:B------:R-:W-:Y:S01]  /*4940*/  FMUL.FTZ R69, R69, c[0x0][0x2ec] ;  /* 0x0000bb0045457a20 */ /* 0x000fe20000410000 */
[----:B------:R-:W-:Y:S01]  /*4950*/  FSEL R4, R29, -INF , !P0 ;  /* 0xff8000001d047808 */ /* 0x000fe20004000000 */
[----:B------:R-:W-:Y:S01]  /*4960*/  FMUL.FTZ R70, R70, c[0x0][0x2ec] ;  /* 0x0000bb0046467a20 */ /* 0x000fe20000410000 */
[----:B------:R-:W-:Y:S01]  /*4970*/  FSEL R27, R27, -INF , !P2 ;  /* 0xff8000001b1b7808 */ /* 0x000fe20005000000 */
[----:B------:R-:W1:Y:S01]  /*4980*/  MUFU.TANH R33, R33 ;  /* 0x0000002100217308 */ /* 0x000e620000002400 */
[----:B----4-:R-:W-:Y:S01]  /*4990*/  FSEL R2, R30, -INF , !P3 ;  /* 0xff8000001e027808 */ /* 0x010fe20005800000 */
[----:B------:R-:W-:Y:S01]  /*49a0*/  FMUL.FTZ R71, R71, c[0x0][0x2ec] ;  /* 0x0000bb0047477a20 */ /* 0x000fe20000410000 */
[----:B------:R-:W-:-:S02]  /*49b0*/  FSEL R14, R41, -INF , !P4 ;  /* 0xff800000290e7808 */ /* 0x000fc40006000000 */
[CC--:B------:R-:W-:Y:S02]  /*49c0*/  ISETP.GE.AND P0, PT, R8.reuse, R212.reuse, PT ;  /* 0x000000d40800720c */ /* 0x0c0fe40003f06270 */
[C---:B------:R-:W-:Y:S01]  /*49d0*/  ISETP.GE.AND P2, PT, R9.reuse, R212, PT ;  /* 0x000000d40900720c */ /* 0x040fe20003f46270 */
[----:B------:R-:W4:Y:S01]  /*49e0*/  MUFU.TANH R34, R34 ;  /* 0x0000002200227308 */ /* 0x000f220000002400 */
[----:B------:R-:W-:Y:S02]  /*49f0*/  ISETP.GE.AND P3, PT, R8, R210, PT ;  /* 0x000000d20800720c */ /* 0x000fe40003f66270 */
[----:B------:R-:W-:Y:S02]  /*4a00*/  ISETP.GE.AND P4, PT, R10, R212, PT ;  /* 0x000000d40a00720c */ /* 0x000fe40003f86270 */
[----:B------:R-:W-:Y:S02]  /*4a10*/  FSEL R11, R40, -INF , !P5 ;  /* 0xff800000280b7808 */ /* 0x000fe40006800000 */
[----:B------:R-:W-:Y:S01]  /*4a20*/  ISETP.GE.AND P5, PT, R9, R210, PT ;  /* 0x000000d20900720c */ /* 0x000fe20003fa6270 */
[----:B------:R-:W2:Y:S01]  /*4a30*/  MUFU.TANH R162, R74 ;  /* 0x0000004a00a27308 */ /* 0x000ea20000002400 */
[----:B------:R-:W-:-:S02]  /*4a40*/  ISETP.LT.OR P0, PT, R8, R213, P0 ;  /* 0x000000d50800720c */ /* 0x000fc40000701670 */
[----:B------:R-:W-:Y:S02]  /*4a50*/  ISETP.LT.OR P3, PT, R8, R211, P3 ;  /* 0x000000d30800720c */ /* 0x000fe40001f61670 */
[CC--:B------:R-:W-:Y:S02]  /*4a60*/  ISETP.LT.OR P2, PT, R9.reuse, R213.reuse, P2 ;  /* 0x000000d50900720c */ /* 0x0c0fe40001741670 */
[----:B------:R-:W-:Y:S01]  /*4a70*/  ISETP.LT.OR P4, PT, R10, R213, P4 ;  /* 0x000000d50a00720c */ /* 0x000fe20002781670 */
[----:B------:R-:W3:Y:S01]  /*4a80*/  MUFU.TANH R166, R82 ;  /* 0x0000005200a67308 */ /* 0x000ee20000002400 */
[C---:B------:R-:W-:Y:S02]  /*4a90*/  IADD3 R8, R36.reuse, 0x21, RZ ;  /* 0x0000002124087810 */ /* 0x040fe40007ffe0ff */
[----:B------:R-:W-:Y:S02]  /*4aa0*/  IADD3 R16, R36, 0x29, RZ ;  /* 0x0000002924107810 */ /* 0x000fe40007ffe0ff */
[----:B------:R-:W-:-:S02]  /*4ab0*/  ISETP.LT.OR P5, PT, R9, R211, P5 ;  /* 0x000000d30900720c */ /* 0x000fc40002fa1670 */
[----:B-1----:R-:W-:Y:S01]  /*4ac0*/  FSEL R9, R38, -INF , !P0 ;  /* 0xff80000026097808 */ /* 0x002fe20004000000 */
[----:B------:R-:W1:Y:S01]  /*4ad0*/  MUFU.TANH R159, R73 ;  /* 0x00000049009f7308 */ /* 0x000e620000002400 */
[----:B--2---:R-:W-:Y:S02]  /*4ae0*/  FSEL R13, R32, -INF , !P2 ;  /* 0xff800000200d7808 */ /* 0x004fe40005000000 */
[----:B------:R-:W-:Y:S02]  /*4af0*/  FSEL R167, R167, -INF , !P4 ;  /* 0xff800000a7a77808 */ /* 0x000fe40006000000 */
[----:B------:R-:W-:Y:S02]  /*4b00*/  ISETP.GE.AND P0, PT, R8, R210, PT ;  /* 0x000000d20800720c */ /* 0x000fe40003f06270 */
[C---:B------:R-:W-:Y:S01]  /*4b10*/  ISETP.GE.AND P2, PT, R16.reuse, R212, PT ;  /* 0x000000d41000720c */ /* 0x040fe20003f46270 */
[----:B------:R-:W2:Y:S01]  /*4b20*/  MUFU.TANH R165, R76 ;  /* 0x0000004c00a57308 */ /* 0x000ea20000002400 */
[----:B------:R-:W-:-:S02]  /*4b30*/  ISETP.GE.AND P4, PT, R16, R210, PT ;  /* 0x000000d21000720c */ /* 0x000fc40003f86270 */
[----:B------:R-:W-:Y:S02]  /*4b40*/  ISETP.LT.OR P0, PT, R8, R211, P0 ;  /* 0x000000d30800720c */ /* 0x000fe40000701670 */
[C---:B------:R-:W-:Y:S02]  /*4b50*/  ISETP.LT.OR P2, PT, R16.reuse, R213, P2 ;  /* 0x000000d51000720c */ /* 0x040fe40001741670 */
[----:B------:R-:W-:Y:S01]  /*4b60*/  ISETP.LT.OR P4, PT, R16, R211, P4 ;  /* 0x000000d31000720c */ /* 0x000fe20002781670 */
[----:B------:R-:W-:Y:S01]  /*4b70*/  MUFU.TANH R161, R77 ;  /* 0x0000004d00a17308 */ /* 0x000fe20000002400 */
[----:B------:R-:W-:Y:S02]  /*4b80*/  FSEL R12, R39, -INF , !P1 ;  /* 0xff800000270c7808 */ /* 0x000fe40004800000 */
[----:B------:R-:W-:Y:S02]  /*4b90*/  IADD3 R16, R36, 0x30, RZ ;  /* 0x0000003024107810 */ /* 0x000fe40007ffe0ff */
[----:B------:R-:W-:-:S02]  /*4ba0*/  ISETP.GE.AND P1, PT, R10, R210, PT ;  /* 0x000000d20a00720c */ /* 0x000fc40003f26270 */
[----:B---3--:R-:W-:Y:S01]  /*4bb0*/  FSEL R15, R37, -INF , !P6 ;  /* 0xff800000250f7808 */ /* 0x008fe20007000000 */
[----:B------:R-:W3:Y:S01]  /*4bc0*/  MUFU.TANH R164, R78 ;  /* 0x0000004e00a47308 */ /* 0x000ee20000002400 */
[----:B-----5:R-:W-:Y:S02]  /*4bd0*/  FSEL R172, R172, -INF , !P0 ;  /* 0xff800000acac7808 */ /* 0x020fe40004000000 */
[----:B------:R-:W-:Y:S02]  /*4be0*/  ISETP.GE.AND P6, PT, R8, R212, PT ;  /* 0x000000d40800720c */ /* 0x000fe40003fc6270 */
[----:B------:R-:W-:Y:S02]  /*4bf0*/  ISETP.GE.AND P0, PT, R16, R210, PT ;  /* 0x000000d21000720c */ /* 0x000fe40003f06270 */
[----:B------:R-:W-:Y:S01]  /*4c00*/  ISETP.LT.OR P1, PT, R10, R211, P1 ;  /* 0x000000d30a00720c */ /* 0x000fe20000f21670 */
[----:B------:R-:W5:Y:S01]  /*4c10*/  MUFU.TANH R170, R79 ;  /* 0x0000004f00aa7308 */ /* 0x000f620000002400 */
[----:B------:R-:W-:-:S02]  /*4c20*/  IADD3 R17, R36, 0x28, RZ ;  /* 0x0000002824117810 */ /* 0x000fc40007ffe0ff */
[----:B------:R-:W-:Y:S02]  /*4c30*/  ISETP.LT.OR P6, PT, R8, R213, P6 ;  /* 0x000000d50800720c */ /* 0x000fe400037c1670 */
[----:B------:R-:W-:Y:S02]  /*4c40*/  ISETP.LT.OR P0, PT, R16, R211, P0 ;  /* 0x000000d31000720c */ /* 0x000fe40000701670 */
[----:B------:R-:W-:Y:S01]  /*4c50*/  FSEL R10, R33, -INF , !P3 ;  /* 0xff800000210a7808 */ /* 0x000fe20005800000 */
[----:B------:R-:W1:Y:S01]  /*4c60*/  MUFU.TANH R171, R80 ;  /* 0x0000005000ab7308 */ /* 0x000e620000002400 */
[----:B----4-:R-:W-:Y:S02]  /*4c70*/  FSEL R8, R34, -INF , !P5 ;  /* 0xff80000022087808 */ /* 0x010fe40006800000 */
[----:B------:R-:W-:Y:S02]  /*4c80*/  FSEL R162, R162, -INF , !P1 ;  /* 0xff800000a2a27808 */ /* 0x000fe40004800000 */
[----:B------:R-:W-:-:S02]  /*4c90*/  ISETP.GE.AND P3, PT, R17, R212, PT ;  /* 0x000000d41100720c */ /* 0x000fc40003f66270 */
[C---:B------:R-:W-:Y:S01]  /*4ca0*/  ISETP.GE.AND P5, PT, R17.reuse, R210, PT ;  /* 0x000000d21100720c */ /* 0x040fe20003fa6270 */
[----:B------:R-:W4:Y:S01]  /*4cb0*/  MUFU.TANH R169, R81 ;  /* 0x0000005100a97308 */ /* 0x000f220000002400 */
[----:B------:R-:W-:Y:S02]  /*4cc0*/  ISETP.GE.AND P1, PT, R16, R212, PT ;  /* 0x000000d41000720c */ /* 0x000fe40003f26270 */
[----:B------:R-:W-:Y:S02]  /*4cd0*/  FSEL R166, R166, -INF , !P0 ;  /* 0xff800000a6a67808 */ /* 0x000fe40004000000 */
[----:B------:R-:W-:Y:S02]  /*4ce0*/  PLOP3.LUT P0, PT, PT, PT, UP0, 0x80, 0x0 ;  /* 0x000000000000781c */ /* 0x000fe40003f0f008 */
[C---:B------:R-:W-:Y:S01]  /*4cf0*/  ISETP.LT.OR P3, PT, R17.reuse, R213, P3 ;  /* 0x000000d51100720c */ /* 0x040fe20001f61670 */
[----:B------:R-:W4:Y:S01]  /*4d00*/  MUFU.TANH R142, R83 ;  /* 0x00000053008e7308 */ /* 0x000f220000002400 */
[----:B------:R-:W-:-:S02]  /*4d10*/  ISETP.LT.OR P5, PT, R17, R211, P5 ;  /* 0x000000d31100720c */ /* 0x000fc40002fa1670 */
[----:B------:R-:W-:Y:S02]  /*4d20*/  ISETP.LT.OR P1, PT, R16, R213, P1 ;  /* 0x000000d51000720c */ /* 0x000fe40000f21670 */
[C---:B------:R-:W-:Y:S02]  /*4d30*/  IADD3 R17, R36.reuse, 0x31, RZ ;  /* 0x0000003124117810 */ /* 0x040fe40007ffe0ff */
[C---:B------:R-:W-:Y:S01]  /*4d40*/  IADD3 R16, R36.reuse, 0x38, RZ ;  /* 0x0000003824107810 */ /* 0x040fe20007ffe0ff */
[----:B------:R-:W4:Y:S01]  /*4d50*/  MUFU.TANH R143, R68 ;  /* 0x00000044008f7308 */ /* 0x000f220000002400 */
[----:B------:R-:W-:Y:S02]  /*4d60*/  IADD3 R36, R36, 0x39, RZ ;  /* 0x0000003924247810 */ /* 0x000fe40007ffe0ff */
[----:B-1----:R-:W-:Y:S02]  /*4d70*/  FSEL R159, R159, -INF , !P6 ;  /* 0xff8000009f9f7808 */ /* 0x002fe40007000000 */
[----:B--2---:R-:W-:-:S02]  /*4d80*/  FSEL R165, R165, -INF , !P3 ;  /* 0xff800000a5a57808 */ /* 0x004fc40005800000 */
[----:B---3--:R-:W-:Y:S01]  /*4d90*/  FSEL R164, R164, -INF , !P5 ;  /* 0xff800000a4a47808 */ /* 0x008fe20006800000 */
[----:B------:R-:W-:Y:S01]  /*4da0*/  MUFU.TANH R141, R69 ;  /* 0x00000045008d7308 */ /* 0x000fe20000002400 */
[----:B------:R-:W-:Y:S02]  /*4db0*/  FSEL R161, R161, -INF , !P2 ;  /* 0xff800000a1a17808 */ /* 0x000fe40005000000 */
[----:B-----5:R-:W-:Y:S02]  /*4dc0*/  FSEL R170, R170, -INF , !P4 ;  /* 0xff800000aaaa7808 */ /* 0x020fe40006000000 */
[----:B------:R-:W-:Y:S02]  /*4dd0*/  FSEL R171, R171, -INF , !P1 ;  /* 0xff800000abab7808 */ /* 0x000fe40004800000 */
[C---:B------:R-:W-:Y:S01]  /*4de0*/  ISETP.GE.AND P6, PT, R17.reuse, R212, PT ;  /* 0x000000d41100720c */ /* 0x040fe20003fc6270 */
[----:B------:R-:W1:Y:S01]  /*4df0*/  MUFU.TANH R140, R70 ;  /* 0x00000046008c7308 */ /* 0x000e620000002400 */
[----:B------:R-:W-:Y:S01]  /*4e00*/  BAR.SYNC.DEFER_BLOCKING 0x0 ;  /* 0x0000000000007b1d */ /* 0x000fe20000010000 */
[----:B------:R-:W-:-:S02]  /*4e10*/  ISETP.GE.AND P3, PT, R17, R210, PT ;  /* 0x000000d21100720c */ /* 0x000fc40003f66270 */
[C---:B------:R-:W-:Y:S02]  /*4e20*/  ISETP.GE.AND P5, PT, R16.reuse, R212, PT ;  /* 0x000000d41000720c */ /* 0x040fe40003fa6270 */
[----:B------:R-:W-:Y:S02]  /*4e30*/  ISETP.GE.AND P2, PT, R16, R210, PT ;  /* 0x000000d21000720c */ /* 0x000fe40003f46270 */
[----:B------:R-:W2:Y:S01]  /*4e40*/  MUFU.TANH R160, R71 ;  /* 0x0000004700a07308 */ /* 0x000ea20000002400 */
        /* <DEDUP_REMOVED lines=8> */
[----:B----4-:R-:W-:Y:S02]  /*4ed0*/  FSEL R169, R169, -INF , !P6 ;  /* 0xff800000a9a97808 */ /* 0x010fe40007000000 */
[----:B------:R-:W-:-:S02]  /*4ee0*/  FSEL R142, R142, -INF , !P3 ;  /* 0xff8000008e8e7808 */ /* 0x000fc40005800000 */
[----:B------:R-:W-:Y:S02]  /*4ef0*/  FSEL R143, R143, -INF , !P5 ;  /* 0xff8000008f8f7808 */ /* 0x000fe40006800000 */
[----:B-1----:R-:W-:Y:S02]  /*4f00*/  FSEL R140, R140, -INF , !P2 ;  /* 0xff8000008c8c7808 */ /* 0x002fe40005000000 */
[----:B------:R-:W-:Y:S02]  /*4f10*/  FSEL R141, R141, -INF , !P4 ;  /* 0xff8000008d8d7808 */ /* 0x000fe40006000000 */
[----:B--2---:R-:W-:Y:S01]  /*4f20*/  FSEL R160, R160, -INF , !P1 ;  /* 0xff800000a0a07808 */ /* 0x004fe20004800000 */
        /* <DEDUP_REMOVED lines=102> */
.L_x_1142:
[----:B------:R-:W-:Y:S05]  /*5590*/  BSYNC B0 ;  /* 0x0000000000007941 */ /* 0x000fea0003800000 */
.L_x_1141:
[----:B------:R-:W0:Y:S02]  /*55a0*/  LDGDEPBAR ;  /* 0x00000000000079af */ /* 0x000e240000000000 */
.L_x_1140:
        /* <DEDUP_REMOVED lines=311> */
[----:B------:R-:W-:Y:S01]  /*6920*/  MOV R4, R134 ;  /* 0x0000008600047202 */ /* 0x000fe20000000f00 */
[----:B------:R-:W-:Y:S01]  /*6930*/  IMAD.U32 R0, RZ, RZ, UR13 ;  /* 0x0000000dff007e24 */ /* 0x000fe2000f8e00ff */
[----:B------:R-:W-:Y:S01]  /*6940*/  UISETP.GT.AND UP0, UPT, UR13, UR9, UPT ;  /* 0x000000090d00728c */ /* 0x000fe2000bf04270 */
[----:B------:R-:W-:Y:S01]  /*6950*/  IMAD.MOV.U32 R5, RZ, RZ, R219 ;  /* 0x000000ffff057224 */ /* 0x000fe200078e00db */
[----:B------:R-:W-:-:S03]  /*6960*/  UIMAD UR4, UR5, UR23, UR4 ;  /* 0x00000017050472a4 */ /* 0x000fc6000f8e0204 */
        /* <DEDUP_REMOVED lines=94> */
[----:B----4-:R-:W3:Y:S04]  /*6f50*/  LDSM.16.M88.4 R4, [R201+0x6000] ;  /* 0x00600000c904783b */ /* 0x010ee80000000200 */
[----:B------:R-:W5:Y:S04]  /*6f60*/  LDSM.16.M88.4 R32, [R201+0x6800] ;  /* 0x00680000c920783b */ /* 0x000f680000000200 */
[----:B------:R-:W-:Y:S04]  /*6f70*/  LDSM.16.M88.4 R164, [R200] ;  /* 0x00000000c8a4783b */ /* 0x000fe80000000200 */
[----:B------:R-:W4:Y:S04]  /*6f80*/  LDSM.16.M88.4 R136, [R199] ;  /* 0x00000000c788783b */ /* 0x000f280000000200 */
[----:B------:R-:W4:Y:S04]  /*6f90*/  LDSM.16.M88.4 R148, [R201+0x7000] ;  /* 0x00700000c994783b */ /* 0x000f280000000200 */
[----:B------:R-:W4:Y:S04]  /*6fa0*/  LDSM.16.M88.4 R140, [R201+0x7800] ;  /* 0x00780000c98c783b */ /* 0x000f280000000200 */
[----:B------:R-:W4:Y:S04]  /*6fb0*/  LDSM.16.M88.4 R28, [R191] ;  /* 0x00000000bf1c783b */ /* 0x000f280000000200 */
[----:B------:R-:W-:Y:S04]  /*6fc0*/  LDSM.16.M88.4 R160, [R198] ;  /* 0x00000000c6a0783b */ /* 0x000fe80000000200 */
[----:B-1----:R-:W1:Y:S04]  /*6fd0*/  LDSM.16.M88.4 R16, [R195+0x6000] ;  /* 0x00600000c310783b */ /* 0x002e680000000200 */
[----:B------:R-:W1:Y:S01]  /*6fe0*/  LDSM.16.M88.4 R24, [R190] ;  /* 0x00000000be18783b */ /* 0x000e620000000200 */
[C---:B---3--:R-:W-:Y:S03]  /*6ff0*/  HMMA.16816.F32 R8, R168.reuse, R4, RZ ;  /* 0x00000004a808723c */ /* 0x048fe600000018ff */
[----:B------:R-:W3:Y:S04]  /*7000*/  LDSM.16.M88.4 R172, [R189] ;  /* 0x00000000bdac783b */ /* 0x000ee80000000200 */
[----:B--2---:R-:W2:Y:S01]  /*7010*/  LDSM.16.M88.4 R12, [R195+0x6800] ;  /* 0x00680000c30c783b */ /* 0x004ea20000000200 */
[C---:B------:R-:W-:Y:S03]  /*7020*/  HMMA.16816.F32 R4, R168.reuse, R6, RZ ;  /* 0x00000006a804723c */ /* 0x040fe600000018ff */
[----:B------:R-:W-:Y:S04]  /*7030*/  LDSM.16.M88.4 R156, [R195+0x7000] ;  /* 0x00700000c39c783b */ /* 0x000fe80000000200 */
[----:B------:R-:W-:Y:S01]  /*7040*/  LDSM.16.M88.4 R176, [R195+0x7800] ;  /* 0x00780000c3b0783b */ /* 0x000fe20000000200 */
[C---:B-----5:R-:W-:Y:S03]  /*7050*/  HMMA.16816.F32 R20, R168.reuse, R32, RZ ;  /* 0x00000020a814723c */ /* 0x060fe600000018ff */
[----:B------:R-:W-:Y:S04]  /*7060*/  LDSM.16.M88.4 R224, [R188+0x3800] ;  /* 0x00380000bce0783b */ /* 0x000fe80000000200 */
[----:B------:R-:W0:Y:S01]  /*7070*/  LDGDEPBAR ;  /* 0x00000000000079af */ /* 0x000e220000000000 */
[----:B------:R-:W-:Y:S08]  /*7080*/  HMMA.16816.F32 R32, R168, R34, RZ ;  /* 0x00000022a820723c */ /* 0x000ff000000018ff */
[----:B----4-:R-:W-:Y:S08]  /*7090*/  HMMA.16816.F32 R8, R164, R136, R8 ;  /* 0x00000088a408723c */ /* 0x010ff00000001808 */
[C---:B------:R-:W-:Y:S08]  /*70a0*/  HMMA.16816.F32 R152, R168.reuse, R148, RZ ;  /* 0x00000094a898723c */ /* 0x040ff000000018ff */
[C---:B------:R-:W-:Y:S08]  /*70b0*/  HMMA.16816.F32 R148, R168.reuse, R150, RZ ;  /* 0x00000096a894723c */ /* 0x040ff000000018ff */
[----:B------:R-:W-:Y:S08]  /*70c0*/  HMMA.16816.F32 R144, R168, R140, RZ ;  /* 0x0000008ca890723c */ /* 0x000ff000000018ff */
[----:B------:R-:W-:Y:S01]  /*70d0*/  HMMA.16816.F32 R4, R164, R138, R4 ;  /* 0x0000008aa404723c */ /* 0x000fe20000001804 */
[----:B------:R-:W-:Y:S07]  /*70e0*/  LDSM.16.M88.4 R136, [R197] ;  /* 0x00000000c588783b */ /* 0x000fee0000000200 */
[----:B------:R-:W-:Y:S01]  /*70f0*/  HMMA.16816.F32 R168, R168, R142, RZ ;  /* 0x0000008ea8a8723c */ /* 0x000fe200000018ff */
[----:B------:R-:W4:Y:S07]  /*7100*/  LDSM.16.M88.4 R140, [R188] ;  /* 0x00000000bc8c783b */ /* 0x000f2e0000000200 */
[C---:B------:R-:W-:Y:S08]  /*7110*/  HMMA.16816.F32 R20, R164.reuse, R28, R20 ;  /* 0x0000001ca414723c */ /* 0x040ff00000001814 */
[----:B------:R-:W-:Y:S01]  /*7120*/  HMMA.16816.F32 R32, R164, R30, R32 ;  /* 0x0000001ea420723c */ /* 0x000fe20000001820 */
[----:B------:R-:W5:Y:S07]  /*7130*/  LDSM.16.M88.4 R28, [R188+0x800] ;  /* 0x00080000bc1c783b */ /* 0x000f6e0000000200 */
[C---:B-1----:R-:W-:Y:S08]  /*7140*/  HMMA.16816.F32 R8, R160.reuse, R16, R8 ;  /* 0x00000010a008723c */ /* 0x042ff00000001808 */
[----:B------:R-:W-:Y:S01]  /*7150*/  HMMA.16816.F32 R4, R160, R18, R4 ;  /* 0x00000012a004723c */ /* 0x000fe20000001804 */
        /* <DEDUP_REMOVED lines=9> */
[----:B------:R-:W-:Y:S01]  /*71f0*/  HMMA.16816.F32 R32, R160, R14, R32 ;  /* 0x0000000ea020723c */ /* 0x000fe20000001820 */
[----:B------:R-:W2:Y:S07]  /*7200*/  LDSM.16.M88.4 R12, [R201+0x8800] ;  /* 0x00880000c90c783b */ /* 0x000eae0000000200 */
[C---:B----4-:R-:W-:Y:S08]  /*7210*/  HMMA.16816.F32 R8, R136.reuse, R140, R8 ;  /* 0x0000008c8808723c */ /* 0x050ff00000001808 */
[----:B------:R-:W-:Y:S01]  /*7220*/  HMMA.16816.F32 R4, R136, R142, R4 ;  /* 0x0000008e8804723c */ /* 0x000fe20000001804 */
[----:B------:R-:W-:Y:S07]  /*7230*/  LDSM.16.M88.4 R140, [R187] ;  /* 0x00000000bb8c783b */ /* 0x000fee0000000200 */
[C---:B------:R-:W-:Y:S08]  /*7240*/  HMMA.16816.F32 R152, R160.reuse, R156, R152 ;  /* 0x0000009ca098723c */ /* 0x040ff00000001898 */
[C---:B------:R-:W-:Y:S01]  /*7250*/  HMMA.16816.F32 R148, R160.reuse, R158, R148 ;  /* 0x0000009ea094723c */ /* 0x040fe20000001894 */
[----:B------:R-:W-:Y:S07]  /*7260*/  LDSM.16.M88.4 R156, [R201+0x9000] ;  /* 0x00900000c99c783b */ /* 0x000fee0000000200 */
[C---:B------:R-:W-:Y:S08]  /*7270*/  HMMA.16816.F32 R144, R160.reuse, R176, R144 ;  /* 0x000000b0a090723c */ /* 0x040ff00000001890 */
[----:B------:R-:W-:Y:S01]  /*7280*/  HMMA.16816.F32 R168, R160, R178, R168 ;  /* 0x000000b2a0a8723c */ /* 0x000fe200000018a8 */
[----:B------:R-:W4:Y:S04]  /*7290*/  LDSM.16.M88.4 R160, [R200+0x2000] ;  /* 0x00200000c8a0783b */ /* 0x000f280000000200 */
[----:B------:R-:W2:Y:S03]  /*72a0*/  LDSM.16.M88.4 R176, [R201+0x9800] ;  /* 0x00980000c9b0783b */ /* 0x000ea60000000200 */
[C---:B-----5:R-:W-:Y:S08]  /*72b0*/  HMMA.16816.F32 R20, R136.reuse, R28, R20 ;  /* 0x0000001c8814723c */ /* 0x060ff00000001814 */
[----:B------:R-:W-:Y:S01]  /*72c0*/  HMMA.16816.F32 R32, R136, R30, R32 ;  /* 0x0000001e8820723c */ /* 0x000fe20000001820 */
[----:B------:R-:W5:Y:S07]  /*72d0*/  LDSM.16.M88.4 R28, [R186] ;  /* 0x00000000ba1c783b */ /* 0x000f6e0000000200 */
[C---:B-1----:R-:W-:Y:S08]  /*72e0*/  HMMA.16816.F32 R8, R172.reuse, R16, R8 ;  /* 0x00000010ac08723c */ /* 0x042ff00000001808 */
[----:B------:R-:W-:Y:S01]  /*72f0*/  HMMA.16816.F32 R4, R172, R18, R4 ;  /* 0x00000012ac04723c */ /* 0x000fe20000001804 */
[----:B------:R-:W-:Y:S07]  /*7300*/  LDSM.16.M88.4 R16, [R195+0x8000] ;  /* 0x00800000c310783b */ /* 0x000fee0000000200 */
        /* <DEDUP_REMOVED lines=8> */
[----:B------:R-:W-:Y:S01]  /*7390*/  HMMA.16816.F32 R32, R172, R14, R32 ;  /* 0x0000000eac20723c */ /* 0x000fe20000001820 */
[----:B------:R-:W2:Y:S07]  /*73a0*/  LDSM.16.M88.4 R12, [R195+0x8800] ;  /* 0x00880000c30c783b */ /* 0x000eae0000000200 */
[C---:B----4-:R-:W-:Y:S08]  /*73b0*/  HMMA.16816.F32 R8, R160.reuse, R140, R8 ;  /* 0x0000008ca008723c */ /* 0x050ff00000001808 */
        /* <DEDUP_REMOVED lines=11> */
[----:B------:R-:W4:Y:S07]  /*7470*/  LDSM.16.M88.4 R28, [R188+0x2000] ;  /* 0x00200000bc1c783b */ /* 0x000f2e0000000200 */
        /* <DEDUP_REMOVED lines=8> */
[----:B------:R-:W-:Y:S04]  /*7500*/  LDSM.16.M88.4 R164, [R202+0x4000] ;  /* 0x00400000caa4783b */ /* 0x000fe80000000200 */
[----:B------:R-:W-:Y:S03]  /*7510*/  LDSM.16.M88.4 R160, [R201+0xb000] ;  /* 0x00b00000c9a0783b */ /* 0x000fe60000000200 */
[C---:B--2---:R-:W-:Y:S08]  /*7520*/  HMMA.16816.F32 R20, R136.reuse, R12, R20 ;  /* 0x0000000c8814723c */ /* 0x044ff00000001814 */
[----:B------:R-:W-:Y:S01]  /*7530*/  HMMA.16816.F32 R32, R136, R14, R32 ;  /* 0x0000000e8820723c */ /* 0x000fe20000001820 */
[----:B------:R-:W1:Y:S07]  /*7540*/  LDSM.16.M88.4 R12, [R201+0xa000] ;  /* 0x00a00000c90c783b */ /* 0x000e6e0000000200 */
[C---:B----4-:R-:W-:Y:S08]  /*7550*/  HMMA.16816.F32 R8, R172.reuse, R28, R8 ;  /* 0x0000001cac08723c */ /* 0x050ff00000001808 */
        /* <DEDUP_REMOVED lines=106> */
[----:B------:R-:W1:Y:S01]  /*7c00*/  MUFU.TANH R4, R4 ;  /* 0x0000000400047308 */ /* 0x000e620000002400 */
[----:B------:R-:W-:-:S02]  /*7c10*/  FMUL.FTZ R157, R169, c[0x0][0x2ec] ;  /* 0x0000bb00a99d7a20 */ /* 0x000fc40000410000 */
[----:B------:R-:W-:Y:S02]  /*7c20*/  FMUL.FTZ R141, R170, c[0x0][0x2ec] ;  /* 0x0000bb00aa8d7a20 */ /* 0x000fe40000410000 */
[----:B-----5:R-:W-:-:S03]  /*7c30*/  FMUL.FTZ R153, R171, c[0x0][0x2ec] ;  /* 0x0000bb00ab997a20 */ /* 0x020fc60000410000 */
[----:B------:R1:W1:Y:S08]  /*7c40*/  MUFU.TANH R227, R152 ;  /* 0x0000009800e37308 */ /* 0x0002700000002400 */
[----:B------:R1:W1:Y:S08]  /*7c50*/  MUFU.TANH R177, R154 ;  /* 0x0000009a00b17308 */ /* 0x0002700000002400 */
[----:B------:R1:W1:Y:S08]  /*7c60*/  MUFU.TANH R223, R160 ;  /* 0x000000a000df7308 */ /* 0x0002700000002400 */
[----:B------:R-:W1:Y:S08]  /*7c70*/  MUFU.TANH R179, R179 ;  /* 0x000000b300b37308 */ /* 0x000e700000002400 */
[----:B------:R1:W1:Y:S08]  /*7c80*/  MUFU.TANH R173, R162 ;  /* 0x000000a200ad7308 */ /* 0x0002700000002400 */
[----:B------:R-:W1:Y:S08]  /*7c90*/  MUFU.TANH R5, R5 ;  /* 0x0000000500057308 */ /* 0x000e700000002400 */
        /* <DEDUP_REMOVED lines=10> */
[----:B--234-:R-:W-:Y:S01]  /*7d40*/  UIADD3 UR12, UR8, -0x3, URZ ;  /* 0xfffffffd080c7890 */ /* 0x01cfe2000fffe03f */
        /* <DEDUP_REMOVED lines=25> */
[----:B------:R-:W-:Y:S02]  /*7ee0*/  @!P4 LEA R16, P0, R6, c[0x0][0x168], 0x1 ;  /* 0x00005a000610ca11 */ /* 0x000fe400078008ff */
[----:B------:R-:W-:Y:S01]  /*7ef0*/  IADD3.X R7, R12, UR7, RZ, P5, !PT ;  /* 0x000000070c077c10 */ /* 0x000fe2000affe4ff */
[----:B------:R-:W-:Y:S01]  /*7f00*/  @!PT LDS RZ, [RZ] ;  /* 0x00000000fffff984 */ /* 0x000fe20000000800 */
[----:B------:R-:W-:Y:S01]  /*7f10*/  @!PT LDS RZ, [RZ] ;  /* 0x00000000fffff984 */ /* 0x000fe20000000800 */
[----:B------:R-:W-:Y:S01]  /*7f20*/  @!PT LDS RZ, [RZ] ;  /* 0x00000000fffff984 */ /* 0x000fe20000000800 */
[----:B------:R4:W-:Y:S01]  /*7f30*/  @!P3 LDGSTS.E.BYPASS.LTC128B.128 [R205+0x8000], [R24.64+0x80] ;  /* 0x0800008018cdbfae */ /* 0x0009e2000b901d52 */
[C---:B------:R-:W-:Y:S02]  /*7f40*/  @!P3 LEA R30, P5, R6.reuse, c[0x0][0x168], 0x1 ;  /* 0x00005a00061eba11 */ /* 0x040fe400078a08ff */
[C---:B------:R-:W-:Y:S01]  /*7f50*/  @!P4 LEA.HI.X R17, R6.reuse, c[0x0][0x16c], R7, 0x1, P0 ;  /* 0x00005b000611ca11 */ /* 0x040fe200000f0c07 */
[----:B------:R2:W-:Y:S01]  /*7f60*/  @P2 STS.128 [R205+0xa000], RZ ;  /* 0x00a000ffcd002388 */ /* 0x0005e20000000c00 */
[----:B------:R-:W-:-:S02]  /*7f70*/  @!P2 LEA R28, P0, R6, c[0x0][0x168], 0x1 ;  /* 0x00005a00061caa11 */ /* 0x000fc400078008ff */
[C---:B------:R-:W-:Y:S01]  /*7f80*/  IADD3 R12, P1, R6.reuse, UR6, RZ ;  /* 0x00000006060c7c10 */ /* 0x040fe2000ff3e0ff */
[----:B------:R-:W-:Y:S01]  /*7f90*/  @!PT LDS RZ, [RZ] ;  /* 0x00000000fffff984 */ /* 0x000fe20000000800 */
[----:B------:R-:W-:Y:S01]  /*7fa0*/  @!PT LDS RZ, [RZ] ;  /* 0x00000000fffff984 */ /* 0x000fe20000000800 */
[----:B------:R-:W-:Y:S01]  /*7fb0*/  @!PT LDS RZ, [RZ] ;  /* 0x00000000fffff984 */ /* 0x000fe20000000800 */
[----:B------:R5:W-:Y:S01]  /*7fc0*/  @!P2 LDGSTS.E.BYPASS.LTC128B.128 [R205+0xa000], [R18.64+0x100] ;  /* 0x0a00010012cdafae */ /* 0x000be2000b901d52 */
[C-C-:B------:R-:W-:Y:S02]  /*7fd0*/  @!P3 LEA.HI.X R31, R6.reuse, c[0x0][0x16c], R7.reuse, 0x1, P5 ;  /* 0x00005b00061fba11 */ /* 0x140fe400028f0c07 */
[----:B------:R-:W-:Y:S01]  /*7fe0*/  @!P2 LEA.HI.X R29, R6, c[0x0][0x16c], R7, 0x1, P0 ;  /* 0x00005b00061daa11 */ /* 0x000fe200000f0c07 */
[----:B------:R2:W-:Y:S01]  /*7ff0*/  @P4 STS.128 [R205+0x6800], RZ ;  /* 0x006800ffcd004388 */ /* 0x0005e20000000c00 */
[----:B------:R-:W-:Y:S02]  /*8000*/  IADD3.X R7, R7, UR7, RZ, P1, !PT ;  /* 0x0000000707077c10 */ /* 0x000fe40008ffe4ff */
[C---:B------:R-:W-:Y:S01]  /*8010*/  IADD3 R6, P6, R12.reuse, UR6, RZ ;  /* 0x000000060c067c10 */ /* 0x040fe2000ffde0ff */
[----:B------:R-:W-:Y:S01]  /*8020*/  @!PT LDS RZ, [RZ] ;  /* 0x00000000fffff984 */ /* 0x000fe20000000800 */
[----:B------:R-:W-:Y:S01]  /*8030*/  @!PT LDS RZ, [RZ] ;  /* 0x00000000fffff984 */ /* 0x000fe20000000800 */
[----:B------:R-:W-:Y:S01]  /*8040*/  @!PT LDS RZ, [RZ] ;  /* 0x00000000fffff984 */ /* 0x000fe20000000800 */
[----:B------:R1:W-:Y:S01]  /*8050*/  @!P4 LDGSTS.E.BYPASS.LTC128B.128 [R205+0x6800], [R16.64] ;  /* 0x0680000010cdcfae */ /* 0x0003e2000b901d52 */
[----:B---3--:R-:W-:-:S03]  /*8060*/  @!P4 LEA R14, P5, R12, c[0x0][0x168], 0x1 ;  /* 0x00005a000c0eca11 */ /* 0x008fc600078a08ff */
[----:B------:R2:W-:Y:S01]  /*8070*/  @P3 STS.128 [R205+0x8800], RZ ;  /* 0x008800ffcd003388 */ /* 0x0005e20000000c00 */
[----:B------:R-:W-:-:S03]  /*8080*/  @!P4 LEA.HI.X R15, R12, c[0x0][0x16c], R7, 0x1, P5 ;  /* 0x00005b000c0fca11 */ /* 0x000fc600028f0c07 */
[----:B------:R-:W-:Y:S01]  /*8090*/  @!PT LDS RZ, [RZ] ;  /* 0x00000000fffff984 */ /* 0x000fe20000000800 */
[----:B------:R-:W-:Y:S01]  /*80a0*/  @!PT LDS RZ, [RZ] ;  /* 0x00000000fffff984 */ /* 0x000fe20000000800 */
[----:B------:R-:W-:Y:S01]  /*80b0*/  @!PT LDS RZ, [RZ] ;  /* 0x00000000fffff984 */ /* 0x000fe20000000800 */
[----:B------:R2:W-:Y:S01]  /*80c0*/  @!P3 LDGSTS.E.BYPASS.LTC128B.128 [R205+0x8800], [R30.64+0x80] ;  /* 0x088000801ecdbfae */ /* 0x0005e2000b901d52 */
[----:B------:R-:W-:Y:S02]  /*80d0*/  @!P4 LEA R26, P5, R6, c[0x0][0x168], 0x1 ;  /* 0x00005a00061aca11 */ /* 0x000fe400078a08ff */
[C---:B----4-:R-:W-:Y:S01]  /*80e0*/  @!P3 LEA R24, P0, R12.reuse, c[0x0][0x168], 0x1 ;  /* 0x00005a000c18ba11 */ /* 0x050fe200078008ff */
[----:B------:R2:W-:Y:S03]  /*80f0*/  @P2 STS.128 [R205+0xa800], RZ ;  /* 0x00a800ffcd002388 */ /* 0x0005e60000000c00 */
[C---:B------:R-:W-:Y:S01]  /*8100*/  @!P3 LEA.HI.X R25, R12.reuse, c[0x0][0x16c], R7, 0x1, P0 ;  /* 0x00005b000c19ba11 */ /* 0x040fe200000f0c07 */
[----:B------:R-:W-:Y:S01]  /*8110*/  @!PT LDS RZ, [RZ] ;  /* 0x00000000fffff984 */ /* 0x000fe20000000800 */
[----:B------:R-:W-:Y:S01]  /*8120*/  @!PT LDS RZ, [RZ] ;  /* 0x00000000fffff984 */ /* 0x000fe20000000800 */
[----:B------:R-:W-:Y:S01]  /*8130*/  @!PT LDS RZ, [RZ] ;  /* 0x00000000fffff984 */ /* 0x000fe20000000800 */
[----:B------:R2:W-:Y:S01]  /*8140*/  @!P2 LDGSTS.E.BYPASS.LTC128B.128 [R205+0xa800], [R28.64+0x100] ;  /* 0x0a8001001ccdafae */ /* 0x0005e2000b901d52 */
[----:B-----5:R-:W-:-:S03]  /*8150*/  @!P2 LEA R18, P1, R12, c[0x0][0x168], 0x1 ;  /* 0x00005a000c12aa11 */ /* 0x020fc600078208ff */
[----:B------:R2:W-:Y:S01]  /*8160*/  @P4 STS.128 [R205+0x7000], RZ ;  /* 0x007000ffcd004388 */ /* 0x0005e20000000c00 */
[----:B------:R-:W-:-:S03]  /*8170*/  @!P2 LEA.HI.X R19, R12, c[0x0][0x16c], R7, 0x1, P1 ;  /* 0x00005b000c13aa11 */ /* 0x000fc600008f0c07 */
[----:B------:R-:W-:Y:S01]  /*8180*/  @!PT LDS RZ, [RZ] ;  /* 0x00000000fffff984 */ /* 0x000fe20000000800 */
[----:B------:R-:W-:Y:S01]  /*8190*/  @!PT LDS RZ, [RZ] ;  /* 0x00000000fffff984 */ /* 0x000fe20000000800 */
[----:B------:R-:W-:Y:S01]  /*81a0*/  @!PT LDS RZ, [RZ] ;  /* 0x00000000fffff984 */ /* 0x000fe20000000800 */
[----:B------:R2:W-:Y:S01]  /*81b0*/  @!P4 LDGSTS.E.BYPASS.LTC128B.128 [R205+0x7000], [R14.64] ;  /* 0x070000000ecdcfae */ /* 0x0005e2000b901d52 */
[----:B------:R-:W-:Y:S02]  /*81c0*/  IADD3.X R7, R7, UR7, RZ, P6, !PT ;  /* 0x0000000707077c10 */ /* 0x000fe4000b7fe4ff */
[C---:B-1----:R-:W-:Y:S01]  /*81d0*/  @!P3 LEA R16, P0, R6.reuse, c[0x0][0x168], 0x1 ;  /* 0x00005a000610ba11 */ /* 0x042fe200078008ff */
        /* <DEDUP_REMOVED lines=30> */
.L_x_1146:
[----:B------:R-:W-:Y:S05]  /*83c0*/  BSYNC B0 ;  /* 0x0000000000007941 */ /* 0x000fea0003800000 */
.L_x_1145:
[----:B------:R-:W0:Y:S02]  /*83d0*/  LDGDEPBAR ;  /* 0x00000000000079af */ /* 0x000e240000000000 */
.L_x_1144:
[----:B--234-:R-:W-:-:S04]  /*83e0*/  IMAD.U32 R7, RZ, RZ, UR13 ;  /* 0x0000000dff077e24 */ /* 0x01cfc8000f8e00ff */
[----:B------:R-:W-:-:S05]  /*83f0*/  IMAD R6, R7, 0x40, R216 ;  /* 0x0000004007067824 */ /* 0x000fca00078e02d8 */
[C---:B------:R-:W-:Y:S02]  /*8400*/  IADD3 R11, R6.reuse, 0x1, RZ ;  /* 0x00000001060b7810 */ /* 0x040fe40007ffe0ff */
[CC--:B------:R-:W-:Y:S02]  /*8410*/  ISETP.GE.AND P3, PT, R6.reuse, R212.reuse, PT ;  /* 0x000000d40600720c */ /* 0x0c0fe40003f66270 */
[C---:B------:R-:W-:Y:S02]  /*8420*/  ISETP.GE.AND P2, PT, R11.reuse, R212, PT ;  /* 0x000000d40b00720c */ /* 0x040fe40003f46270 */
[C---:B------:R-:W-:Y:S02]  /*8430*/  ISETP.GE.AND P5, PT, R11.reuse, R210, PT ;  /* 0x000000d20b00720c */ /* 0x040fe40003fa6270 */
[----:B------:R-:W-:Y:S02]  /*8440*/  IADD3 R7, R6, 0x8, RZ ;  /* 0x0000000806077810 */ /* 0x000fe40007ffe0ff */
[----:B------:R-:W-:-:S02]  /*8450*/  ISETP.LT.OR P2, PT, R11, R213, P2 ;  /* 0x000000d50b00720c */ /* 0x000fc40001741670 */
[----:B------:R-:W-:Y:S02]  /*8460*/  ISETP.LT.OR P5, PT, R11, R211, P5 ;  /* 0x000000d30b00720c */ /* 0x000fe40002fa1670 */
[C---:B------:R-:W-:Y:S02]  /*8470*/  ISETP.LT.OR P3, PT, R6.reuse, R213, P3 ;  /* 0x000000d50600720c */ /* 0x040fe40001f61670 */
[C---:B------:R-:W-:Y:S02]  /*8480*/  IADD3 R11, R6.reuse, 0x9, RZ ;  /* 0x00000009060b7810 */ /* 0x040fe40007ffe0ff */
[C---:B------:R-:W-:Y:S02]  /*8490*/  ISETP.GE.AND P1, PT, R7.reuse, R212, PT ;  /* 0x000000d40700720c */ /* 0x040fe40003f26270 */
[-C--:B------:R-:W-:Y:S02]  /*84a0*/  ISETP.GE.AND P4, PT, R7, R210.reuse, PT ;  /* 0x000000d20700720c */ /* 0x080fe40003f86270 */
[----:B------:R-:W-:-:S02]  /*84b0*/  ISETP.GE.AND P6, PT, R6, R210, PT ;  /* 0x000000d20600720c */ /* 0x000fc40003fc6270 */
[----:B------:R-:W-:Y:S02]  /*84c0*/  FSEL R15, R0, -INF , !P3 ;  /* 0xff800000000f7808 */ /* 0x000fe40005800000 */
[C---:B------:R-:W-:Y:S02]  /*84d0*/  ISETP.GE.AND P0, PT, R11.reuse, R212, PT ;  /* 0x000000d40b00720c */ /* 0x040fe40003f06270 */
[----:B------:R-:W-:Y:S02]  /*84e0*/  ISETP.GE.AND P3, PT, R11, R210, PT ;  /* 0x000000d20b00720c */ /* 0x000fe40003f66270 */
[C---:B------:R-:W-:Y:S02]  /*84f0*/  ISETP.LT.OR P1, PT, R7.reuse, R213, P1 ;  /* 0x000000d50700720c */ /* 0x040fe40000f21670 */
[-C--:B------:R-:W-:Y:S02]  /*8500*/  ISETP.LT.OR P4, PT, R7, R211.reuse, P4 ;  /* 0x000000d30700720c */ /* 0x080fe40002781670 */
[----:B------:R-:W-:-:S02]  /*8510*/  ISETP.LT.OR P6, PT, R6, R211, P6 ;  /* 0x000000d30600720c */ /* 0x000fc400037c1670 */
[----:B-1----:R-:W-:Y:S02]  /*8520*/  FSEL R13, R2, -INF , !P2 ;  /* 0xff800000020d7808 */ /* 0x002fe40005000000 */
[C---:B------:R-:W-:Y:S02]  /*8530*/  IADD3 R7, R6.reuse, 0x10, RZ ;  /* 0x0000001006077810 */ /* 0x040fe40007ffe0ff */
[----:B------:R-:W-:Y:S02]  /*8540*/  IADD3 R2, R6, 0x11, RZ ;  /* 0x0000001106027810 */ /* 0x000fe40007ffe0ff */
[C---:B------:R-:W-:Y:S02]  /*8550*/  ISETP.LT.OR P0, PT, R11.reuse, R213, P0 ;  /* 0x000000d50b00720c */ /* 0x040fe40000701670 */
[----:B------:R-:W-:Y:S02]  /*8560*/  ISETP.LT.OR P3, PT, R11, R211, P3 ;  /* 0x000000d30b00720c */ /* 0x000fe40001f61670 */
[----:B------:R-:W-:-:S02]  /*8570*/  FSEL R133, R133, -INF , !P6 ;  /* 0xff80000085857808 */ /* 0x000fc40007000000 */
[----:B------:R-:W-:Y:S02]  /*8580*/  FSEL R11, R136, -INF , !P5 ;  /* 0xff800000880b7808 */ /* 0x000fe40006800000 */
[----:B------:R-:W-:Y:S02]  /*8590*/  FSEL R137, R137, -INF , !P1 ;  /* 0xff80000089897808 */ /* 0x000fe40004800000 */
[CC--:B------:R-:W-:Y:S02]  /*85a0*/  ISETP.GE.AND P6, PT, R7.reuse, R212.reuse, PT ;  /* 0x000000d40700720c */ /* 0x0c0fe40003fc6270 */
[C---:B------:R-:W-:Y:S02]  /*85b0*/  ISETP.GE.AND P5, PT, R2.reuse, R212, PT ;  /* 0x000000d40200720c */ /* 0x040fe40003fa6270 */
[----:B------:R-:W-:Y:S02]  /*85c0*/  ISETP.GE.AND P1, PT, R2, R210, PT ;  /* 0x000000d20200720c */ /* 0x000fe40003f26270 */
[----:B------:R-:W-:-:S02]  /*85d0*/  ISETP.LT.OR P6, PT, R7, R213, P6 ;  /* 0x000000d50700720c */ /* 0x000fc400037c1670 */
[C---:B------:R-:W-:Y:S02]  /*85e0*/  ISETP.LT.OR P5, PT, R2.reuse, R213, P5 ;  /* 0x000000d50200720c */ /* 0x040fe40002fa1670 */
[-C--:B------:R-:W-:Y:S02]  /*85f0*/  ISETP.LT.OR P1, PT, R2, R211.reuse, P1 ;  /* 0x000000d30200720c */ /* 0x080fe40000f21670 */
[C---:B------:R-:W-:Y:S02]  /*8600*/  ISETP.GE.AND P2, PT, R7.reuse, R210, PT ;  /* 0x000000d20700720c */ /* 0x040fe40003f46270 */
[----:B------:R-:W-:Y:S02]  /*8610*/  IADD3 R2, R6, 0x19, RZ ;  /* 0x0000001906027810 */ /* 0x000fe40007ffe0ff */
[----:B------:R-:W-:Y:S02]  /*8620*/  FSEL R35, R20, -INF , !P6 ;  /* 0xff80000014237808 */ /* 0x000fe40007000000 */
[----:B------:R-:W-:-:S02]  /*8630*/  ISETP.LT.OR P2, PT, R7, R211, P2 ;  /* 0x000000d30700720c */ /* 0x000fc40001741670 */
[----:B------:R-:W-:Y:S02]  /*8640*/  ISETP.GE.AND P6, PT, R2, R210, PT ;  /* 0x000000d20200720c */ /* 0x000fe40003fc6270 */
[----:B------:R-:W-:Y:S02]  /*8650*/  FSEL R27, R8, -INF , !P2 ;  /* 0xff800000081b7808 */ /* 0x000fe40005000000 */
[----:B------:R-:W-:Y:S02]  /*8660*/  ISETP.LT.OR P6, PT, R2, R211, P6 ;  /* 0x000000d30200720c */ /* 0x000fe400037c1670 */
[----:B------:R-:W-:Y:S02]  /*8670*/  FMNMX.FTZ R8, R132, R15, !PT ;  /* 0x0000000f84087209 */ /* 0x000fe40007810000 */
[----:B------:R-:W-:Y:S02]  /*8680*/  FSEL R33, R21, -INF , !P5 ;  /* 0xff80000015217808 */ /* 0x000fe40006800000 */
[----:B------:R-:W-:-:S02]  /*8690*/  FSEL R21, R4, -INF , !P6 ;  /* 0xff80000004157808 */ /* 0x000fc40007000000 */
[----:B------:R-:W-:Y:S02]  /*86a0*/  IADD3 R0, R6, 0x18, RZ ;  /* 0x0000001806007810 */ /* 0x000fe40007ffe0ff */
[----:B------:R-:W-:Y:S02]  /*86b0*/  FMNMX.FTZ R4, R13, R8, !PT ;  /* 0x000000080d047209 */ /* 0x000fe40007810000 */
[----:B------:R-:W-:Y:S02]  /*86c0*/  FSEL R139, R139, -INF , !P4 ;  /* 0xff8000008b8b7808 */ /* 0x000fe40006000000 */
[----:B------:R-:W-:Y:S02]  /*86d0*/  FSEL R17, R138, -INF , !P0 ;  /* 0xff8000008a117808 */ /* 0x000fe40004000000 */
[C---:B------:R-:W-:Y:S02]  /*86e0*/  ISETP.GE.AND P4, PT, R0.reuse, R212, PT ;  /* 0x000000d40000720c */ /* 0x040fe40003f86270 */
[----:B------:R-:W-:-:S02]  /*86f0*/  ISETP.GE.AND P0, PT, R0, R210, PT ;  /* 0x000000d20000720c */ /* 0x000fc40003f06270 */
[----:B------:R-:W-:Y:S02]  /*8700*/  FMNMX.FTZ R4, R137, R4, !PT ;  /* 0x0000000489047209 */ /* 0x000fe40007810000 */
[C---:B------:R-:W-:Y:S02]  /*8710*/  ISETP.LT.OR P4, PT, R0.reuse, R213, P4 ;  /* 0x000000d50000720c */ /* 0x040fe40002781670 */
[----:B------:R-:W-:Y:S02]  /*8720*/  ISETP.LT.OR P0, PT, R0, R211, P0 ;  /* 0x000000d30000720c */ /* 0x000fe40000701670 */
[----:B------:R-:W-:Y:S02]  /*8730*/  FSEL R7, R148, -INF , !P3 ;  /* 0xff80000094077808 */ /* 0x000fe40005800000 */
[----:B------:R-:W-:Y:S02]  /*8740*/  FMNMX.FTZ R4, R17, R4, !PT ;  /* 0x0000000411047209 */ /* 0x000fe40007810000 */
[----:B------:R-:W-:-:S02]  /*8750*/  IADD3 R0, R6, 0x20, RZ ;  /* 0x0000002006007810 */ /* 0x000fc40007ffe0ff */
[----:B------:R-:W-:Y:S02]  /*8760*/  ISETP.GE.AND P3, PT, R2, R212, PT ;  /* 0x000000d40200720c */ /* 0x000fe40003f66270 */
[----:B------:R-:W-:Y:S02]  /*8770*/  FMNMX.FTZ R8, R35, R4, !PT ;  /* 0x0000000423087209 */ /* 0x000fe40007810000 */
[C---:B------:R-:W-:Y:S02]  /*8780*/  ISETP.GE.AND P2, PT, R0.reuse, R212, PT ;  /* 0x000000d40000720c */ /* 0x040fe40003f46270 */
[----:B------:R-:W-:Y:S02]  /*8790*/  ISETP.GE.AND P5, PT, R0, R210, PT ;  /* 0x000000d20000720c */ /* 0x000fe40003fa6270 */
[----:B------:R-:W-:Y:S02]  /*87a0*/  ISETP.LT.OR P3, PT, R2, R213, P3 ;  /* 0x000000d50200720c */ /* 0x000fe40001f61670 */
[----:B------:R-:W-:-:S02]  /*87b0*/  FMNMX.FTZ R4, R3, R133, !PT ;  /* 0x0000008503047209 */ /* 0x000fc40007810000 */
[----:B------:R-:W-:Y:S02]  /*87c0*/  IADD3 R2, R6, 0x21, RZ ;  /* 0x0000002106027810 */ /* 0x000fe40007ffe0ff */
[----:B------:R-:W-:Y:S02]  /*87d0*/  FSEL R31, R23, -INF , !P4 ;  /* 0xff800000171f7808 */ /* 0x000fe40006000000 */
[----:B------:R-:W-:Y:S02]  /*87e0*/  FMNMX.FTZ R8, R33, R8, !PT ;  /* 0x0000000821087209 */ /* 0x000fe40007810000 */
[C---:B------:R-:W-:Y:S02]  /*87f0*/  ISETP.LT.OR P2, PT, R0.reuse, R213, P2 ;  /* 0x000000d50000720c */ /* 0x040fe40001741670 */
[----:B------:R-:W-:Y:S02]  /*8800*/  ISETP.LT.OR P5, PT, R0, R211, P5 ;  /* 0x000000d30000720c */ /* 0x000fe40002fa1670 */
[----:B------:R-:W-:-:S02]  /*8810*/  FSEL R25, R9, -INF , !P1 ;  /* 0xff80000009197808 */ /* 0x000fc40004800000 */
[----:B------:R-:W-:Y:S02]  /*8820*/  FMNMX.FTZ R4, R11, R4, !PT ;  /* 0x000000040b047209 */ /* 0x000fe40007810000 */
[----:B------:R-:W-:Y:S02]  /*8830*/  IADD3 R0, R6, 0x28, RZ ;  /* 0x0000002806007810 */ /* 0x000fe40007ffe0ff */
[C---:B------:R-:W-:Y:S02]  /*8840*/  ISETP.GE.AND P1, PT, R2.reuse, R212, PT ;  /* 0x000000d40200720c */ /* 0x040fe40003f26270 */
[----:B------:R-:W-:Y:S02]  /*8850*/  ISETP.GE.AND P4, PT, R2, R210, PT ;  /* 0x000000d20200720c */ /* 0x000fe40003f86270 */
[----:B------:R-:W-:Y:S02]  /*8860*/  FSEL R29, R22, -INF , !P3 ;  /* 0xff800000161d7808 */ /* 0x000fe40005800000 */
[----:B------:R-:W-:-:S02]  /*8870*/  FMNMX.FTZ R8, R31, R8, !PT ;  /* 0x000000081f087209 */ /* 0x000fc40007810000 */
[----:B------:R-:W-:Y:S02]  /*8880*/  FSEL R23, R10, -INF , !P0 ;  /* 0xff8000000a177808 */ /* 0x000fe40004000000 */
[----:B------:R-:W-:Y:S02]  /*8890*/  FMNMX.FTZ R4, R139, R4, !PT ;  /* 0x000000048b047209 */ /* 0x000fe40007810000 */
[C---:B------:R-:W-:Y:S02]  /*88a0*/  ISETP.GE.AND P0, PT, R0.reuse, R212, PT ;  /* 0x000000d40000720c */ /* 0x040fe40003f06270 */
[----:B------:R-:W-:Y:S02]  /*88b0*/  ISETP.GE.AND P3, PT, R0, R210, PT ;  /* 0x000000d20000720c */ /* 0x000fe40003f66270 */
[C---:B------:R-:W-:Y:S02]  /*88c0*/  ISETP.LT.OR P1, PT, R2.reuse, R213, P1 ;  /* 0x000000d50200720c */ /* 0x040fe40000f21670 */
[----:B------:R-:W-:-:S02]  /*88d0*/  ISETP.LT.OR P4, PT, R2, R211, P4 ;  /* 0x000000d30200720c */ /* 0x000fc40002781670 */
[----:B------:R-:W-:Y:S02]  /*88e0*/  IADD3 R2, R6, 0x29, RZ ;  /* 0x0000002906027810 */ /* 0x000fe40007ffe0ff */
[----:B------:R-:W-:Y:S02]  /*88f0*/  FSEL R227, R227, -INF , !P2 ;  /* 0xff800000e3e37808 */ /* 0x000fe40005000000 */
[----:B------:R-:W-:Y:S02]  /*8900*/  FMNMX.FTZ R8, R29, R8, !PT ;  /* 0x000000081d087209 */ /* 0x000fe40007810000 */
[----:B------:R-:W-:Y:S02]  /*8910*/  FMNMX.FTZ R4, R7, R4, !PT ;  /* 0x0000000407047209 */ /* 0x000fe40007810000 */
[C---:B------:R-:W-:Y:S02]  /*8920*/  ISETP.LT.OR P0, PT, R0.reuse, R213, P0 ;  /* 0x000000d50000720c */ /* 0x040fe40000701670 */
[----:B------:R-:W-:-:S02]  /*8930*/  ISETP.LT.OR P3, PT, R0, R211, P3 ;  /* 0x000000d30000720c */ /* 0x000fc40001f61670 */
[----:B------:R-:W-:Y:S02]  /*8940*/  IADD3 R0, R6, 0x30, RZ ;  /* 0x0000003006007810 */ /* 0x000fe40007ffe0ff */
[C---:B------:R-:W-:Y:S02]  /*8950*/  ISETP.GE.AND P6, PT, R2.reuse, R212, PT ;  /* 0x000000d40200720c */ /* 0x040fe40003fc6270 */
[----:B------:R-:W-:Y:S02]  /*8960*/  ISETP.GE.AND P2, PT, R2, R210, PT ;  /* 0x000000d20200720c */ /* 0x000fe40003f46270 */
[----:B------:R-:W-:Y:S02]  /*8970*/  FSEL R225, R225, -INF , !P1 ;  /* 0xff800000e1e17808 */ /* 0x000fe40004800000 */
[----:B------:R-:W-:Y:S02]  /*8980*/  FMNMX.FTZ R8, R227, R8, !PT ;  /* 0x00000008e3087209 */ /* 0x000fe40007810000 */
[----:B------:R-:W-:-:S02]  /*8990*/  FMNMX.FTZ R4, R27, R4, !PT ;  /* 0x000000041b047209 */ /* 0x000fc40007810000 */
[----:B------:R-:W-:Y:S02]  /*89a0*/  FSEL R177, R177, -INF , !P5 ;  /* 0xff800000b1b17808 */ /* 0x000fe40006800000 */
[C---:B------:R-:W-:Y:S02]  /*89b0*/  ISETP.GE.AND P5, PT, R0.reuse, R212, PT ;  /* 0x000000d40000720c */ /* 0x040fe40003fa6270 */
[----:B------:R-:W-:Y:S02]  /*89c0*/  ISETP.GE.AND P1, PT, R0, R210, PT ;  /* 0x000000d20000720c */ /* 0x000fe40003f26270 */
[C---:B------:R-:W-:Y:S02]  /*89d0*/  ISETP.LT.OR P6, PT, R2.reuse, R213, P6 ;  /* 0x000000d50200720c */ /* 0x040fe400037c1670 */
[----:B------:R-:W-:Y:S02]  /*89e0*/  ISETP.LT.OR P2, PT, R2, R211, P2 ;  /* 0x000000d30200720c */ /* 0x000fe40001741670 */
[----:B------:R-:W-:-:S02]  /*89f0*/  IADD3 R2, R6, 0x31, RZ ;  /* 0x0000003106027810 */ /* 0x000fc40007ffe0ff */
[----:B------:R-:W-:Y:S02]  /*8a00*/  FSEL R223, R223, -INF , !P0 ;  /* 0xff800000dfdf7808 */ /* 0x000fe40004000000 */
[----:B------:R-:W-:Y:S02]  /*8a10*/  FMNMX.FTZ R8, R225, R8, !PT ;  /* 0x00000008e1087209 */ /* 0x000fe40007810000 */
[----:B------:R-:W-:Y:S02]  /*8a20*/  FMNMX.FTZ R4, R25, R4, !PT ;  /* 0x0000000419047209 */ /* 0x000fe40007810000 */
[C---:B------:R-:W-:Y:S02]  /*8a30*/  ISETP.LT.OR P5, PT, R0.reuse, R213, P5 ;  /* 0x000000d50000720c */ /* 0x040fe40002fa1670 */
[----:B------:R-:W-:Y:S02]  /*8a40*/  ISETP.LT.OR P1, PT, R0, R211, P1 ;  /* 0x000000d30000720c */ /* 0x000fe40000f21670 */
[----:B------:R-:W-:-:S02]  /*8a50*/  FSEL R175, R175, -INF , !P4 ;  /* 0xff800000afaf7808 */ /* 0x000fc40006000000 */
[----:B------:R-:W-:Y:S02]  /*8a60*/  IADD3 R0, R6, 0x38, RZ ;  /* 0x0000003806007810 */ /* 0x000fe40007ffe0ff */
[----:B------:R-:W-:Y:S02]  /*8a70*/  ISETP.GE.AND P4, PT, R2, R212, PT ;  /* 0x000000d40200720c */ /* 0x000fe40003f86270 */
[----:B------:R-:W-:Y:S02]  /*8a80*/  FSEL R179, R179, -INF , !P6 ;  /* 0xff800000b3b37808 */ /* 0x000fe40007000000 */
[----:B------:R-:W-:Y:S02]  /*8a90*/  FMNMX.FTZ R8, R223, R8, !PT ;  /* 0x00000008df087209 */ /* 0x000fe40007810000 */
[----:B------:R-:W-:Y:S02]  /*8aa0*/  FMNMX.FTZ R4, R23, R4, !PT ;  /* 0x0000000417047209 */ /* 0x000fe40007810000 */
[----:B------:R-:W-:-:S02]  /*8ab0*/  ISETP.GE.AND P6, PT, R0, R212, PT ;  /* 0x000000d40000720c */ /* 0x000fc40003fc6270 */
[----:B------:R-:W-:Y:S02]  /*8ac0*/  FSEL R163, R163, -INF , !P5 ;  /* 0xff800000a3a37808 */ /* 0x000fe40006800000 */
[-C--:B------:R-:W-:Y:S02]  /*8ad0*/  ISETP.LT.OR P4, PT, R2, R213.reuse, P4 ;  /* 0x000000d50200720c */ /* 0x080fe40002781670 */
[----:B------:R-:W-:Y:S02]  /*8ae0*/  FMNMX.FTZ R8, R179, R8, !PT ;  /* 0x00000008b3087209 */ /* 0x000fe40007810000 */
[----:B------:R-:W-:Y:S02]  /*8af0*/  FMNMX.FTZ R4, R21, R4, !PT ;  /* 0x0000000415047209 */ /* 0x000fe40007810000 */
[----:B------:R-:W-:Y:S02]  /*8b00*/  ISETP.LT.OR P6, PT, R0, R213, P6 ;  /* 0x000000d50000720c */ /* 0x000fe400037c1670 */
[----:B------:R-:W-:-:S02]  /*8b10*/  FSEL R161, R161, -INF , !P4 ;  /* 0xff800000a1a17808 */ /* 0x000fc40006000000 */
[----:B------:R-:W-:Y:S02]  /*8b20*/  FMNMX.FTZ R8, R163, R8, !PT ;  /* 0x00000008a3087209 */ /* 0x000fe40007810000 */
[----:B------:R-:W-:Y:S02]  /*8b30*/  FMNMX.FTZ R4, R177, R4, !PT ;  /* 0x00000004b1047209 */ /* 0x000fe40007810000 */
[----:B------:R-:W-:Y:S02]  /*8b40*/  IADD3 R6, R6, 0x39, RZ ;  /* 0x0000003906067810 */ /* 0x000fe40007ffe0ff */
[----:B------:R-:W-:Y:S02]  /*8b50*/  FSEL R159, R159, -INF , !P6 ;  /* 0xff8000009f9f7808 */ /* 0x000fe40007000000 */
[----:B------:R-:W-:Y:S02]  /*8b60*/  FMNMX.FTZ R8, R161, R8, !PT ;  /* 0x00000008a1087209 */ /* 0x000fe40007810000 */
[----:B------:R-:W-:-:S02]  /*8b70*/  FSEL R173, R173, -INF , !P3 ;  /* 0xff800000adad7808 */ /* 0x000fc40005800000 */
[----:B------:R-:W-:Y:S02]  /*8b80*/  FMNMX.FTZ R4, R175, R4, !PT ;  /* 0x00000004af047209 */ /* 0x000fe40007810000 */
[----:B------:R-:W-:Y:S02]  /*8b90*/  ISETP.GE.AND P5, PT, R6, R212, PT ;  /* 0x000000d40600720c */ /* 0x000fe40003fa6270 */
[----:B------:R-:W-:Y:S02]  /*8ba0*/  FMNMX.FTZ R10, R159, R8, !PT ;  /* 0x000000089f0a7209 */ /* 0x000fe40007810000 */
[-C--:B------:R-:W-:Y:S02]  /*8bb0*/  ISETP.GE.AND P3, PT, R0, R210.reuse, PT ;  /* 0x000000d20000720c */ /* 0x080fe40003f66270 */
[----:B------:R-:W-:Y:S02]  /*8bc0*/  ISETP.GE.AND P0, PT, R2, R210, PT ;  /* 0x000000d20200720c */ /* 0x000fe40003f06270 */
[----:B------:R-:W-:-:S02]  /*8bd0*/  FSEL R171, R5, -INF , !P2 ;  /* 0xff80000005ab7808 */ /* 0x000fc40005000000 */
[----:B------:R-:W-:Y:S02]  /*8be0*/  FMNMX.FTZ R8, R173, R4, !PT ;  /* 0x00000004ad087209 */ /* 0x000fe40007810000 */
[----:B------:R-:W-:Y:S02]  /*8bf0*/  ISETP.LT.OR P5, PT, R6, R213, P5 ;  /* 0x000000d50600720c */ /* 0x000fe40002fa1670 */
[-C--:B------:R-:W-:Y:S02]  /*8c00*/  ISETP.LT.OR P3, PT, R0, R211.reuse, P3 ;  /* 0x000000d30000720c */ /* 0x080fe40001f61670 */
[----:B------:R-:W-:Y:S02]  /*8c10*/  ISETP.LT.OR P0, PT, R2, R211, P0 ;  /* 0x000000d30200720c */ /* 0x000fe40000701670 */
[----:B------:R-:W-:Y:S02]  /*8c20*/  FSEL R155, R155, -INF , !P1 ;  /* 0xff8000009b9b7808 */ /* 0x000fe40004800000 */
[----:B------:R-:W-:-:S02]  /*8c30*/  FMNMX.FTZ R0, R171, R8, !PT ;  /* 0x00000008ab007209 */ /* 0x000fc40007810000 */
[----:B------:R-:W-:Y:S02]  /*8c40*/  FSEL R157, R157, -INF , !P5 ;  /* 0xff8000009d9d7808 */ /* 0x000fe40006800000 */
[C---:B------:R-:W-:Y:S02]  /*8c50*/  ISETP.GE.AND P1, PT, R6.reuse, R210, PT ;  /* 0x000000d20600720c */ /* 0x040fe40003f26270 */
[----:B------:R-:W-:Y:S02]  /*8c60*/  FSEL R143, R143, -INF , !P0 ;  /* 0xff8000008f8f7808 */ /* 0x000fe40004000000 */
[----:B------:R-:W-:Y:S02]  /*8c70*/  FMNMX.FTZ R0, R155, R0, !PT ;  /* 0x000000009b007209 */ /* 0x000fe40007810000 */
[----:B------:R-:W-:Y:S02]  /*8c80*/  FMNMX.FTZ R4, R157, R10, !PT ;  /* 0x0000000a9d047209 */ /* 0x000fe40007810000 */
[----:B------:R-:W-:-:S02]  /*8c90*/  ISETP.LT.OR P1, PT, R6, R211, P1 ;  /* 0x000000d30600720c */ /* 0x000fc40000f21670 */
[----:B------:R-:W-:Y:S01]  /*8ca0*/  FSEL R141, R141, -INF , !P3 ;  /* 0xff8000008d8d7808 */ /* 0x000fe20005800000 */
[----:B------:R-:W1:Y:S01]  /*8cb0*/  SHFL.BFLY PT, R5, R4, 0x2, 0x1f ;  /* 0x0c401f0004057f89 */ /* 0x000e6200000e0000 */
        /* <DEDUP_REMOVED lines=9> */
[----:B-1----:R-:W-:-:S04]  /*8d50*/  FMNMX.FTZ R149, R4, R149, !PT ;  /* 0x0000009504957209 */ /* 0x002fc80007810000 */
[C---:B------:R-:W-:Y:S01]  /*8d60*/  FSETP.NEU.FTZ.AND P1, PT, R149.reuse, -INF , PT ;  /* 0xff8000009500780b */ /* 0x040fe20003f3d000 */
[----:B------:R-:W-:-:S05]  /*8d70*/  FMUL.FTZ R140, R149, c[0x0][0x23c] ;  /* 0x00008f00958c7a20 */ /* 0x000fca0000410000 */
[----:B------:R-:W-:Y:S02]  /*8d80*/  FSEL R140, R140, RZ, P1 ;  /* 0x000000ff8c8c7208 */ /* 0x000fe40000800000 */
[----:B--2---:R-:W-:-:S03]  /*8d90*/  FMNMX.FTZ R148, R5, R148, !PT ;  /* 0x0000009405947209 */ /* 0x004fc60007810000 */
[--C-:B------:R-:W-:Y:S01]  /*8da0*/  FFMA.FTZ R147, R15, c[0x0][0x23c], -R140.reuse ;  /* 0x00008f000f937a23 */ /* 0x100fe2000001088c */
[----:B------:R-:W-:Y:S01]  /*8db0*/  FSEL R5, R149, RZ, P1 ;  /* 0x000000ff95057208 */ /* 0x000fe20000800000 */
[--C-:B------:R-:W-:Y:S01]  /*8dc0*/  FFMA.FTZ R146, R13, c[0x0][0x23c], -R140.reuse ;  /* 0x00008f000d927a23 */ /* 0x100fe2000001088c */
[C---:B------:R-:W-:Y:S01]  /*8dd0*/  FSETP.NEU.FTZ.AND P0, PT, R148.reuse, -INF , PT ;  /* 0xff8000009400780b */ /* 0x040fe20003f1d000 */
[----:B------:R-:W1:Y:S01]  /*8de0*/  LDSM.16.MT88.4 R12, [R194+0xc000] ;  /* 0x00c00000c20c783b */ /* 0x000e620000004200 */
[C---:B------:R-:W-:Y:S01]  /*8df0*/  FMUL.FTZ R152, R148.reuse, c[0x0][0x23c] ;  /* 0x00008f0094987a20 */ /* 0x040fe20000410000 */
[----:B------:R-:W-:Y:S01]  /*8e00*/  MUFU.EX2 R147, R147 ;  /* 0x0000009300937308 */ /* 0x000fe20000000800 */
[----:B------:R-:W-:Y:S01]  /*8e10*/  FSEL R6, R148, RZ, P0 ;  /* 0x000000ff94067208 */ /* 0x000fe20000000000 */
[----:B------:R-:W-:Y:S02]  /*8e20*/  FADD.FTZ R4, R132, -R5 ;  /* 0x8000000584047221 */ /* 0x000fe40000010000 */
[----:B------:R-:W-:Y:S01]  /*8e30*/  FSEL R152, R152, RZ, P0 ;  /* 0x000000ff98987208 */ /* 0x000fe20000000000 */
[----:B------:R-:W-:-:S02]  /*8e40*/  FFMA.FTZ R145, R137, c[0x0][0x23c], -R140 ;  /* 0x00008f0089917a23 */ /* 0x000fc4000001088c */
[----:B------:R-:W-:Y:S01]  /*8e50*/  FADD.FTZ R6, R3, -R6 ;  /* 0x8000000603067221 */ /* 0x000fe20000010000 */
[----:B------:R-:W2:Y:S01]  /*8e60*/  MUFU.EX2 R146, R146 ;  /* 0x0000009200927308 */ /* 0x000ea20000000800 */
[----:B------:R-:W-:Y:S02]  /*8e70*/  FFMA.FTZ R144, R17, c[0x0][0x23c], -R140 ;  /* 0x00008f0011907a23 */ /* 0x000fe4000001088c */
[--C-:B------:R-:W-:Y:S01]  /*8e80*/  FFMA.FTZ R133, R133, c[0x0][0x23c], -R152.reuse ;  /* 0x00008f0085857a23 */ /* 0x100fe20000010898 */
[----:B------:R-:W3:Y:S01]  /*8e90*/  LDSM.16.MT88.4 R16, [R196+0xc000] ;  /* 0x00c00000c410783b */ /* 0x000ee20000004200 */
[--C-:B------:R-:W-:Y:S02]  /*8ea0*/  FFMA.FTZ R2, R11, c[0x0][0x23c], -R152.reuse ;  /* 0x00008f000b027a23 */ /* 0x100fe40000010898 */
[--C-:B------:R-:W-:Y:S01]  /*8eb0*/  FFMA.FTZ R0, R139, c[0x0][0x23c], -R152.reuse ;  /* 0x00008f008b007a23 */ /* 0x100fe20000010898 */
[----:B------:R-:W-:Y:S01]  /*8ec0*/  MUFU.EX2 R145, R145 ;  /* 0x0000009100917308 */ /* 0x000fe20000000800 */
[----:B------:R-:W-:Y:S01]  /*8ed0*/  FFMA.FTZ R151, R7, c[0x0][0x23c], -R152 ;  /* 0x00008f0007977a23 */ /* 0x000fe20000010898 */
[----:B------:R-:W4:Y:S01]  /*8ee0*/  LDSM.16.MT88.4 R8, [R193+0xc000] ;  /* 0x00c00000c108783b */ /* 0x000f220000004200 */
[----:B------:R-:W-:-:S02]  /*8ef0*/  FMUL.FTZ R150, R4, c[0x0][0x23c] ;  /* 0x00008f0004967a20 */ /* 0x000fc40000410000 */
[----:B------:R-:W-:Y:S01]  /*8f00*/  FMUL.FTZ R132, R6, c[0x0][0x23c] ;  /* 0x00008f0006847a20 */ /* 0x000fe20000410000 */
[----:B------:R-:W-:Y:S01]  /*8f10*/  LDSM.16.MT88.4 R136, [R194+0xc800] ;  /* 0x00c80000c288783b */ /* 0x000fe20000004200 */
[--C-:B------:R-:W-:Y:S01]  /*8f20*/  FFMA.FTZ R3, R35, c[0x0][0x23c], -R140.reuse ;  /* 0x00008f0023037a23 */ /* 0x100fe2000001088c */
[----:B------:R-:W5:Y:S01]  /*8f30*/  MUFU.EX2 R144, R144 ;  /* 0x0000009000907308 */ /* 0x000f620000000800 */
[----:B--2---:R-:W-:Y:S01]  /*8f40*/  F2FP.PACK_AB R4, R146, R147 ;  /* 0x000000939204723e */ /* 0x004fe200000000ff */
[--C-:B------:R-:W-:Y:S02]  /*8f50*/  FFMA.FTZ R154, R33, c[0x0][0x23c], -R140.reuse ;  /* 0x00008f00219a7a23 */ /* 0x100fe4000001088c */
[--C-:B------:R-:W-:Y:S01]  /*8f60*/  FFMA.FTZ R156, R31, c[0x0][0x23c], -R140.reuse ;  /* 0x00008f001f9c7a23 */ /* 0x100fe2000001088c */
[----:B------:R-:W-:Y:S01]  /*8f70*/  LDSM.16.MT88.4 R32, [R193+0xc800] ;  /* 0x00c80000c120783b */ /* 0x000fe20000004200 */
[----:B------:R-:W-:Y:S02]  /*8f80*/  FFMA.FTZ R165, R29, c[0x0][0x23c], -R140 ;  /* 0x00008f001da57a23 */ /* 0x000fe4000001088c */
[----:B------:R-:W-:Y:S01]  /*8f90*/  MUFU.EX2 R133, R133 ;  /* 0x0000008500857308 */ /* 0x000fe20000000800 */
[--C-:B------:R-:W-:Y:S01]  /*8fa0*/  FFMA.FTZ R158, R27, c[0x0][0x23c], -R152.reuse ;  /* 0x00008f001b9e7a23 */ /* 0x100fe20000010898 */
[----:B------:R-:W-:Y:S01]  /*8fb0*/  LDSM.16.MT88.4 R28, [R192+0xc800] ;  /* 0x00c80000c01c783b */ /* 0x000fe20000004200 */
[----:B------:R-:W-:-:S02]  /*8fc0*/  FFMA.FTZ R167, R25, c[0x0][0x23c], -R152 ;  /* 0x00008f0019a77a23 */ /* 0x000fc40000010898 */
[--C-:B------:R-:W-:Y:S01]  /*8fd0*/  FFMA.FTZ R160, R23, c[0x0][0x23c], -R152.reuse ;  /* 0x00008f0017a07a23 */ /* 0x100fe20000010898 */
[----:B------:R-:W-:Y:S01]  /*8fe0*/  LDSM.16.MT88.4 R24, [R196+0xe800] ;  /* 0x00e80000c418783b */ /* 0x000fe20000004200 */
[----:B------:R-:W-:Y:S01]  /*8ff0*/  FFMA.FTZ R169, R21, c[0x0][0x23c], -R152 ;  /* 0x00008f0015a97a23 */ /* 0x000fe20000010898 */
[----:B------:R-:W2:Y:S01]  /*9000*/  MUFU.EX2 R2, R2 ;  /* 0x0000000200027308 */ /* 0x000ea20000000800 */
[----:B-----5:R-:W-:Y:S01]  /*9010*/  F2FP.PACK_AB R6, R144, R145 ;  /* 0x000000919006723e */ /* 0x020fe200000000ff */
[----:B------:R-:W-:Y:S01]  /*9020*/  LDSM.16.MT88.4 R20, [R194+0xe800] ;  /* 0x00e80000c214783b */ /* 0x000fe20000004200 */
        /* <DEDUP_REMOVED lines=8> */
[----:B------:R-:W5:Y:S01]  /*90b0*/  MUFU.EX2 R151, R151 ;  /* 0x0000009700977308 */ /* 0x000f620000000800 */
[----:B--2---:R-:W-:Y:S01]  /*90c0*/  F2FP.PACK_AB R5, R2, R133 ;  /* 0x000000850205723e */ /* 0x004fe200000000ff */
[----:B------:R-:W-:Y:S02]  /*90d0*/  FFMA.FTZ R171, R171, c[0x0][0x23c], -R152 ;  /* 0x00008f00abab7a23 */ /* 0x000fe40000010898 */
[----:B------:R-:W-:Y:S02]  /*90e0*/  FFMA.FTZ R172, R157, c[0x0][0x23c], -R140 ;  /* 0x00008f009dac7a23 */ /* 0x000fe4000001088c */
[----:B------:R-:W-:-:S02]  /*90f0*/  FFMA.FTZ R155, R155, c[0x0][0x23c], -R152 ;  /* 0x00008f009b9b7a23 */ /* 0x000fc40000010898 */
[----:B------:R-:W2:Y:S01]  /*9100*/  MUFU.EX2 R150, R150 ;  /* 0x0000009600967308 */ /* 0x000ea20000000800 */
[--C-:B------:R-:W-:Y:S02]  /*9110*/  FFMA.FTZ R174, R143, c[0x0][0x23c], -R152.reuse ;  /* 0x00008f008fae7a23 */ /* 0x100fe40000010898 */
[----:B------:R-:W-:Y:S02]  /*9120*/  FFMA.FTZ R157, R141, c[0x0][0x23c], -R152 ;  /* 0x00008f008d9d7a23 */ /* 0x000fe40000010898 */
[--C-:B------:R-:W-:Y:S02]  /*9130*/  FFMA.FTZ R163, R163, c[0x0][0x23c], -R140.reuse ;  /* 0x00008f00a3a37a23 */ /* 0x100fe4000001088c */
[--C-:B------:R-:W-:Y:S01]  /*9140*/  FFMA.FTZ R170, R161, c[0x0][0x23c], -R140.reuse ;  /* 0x00008f00a1aa7a23 */ /* 0x100fe2000001088c */
[----:B------:R-:W1:Y:S01]  /*9150*/  MUFU.EX2 R132, R132 ;  /* 0x0000008400847308 */ /* 0x000e620000000800 */
[----:B-----5:R-:W-:Y:S01]  /*9160*/  F2FP.PACK_AB R7, R151, R0 ;  /* 0x000000009707723e */ /* 0x020fe200000000ff */
[----:B------:R-:W-:-:S02]  /*9170*/  FFMA.FTZ R159, R159, c[0x0][0x23c], -R140 ;  /* 0x00008f009f9f7a23 */ /* 0x000fc4000001088c */
[----:B------:R-:W-:Y:S01]  /*9180*/  FFMA.FTZ R152, R153, c[0x0][0x23c], -R152 ;  /* 0x00008f0099987a23 */ /* 0x000fe20000010898 */
[----:B------:R-:W-:Y:S01]  /*9190*/  LDSM.16.MT88.4 R140, [R194+0xd800] ;  /* 0x00d80000c28c783b */ /* 0x000fe20000004200 */
[-C--:B--2---:R-:W-:Y:S02]  /*91a0*/  FMUL.FTZ R120, R120, R150.reuse ;  /* 0x0000009678787220 */ /* 0x084fe40000410000 */
[----:B------:R-:W-:Y:S01]  /*91b0*/  MUFU.EX2 R3, R3 ;  /* 0x0000000300037308 */ /* 0x000fe20000000800 */
[-C--:B------:R-:W-:Y:S02]  /*91c0*/  FMUL.FTZ R121, R121, R150.reuse ;  /* 0x0000009679797220 */ /* 0x080fe40000410000 */
[-C--:B------:R-:W-:Y:S02]  /*91d0*/  FMUL.FTZ R116, R116, R150.reuse ;  /* 0x0000009674747220 */ /* 0x080fe40000410000 */
[----:B------:R-:W-:Y:S02]  /*91e0*/  FMUL.FTZ R117, R117, R150 ;  /* 0x0000009675757220 */ /* 0x000fe40000410000 */
[-C--:B-1----:R-:W-:Y:S01]  /*91f0*/  FMUL.FTZ R122, R122, R132.reuse ;  /* 0x000000847a7a7220 */ /* 0x082fe20000410000 */
[----:B------:R-:W1:Y:S01]  /*9200*/  MUFU.EX2 R154, R154 ;  /* 0x0000009a009a7308 */ /* 0x000e620000000800 */
[----:B------:R-:W-:-:S02]  /*9210*/  FMUL.FTZ R123, R123, R132 ;  /* 0x000000847b7b7220 */ /* 0x000fc40000410000 */
[-C--:B------:R-:W-:Y:S02]  /*9220*/  FMUL.FTZ R118, R118, R132.reuse ;  /* 0x0000008476767220 */ /* 0x080fe40000410000 */
[----:B------:R-:W-:Y:S02]  /*9230*/  FMUL.FTZ R119, R119, R132 ;  /* 0x0000008477777220 */ /* 0x000fe40000410000 */
[-C--:B------:R-:W-:Y:S01]  /*9240*/  FMUL.FTZ R128, R128, R150.reuse ;  /* 0x0000009680807220 */ /* 0x080fe20000410000 */
[----:B------:R-:W-:Y:S01]  /*9250*/  HMMA.16816.F32 R120, R4, R12, R120 ;  /* 0x0000000c0478723c */ /* 0x000fe20000001878 */
[----:B------:R-:W-:Y:S01]  /*9260*/  FMUL.FTZ R129, R129, R150 ;  /* 0x0000009681817220 */ /* 0x000fe20000410000 */
[----:B------:R-:W-:Y:S01]  /*9270*/  MUFU.EX2 R156, R156 ;  /* 0x0000009c009c7308 */ /* 0x000fe20000000800 */
[-C--:B------:R-:W-:Y:S02]  /*9280*/  FMUL.FTZ R130, R130, R132.reuse ;  /* 0x0000008482827220 */ /* 0x080fe40000410000 */
[----:B------:R-:W-:-:S02]  /*9290*/  FMUL.FTZ R131, R131, R132 ;  /* 0x0000008483837220 */ /* 0x000fc40000410000 */
[-C--:B------:R-:W-:Y:S01]  /*92a0*/  FMUL.FTZ R124, R124, R150.reuse ;  /* 0x000000967c7c7220 */ /* 0x080fe20000410000 */
[C---:B------:R-:W-:Y:S01]  /*92b0*/  HMMA.16816.F32 R116, R4.reuse, R14, R116 ;  /* 0x0000000e0474723c */ /* 0x040fe20000001874 */
[----:B------:R-:W2:Y:S01]  /*92c0*/  LDSM.16.MT88.4 R12, [R196+0xe000] ;  /* 0x00e00000c40c783b */ /* 0x000ea20000004200 */
[----:B------:R-:W-:Y:S01]  /*92d0*/  FMUL.FTZ R125, R125, R150 ;  /* 0x000000967d7d7220 */ /* 0x000fe20000410000 */
[----:B------:R-:W5:Y:S01]  /*92e0*/  MUFU.EX2 R165, R165 ;  /* 0x000000a500a57308 */ /* 0x000f620000000800 */
[-C--:B------:R-:W-:Y:S02]  /*92f0*/  FMUL.FTZ R126, R126, R132.reuse ;  /* 0x000000847e7e7220 */ /* 0x080fe40000410000 */
[----:B------:R-:W-:Y:S02]  /*9300*/  FMUL.FTZ R127, R127, R132 ;  /* 0x000000847f7f7220 */ /* 0x000fe40000410000 */
[-C--:B------:R-:W-:Y:S01]  /*9310*/  FMUL.FTZ R112, R112, R150.reuse ;  /* 0x0000009670707220 */ /* 0x080fe20000410000 */
[----:B---3--:R-:W-:Y:S01]  /*9320*/  HMMA.16816.F32 R128, R4, R16, R128 ;  /* 0x000000100480723c */ /* 0x008fe20000001880 */
[----:B------:R-:W-:Y:S01]  /*9330*/  FMUL.FTZ R113, R113, R150 ;  /* 0x0000009671717220 */ /* 0x000fe20000410000 */
[----:B------:R-:W-:Y:S01]  /*9340*/  MUFU.EX2 R158, R158 ;  /* 0x0000009e009e7308 */ /* 0x000fe20000000800 */
[----:B------:R-:W-:-:S02]  /*9350*/  FMUL.FTZ R114, R114, R132 ;  /* 0x0000008472727220 */ /* 0x000fc40000410000 */
[----:B------:R-:W-:Y:S02]  /*9360*/  FMUL.FTZ R115, R115, R132 ;  /* 0x0000008473737220 */ /* 0x000fe40000410000 */
        /* <DEDUP_REMOVED lines=8> */
[----:B----4-:R-:W-:Y:S01]  /*93f0*/  HMMA.16816.F32 R112, R4, R8, R112 ;  /* 0x000000080470723c */ /* 0x010fe20000001870 */
[----:B------:R-:W-:-:S02]  /*9400*/  FMUL.FTZ R37, R37, R150 ;  /* 0x0000009625257220 */ /* 0x000fc40000410000 */
[-C--:B------:R-:W-:Y:S01]  /*9410*/  FMUL.FTZ R38, R38, R132.reuse ;  /* 0x0000008426267220 */ /* 0x080fe20000410000 */
[----:B------:R-:W-:Y:S01]  /*9420*/  MUFU.EX2 R160, R160 ;  /* 0x000000a000a07308 */ /* 0x000fe20000000800 */
[----:B------:R-:W-:Y:S02]  /*9430*/  FMUL.FTZ R39, R39, R132 ;  /* 0x0000008427277220 */ /* 0x000fe40000410000 */
[-C--:B------:R-:W-:Y:S01]  /*9440*/  FMUL.FTZ R40, R40, R150.reuse ;  /* 0x0000009628287220 */ /* 0x080fe20000410000 */
[----:B------:R-:W-:Y:S01]  /*9450*/  HMMA.16816.F32 R108, R4, R10, R108 ;  /* 0x0000000a046c723c */ /* 0x000fe2000000186c */
[----:B------:R-:W4:Y:S01]  /*9460*/  LDSM.16.MT88.4 R8, [R194+0xe000] ;  /* 0x00e00000c208783b */ /* 0x000f220000004200 */
        /* <DEDUP_REMOVED lines=109> */
[----:B----4-:R-:W-:Y:S03]  /*9b40*/  HMMA.16816.F32 R92, R4, R8, R92 ;  /* 0x00000008045c723c */ /* 0x010fe6000000185c */
[----:B------:R-:W-:-:S04]  /*9b50*/  FADD.FTZ R146, R146, R147 ;  /* 0x0000009392927221 */ /* 0x000fc80000010000 */
[----:B------:R-:W-:Y:S01]  /*9b60*/  FADD.FTZ R145, R145, R146 ;  /* 0x0000009291917221 */ /* 0x000fe20000010000 */
[----:B------:R-:W-:Y:S01]  /*9b70*/  HMMA.16816.F32 R96, R4, R10, R96 ;  /* 0x0000000a0460723c */ /* 0x000fe20000001860 */
[----:B------:R-:W-:Y:S02]  /*9b80*/  LDSM.16.MT88.4 R8, [R192+0xe800] ;  /* 0x00e80000c008783b */ /* 0x000fe40000004200 */
[----:B------:R-:W-:-:S04]  /*9b90*/  FADD.FTZ R144, R144, R145 ;  /* 0x0000009190907221 */ /* 0x000fc80000010000 */
[C---:B-1----:R-:W-:Y:S01]  /*9ba0*/  F2FP.PACK_AB R4, R154.reuse, R3 ;  /* 0x000000039a04723e */ /* 0x042fe200000000ff */
[----:B------:R-:W-:Y:S01]  /*9bb0*/  FADD.FTZ R3, R3, R144 ;  /* 0x0000009003037221 */ /* 0x000fe20000010000 */
[----:B-----5:R-:W-:Y:S02]  /*9bc0*/  F2FP.PACK_AB R6, R165, R156 ;  /* 0x0000009ca506723e */ /* 0x020fe400000000ff */
[----:B------:R-:W-:Y:S01]  /*9bd0*/  F2FP.PACK_AB R5, R167, R158 ;  /* 0x0000009ea705723e */ /* 0x000fe200000000ff */
[----:B------:R-:W-:Y:S01]  /*9be0*/  FADD.FTZ R3, R154, R3 ;  /* 0x000000039a037221 */ /* 0x000fe20000010000 */
[----:B------:R-:W-:-:S03]  /*9bf0*/  F2FP.PACK_AB R7, R169, R160 ;  /* 0x000000a0a907723e */ /* 0x000fc600000000ff */
[----:B------:R-:W-:Y:S01]  /*9c00*/  FADD.FTZ R156, R156, R3 ;  /* 0x000000039c9c7221 */ /* 0x000fe20000010000 */
[----:B------:R-:W-:-:S03]  /*9c10*/  MOV R3, R148 ;  /* 0x0000009400037202 */ /* 0x000fc60000000f00 */
[----:B--2---:R-:W-:Y:S01]  /*9c20*/  HMMA.16816.F32 R128, R4, R12, R128 ;  /* 0x0000000c0480723c */ /* 0x004fe20000001880 */
        /* <DEDUP_REMOVED lines=41> */
[----:B------:R-:W-:-:S07]  /*9ec0*/  F2FP.PACK_AB R7, R171, R168 ;  /* 0x000000a8ab07723e */ /* 0x000fce00000000ff */
[C---:B-1----:R-:W-:Y:S08]  /*9ed0*/  HMMA.16816.F32 R128, R4.reuse, R12, R128 ;  /* 0x0000000c0480723c */ /* 0x042ff00000001880 */
        /* <DEDUP_REMOVED lines=35> */
[----:B------:R-:W-:-:S02]  /*a110*/  F2FP.PACK_AB R4, R170, R163 ;  /* 0x000000a3aa04723e */ /* 0x000fc400000000ff */
[----:B------:R-:W-:Y:S02]  /*a120*/  F2FP.PACK_AB R6, R172, R159 ;  /* 0x0000009fac06723e */ /* 0x000fe400000000ff */
[----:B------:R-:W-:Y:S02]  /*a130*/  F2FP.PACK_AB R5, R174, R155 ;  /* 0x0000009bae05723e */ /* 0x000fe400000000ff */
[----:B------:R-:W-:-:S07]  /*a140*/  F2FP.PACK_AB R7, R152, R157 ;  /* 0x0000009d9807723e */ /* 0x000fce00000000ff */
[C---:B--2---:R-:W-:Y:S07]  /*a150*/  HMMA.16816.F32 R60, R4.reuse, R16, R60 ;  /* 0x00000010043c723c */ /* 0x044fee000000183c */
[----:B------:R-:W-:Y:S01]  /*a160*/  FFMA.FTZ R17, R217, R132, R133 ;  /* 0x00000084d9117223 */ /* 0x000fe20000010085 */
[----:B---3--:R-:W-:Y:S01]  /*a170*/  HMMA.16816.F32 R128, R4, R8, R128 ;  /* 0x000000080480723c */ /* 0x008fe20000001880 */
[----:B------:R-:W-:Y:S02]  /*a180*/  IMAD.MOV.U32 R132, RZ, RZ, R149 ;  /* 0x000000ffff847224 */ /* 0x000fe400078e0095 */
[----:B------:R-:W-:-:S04]  /*a190*/  FADD.FTZ R17, R2, R17 ;  /* 0x0000001102117221 */ /* 0x000fc80000010000 */
[----:B------:R-:W-:Y:S01]  /*a1a0*/  FADD.FTZ R0, R0, R17 ;  /* 0x0000001100007221 */ /* 0x000fe20000010000 */
[C---:B------:R-:W-:Y:S01]  /*a1b0*/  HMMA.16816.F32 R124, R4.reuse, R10, R124 ;  /* 0x0000000a047c723c */ /* 0x040fe2000000187c */
[----:B------:R-:W2:Y:S02]  /*a1c0*/  LDSM.16.MT88.4 R8, [R194+0x11800] ;  /* 0x01180000c208783b */ /* 0x000ea40000004200 */
[----:B------:R-:W-:Y:S02]  /*a1d0*/  FADD.FTZ R151, R151, R0 ;  /* 0x0000000097977221 */ /* 0x000fe40000010000 */
[----:B------:R-:W-:Y:S02]  /*a1e0*/  FADD.FTZ R0, R164, R225 ;  /* 0x000000e1a4007221 */ /* 0x000fe40000010000 */
[----:B------:R-:W-:Y:S01]  /*a1f0*/  FADD.FTZ R158, R158, R151 ;  /* 0x000000979e9e7221 */ /* 0x000fe20000010000 */
[----:B----4-:R-:W-:Y:S01]  /*a200*/  HMMA.16816.F32 R36, R4, R24, R36 ;  /* 0x000000180424723c */ /* 0x010fe20000001824 */
[----:B------:R-:W-:-:S02]  /*a210*/  FADD.FTZ R0, R179, R0 ;  /* 0x00000000b3007221 */ /* 0x000fc40000010000 */
[----:B------:R-:W-:Y:S02]  /*a220*/  FADD.FTZ R167, R167, R158 ;  /* 0x0000009ea7a77221 */ /* 0x000fe40000010000 */
[----:B------:R-:W-:Y:S02]  /*a230*/  FADD.FTZ R163, R163, R0 ;  /* 0x00000000a3a37221 */ /* 0x000fe40000010000 */
[----:B------:R-:W-:Y:S01]  /*a240*/  FADD.FTZ R160, R160, R167 ;  /* 0x000000a7a0a07221 */ /* 0x000fe20000010000 */
[----:B------:R-:W-:Y:S01]  /*a250*/  HMMA.16816.F32 R40, R4, R26, R40 ;  /* 0x0000001a0428723c */ /* 0x000fe20000001828 */
[----:B------:R-:W3:Y:S01]  /*a260*/  LDSM.16.MT88.4 R24, [R193+0x11800] ;  /* 0x01180000c118783b */ /* 0x000ee20000004200 */
[----:B------:R-:W-:Y:S02]  /*a270*/  FADD.FTZ R170, R170, R163 ;  /* 0x000000a3aaaa7221 */ /* 0x000fe40000010000 */
[----:B------:R-:W-:Y:S02]  /*a280*/  FADD.FTZ R169, R169, R160 ;  /* 0x000000a0a9a97221 */ /* 0x000fe40000010000 */
[----:B------:R-:W-:-:S02]  /*a290*/  FADD.FTZ R159, R159, R170 ;  /* 0x000000aa9f9f7221 */ /* 0x000fc40000010000 */
[----:B-1----:R-:W-:Y:S01]  /*a2a0*/  HMMA.16816.F32 R68, R4, R12, R68 ;  /* 0x0000000c0444723c */ /* 0x002fe20000001844 */
[----:B------:R-:W-:Y:S02]  /*a2b0*/  FADD.FTZ R166, R166, R169 ;  /* 0x000000a9a6a67221 */ /* 0x000fe40000010000 */
[----:B------:R-:W-:Y:S02]  /*a2c0*/  FADD.FTZ R221, R172, R159 ;  /* 0x0000009facdd7221 */ /* 0x000fe40000010000 */
[----:B------:R-:W-:-:S03]  /*a2d0*/  FADD.FTZ R175, R175, R166 ;  /* 0x000000a6afaf7221 */ /* 0x000fc60000010000 */
[----:B------:R-:W-:Y:S01]  /*a2e0*/  HMMA.16816.F32 R72, R4, R14, R72 ;  /* 0x0000000e0448723c */ /* 0x000fe20000001848 */
[----:B------:R-:W1:Y:S01]  /*a2f0*/  LDSM.16.MT88.4 R12, [R192+0x11800] ;  /* 0x01180000c00c783b */ /* 0x000e620000004200 */
[----:B------:R-:W-:-:S04]  /*a300*/  FADD.FTZ R2, R168, R175 ;  /* 0x000000afa8027221 */ /* 0x000fc80000010000 */
[----:B------:R-:W-:Y:S02]  /*a310*/  FADD.FTZ R2, R171, R2 ;  /* 0x00000002ab027221 */ /* 0x000fe40000010000 */
[----:B------:R-:W-:Y:S02]  /*a320*/  HMMA.16816.F32 R120, R4, R140, R120 ;  /* 0x0000008c0478723c */ /* 0x000fe40000001878 */
[----:B------:R-:W-:-:S04]  /*a330*/  FADD.FTZ R155, R155, R2 ;  /* 0x000000029b9b7221 */ /* 0x000fc80000010000 */
[----:B------:R-:W-:Y:S02]  /*a340*/  FADD.FTZ R174, R174, R155 ;  /* 0x0000009baeae7221 */ /* 0x000fe40000010000 */
[----:B------:R-:W-:Y:S02]  /*a350*/  HMMA.16816.F32 R116, R4, R142, R116 ;  /* 0x0000008e0474723c */ /* 0x000fe40000001874 */
[----:B------:R-:W-:-:S04]  /*a360*/  FADD.FTZ R157, R157, R174 ;  /* 0x000000ae9d9d7221 */ /* 0x000fc80000010000 */
[----:B------:R-:W-:Y:S02]  /*a370*/  FADD.FTZ R217, R152, R157 ;  /* 0x0000009d98d97221 */ /* 0x000fe40000010000 */
        /* <DEDUP_REMOVED lines=15> */
.L_x_1143:
        /* <DEDUP_REMOVED lines=8> */
[----:B------:R-:W-:Y:S01]  /*a4f0*/  ISETP.GE.AND P2, PT, R203, c[0x0][0x220], PT ;  /* 0x00008800cb007a0c */ /* 0x000fe20003f46270 */
[----:B------:R-:W-:Y:S01]  /*a500*/  ULDC.64 UR18, c[0x0][0x118] ;  /* 0x0000460000127ab9 */ /* 0x000fe20000000a00 */
[----:B------:R-:W-:Y:S05]  /*a510*/  BRA `(.L_x_1148) ;  /* 0x0000068000007947 */ /* 0x000fea0003800000 */
.L_x_1150:
        /* <DEDUP_REMOVED lines=61> */
[C---:B------:R-:W-:Y:S02]  /*a8f0*/  @!P3 LEA R20, P1, R5.reuse, c[0x0][0x168], 0x1 ;  /* 0x00005a000514ba11 */ /* 0x040fe400078208ff */
[C---:B--2---:R-:W-:Y:S01]  /*a900*/  @!P2 LEA R18, P0, R5.reuse, c[0x0][0x168], 0x1 ;  /* 0x00005a000512aa11 */ /* 0x044fe200078008ff */
        /* <DEDUP_REMOVED lines=41> */
.L_x_1148:
[----:B------:R-:W-:Y:S04]  /*aba0*/  DEPBAR.LE SB0, 0x0 ;  /* 0x000080000000791a */ /* 0x000fe80000000000 */
[----:B------:R-:W-:Y:S01]  /*abb0*/  BAR.SYNC.DEFER_BLOCKING 0x0 ;  /* 0x0000000000007b1d */ /* 0x000fe20000010000 */
[----:B------:R-:W-:Y:S04]  /*abc0*/  UIADD3 UR8, UR13, -0x1, URZ ;  /* 0xffffffff0d087890 */ /* 0x000fe8000fffe03f */
[----:B------:R-:W-:Y:S02]  /*abd0*/  USHF.R.S32.HI UR5, URZ, 0x1f, UR8 ;  /* 0x0000001f3f057899 */ /* 0x000fe40008011408 */
[----:B------:R-:W-:Y:S01]  /*abe0*/  MOV R225, UR8 ;  /* 0x0000000800e17c02 */ /* 0x000fe20008000f00 */
[----:B------:R-:W-:Y:S02]  /*abf0*/  UIMAD UR4, UR22, UR8, URZ ;  /* 0x00000008160472a4 */ /* 0x000fe4000f8e023f */
[----:B------:R-:W-:Y:S02]  /*ac00*/  UISETP.GT.AND UP0, UPT, UR8, UR9, UPT ;  /* 0x000000090800728c */ /* 0x000fe4000bf04270 */
[----:B------:R-:W-:Y:S01]  /*ac10*/  UIMAD UR4, UR5, UR23, UR4 ;  /* 0x00000017050472a4 */ /* 0x000fe2000f8e0204 */
[----:B------:R-:W-:Y:S05]  /*ac20*/  IMAD.WIDE.U32 R224, R225, UR23, R218 ;  /* 0x00000017e1e07c25 */ /* 0x000fea000f8e00da */
[C---:B------:R-:W-:Y:S02]  /*ac30*/  @!P4 LEA R234, P6, R224.reuse, c[0x0][0x170], 0x1 ;  /* 0x00005c00e0eaca11 */ /* 0x040fe400078c08ff */
[----:B------:R-:W-:Y:S02]  /*ac40*/  IADD3 R222, R225, UR4, RZ ;  /* 0x00000004e1de7c10 */ /* 0x000fe4000fffe0ff */
        /* <DEDUP_REMOVED lines=25> */
[C---:B------:R-:W-:Y:S02]  /*ade0*/  @!P4 LEA R244, P1, R223.reuse, c[0x0][0x170], 0x1 ;  /* 0x00005c00dff4ca11 */ /* 0x040fe400078208ff */
[----:B------:R-:W-:Y:S01]  /*adf0*/  IADD3.X R222, R222, UR10, RZ, P5, !PT ;  /* 0x0000000adede7c10 */ /* 0x000fe2000affe4ff */
[----:B------:R-:W-:Y:S01]  /*ae00*/  @!PT LDS RZ, [RZ] ;  /* 0x00000000fffff984 */ /* 0x000fe20000000800 */
[----:B------:R-:W-:Y:S01]  /*ae10*/  @!PT LDS RZ, [RZ] ;  /* 0x00000000fffff984 */ /* 0x000fe20000000800 */
[----:B------:R-:W-:Y:S01]  /*ae20*/  @!PT LDS RZ, [RZ] ;  /* 0x00000000fffff984 */ /* 0x000fe20000000800 */
[----:B------:R3:W-:Y:S01]  /*ae30*/  @!P2 LDGSTS.E.BYPASS.LTC128B.128 [R205+0x10000], [R228.64+0x100] ;  /* 0x10000100e4cdafae */ /* 0x0007e2000b901d52 */
[C---:B------:R-:W-:Y:S02]  /*ae40*/  @!P3 LEA R240, P0, R223.reuse, c[0x0][0x170], 0x1 ;  /* 0x00005c00dff0ba11 */ /* 0x040fe400078008ff */
[C-C-:B------:R-:W-:Y:S02]  /*ae50*/  @!P4 LEA.HI.X R245, R223.reuse, c[0x0][0x174], R222.reuse, 0x1, P1 ;  /* 0x00005d00dff5ca11 */ /* 0x140fe400008f0cde */
[C-C-:B------:R-:W-:Y:S01]  /*ae60*/  @!P3 LEA.HI.X R241, R223.reuse, c[0x0][0x174], R222.reuse, 0x1, P0 ;  /* 0x00005d00dff1ba11 */ /* 0x140fe200000f0cde */
[----:B------:R-:W-:Y:S01]  /*ae70*/  @P4 STS.128 [R205+0xc800], RZ ;  /* 0x00c800ffcd004388 */ /* 0x000fe20000000c00 */
[C---:B------:R-:W-:Y:S02]  /*ae80*/  @!P2 LEA R238, P5, R223.reuse, c[0x0][0x170], 0x1 ;  /* 0x00005c00dfeeaa11 */ /* 0x040fe400078a08ff */
[C---:B------:R-:W-:Y:S02]  /*ae90*/  IADD3 R220, P6, R223.reuse, UR24, RZ ;  /* 0x00000018dfdc7c10 */ /* 0x040fe4000ffde0ff */
[----:B------:R-:W-:Y:S01]  /*aea0*/  @!P2 LEA.HI.X R239, R223, c[0x0][0x174], R222, 0x1, P5 ;  /* 0x00005d00dfefaa11 */ /* 0x000fe200028f0cde */
        /* <DEDUP_REMOVED lines=10> */
[C---:B-1----:R-:W-:Y:S01]  /*af50*/  @!P2 LEA R234, P0, R220.reuse, c[0x0][0x170], 0x1 ;  /* 0x00005c00dceaaa11 */ /* 0x042fe200078008ff */
        /* <DEDUP_REMOVED lines=204> */
[----:B-----5:R-:W-:Y:S03]  /*bc20*/  FMUL.FTZ R224, R8, c[0x0][0x2ec] ;  /* 0x0000bb0008e07a20 */ /* 0x020fe60000410000 */
[----:B------:R-:W-:Y:S02]  /*bc30*/  FMUL.FTZ R227, R9, c[0x0][0x2ec] ;  /* 0x0000bb0009e37a20 */ /* 0x000fe40000410000 */
        /* <DEDUP_REMOVED lines=13> */
[----:B----4-:R-:W-:Y:S02]  /*bd10*/  FMUL.FTZ R233, R18, c[0x0][0x2ec] ;  /* 0x0000bb0012e97a20 */ /* 0x010fe40000410000 */
[----:B------:R-:W-:Y:S02]  /*bd20*/  FMUL.FTZ R232, R19, c[0x0][0x2ec] ;  /* 0x0000bb0013e87a20 */ /* 0x000fe40000410000 */
[----:B------:R-:W-:Y:S03]  /*bd30*/  FMUL.FTZ R238, R20, c[0x0][0x2ec] ;  /* 0x0000bb0014ee7a20 */ /* 0x000fe60000410000 */
[----:B------:R-:W-:Y:S02]  /*bd40*/  FMUL.FTZ R241, R21, c[0x0][0x2ec] ;  /* 0x0000bb0015f17a20 */ /* 0x000fe40000410000 */
        /* <DEDUP_REMOVED lines=42> */
.L_x_1149:
[----:B------:R-:W-:Y:S01]  /*bff0*/  IMAD.U32 R5, RZ, RZ, UR8 ;  /* 0x00000008ff057e24 */ /* 0x000fe2000f8e00ff */
[----:B-1----:R-:W-:Y:S01]  /*c000*/  LDSM.16.MT88.4 R20, [R194+0xc000] ;  /* 0x00c00000c214783b */ /* 0x002fe20000004200 */
[----:B------:R-:W-:Y:S02]  /*c010*/  UISETP.GT.AND UP0, UPT, UR8, UR9, UPT ;  /* 0x000000090800728c */ /* 0x000fe4000bf04270 */
[----:B------:R-:W-:Y:S01]  /*c020*/  IMAD R4, R5, 0x40, R216 ;  /* 0x0000004005047824 */ /* 0x000fe200078e02d8 */
[----:B------:R-:W-:Y:S04]  /*c030*/  UMOV UR13, UR8 ;  /* 0x00000008000d7c82 */ /* 0x000fe80008000000 */
[CC--:B------:R-:W-:Y:S01]  /*c040*/  ISETP.GE.AND P5, PT, R4.reuse, R213.reuse, PT ;  /* 0x000000d50400720c */ /* 0x0c0fe20003fa6270 */
[----:B------:R-:W-:Y:S01]  /*c050*/  LDSM.16.MT88.4 R28, [R193+0xc000] ;  /* 0x00c00000c11c783b */ /* 0x000fe20000004200 */
[C---:B------:R-:W-:Y:S02]  /*c060*/  IADD3 R7, R4.reuse, 0x8, RZ ;  /* 0x0000000804077810 */ /* 0x040fe40007ffe0ff */
[CC--:B------:R-:W-:Y:S02]  /*c070*/  ISETP.GE.OR P5, PT, R4.reuse, R212.reuse, !P5 ;  /* 0x000000d40400720c */ /* 0x0c0fe40006fa6670 */
[----:B------:R-:W-:Y:S02]  /*c080*/  IADD3 R5, R4, 0x1, RZ ;  /* 0x0000000104057810 */ /* 0x000fe40007ffe0ff */
[----:B------:R-:W-:Y:S02]  /*c090*/  FSEL R220, R220, -INF , !P5 ;  /* 0xff800000dcdc7808 */ /* 0x000fe40006800000 */
[-C--:B------:R-:W-:Y:S02]  /*c0a0*/  ISETP.GE.AND P5, PT, R7, R213.reuse, PT ;  /* 0x000000d50700720c */ /* 0x080fe40003fa6270 */
[C---:B------:R-:W-:Y:S02]  /*c0b0*/  ISETP.GE.AND P6, PT, R5.reuse, R213, PT ;  /* 0x000000d50500720c */ /* 0x040fe40003fc6270 */
[CC--:B------:R-:W-:Y:S02]  /*c0c0*/  ISETP.GE.AND P0, PT, R5.reuse, R211.reuse, PT ;  /* 0x000000d30500720c */ /* 0x0c0fe40003f06270 */
[C---:B------:R-:W-:Y:S02]  /*c0d0*/  ISETP.GE.AND P1, PT, R4.reuse, R211, PT ;  /* 0x000000d30400720c */ /* 0x040fe40003f26270 */
[C---:B------:R-:W-:Y:S02]  /*c0e0*/  ISETP.GE.OR P6, PT, R5.reuse, R212, !P6 ;  /* 0x000000d40500720c */ /* 0x040fe400077c6670 */
[-C--:B------:R-:W-:Y:S02]  /*c0f0*/  ISETP.GE.OR P0, PT, R5, R210.reuse, !P0 ;  /* 0x000000d20500720c */ /* 0x080fe40004706670 */
[C---:B------:R-:W-:Y:S02]  /*c100*/  IADD3 R9, R4.reuse, 0x11, RZ ;  /* 0x0000001104097810 */ /* 0x040fe40007ffe0ff */
[C---:B------:R-:W-:Y:S02]  /*c110*/  ISETP.GE.OR P1, PT, R4.reuse, R210, !P1 ;  /* 0x000000d20400720c */ /* 0x040fe40004f26670 */
[-C--:B------:R-:W-:Y:S02]  /*c120*/  ISETP.GE.OR P5, PT, R7, R212.reuse, !P5 ;  /* 0x000000d40700720c */ /* 0x080fe40006fa6670 */
[----:B------:R-:W-:Y:S02]  /*c130*/  IADD3 R5, R4, 0x9, RZ ;  /* 0x0000000904057810 */ /* 0x000fe40007ffe0ff */
[----:B------:R-:W-:Y:S02]  /*c140*/  FSEL R223, R223, -INF , !P1 ;  /* 0xff800000dfdf7808 */ /* 0x000fe40004800000 */
[----:B------:R-:W-:Y:S02]  /*c150*/  FSEL R224, R224, -INF , !P5 ;  /* 0xff800000e0e07808 */ /* 0x000fe40006800000 */
[-C--:B------:R-:W-:Y:S02]  /*c160*/  ISETP.GE.AND P5, PT, R9, R213.reuse, PT ;  /* 0x000000d50900720c */ /* 0x080fe40003fa6270 */
[-C--:B------:R-:W-:Y:S02]  /*c170*/  ISETP.GE.AND P1, PT, R5, R213.reuse, PT ;  /* 0x000000d50500720c */ /* 0x080fe40003f26270 */
[-C--:B------:R-:W-:Y:S02]  /*c180*/  ISETP.GE.OR P5, PT, R9, R212.reuse, !P5 ;  /* 0x000000d40900720c */ /* 0x080fe40006fa6670 */
[----:B------:R-:W-:Y:S02]  /*c190*/  IADD3 R8, R4, 0x18, RZ ;  /* 0x0000001804087810 */ /* 0x000fe40007ffe0ff */
[-C--:B------:R-:W-:Y:S02]  /*c1a0*/  ISETP.GE.OR P1, PT, R5, R212.reuse, !P1 ;  /* 0x000000d40500720c */ /* 0x080fe40004f26670 */
[----:B------:R-:W-:Y:S02]  /*c1b0*/  FSEL R162, R230, -INF , !P5 ;  /* 0xff800000e6a27808 */ /* 0x000fe40006800000 */
[----:B------:R-:W-:Y:S02]  /*c1c0*/  FSEL R10, R227, -INF , !P1 ;  /* 0xff800000e30a7808 */ /* 0x000fe40004800000 */
[----:B------:R-:W-:Y:S02]  /*c1d0*/  ISETP.GE.AND P1, PT, R8, R213, PT ;  /* 0x000000d50800720c */ /* 0x000fe40003f26270 */
[C---:B------:R-:W-:Y:S02]  /*c1e0*/  ISETP.GE.AND P5, PT, R5.reuse, R211, PT ;  /* 0x000000d30500720c */ /* 0x040fe40003fa6270 */
[----:B------:R-:W-:Y:S02]  /*c1f0*/  IADD3 R11, R4, 0x10, RZ ;  /* 0x00000010040b7810 */ /* 0x000fe40007ffe0ff */
[----:B------:R-:W-:Y:S02]  /*c200*/  ISETP.GE.OR P1, PT, R8, R212, !P1 ;  /* 0x000000d40800720c */ /* 0x000fe40004f26670 */
[----:B------:R-:W-:Y:S02]  /*c210*/  IADD3 R6, R4, 0x19, RZ ;  /* 0x0000001904067810 */ /* 0x000fe40007ffe0ff */
[----:B------:R-:W-:Y:S02]  /*c220*/  ISETP.GE.OR P5, PT, R5, R210, !P5 ;  /* 0x000000d20500720c */ /* 0x000fe40006fa6670 */
[----:B------:R-:W-:Y:S02]  /*c230*/  FSEL R142, R234, -INF , !P1 ;  /* 0xff800000ea8e7808 */ /* 0x000fe40004800000 */
[----:B------:R-:W-:Y:S02]  /*c240*/  FSEL R222, R222, -INF , !P6 ;  /* 0xff800000dede7808 */ /* 0x000fe40007000000 */
[-C--:B------:R-:W-:Y:S02]  /*c250*/  ISETP.GE.AND P6, PT, R11, R213.reuse, PT ;  /* 0x000000d50b00720c */ /* 0x080fe40003fc6270 */
[----:B------:R-:W-:Y:S02]  /*c260*/  FSEL R225, R225, -INF , !P5 ;  /* 0xff800000e1e17808 */ /* 0x000fe40006800000 */
[----:B------:R-:W-:Y:S02]  /*c270*/  ISETP.GE.AND P1, PT, R6, R213, PT ;  /* 0x000000d50600720c */ /* 0x000fe40003f26270 */
[----:B------:R-:W-:Y:S02]  /*c280*/  ISETP.GE.AND P5, PT, R8, R211, PT ;  /* 0x000000d30800720c */ /* 0x000fe40003fa6270 */
[----:B------:R-:W-:Y:S02]  /*c290*/  IADD3 R13, R4, 0x20, RZ ;  /* 0x00000020040d7810 */ /* 0x000fe40007ffe0ff */
[-C--:B------:R-:W-:Y:S02]  /*c2a0*/  ISETP.GE.OR P6, PT, R11, R212.reuse, !P6 ;  /* 0x000000d40b00720c */ /* 0x080fe400077c6670 */
[----:B------:R-:W-:Y:S02]  /*c2b0*/  ISETP.GE.OR P1, PT, R6, R212, !P1 ;  /* 0x000000d40600720c */ /* 0x000fe40004f26670 */
[----:B------:R-:W-:Y:S02]  /*c2c0*/  ISETP.GE.OR P5, PT, R8, R210, !P5 ;  /* 0x000000d20800720c */ /* 0x000fe40006fa6670 */
[----:B------:R-:W-:Y:S02]  /*c2d0*/  IADD3 R12, R4, 0x21, RZ ;  /* 0x00000021040c7810 */ /* 0x000fe40007ffe0ff */
[----:B------:R-:W-:Y:S02]  /*c2e0*/  FSEL R5, R3, -INF , !P0 ;  /* 0xff80000003057808 */ /* 0x000fe40004000000 */
[----:B------:R-:W-:Y:S02]  /*c2f0*/  ISETP.GE.AND P0, PT, R13, R213, PT ;  /* 0x000000d50d00720c */ /* 0x000fe40003f06270 */
[----:B------:R-:W-:Y:S02]  /*c300*/  FSEL R164, R231, -INF , !P6 ;  /* 0xff800000e7a47808 */ /* 0x000fe40007000000 */
[----:B------:R-:W-:Y:S02]  /*c310*/  FSEL R140, R237, -INF , !P1 ;  /* 0xff800000ed8c7808 */ /* 0x000fe40004800000 */
[----:B------:R-:W-:Y:S02]  /*c320*/  FSEL R143, R233, -INF , !P5 ;  /* 0xff800000e98f7808 */ /* 0x000fe40006800000 */
[----:B------:R-:W-:Y:S02]  /*c330*/  ISETP.GE.AND P6, PT, R7, R211, PT ;  /* 0x000000d30700720c */ /* 0x000fe40003fc6270 */
[C---:B------:R-:W-:Y:S02]  /*c340*/  ISETP.GE.AND P1, PT, R12.reuse, R213, PT ;  /* 0x000000d50c00720c */ /* 0x040fe40003f26270 */
[CC--:B------:R-:W-:Y:S02]  /*c350*/  ISETP.GE.AND P5, PT, R12.reuse, R211.reuse, PT ;  /* 0x000000d30c00720c */ /* 0x0c0fe40003fa6270 */
[-C--:B------:R-:W-:Y:S02]  /*c360*/  ISETP.GE.OR P0, PT, R13, R212.reuse, !P0 ;  /* 0x000000d40d00720c */ /* 0x080fe40004706670 */
[C---:B------:R-:W-:Y:S02]  /*c370*/  ISETP.GE.OR P1, PT, R12.reuse, R212, !P1 ;  /* 0x000000d40c00720c */ /* 0x040fe40004f26670 */
[----:B------:R-:W-:Y:S02]  /*c380*/  ISETP.GE.OR P5, PT, R12, R210, !P5 ;  /* 0x000000d20c00720c */ /* 0x000fe40006fa6670 */
[----:B------:R-:W-:Y:S02]  /*c390*/  FMNMX.FTZ R12, R223, R0, !PT ;  /* 0x00000000df0c7209 */ /* 0x000fe40007810000 */
[----:B------:R-:W-:Y:S02]  /*c3a0*/  ISETP.GE.OR P6, PT, R7, R210, !P6 ;  /* 0x000000d20700720c */ /* 0x000fe400077c6670 */
[----:B------:R-:W-:Y:S02]  /*c3b0*/  IADD3 R3, R4, 0x28, RZ ;  /* 0x0000002804037810 */ /* 0x000fe40007ffe0ff */
[----:B------:R-:W-:Y:S02]  /*c3c0*/  FSEL R160, R238, -INF , !P0 ;  /* 0xff800000eea07808 */ /* 0x000fe40004000000 */
[-C--:B------:R-:W-:Y:S02]  /*c3d0*/  ISETP.GE.AND P0, PT, R9, R211.reuse, PT ;  /* 0x000000d30900720c */ /* 0x080fe40003f06270 */
[----:B------:R-:W-:Y:S02]  /*c3e0*/  FSEL R158, R241, -INF , !P1 ;  /* 0xff800000f19e7808 */ /* 0x000fe40004800000 */
[----:B------:R-:W-:Y:S02]  /*c3f0*/  FSEL R7, R226, -INF , !P6 ;  /* 0xff800000e2077808 */ /* 0x000fe40007000000 */
[----:B------:R-:W-:Y:S02]  /*c400*/  ISETP.GE.AND P6, PT, R11, R211, PT ;  /* 0x000000d30b00720c */ /* 0x000fe40003fc6270 */
[----:B------:R-:W-:Y:S02]  /*c410*/  ISETP.GE.AND P1, PT, R3, R213, PT ;  /* 0x000000d50300720c */ /* 0x000fe40003f26270 */
[----:B------:R-:W-:Y:S02]  /*c420*/  FMNMX.FTZ R12, R5, R12, !PT ;  /* 0x0000000c050c7209 */ /* 0x000fe40007810000 */
[----:B------:R-:W-:Y:S02]  /*c430*/  ISETP.GE.OR P0, PT, R9, R210, !P0 ;  /* 0x000000d20900720c */ /* 0x000fe40004706670 */
[----:B------:R-:W-:Y:S02]  /*c440*/  FMNMX.FTZ R9, R220, R2, !PT ;  /* 0x00000002dc097209 */ /* 0x000fe40007810000 */
[----:B------:R-:W-:Y:S02]  /*c450*/  ISETP.GE.OR P6, PT, R11, R210, !P6 ;  /* 0x000000d20b00720c */ /* 0x000fe400077c6670 */
[----:B------:R-:W-:Y:S02]  /*c460*/  ISETP.GE.OR P1, PT, R3, R212, !P1 ;  /* 0x000000d40300720c */ /* 0x000fe40004f26670 */
[----:B------:R-:W-:Y:S02]  /*c470*/  IADD3 R8, R4, 0x29, RZ ;  /* 0x0000002904087810 */ /* 0x000fe40007ffe0ff */
[----:B------:R-:W-:Y:S02]  /*c480*/  FMNMX.FTZ R12, R7, R12, !PT ;  /* 0x0000000c070c7209 */ /* 0x000fe40007810000 */
[----:B------:R-:W-:Y:S02]  /*c490*/  FMNMX.FTZ R9, R222, R9, !PT ;  /* 0x00000009de097209 */ /* 0x000fe40007810000 */
[----:B------:R-:W-:Y:S02]  /*c4a0*/  FSEL R163, R229, -INF , !P6 ;  /* 0xff800000e5a37808 */ /* 0x000fe40007000000 */
[----:B------:R-:W-:Y:S02]  /*c4b0*/  FSEL R156, R244, -INF , !P1 ;  /* 0xff800000f49c7808 */ /* 0x000fe40004800000 */
        /* <DEDUP_REMOVED lines=40> */
[C---:B------:R-:W-:Y:S02]  /*c740*/  ISETP.GE.AND P1, PT, R9.reuse, R211, PT ;  /* 0x000000d30900720c */ /* 0x040fe40003f26270 */
[----:B------:R-:W-:Y:S02]  /*c750*/  IADD3 R3, R4, 0x38, RZ ;  /* 0x0000003804037810 */ /* 0x000fe40007ffe0ff */
[----:B------:R-:W-:Y:S02]  /*c760*/  FMNMX.FTZ R11, R158, R11, !PT ;  /* 0x0000000b9e0b7209 */ /* 0x000fe40007810000 */
[----:B------:R-:W-:Y:S02]  /*c770*/  ISETP.GE.OR P6, PT, R9, R212, !P6 ;  /* 0x000000d40900720c */ /* 0x000fe400077c6670 */
        /* <DEDUP_REMOVED lines=404> */
.L_x_1147:
        /* <DEDUP_REMOVED lines=11> */
[----:B------:R-:W-:Y:S02]  /*e170*/  UMOV UR22, URZ ;  /* 0x0000003f00167c82 */ /* 0x000fe40008000000 */
[----:B------:R-:W-:Y:S02]  /*e180*/  UMOV UR23, URZ ;  /* 0x0000003f00177c82 */ /* 0x000fe40008000000 */
[----:B------:R-:W-:-:S04]  /*e190*/  @UP4 UIMAD.WIDE.U32 UR8, UR11, UR4, URZ ;  /* 0x000000040b0842a5 */ /* 0x000fc8000f8e003f */
        /* <DEDUP_REMOVED lines=10> */
[----:B------:R-:W-:-:S02]  /*e240*/  ULDC UR9, c[0x0][0x214] ;  /* 0x0000850000097ab9 */ /* 0x000fc40000000800 */
        /* <DEDUP_REMOVED lines=11> */
[----:B------:R-:W-:Y:S02]  /*e300*/  @UP1 UMOV UR16, 0x1 ;  /* 0x0000000100101882 */ /* 0x000fe40000000000 */
[----:B------:R-:W-:Y:S01]  /*e310*/  @!UP1 UIMAD UR16, UR13, UR4, URZ ;  /* 0x000000040d1092a4 */ /* 0x000fe2000f8e023f */
[----:B--2---:R-:W-:Y:S01]  /*e320*/  FADD.FTZ R0, R7, R0 ;  /* 0x0000000007007221 */ /* 0x004fe20000010000 */
[----:B------:R-:W-:Y:S01]  /*e330*/  FSETP.NE.FTZ.AND P4, PT, R2, RZ, PT ;  /* 0x000000ff0200720b */ /* 0x000fe20003f95000 */
[----:B------:R-:W-:-:S02]  /*e340*/  @UP1 ULDC UR18, c[0x0][0x210] ;  /* 0x0000840000121ab9 */ /* 0x000fc40000000800 */
[----:B------:R-:W-:Y:S01]  /*e350*/  UIMAD UR4, UR6, UR16, URZ ;  /* 0x00000010060472a4 */ /* 0x000fe2000f8e023f */
[----:B------:R-:W-:Y:S01]  /*e360*/  FSETP.NE.FTZ.AND P3, PT, R0, RZ, PT ;  /* 0x000000ff0000720b */ /* 0x000fe20003f75000 */
[----:B------:R-:W-:Y:S02]  /*e370*/  @!UP1 UMOV UR18, 0x1 ;  /* 0x0000000100129882 */ /* 0x000fe40000000000 */
[----:B------:R-:W-:Y:S02]  /*e380*/  @!UP0 UIMAD UR11, UR6, UR9, URZ ;  /* 0x00000009060b82a4 */ /* 0x000fe4000f8e023f */
[----:B---3--:R-:W-:Y:S02]  /*e390*/  UIMAD UR5, UR10, UR18, URZ ;  /* 0x000000120a0572a4 */ /* 0x008fe4000f8e023f */
[----:B------:R-:W-:Y:S02]  /*e3a0*/  USEL UR4, UR4, URZ, UP2 ;  /* 0x0000003f04047287 */ /* 0x000fe40009000000 */
[----:B------:R-:W1:Y:S01]  /*e3b0*/  @P4 MUFU.RCP R4, R2 ;  /* 0x0000000200044308 */ /* 0x000e620000001000 */
[----:B------:R-:W-:-:S02]  /*e3c0*/  USHF.L.U32 UR5, UR5, 0x6, URZ ;  /* 0x0000000605057899 */ /* 0x000fc4000800063f */
[----:B----4-:R-:W-:Y:S02]  /*e3d0*/  UIMAD UR13, UR12, UR13, UR4 ;  /* 0x0000000d0c0d72a4 */ /* 0x010fe4000f8e0204 */
[----:B------:R-:W-:Y:S02]  /*e3e0*/  @!UP2 USHF.R.S32.HI UR23, URZ, 0x1f, UR11 ;  /* 0x0000001f3f17a899 */ /* 0x000fe4000801140b */
[----:B------:R-:W-:Y:S01]  /*e3f0*/  @!UP2 UMOV UR22, UR11 ;  /* 0x0000000b0016ac82 */ /* 0x000fe20008000000 */
[----:B------:R-:W2:Y:S01]  /*e400*/  @P3 MUFU.RCP R5, R0 ;  /* 0x0000000000053308 */ /* 0x000ea20000001000 */
[----:B------:R-:W-:Y:S02]  /*e410*/  USHF.R.S32.HI UR4, URZ, 0x1f, UR5 ;  /* 0x0000001f3f047899 */ /* 0x000fe40008011405 */
[----:B------:R-:W-:Y:S02]  /*e420*/  USHF.R.S32.HI UR6, URZ, 0x1f, UR13 ;  /* 0x0000001f3f067899 */ /* 0x000fe4000801140d */
[----:B------:R-:W-:-:S02]  /*e430*/  UIADD3 UR5, UP1, UP0, UR5, UR22, UR13 ;  /* 0x0000001605057290 */ /* 0x000fc4000f83e00d */
[----:B------:R-:W-:Y:S01]  /*e440*/  @!UP4 UIADD3 UR7, UR21, UR15, URZ ;  /* 0x0000000f1507c290 */ /* 0x000fe2000fffe03f */
[C---:B-1----:R-:W-:Y:S01]  /*e450*/  FMUL.FTZ R128, R4.reuse, R128 ;  /* 0x0000008004807220 */ /* 0x042fe20000410000 */
[----:B------:R-:W1:Y:S01]  /*e460*/  @P4 MUFU.LG2 R2, R2 ;  /* 0x0000000200024308 */ /* 0x000e620000000c00 */
[C---:B------:R-:W-:Y:S01]  /*e470*/  FMUL.FTZ R129, R4.reuse, R129 ;  /* 0x0000008104817220 */ /* 0x040fe20000410000 */
[----:B------:R-:W-:Y:S01]  /*e480*/  UIADD3.X UR4, UR4, UR23, UR6, UP1, UP0 ;  /* 0x0000001704047290 */ /* 0x000fe20008fe0406 */
[C---:B------:R-:W-:Y:S01]  /*e490*/  FMUL.FTZ R124, R4.reuse, R124 ;  /* 0x0000007c047c7220 */ /* 0x040fe20000410000 */
[----:B------:R-:W-:Y:S01]  /*e4a0*/  @!UP4 UMOV UR8, UR20 ;  /* 0x000000140008cc82 */ /* 0x000fe20008000000 */
[C---:B------:R-:W-:Y:S01]  /*e4b0*/  FMUL.FTZ R125, R4.reuse, R125 ;  /* 0x0000007d047d7220 */ /* 0x040fe20000410000 */
[----:B------:R-:W-:Y:S01]  /*e4c0*/  F2FP.PACK_AB R128, R129, R128 ;  /* 0x000000808180723e */ /* 0x000fe200000000ff */
[C---:B------:R-:W-:Y:S01]  /*e4d0*/  FMUL.FTZ R120, R4.reuse, R120 ;  /* 0x0000007804787220 */ /* 0x040fe20000410000 */
[----:B------:R-:W3:Y:S01]  /*e4e0*/  @P3 MUFU.LG2 R0, R0 ;  /* 0x0000000000003308 */ /* 0x000ee20000000c00 */
[C---:B------:R-:W-:Y:S01]  /*e4f0*/  FMUL.FTZ R121, R4.reuse, R121 ;  /* 0x0000007904797220 */ /* 0x040fe20000410000 */
[----:B------:R-:W-:Y:S01]  /*e500*/  F2FP.PACK_AB R124, R125, R124 ;  /* 0x0000007c7d7c723e */ /* 0x000fe200000000ff */
[C---:B------:R-:W-:Y:S01]  /*e510*/  FMUL.FTZ R116, R4.reuse, R116 ;  /* 0x0000007404747220 */ /* 0x040fe20000410000 */
[----:B------:R-:W-:Y:S01]  /*e520*/  ULDC.64 UR22, c[0x0][0x118] ;  /* 0x0000460000167ab9 */ /* 0x000fe20000000a00 */
        /* <DEDUP_REMOVED lines=61> */
[----:B------:R-:W-:Y:S01]  /*e900*/  F2FP.PACK_AB R92, R93, R92 ;  /* 0x0000005c5d5c723e */ /* 0x000fe200000000ff */
[----:B------:R-:W4:Y:S01]  /*e910*/  S2R R4, SR_TID.X ;  /* 0x0000000000047919 */ /* 0x000f220000002100 */
[C---:B--2---:R-:W-:Y:S02]  /*e920*/  FMUL.FTZ R131, R5.reuse, R131 ;  /* 0x0000008305837220 */ /* 0x044fe40000410000 */
        /* <DEDUP_REMOVED lines=154> */
[----:B------:R-:W-:-:S03]  /*f2d0*/  IADD3 R58, R4, -R9, RZ ;  /* 0x80000009043a7210 */ /* 0x000fc60007ffe0ff */
        /* <DEDUP_REMOVED lines=18> */
[----:B------:R-:W-:-:S03]  /*f400*/  IADD3 R5, R56, -R5, RZ ;  /* 0x8000000538057210 */ /* 0x000fc60007ffe0ff */
        /* <DEDUP_REMOVED lines=30> */
.L_x_1152:
[----:B---34-:R-:W-:Y:S05]  /*f5f0*/  BSYNC B0 ;  /* 0x0000000000007941 */ /* 0x018fea0003800000 */
.L_x_1151:
        /* <DEDUP_REMOVED lines=34> */
.L_x_1154:
[----:B------:R-:W-:Y:S05]  /*f820*/  BSYNC B0 ;  /* 0x0000000000007941 */ /* 0x000fea0003800000 */
.L_x_1153:
[----:B------:R-:W-:Y:S01]  /*f830*/  LEA.HI.SX32 R0, R4, 0x10, 0x1d ;  /* 0x0000001004007811 */ /* 0x000fe200078feaff */
        /* <DEDUP_REMOVED lines=19> */
.L_x_1156:
[----:B------:R-:W-:Y:S05]  /*f970*/  BSYNC B0 ;  /* 0x0000000000007941 */ /* 0x000fea0003800000 */
.L_x_1155:
[----:B------:R-:W-:Y:S01]  /*f980*/  LEA.HI.SX32 R0, R4, 0x20, 0x1d ;  /* 0x0000002004007811 */ /* 0x000fe200078feaff */
        /* <DEDUP_REMOVED lines=19> */
.L_x_1158:
[----:B------:R-:W-:Y:S05]  /*fac0*/  BSYNC B0 ;  /* 0x0000000000007941 */ /* 0x000fea0003800000 */
.L_x_1157:
        /* <DEDUP_REMOVED lines=21> */
.L_x_1159:
        /* <DEDUP_REMOVED lines=14> */
.L_x_1299:


//--------------------- .text._ZN5flash16flash_fwd_kernelI23Flash_fwd_kernel_traitsILi192ELi64ELi64ELi4ELb0ELb0EN7cutlass6half_tE19Flash_kernel_traitsILi192ELi64ELi64ELi4ES3_EELb1ELb0ELb1ELb1ELb0ELb0ELb0ELb1EEEvNS_16Flash_fwd_paramsE --------------------------
	.section	.text._ZN5flash16flash_fwd_kernelI23Flash_fwd_kernel_traitsILi192ELi64ELi64ELi4ELb0ELb0EN7cutlass6half_tE19Flash_kernel_traitsILi192ELi64ELi64ELi4ES3_EELb1ELb0ELb1ELb1ELb0ELb0ELb0ELb1EEEvNS_16Flash_fwd_paramsE,"ax",@progbits
	.sectioninfo	@"SHI_REGISTERS=255"
	.align	128
        .global         _ZN5flash16flash_fwd_kernelI23Flash_fwd_kernel_traitsILi192ELi64ELi64ELi4ELb0ELb0EN7cutlass6half_tE19Flash_kernel_traitsILi192ELi64ELi64ELi4ES3_EELb1ELb0ELb1ELb1ELb0ELb0ELb0ELb1EEEvNS_16Flash_fwd_paramsE
        .type           _ZN5flash16flash_fwd_kernelI23Flash_fwd_kernel_traitsILi192ELi64ELi64ELi4ELb0ELb0EN7cutlass6half_tE19Flash_kernel_traitsILi192ELi64ELi64ELi4ES3_EELb1ELb0ELb1ELb1ELb0ELb0ELb0ELb1EEEvNS_16Flash_fwd_paramsE,@function
        .size           _ZN5flash16flash_fwd_kernelI23Flash_fwd_kernel_traitsILi192ELi64ELi64ELi4ELb0ELb0EN7cutlass6half_tE19Flash_kernel_traitsILi192ELi64ELi64ELi4ES3_EELb1ELb0ELb1ELb1ELb0ELb0ELb0ELb1EEEvNS_16Flash_fwd_paramsE,(.L_x_1300 - _ZN5flash16flash_fwd_kernelI23Flash_fwd_kernel_traitsILi192ELi64ELi64ELi4ELb0ELb0EN7cutlass6half_tE19Flash_kernel_traitsILi192ELi64ELi64ELi4ES3_EELb1ELb0ELb1ELb1ELb0ELb0ELb0ELb1EEEvNS_16Flash_fwd_paramsE)
        .other          _ZN5flash16flash_fwd_kernelI23Flash_fwd_kernel_traitsILi192ELi64ELi64ELi4ELb0ELb0EN7cutlass6half_tE19Flash_kernel_traitsILi192ELi64ELi64ELi4ES3_EELb1ELb0ELb1ELb1ELb0ELb0ELb0ELb1EEEvNS_16Flash_fwd_paramsE,@"STO_CUDA_ENTRY STV_DEFAULT"
_ZN5flash16flash_fwd_kernelI23Flash_fwd_kernel_traitsILi192ELi64ELi64ELi4ELb0ELb0EN7cutlass6half_tE19Flash_kernel_traitsILi192ELi64ELi64ELi4ES3_EELb1ELb0ELb1ELb1ELb0ELb0ELb0ELb1EEEvNS_16Flash_fwd_paramsE:
.text._ZN5flash16flash_fwd_kernelI23Flash_fwd_kernel_traitsILi192ELi64ELi64ELi4ELb0ELb0EN7cutlass6half_tE19Flash_kernel_traitsILi192ELi64ELi64ELi4ES3_EELb1ELb0ELb1ELb1ELb0ELb0ELb0ELb1EEEvNS_16Flash_fwd_paramsE:
        /* <DEDUP_REMOVED lines=85> */
.L_x_1160:
[----:B-1----:R-:W-:Y:S02]  /*0550*/  ULDC UR6, c[0x0][0x218] ;  /* 0x0000860000067ab9 */ /* 0x002fe40000000800 */
.L_x_1161:
        /* <DEDUP_REMOVED lines=123> */
.L_x_1164:
[----:B------:R-:W-:Y:S05]  /*0d10*/  BSYNC B0 ;  /* 0x0000000000007941 */ /* 0x000fea0003800000 */
.L_x_1163:
        /* <DEDUP_REMOVED lines=20> */
.L_x_1166:
[----:B------:R-:W-:Y:S05]  /*0e60*/  BSYNC B0 ;  /* 0x0000000000007941 */ /* 0x000fea0003800000 */
.L_x_1165:
        /* <DEDUP_REMOVED lines=20> */
.L_x_1168:
[----:B------:R-:W-:Y:S05]  /*0fb0*/  BSYNC B0 ;  /* 0x0000000000007941 */ /* 0x000fea0003800000 */
.L_x_1167:
        /* <DEDUP_REMOVED lines=19> */
.L_x_1170:
[----:B------:R-:W-:Y:S05]  /*10f0*/  BSYNC B0 ;  /* 0x0000000000007941 */ /* 0x000fea0003800000 */
.L_x_1169:
        /* <DEDUP_REMOVED lines=35> */
.L_x_1162:
[----:B------:R-:W-:Y:S01]  /*1330*/  UISETP.NE.AND UP0, UPT, UR11, -0x1, UPT ;  /* 0xffffffff0b00788c */ /* 0x000fe2000bf05270 */
[----:B------:R-:W-:Y:S01]  /*1340*/  SHF.R.S32.HI R0, RZ, 0x1f, R20 ;  /* 0x0000001fff007819 */ /* 0x000fe20000011414 */
[----:B------:R-:W-:Y:S02]  /*1350*/  UISETP.NE.AND UP1, UPT, UR25, -0x1, UPT ;  /* 0xffffffff1900788c */ /* 0x000fe4000bf25270 */
[----:B------:R-:W-:Y:S02]  /*1360*/  ULDC.64 UR4, c[0x0][0x190] ;  /* 0x0000640000047ab9 */ /* 0x000fe40000000a00 */
[----:B------:R-:W-:Y:S02]  /*1370*/  ULDC.64 UR6, c[0x0][0x178] ;  /* 0x00005e0000067ab9 */ /* 0x000fe40000000a00 */
[----:B------:R-:W-:-:S03]  /*1380*/  PLOP3.LUT P0, PT, PT, PT, UP1, 0x80, 0x0 ;  /* 0x000000000000781c */ /* 0x000fc60003f0f018 */
[----:B------:R-:W-:Y:S02]  /*1390*/  @!UP0 USHF.R.S32.HI UR24, URZ, 0x1f, UR13 ;  /* 0x0000001f3f188899 */ /* 0x000fe4000801140d */
        /* <DEDUP_REMOVED lines=34> */
[----:B------:R-:W-:Y:S02]  /*15c0*/  UIMAD.WIDE.U32 UR30, UR13, UR4, UR28 ;  /* 0x000000040d1e72a5 */ /* 0x000fe4000f8e001c */
[----:B------:R-:W-:-:S04]  /*15d0*/  UIMAD UR26, UR13, UR5, UR26 ;  /* 0x000000050d1a72a4 */ /* 0x000fc8000f8e021a */
[----:B------:R-:W-:Y:S02]  /*15e0*/  UIADD3 UR26, UR31, UR26, URZ ;  /* 0x0000001a1f1a7290 */ /* 0x000fe4000fffe03f */
.L_x_1171:
        /* <DEDUP_REMOVED lines=44> */
.L_x_1172:
[CC--:B------:R-:W-:Y:S01]  /*18b0*/  LEA.HI R3, R10.reuse, R25.reuse, RZ, 0x4 ;  /* 0x000000190a037211 */ /* 0x0c0fe200078f20ff */
[----:B------:R-:W2:Y:S01]  /*18c0*/  S2R R18, SR_CTAID.Z ;  /* 0x0000000000127919 */ /* 0x000ea20000002700 */
[----:B------:R-:W-:Y:S01]  /*18d0*/  LEA.HI R2, R10, R25, RZ, 0x3 ;  /* 0x000000190a027211 */ /* 0x000fe200078f18ff */
[----:B------:R-:W-:Y:S01]  /*18e0*/  IMAD.U32 R14, RZ, RZ, UR14 ;  /* 0x0000000eff0e7e24 */ /* 0x000fe2000f8e00ff */
[----:B------:R-:W-:Y:S01]  /*18f0*/  SHF.R.S32.HI R4, RZ, 0x4, R3 ;  /* 0x00000004ff047819 */ /* 0x000fe20000011403 */
[----:B------:R-:W-:Y:S01]  /*1900*/  BSSY B0, `(.L_x_1173) ;  /* 0x0000076000007945 */ /* 0x000fe20003800000 */
[----:B------:R-:W-:Y:S02]  /*1910*/  LOP3.LUT R0, R2, 0xfffffff8, RZ, 0xc0, !PT ;  /* 0xfffffff802007812 */ /* 0x000fe400078ec0ff */
[----:B------:R-:W-:Y:S02]  /*1920*/  LEA.HI R5, R3, R4, RZ, 0x1 ;  /* 0x0000000403057211 */ /* 0x000fe400078f08ff */
[----:B------:R-:W-:Y:S01]  /*1930*/  SHF.R.S32.HI R16, RZ, 0x3, R2 ;  /* 0x00000003ff107819 */ /* 0x000fe20000011402 */
[----:B------:R-:W-:Y:S01]  /*1940*/  IMAD.IADD R24, R25, 0x1, -R0 ;  /* 0x0000000119187824 */ /* 0x000fe200078e0a00 */
[----:B------:R-:W-:-:S02]  /*1950*/  LOP3.LUT R2, R5, 0xfffffffe, RZ, 0xc0, !PT ;  /* 0xfffffffe05027812 */ /* 0x000fc400078ec0ff */
[----:B------:R-:W-:Y:S01]  /*1960*/  SHF.R.S32.HI R17, RZ, 0x1f, R16 ;  /* 0x0000001fff117819 */ /* 0x000fe20000011410 */
[----:B------:R-:W-:Y:S01]  /*1970*/  IMAD.SHL.U32 R0, R16, 0x40, RZ ;  /* 0x0000004010007824 */ /* 0x000fe200078e00ff */
[----:B------:R-:W-:Y:S01]  /*1980*/  LEA.HI R10, R10, R25, RZ, 0x6 ;  /* 0x000000190a0a7211 */ /* 0x000fe200078f30ff */
[----:B------:R-:W-:Y:S01]  /*1990*/  IMAD.IADD R23, R4, 0x1, -R2 ;  /* 0x0000000104177824 */ /* 0x000fe200078e0a02 */
[----:B------:R-:W-:Y:S01]  /*19a0*/  LOP3.LUT R2, R3, 0xfffffff0, RZ, 0xc0, !PT ;  /* 0xfffffff003027812 */ /* 0x000fe200078ec0ff */
[----:B------:R-:W-:Y:S01]  /*19b0*/  IMAD.SHL.U32 R128, R24, 0x8, RZ ;  /* 0x0000000818807824 */ /* 0x000fe200078e00ff */
[----:B------:R-:W-:Y:S01]  /*19c0*/  LOP3.LUT R0, R0, 0x1c0, RZ, 0xc0, !PT ;  /* 0x000001c000007812 */ /* 0x000fe200078ec0ff */
[----:B------:R-:W-:Y:S01]  /*19d0*/  IMAD R8, R17, c[0x0][0x198], RZ ;  /* 0x0000660011087a24 */ /* 0x000fe200078e02ff */
[----:B------:R-:W-:Y:S01]  /*19e0*/  SHF.R.S32.HI R100, RZ, 0x5, R12 ;  /* 0x00000005ff647819 */ /* 0x000fe2000001140c */
[----:B------:R-:W-:Y:S01]  /*19f0*/  IMAD.IADD R6, R25, 0x1, -R2 ;  /* 0x0000000119067824 */ /* 0x000fe200078e0a02 */
[----:B------:R-:W-:Y:S01]  /*1a00*/  LOP3.LUT R2, R0, 0x38, R128, 0xf8, !PT ;  /* 0x0000003800027812 */ /* 0x000fe200078ef880 */
[----:B------:R-:W-:Y:S01]  /*1a10*/  IMAD.SHL.U32 R10, R10, 0x8, RZ ;  /* 0x000000080a0a7824 */ /* 0x000fe200078e00ff */
[----:B------:R-:W-:Y:S01]  /*1a20*/  SHF.R.U32.HI R0, RZ, 0x3, R0 ;  /* 0x00000003ff007819 */ /* 0x000fe20000011600 */
[----:B------:R-:W-:Y:S01]  /*1a30*/  IMAD.WIDE R14, R14, 0x40, R16 ;  /* 0x000000400e0e7825 */ /* 0x000fe200078e0210 */
[----:B------:R-:W-:-:S02]  /*1a40*/  SHF.R.S32.HI R3, RZ, 0x1f, R6 ;  /* 0x0000001fff037819 */ /* 0x000fc40000011406 */
[----:B------:R-:W-:Y:S02]  /*1a50*/  LOP3.LUT R9, R2, R0, RZ, 0x3c, !PT ;  /* 0x0000000002097212 */ /* 0x000fe400078e3cff */
[----:B------:R-:W-:Y:S02]  /*1a60*/  LEA.HI R11, R3, R6, RZ, 0x3 ;  /* 0x00000006030b7211 */ /* 0x000fe400078f18ff */
[--C-:B------:R-:W-:Y:S02]  /*1a70*/  SHF.R.S32.HI R129, RZ, 0x1f, R128.reuse ;  /* 0x0000001fff817819 */ /* 0x100fe40000011480 */
[----:B------:R-:W-:Y:S02]  /*1a80*/  LOP3.LUT R0, R11, 0xfffffff8, RZ, 0xc0, !PT ;  /* 0xfffffff80b007812 */ /* 0x000fe400078ec0ff */
[----:B------:R-:W-:Y:S01]  /*1a90*/  IADD3 R2, P0, R128, UR24, RZ ;  /* 0x0000001880027c10 */ /* 0x000fe2000ff1e0ff */
[----:B------:R-:W-:Y:S01]  /*1aa0*/  IMAD.WIDE.U32 R4, R16, c[0x0][0x198], R128 ;  /* 0x0000660010047a25 */ /* 0x000fe200078e0080 */
[----:B------:R-:W-:Y:S01]  /*1ab0*/  LOP3.LUT R199, R9, 0xfffffe00, R10, 0xf8, !PT ;  /* 0xfffffe0009c77812 */ /* 0x000fe200078ef80a */
[----:B------:R3:W-:Y:S01]  /*1ac0*/  STL.64 [R1+0x78], R128 ;  /* 0x0000788001007387 */ /* 0x0007e20000100a00 */
[----:B------:R-:W-:Y:S01]  /*1ad0*/  IADD3.X R3, R129, UR22, RZ, P0, !PT ;  /* 0x0000001681037c10 */ /* 0x000fe200087fe4ff */
[----:B------:R-:W-:Y:S01]  /*1ae0*/  IMAD.IADD R6, R6, 0x1, -R0 ;  /* 0x0000000106067824 */ /* 0x000fe200078e0a00 */
[----:B------:R-:W-:Y:S01]  /*1af0*/  IADD3 R4, P0, R4, UR30, RZ ;  /* 0x0000001e04047c10 */ /* 0x000fe2000ff1e0ff */
[----:B------:R-:W-:Y:S01]  /*1b00*/  IMAD R0, R16, c[0x0][0x19c], R8 ;  /* 0x0000670010007a24 */ /* 0x000fe200078e0208 */
[----:B------:R-:W-:Y:S01]  /*1b10*/  IADD3 R125, R128, 0x40, RZ ;  /* 0x00000040807d7810 */ /* 0x000fe20007ffe0ff */
[----:B--2---:R-:W-:Y:S01]  /*1b20*/  IMAD.WIDE.U32 R18, R18, c[0x0][0x1a8], R2 ;  /* 0x00006a0012127a25 */ /* 0x004fe200078e0002 */
[C---:B------:R-:W-:Y:S01]  /*1b30*/  LOP3.LUT P2, RZ, R6.reuse, 0x4, RZ, 0xc0, !PT ;  /* 0x0000000406ff7812 */ /* 0x040fe2000784c0ff */
[----:B------:R-:W-:Y:S01]  /*1b40*/  UIADD3 UR22, -UR15, UR17, URZ ;  /* 0x000000110f167290 */ /* 0x000fe2000fffe13f */
[C---:B------:R-:W-:Y:S01]  /*1b50*/  LOP3.LUT P1, RZ, R6.reuse, 0x2, RZ, 0xc0, !PT ;  /* 0x0000000206ff7812 */ /* 0x040fe2000782c0ff */
[----:B------:R-:W-:Y:S01]  /*1b60*/  IMAD.SHL.U32 R6, R6, 0x40, RZ ;  /* 0x0000004006067824 */ /* 0x000fe200078e00ff */
[----:B------:R-:W-:Y:S01]  /*1b70*/  IADD3.X R5, R5, UR26, R0, P0, !PT ;  /* 0x0000001a05057c10 */ /* 0x000fe200087fe400 */
        /* <DEDUP_REMOVED lines=13> */
[----:B------:R3:W-:Y:S01]  /*1c50*/  STL.64 [R1+0x98], R30 ;  /* 0x0000981e01007387 */ /* 0x0007e20000100a00 */
[----:B------:R-:W-:Y:S01]  /*1c60*/  IMAD R0, R0, c[0x0][0x1b8], RZ ;  /* 0x00006e0000007a24 */ /* 0x000fe200078e02ff */
[----:B------:R-:W-:Y:S01]  /*1c70*/  ULDC.64 UR4, c[0x0][0x1a8] ;  /* 0x00006a0000047ab9 */ /* 0x000fe20000000a00 */
[C---:B------:R-:W-:Y:S01]  /*1c80*/  IMAD R10, R7.reuse, c[0x0][0x1b4], R6 ;  /* 0x00006d00070a7a24 */ /* 0x040fe200078e0206 */
[----:B------:R-:W-:Y:S01]  /*1c90*/  ISETP.GE.AND P0, PT, R16, UR22, PT ;  /* 0x0000001610007c0c */ /* 0x000fe2000bf06270 */
[C---:B------:R-:W-:Y:S01]  /*1ca0*/  IMAD R6, R7.reuse, c[0x0][0x1bc], R0 ;  /* 0x00006f0007067a24 */ /* 0x040fe200078e0200 */
[----:B------:R-:W-:Y:S01]  /*1cb0*/  SHF.R.S32.HI R0, RZ, 0x1f, R12 ;  /* 0x0000001fff007819 */ /* 0x000fe2000001140c */
[----:B------:R-:W-:Y:S01]  /*1cc0*/  IMAD.WIDE.U32 R26, R7, c[0x0][0x1b8], R2 ;  /* 0x00006e00071a7a25 */ /* 0x000fe200078e0002 */
[----:B------:R-:W-:Y:S01]  /*1cd0*/  SHF.R.S32.HI R3, RZ, 0x1f, R20 ;  /* 0x0000001fff037819 */ /* 0x000fe20000011414 */
[----:B------:R-:W-:Y:S01]  /*1ce0*/  UIMAD UR4, UR7, UR4, URZ ;  /* 0x00000004070472a4 */ /* 0x000fe2000f8e023f */
[----:B------:R-:W-:Y:S01]  /*1cf0*/  LEA.HI R0, R0, R100, RZ, 0x2 ;  /* 0x0000006400007211 */ /* 0x000fe200078f10ff */
[----:B------:R-:W-:Y:S01]  /*1d00*/  IMAD.IADD R29, R27, 0x1, R6 ;  /* 0x000000011b1d7824 */ /* 0x000fe200078e0206 */
[----:B------:R-:W-:Y:S01]  /*1d10*/  LEA.HI R3, R3, R20, RZ, 0x2 ;  /* 0x0000001403037211 */ /* 0x000fe200078f10ff */
[----:B------:R3:W-:Y:S01]  /*1d20*/  STL.64 [R1+0xb8], R26 ;  /* 0x0000b81a01007387 */ /* 0x0007e20000100a00 */
[----:B------:R-:W-:Y:S01]  /*1d30*/  LOP3.LUT R0, R0, 0xffffffc, RZ, 0xc0, !PT ;  /* 0x0ffffffc00007812 */ /* 0x000fe200078ec0ff */
[----:B------:R-:W-:Y:S01]  /*1d40*/  IMAD.IADD R33, R31, 0x1, R10 ;  /* 0x000000011f217824 */ /* 0x000fe200078e020a */
[----:B------:R-:W-:Y:S01]  /*1d50*/  SHF.R.S32.HI R101, RZ, 0x2, R3 ;  /* 0x00000002ff657819 */ /* 0x000fe20000011403 */
[----:B------:R-:W-:Y:S01]  /*1d60*/  UIMAD UR4, UR12, UR5, UR4 ;  /* 0x000000050c0472a4 */ /* 0x000fe2000f8e0204 */
[----:B------:R-:W-:Y:S01]  /*1d70*/  IMAD.SHL.U32 R5, R11, 0x40, RZ ;  /* 0x000000400b057824 */ /* 0x000fe200078e00ff */
[----:B------:R-:W-:Y:S01]  /*1d80*/  LOP3.LUT R8, R9, R8, RZ, 0x3c, !PT ;  /* 0x0000000809087212 */ /* 0x000fe200078e3cff */
[----:B------:R-:W-:-:S02]  /*1d90*/  IMAD.IADD R0, R100, 0x1, -R0 ;  /* 0x0000000164007824 */ /* 0x000fc400078e0a00 */
[----:B------:R-:W-:Y:S01]  /*1da0*/  IMAD.MOV.U32 R4, RZ, RZ, 0x10 ;  /* 0x00000010ff047424 */ /* 0x000fe200078e00ff */
[----:B------:R-:W-:Y:S01]  /*1db0*/  IADD3 R9, R19, UR4, RZ ;  /* 0x0000000413097c10 */ /* 0x000fe2000fffe0ff */
[----:B------:R-:W-:Y:S01]  /*1dc0*/  IMAD R21, R0, 0x10, R101 ;  /* 0x0000001000157824 */ /* 0x000fe200078e0265 */
[----:B------:R-:W-:Y:S01]  /*1dd0*/  LOP3.LUT R5, R8, 0xfffffe00, R5, 0xf8, !PT ;  /* 0xfffffe0008057812 */ /* 0x000fe200078ef805 */
[----:B------:R-:W-:Y:S01]  /*1de0*/  IMAD.MOV.U32 R2, RZ, RZ, 0x20 ;  /* 0x00000020ff027424 */ /* 0x000fe200078e00ff */
[----:B------:R-:W-:Y:S01]  /*1df0*/  SEL R4, R4, 0xfffffff0, !P1 ;  /* 0xfffffff004047807 */ /* 0x000fe20004800000 */
[----:B------:R-:W-:Y:S01]  /*1e00*/  IMAD.SHL.U32 R199, R199, 0x2, RZ ;  /* 0x00000002c7c77824 */ /* 0x000fe200078e00ff */
[----:B------:R3:W-:Y:S02]  /*1e10*/  STL [R1+0xc4], R21 ;  /* 0x0000c41501007387 */ /* 0x0007e40000100800 */
[----:B------:R-:W-:Y:S02]  /*1e20*/  SEL R2, R2, 0xffffffe0, !P2 ;  /* 0xffffffe002027807 */ /* 0x000fe40005000000 */
        /* <DEDUP_REMOVED lines=35> */
.L_x_1174:
[----:B------:R-:W-:Y:S05]  /*2060*/  BSYNC B0 ;  /* 0x0000000000007941 */ /* 0x000fea0003800000 */
.L_x_1173:
        /* <DEDUP_REMOVED lines=47> */
.L_x_1176:
[----:B------:R-:W-:Y:S05]  /*2360*/  BSYNC B0 ;  /* 0x0000000000007941 */ /* 0x000fea0003800000 */
.L_x_1175:
        /* <DEDUP_REMOVED lines=37> */
.L_x_1178:
[----:B------:R-:W-:Y:S05]  /*25c0*/  BSYNC B0 ;  /* 0x0000000000007941 */ /* 0x000fea0003800000 */
.L_x_1177:
        /* <DEDUP_REMOVED lines=14> */
[----:B--2---:R-:W-:-:S04]  /*26b0*/  IMAD.WIDE.U32 R10, R3, c[0x0][0x190], R8 ;  /* 0x00006400030a7a25 */ /* 0x004fc800078e0008 */
        /* <DEDUP_REMOVED lines=25> */
.L_x_1180:
[----:B------:R-:W-:Y:S05]  /*2850*/  BSYNC B0 ;  /* 0x0000000000007941 */ /* 0x000fea0003800000 */
.L_x_1179:
        /* <DEDUP_REMOVED lines=40> */
.L_x_1182:
[----:B------:R-:W-:Y:S05]  /*2ae0*/  BSYNC B0 ;  /* 0x0000000000007941 */ /* 0x000fea0003800000 */
.L_x_1181:
        /* <DEDUP_REMOVED lines=33> */
.L_x_1184:
[----:B------:R-:W-:Y:S05]  /*2d00*/  BSYNC B0 ;  /* 0x0000000000007941 */ /* 0x000fea0003800000 */
.L_x_1183:
        /* <DEDUP_REMOVED lines=32> */
.L_x_1186:
[----:B------:R-:W-:Y:S05]  /*2f10*/  BSYNC B0 ;  /* 0x0000000000007941 */ /* 0x000fea0003800000 */
.L_x_1185:
        /* <DEDUP_REMOVED lines=34> */
.L_x_1188:
[----:B------:R-:W-:Y:S05]  /*3140*/  BSYNC B0 ;  /* 0x0000000000007941 */ /* 0x000fea0003800000 */
.L_x_1187:
[----:B------:R-:W-:Y:S01]  /*3150*/  ULDC.64 UR4, c[0x0][0x318] ;  /* 0x0000c60000047ab9 */ /* 0x000fe20000000a00 */
[----:B------:R-:W0:Y:S01]  /*3160*/  LDGDEPBAR ;  /* 0x00000000000079af */ /* 0x000e220000000000 */
[----:B------:R-:W-:Y:S01]  /*3170*/  UISETP.NE.U32.AND UP1, UPT, URZ, UR4, UPT ;  /* 0x000000043f00728c */ /* 0x000fe2000bf25070 */
[----:B--2---:R-:W-:Y:S01]  /*3180*/  IMAD.MOV.U32 R10, RZ, RZ, R28 ;  /* 0x000000ffff0a7224 */ /* 0x004fe200078e001c */
[----:B------:R-:W-:Y:S02]  /*3190*/  MOV R11, R29 ;  /* 0x0000001d000b7202 */ /* 0x000fe40000000f00 */
        /* <DEDUP_REMOVED lines=15> */
[----:B------:R-:W-:Y:S01]  /*3290*/  IMAD.U32 R6, RZ, RZ, UR12 ;  /* 0x0000000cff067e24 */ /* 0x000fe2000f8e00ff */
[----:B------:R-:W2:Y:S01]  /*32a0*/  @P0 MUFU.RCP R3, c[0x0][0x238] ;  /* 0x00008e0000030b08 */ /* 0x000ea20000001000 */
[----:B------:R-:W-:Y:S01]  /*32b0*/  ISETP.GE.AND P1, PT, R16, UR22, PT ;  /* 0x0000001610007c0c */ /* 0x000fe2000bf26270 */
[----:B------:R-:W-:-:S02]  /*32c0*/  ULDC.64 UR4, c[0x0][0x1a0] ;  /* 0x0000680000047ab9 */ /* 0x000fc40000000a00 */
[----:B------:R-:W-:-:S05]  /*32d0*/  MOV R7, UR13 ;  /* 0x0000000d00077c02 */ /* 0x000fca0008000f00 */
[----:B------:R4:W2:Y:S01]  /*32e0*/  @P0 LDG.E R0, [R6.64] ;  /* 0x0000001206000981 */ /* 0x0008a2000c1e1900 */
[----:B------:R-:W-:Y:S01]  /*32f0*/  MOV R10, R26 ;  /* 0x0000001a000a7202 */ /* 0x000fe20000000f00 */
[----:B------:R-:W-:Y:S01]  /*3300*/  USHF.L.U64.HI UR6, UR4, UR6, UR5 ;  /* 0x0000000604067299 */ /* 0x000fe20008010205 */
[----:B------:R-:W-:Y:S01]  /*3310*/  IMAD.SHL.U32 R25, R25, 0x2, RZ ;  /* 0x0000000219197824 */ /* 0x000fe200078e00ff */
[----:B------:R-:W-:Y:S01]  /*3320*/  BAR.SYNC.DEFER_BLOCKING 0x0 ;  /* 0x0000000000007b1d */ /* 0x000fe20000010000 */
[----:B------:R-:W-:Y:S02]  /*3330*/  USHF.L.U32 UR7, UR4, 0x6, URZ ;  /* 0x0000000604077899 */ /* 0x000fe4000800063f */
[----:B------:R-:W-:Y:S01]  /*3340*/  UIMAD UR5, UR6, UR24, URZ ;  /* 0x00000018060572a4 */ /* 0x000fe2000f8e023f */
[----:B------:R-:W-:Y:S02]  /*3350*/  LOP3.LUT R102, R25, 0x6, RZ, 0xc0, !PT ;  /* 0x0000000619667812 */ /* 0x000fe400078ec0ff */
[----:B------:R1:W-:Y:S01]  /*3360*/  STL.64 [R1+0xa8], R10 ;  /* 0x0000a80a01007387 */ /* 0x0003e20000100a00 */
[----:B------:R-:W-:Y:S01]  /*3370*/  UIMAD UR23, UR23, UR7, UR5 ;  /* 0x00000007171772a4 */ /* 0x000fe2000f8e0205 */
[----:B------:R-:W-:Y:S01]  /*3380*/  BSSY B0, `(.L_x_1189) ;  /* 0x0000028000007945 */ /* 0x000fe20003800000 */
[----:B------:R-:W-:Y:S01]  /*3390*/  UMOV UR13, URZ ;  /* 0x0000003f000d7c82 */ /* 0x000fe20008000000 */
[----:B----4-:R-:W-:Y:S01]  /*33a0*/  IMAD.U32 R6, RZ, RZ, UR24 ;  /* 0x00000018ff067e24 */ /* 0x010fe2000f8e00ff */
[----:B------:R1:W-:Y:S03]  /*33b0*/  @P1 STS.128 [R199+0xc000], RZ ;  /* 0x00c000ffc7001388 */ /* 0x0003e60000000c00 */
[----:B------:R-:W-:Y:S01]  /*33c0*/  IMAD.WIDE.U32 R6, R6, UR7, R10 ;  /* 0x0000000706067c25 */ /* 0x000fe2000f8e000a */
[----:B------:R1:W-:Y:S04]  /*33d0*/  @P1 STS.128 [R199+0xe000], RZ ;  /* 0x00e000ffc7001388 */ /* 0x0003e80000000c00 */
[----:B------:R-:W-:Y:S01]  /*33e0*/  IADD3 R9, R7, UR23, RZ ;  /* 0x0000001707097c10 */ /* 0x000fe2000fffe0ff */
[----:B------:R1:W-:Y:S01]  /*33f0*/  @P1 STS.128 [R199+0x10000], RZ ;  /* 0x010000ffc7001388 */ /* 0x0003e20000000c00 */
[----:B--2---:R-:W-:-:S04]  /*3400*/  @P0 FMUL.FTZ R0, R0, R3 ;  /* 0x0000000300000220 */ /* 0x004fc80000410000 */
[----:B------:R2:W4:Y:S02]  /*3410*/  @P0 R2UR UR12, R0 ;  /* 0x00000000000c03c2 */ /* 0x00052400000e0000 */
[----:B--2---:R-:W-:Y:S01]  /*3420*/  MOV R0, UR14 ;  /* 0x0000000e00007c02 */ /* 0x004fe20008000f00 */
[----:B----4-:R-:W-:-:S04]  /*3430*/  @UP1 UMOV UR13, UR12 ;  /* 0x0000000c000d1c82 */ /* 0x010fc80008000000 */
[----:B------:R-:W-:-:S05]  /*3440*/  IMAD R121, R0, 0x4, R100 ;  /* 0x0000000400797824 */ /* 0x000fca00078e0264 */
[----:B------:R1:W-:Y:S01]  /*3450*/  STL [R1+0xa0], R121 ;  /* 0x0000a07901007387 */ /* 0x0003e20000100800 */
[----:B------:R-:W-:Y:S05]  /*3460*/  @P1 BRA `(.L_x_1190) ;  /* 0x0000019000001947 */ /* 0x000fea0003800000 */
[----:B------:R-:W-:Y:S02]  /*3470*/  ISETP.GE.AND P3, PT, R128, c[0x0][0x220], PT ;  /* 0x0000880080007a0c */ /* 0x000fe40003f66270 */
[----:B------:R-:W-:Y:S02]  /*3480*/  ISETP.GE.AND P2, PT, R125, c[0x0][0x220], PT ;  /* 0x000088007d007a0c */ /* 0x000fe40003f46270 */
[----:B------:R-:W-:-:S09]  /*3490*/  ISETP.GE.AND P0, PT, R124, c[0x0][0x220], PT ;  /* 0x000088007c007a0c */ /* 0x000fd20003f06270 */
        /* <DEDUP_REMOVED lines=22> */
.L_x_1190:
[----:B------:R-:W-:Y:S05]  /*3600*/  BSYNC B0 ;  /* 0x0000000000007941 */ /* 0x000fea0003800000 */
.L_x_1189:
        /* <DEDUP_REMOVED lines=36> */
.L_x_1192:
[----:B------:R-:W-:Y:S05]  /*3850*/  BSYNC B0 ;  /* 0x0000000000007941 */ /* 0x000fea0003800000 */
.L_x_1191:
        /* <DEDUP_REMOVED lines=35> */
.L_x_1194:
[----:B------:R-:W-:Y:S05]  /*3a90*/  BSYNC B0 ;  /* 0x0000000000007941 */ /* 0x000fea0003800000 */
.L_x_1193:
[----:B------:R-:W-:Y:S01]  /*3aa0*/  ISETP.GE.AND P0, PT, R20, UR22, PT ;  /* 0x0000001614007c0c */ /* 0x000fe2000bf06270 */
[----:B------:R-:W-:-:S12]  /*3ab0*/  BSSY B0, `(.L_x_1195) ;  /* 0x0000024000007945 */ /* 0x000fd80003800000 */
        /* <DEDUP_REMOVED lines=35> */
.L_x_1196:
[----:B------:R-:W-:Y:S05]  /*3cf0*/  BSYNC B0 ;  /* 0x0000000000007941 */ /* 0x000fea0003800000 */
.L_x_1195:
[C---:B------:R-:W-:Y:S01]  /*3d00*/  IMAD.SHL.U32 R0, R24.reuse, 0x40, RZ ;  /* 0x0000004018007824 */ /* 0x040fe200078e00ff */
[----:B------:R-:W-:Y:S01]  /*3d10*/  R2P PR, R24, 0x6 ;  /* 0x0000000618007804 */ /* 0x000fe20000000000 */
[----:B------:R-:W-:Y:S01]  /*3d20*/  IMAD.SHL.U32 R3, R16, 0x8, RZ ;  /* 0x0000000810037824 */ /* 0x000fe200078e00ff */
[----:B------:R-:W-:Y:S01]  /*3d30*/  UIADD3 UR4, UR16, -UR17, URZ ;  /* 0x8000001110047290 */ /* 0x000fe2000fffe03f */
[----:B------:R-:W0:Y:S01]  /*3d40*/  LDGDEPBAR ;  /* 0x00000000000079af */ /* 0x000e220000000000 */
[----:B------:R-:W-:Y:S01]  /*3d50*/  LOP3.LUT R0, R0, 0x1c0, RZ, 0xc0, !PT ;  /* 0x000001c000007812 */ /* 0x000fe200078ec0ff */
[----:B------:R-:W-:Y:S02]  /*3d60*/  UIADD3 UR5, UR16, 0x1, -UR17 ;  /* 0x0000000110057890 */ /* 0x000fe4000fffe811 */
[----:B------:R-:W-:Y:S01]  /*3d70*/  UISETP.GT.AND UP0, UPT, UR24, UR9, UPT ;  /* 0x000000091800728c */ /* 0x000fe2000bf04270 */
[----:B------:R-:W-:Y:S02]  /*3d80*/  LOP3.LUT R3, R0, 0x8, R3, 0xf8, !PT ;  /* 0x0000000800037812 */ /* 0x000fe400078ef803 */
[----:B------:R-:W-:-:S04]  /*3d90*/  SHF.R.U32.HI R0, RZ, 0x3, R0 ;  /* 0x00000003ff007819 */ /* 0x000fc80000011600 */
[----:B------:R-:W-:Y:S01]  /*3da0*/  LOP3.LUT R0, R3, R0, RZ, 0x3c, !PT ;  /* 0x0000000003007212 */ /* 0x000fe200078e3cff */
[----:B------:R-:W-:-:S04]  /*3db0*/  IMAD R3, R100, 0x400, R5 ;  /* 0x0000040064037824 */ /* 0x000fc800078e0205 */
[----:B------:R-:W-:Y:S02]  /*3dc0*/  IMAD R0, R23, 0x200, R0 ;  /* 0x0000020017007824 */ /* 0x000fe400078e0200 */
[----:B------:R-:W-:Y:S01]  /*3dd0*/  IMAD.SHL.U32 R183, R3, 0x2, RZ ;  /* 0x0000000203b77824 */ /* 0x000fe200078e00ff */
[----:B------:R-:W-:Y:S01]  /*3de0*/  LEA R3, R100, UR15, 0x4 ;  /* 0x0000000f64037c11 */ /* 0x000fe2000f8e20ff */
[----:B------:R-:W-:Y:S02]  /*3df0*/  IMAD.SHL.U32 R176, R0, 0x2, RZ ;  /* 0x0000000200b07824 */ /* 0x000fe400078e00ff */
[--C-:B------:R-:W-:Y:S01]  /*3e00*/  IMAD R184, R4, 0x2, R183.reuse ;  /* 0x0000000204b87824 */ /* 0x100fe200078e02b7 */
[----:B-12---:R-:W-:Y:S01]  /*3e10*/  LDSM.16.M88.4 R12, [R183] ;  /* 0x00000000b70c783b */ /* 0x006fe20000000200 */
[----:B------:R-:W-:Y:S01]  /*3e20*/  IMAD R186, R2, 0x2, R183 ;  /* 0x0000000202ba7824 */ /* 0x000fe200078e02b7 */
[----:B------:R-:W-:Y:S01]  /*3e30*/  IADD3 R0, R176, 0x6000, RZ ;  /* 0x00006000b0007810 */ /* 0x000fe20007ffe0ff */
[----:B------:R-:W-:Y:S01]  /*3e40*/  IMAD R185, R2, 0x2, R184 ;  /* 0x0000000202b97824 */ /* 0x000fe200078e02b8 */
[----:B------:R-:W1:Y:S01]  /*3e50*/  LDSM.16.M88.4 R16, [R176+0x6000] ;  /* 0x00600000b010783b */ /* 0x000e620000000200 */
[----:B------:R-:W-:Y:S01]  /*3e60*/  IADD3 R187, R176, 0x6020, RZ ;  /* 0x00006020b0bb7810 */ /* 0x000fe20007ffe0ff */
[----:B------:R-:W-:Y:S01]  /*3e70*/  IMAD.IADD R3, R101, 0x1, R3 ;  /* 0x0000000165037824 */ /* 0x000fe200078e0203 */
[----:B------:R-:W-:Y:S01]  /*3e80*/  @P1 IADD3 R187, R0, -0x20, RZ ;  /* 0xffffffe000bb1810 */ /* 0x000fe20007ffe0ff */
[----:B------:R-:W2:Y:S01]  /*3e90*/  LDSM.16.M88.4 R20, [R176+0x6800] ;  /* 0x00680000b014783b */ /* 0x000ea20000000200 */
[----:B------:R-:W-:-:S02]  /*3ea0*/  IMAD.MOV.U32 R0, RZ, RZ, 0x40 ;  /* 0x00000040ff007424 */ /* 0x000fc400078e00ff */
[----:B------:R-:W-:Y:S01]  /*3eb0*/  IADD3 R200, R3, UR4, RZ ;  /* 0x0000000403c87c10 */ /* 0x000fe2000fffe0ff */
[----:B------:R-:W5:Y:S01]  /*3ec0*/  LDSM.16.M88.4 R40, [R176+0x7000] ;  /* 0x00700000b028783b */ /* 0x000f620000000200 */
[C---:B------:R-:W-:Y:S02]  /*3ed0*/  IADD3 R198, R187.reuse, 0x800, RZ ;  /* 0x00000800bbc67810 */ /* 0x040fe40007ffe0ff */
[----:B------:R-:W-:Y:S01]  /*3ee0*/  SEL R0, R0, 0xffffffc0, !P2 ;  /* 0xffffffc000007807 */ /* 0x000fe20005000000 */
[----:B------:R-:W3:Y:S01]  /*3ef0*/  LDSM.16.M88.4 R48, [R176+0x7800] ;  /* 0x00780000b030783b */ /* 0x000ee20000000200 */
[C---:B------:R-:W-:Y:S02]  /*3f00*/  IADD3 R197, R187.reuse, 0x1000, RZ ;  /* 0x00001000bbc57810 */ /* 0x040fe40007ffe0ff */
[C---:B------:R-:W-:Y:S01]  /*3f10*/  IADD3 R196, R187.reuse, 0x1800, RZ ;  /* 0x00001800bbc47810 */ /* 0x040fe20007ffe0ff */
[----:B------:R-:W-:Y:S01]  /*3f20*/  LDSM.16.M88.4 R8, [R184] ;  /* 0x00000000b808783b */ /* 0x000fe20000000200 */
[----:B------:R-:W-:Y:S01]  /*3f30*/  IMAD.IADD R182, R176, 0x1, R0 ;  /* 0x00000001b0b67824 */ /* 0x000fe200078e0200 */
[C---:B------:R-:W-:Y:S01]  /*3f40*/  IADD3 R195, R187.reuse, 0x2000, RZ ;  /* 0x00002000bbc37810 */ /* 0x040fe20007ffe0ff */
[----:B------:R-:W-:Y:S01]  /*3f50*/  IMAD.IADD R181, R0, 0x1, R187 ;  /* 0x0000000100b57824 */ /* 0x000fe200078e02bb */
[----:B------:R-:W4:Y:S01]  /*3f60*/  LDSM.16.M88.4 R44, [R187] ;  /* 0x00000000bb2c783b */ /* 0x000f220000000200 */
[----:B------:R-:W-:Y:S01]  /*3f70*/  IMAD.U32 R0, RZ, RZ, UR24 ;  /* 0x00000018ff007e24 */ /* 0x000fe2000f8e00ff */
[----:B------:R-:W-:-:S02]  /*3f80*/  IADD3 R194, R187, 0x2800, RZ ;  /* 0x00002800bbc27810 */ /* 0x000fc40007ffe0ff */
[----:B------:R-:W3:Y:S01]  /*3f90*/  LDSM.16.M88.4 R36, [R187+0x800] ;  /* 0x00080000bb24783b */ /* 0x000ee20000000200 */
[----:B------:R-:W-:Y:S01]  /*3fa0*/  IMAD R0, R0, 0x40, R102 ;  /* 0x0000004000007824 */ /* 0x000fe200078e0266 */
[C---:B------:R-:W-:Y:S02]  /*3fb0*/  IADD3 R193, R187.reuse, 0x3000, RZ ;  /* 0x00003000bbc17810 */ /* 0x040fe40007ffe0ff */
[----:B------:R-:W3:Y:S01]  /*3fc0*/  LDSM.16.M88.4 R60, [R187+0x1000] ;  /* 0x00100000bb3c783b */ /* 0x000ee20000000200 */
[----:B------:R-:W-:Y:S01]  /*3fd0*/  IMAD.IADD R6, R200, 0x1, -R0 ;  /* 0x00000001c8067824 */ /* 0x000fe200078e0a00 */
[C---:B------:R-:W-:Y:S02]  /*3fe0*/  IADD3 R192, R187.reuse, 0x3800, RZ ;  /* 0x00003800bbc07810 */ /* 0x040fe40007ffe0ff */
[----:B------:R-:W3:Y:S01]  /*3ff0*/  LDSM.16.M88.4 R72, [R187+0x1800] ;  /* 0x00180000bb48783b */ /* 0x000ee20000000200 */
[C---:B------:R-:W-:Y:S02]  /*4000*/  IADD3 R191, R187.reuse, 0x4000, RZ ;  /* 0x00004000bbbf7810 */ /* 0x040fe40007ffe0ff */
[----:B------:R-:W-:Y:S01]  /*4010*/  IABS R7, R6 ;  /* 0x0000000600077213 */ /* 0x000fe20000000000 */
[----:B------:R-:W-:Y:S01]  /*4020*/  LDSM.16.M88.4 R76, [R182+0x6000] ;  /* 0x00600000b64c783b */ /* 0x000fe20000000200 */
[----:B------:R-:W-:-:S02]  /*4030*/  IADD3 R190, R187, 0x4800, RZ ;  /* 0x00004800bbbe7810 */ /* 0x000fc40007ffe0ff */
[C---:B------:R-:W-:Y:S01]  /*4040*/  IADD3 R189, R187.reuse, 0x5000, RZ ;  /* 0x00005000bbbd7810 */ /* 0x040fe20007ffe0ff */
[----:B-1----:R-:W-:Y:S01]  /*4050*/  HMMA.16816.F32 R52, R12, R16, RZ ;  /* 0x000000100c34723c */ /* 0x002fe200000018ff */
[----:B------:R-:W-:Y:S01]  /*4060*/  LDSM.16.M88.4 R84, [R182+0x8800] ;  /* 0x00880000b654783b */ /* 0x000fe20000000200 */
[----:B------:R-:W-:-:S03]  /*4070*/  IADD3 R188, R187, 0x5800, RZ ;  /* 0x00005800bbbc7810 */ /* 0x000fc60007ffe0ff */
[----:B------:R-:W-:Y:S03]  /*4080*/  LDSM.16.M88.4 R88, [R182+0x9800] ;  /* 0x00980000b658783b */ /* 0x000fe60000000200 */
[C---:B------:R-:W-:Y:S01]  /*4090*/  HMMA.16816.F32 R32, R12.reuse, R18, RZ ;  /* 0x000000120c20723c */ /* 0x040fe200000018ff */
[----:B------:R-:W1:Y:S04]  /*40a0*/  LDSM.16.M88.4 R16, [R186] ;  /* 0x00000000ba10783b */ /* 0x000e680000000200 */
[----:B------:R-:W-:Y:S03]  /*40b0*/  LDSM.16.M88.4 R80, [R181+0x3000] ;  /* 0x00300000b550783b */ /* 0x000fe60000000200 */
[C---:B--2---:R-:W-:Y:S01]  /*40c0*/  HMMA.16816.F32 R28, R12.reuse, R20, RZ ;  /* 0x000000140c1c723c */ /* 0x044fe200000018ff */
[----:B------:R-:W-:Y:S04]  /*40d0*/  LDSM.16.M88.4 R92, [R176+0xb000] ;  /* 0x00b00000b05c783b */ /* 0x000fe80000000200 */
[----:B------:R-:W-:Y:S03]  /*40e0*/  LDSM.16.M88.4 R96, [R187+0x5000] ;  /* 0x00500000bb60783b */ /* 0x000fe60000000200 */
[C---:B------:R-:W-:Y:S08]  /*40f0*/  HMMA.16816.F32 R24, R12.reuse, R22, RZ ;  /* 0x000000160c18723c */ /* 0x040ff000000018ff */
[C---:B-----5:R-:W-:Y:S08]  /*4100*/  HMMA.16816.F32 R20, R12.reuse, R40, RZ ;  /* 0x000000280c14723c */ /* 0x060ff000000018ff */
[C---:B---3--:R-:W-:Y:S08]  /*4110*/  HMMA.16816.F32 R68, R12.reuse, R48, RZ ;  /* 0x000000300c44723c */ /* 0x048ff000000018ff */
[----:B------:R-:W-:Y:S08]  /*4120*/  HMMA.16816.F32 R56, R12, R42, RZ ;  /* 0x0000002a0c38723c */ /* 0x000ff000000018ff */
[----:B----4-:R-:W-:Y:S08]  /*4130*/  HMMA.16816.F32 R64, R8, R44, R52 ;  /* 0x0000002c0840723c */ /* 0x010ff00000001834 */
[----:B------:R-:W-:Y:S08]  /*4140*/  HMMA.16816.F32 R12, R12, R50, RZ ;  /* 0x000000320c0c723c */ /* 0x000ff000000018ff */
[C---:B------:R-:W-:Y:S01]  /*4150*/  HMMA.16816.F32 R52, R8.reuse, R46, R32 ;  /* 0x0000002e0834723c */ /* 0x040fe20000001820 */
[----:B------:R-:W2:Y:S07]  /*4160*/  LDSM.16.M88.4 R44, [R182+0x6800] ;  /* 0x00680000b62c783b */ /* 0x000eae0000000200 */
[C---:B------:R-:W-:Y:S08]  /*4170*/  HMMA.16816.F32 R48, R8.reuse, R36, R28 ;  /* 0x000000240830723c */ /* 0x040ff0000000181c */
[C---:B------:R-:W-:Y:S01]  /*4180*/  HMMA.16816.F32 R40, R8.reuse, R38, R24 ;  /* 0x000000260828723c */ /* 0x040fe20000001818 */
[----:B------:R-:W3:Y:S07]  /*4190*/  LDSM.16.M88.4 R36, [R182+0x7000] ;  /* 0x00700000b624783b */ /* 0x000eee0000000200 */
[C---:B------:R-:W-:Y:S01]  /*41a0*/  HMMA.16816.F32 R32, R8.reuse, R60, R20 ;  /* 0x0000003c0820723c */ /* 0x040fe20000001814 */
[----:B------:R-:W4:Y:S07]  /*41b0*/  LDSM.16.M88.4 R20, [R182+0x7800] ;  /* 0x00780000b614783b */ /* 0x000f2e0000000200 */
[----:B------:R-:W-:Y:S08]  /*41c0*/  HMMA.16816.F32 R24, R8, R72, R68 ;  /* 0x000000480818723c */ /* 0x000ff00000001844 */
[----:B-1----:R-:W-:Y:S08]  /*41d0*/  HMMA.16816.F32 R68, R16, R76, R64 ;  /* 0x0000004c1044723c */ /* 0x002ff00000001840 */
[C---:B------:R-:W-:Y:S01]  /*41e0*/  HMMA.16816.F32 R28, R8.reuse, R62, R56 ;  /* 0x0000003e081c723c */ /* 0x040fe20000001838 */
[----:B------:R-:W-:Y:S07]  /*41f0*/  LDSM.16.M88.4 R56, [R181+0x800] ;  /* 0x00080000b538783b */ /* 0x000fee0000000200 */
[----:B------:R-:W-:Y:S01]  /*4200*/  HMMA.16816.F32 R12, R8, R74, R12 ;  /* 0x0000004a080c723c */ /* 0x000fe2000000180c */
[----:B------:R-:W-:Y:S07]  /*4210*/  LDSM.16.M88.4 R8, [R185] ;  /* 0x00000000b908783b */ /* 0x000fee0000000200 */
[C---:B------:R-:W-:Y:S01]  /*4220*/  HMMA.16816.F32 R64, R16.reuse, R78, R52 ;  /* 0x0000004e1040723c */ /* 0x040fe20000001834 */
[----:B------:R-:W1:Y:S04]  /*4230*/  LDSM.16.M88.4 R52, [R181] ;  /* 0x00000000b534783b */ /* 0x000e680000000200 */
[----:B------:R-:W-:Y:S03]  /*4240*/  LDSM.16.M88.4 R76, [R176+0x9800] ;  /* 0x00980000b04c783b */ /* 0x000fe60000000200 */
[C---:B--2---:R-:W-:Y:S08]  /*4250*/  HMMA.16816.F32 R72, R16.reuse, R44, R48 ;  /* 0x0000002c1048723c */ /* 0x044ff00000001830 */
[C---:B------:R-:W-:Y:S01]  /*4260*/  HMMA.16816.F32 R60, R16.reuse, R46, R40 ;  /* 0x0000002e103c723c */ /* 0x040fe20000001828 */
[----:B------:R-:W2:Y:S07]  /*4270*/  LDSM.16.M88.4 R44, [R181+0x1000] ;  /* 0x00100000b52c783b */ /* 0x000eae0000000200 */
[C---:B---3--:R-:W-:Y:S01]  /*4280*/  HMMA.16816.F32 R48, R16.reuse, R36, R32 ;  /* 0x000000241030723c */ /* 0x048fe20000001820 */
[----:B------:R-:W3:Y:S07]  /*4290*/  LDSM.16.M88.4 R32, [R181+0x1800] ;  /* 0x00180000b520783b */ /* 0x000eee0000000200 */
[C---:B------:R-:W-:Y:S08]  /*42a0*/  HMMA.16816.F32 R40, R16.reuse, R38, R28 ;  /* 0x000000261028723c */ /* 0x040ff0000000181c */
[C---:B----4-:R-:W-:Y:S01]  /*42b0*/  HMMA.16816.F32 R36, R16.reuse, R20, R24 ;  /* 0x000000141024723c */ /* 0x050fe20000001818 */
[----:B------:R-:W-:Y:S07]  /*42c0*/  LDSM.16.M88.4 R24, [R176+0x8000] ;  /* 0x00800000b018783b */ /* 0x000fee0000000200 */
[----:B------:R-:W-:Y:S01]  /*42d0*/  HMMA.16816.F32 R28, R16, R22, R12 ;  /* 0x00000016101c723c */ /* 0x000fe2000000180c */
[----:B------:R-:W4:Y:S07]  /*42e0*/  LDSM.16.M88.4 R16, [R183+0x2000] ;  /* 0x00200000b710783b */ /* 0x000f2e0000000200 */
[C---:B-1----:R-:W-:Y:S01]  /*42f0*/  HMMA.16816.F32 R20, R8.reuse, R52, R68 ;  /* 0x000000340814723c */ /* 0x042fe20000001844 */
[----:B------:R-:W1:Y:S07]  /*4300*/  LDSM.16.M88.4 R68, [R176+0x8800] ;  /* 0x00880000b044783b */ /* 0x000e6e0000000200 */
[C---:B------:R-:W-:Y:S08]  /*4310*/  HMMA.16816.F32 R12, R8.reuse, R54, R64 ;  /* 0x00000036080c723c */ /* 0x040ff00000001840 */
[C---:B------:R-:W-:Y:S01]  /*4320*/  HMMA.16816.F32 R52, R8.reuse, R56, R72 ;  /* 0x000000380834723c */ /* 0x040fe20000001848 */
[----:B------:R-:W5:Y:S07]  /*4330*/  LDSM.16.M88.4 R72, [R176+0x9000] ;  /* 0x00900000b048783b */ /* 0x000f6e0000000200 */
[C---:B------:R-:W-:Y:S08]  /*4340*/  HMMA.16816.F32 R60, R8.reuse, R58, R60 ;  /* 0x0000003a083c723c */ /* 0x040ff0000000183c */
[C---:B--2---:R-:W-:Y:S08]  /*4350*/  HMMA.16816.F32 R64, R8.reuse, R44, R48 ;  /* 0x0000002c0840723c */ /* 0x044ff00000001830 */
[C---:B---3--:R-:W-:Y:S08]  /*4360*/  HMMA.16816.F32 R48, R8.reuse, R32, R36 ;  /* 0x000000200830723c */ /* 0x048ff00000001824 */
[----:B------:R-:W-:Y:S08]  /*4370*/  HMMA.16816.F32 R56, R8, R46, R40 ;  /* 0x0000002e0838723c */ /* 0x000ff00000001828 */
[----:B----4-:R-:W-:Y:S08]  /*4380*/  HMMA.16816.F32 R36, R16, R24, R20 ;  /* 0x000000181024723c */ /* 0x010ff00000001814 */
[----:B------:R-:W-:Y:S01]  /*4390*/  HMMA.16816.F32 R44, R8, R34, R28 ;  /* 0x00000022082c723c */ /* 0x000fe2000000181c */
[----:B------:R-:W-:Y:S04]  /*43a0*/  LDSM.16.M88.4 R28, [R187+0x2000] ;  /* 0x00200000bb1c783b */ /* 0x000fe80000000200 */
[----:B------:R-:W-:Y:S03]  /*43b0*/  LDSM.16.M88.4 R32, [R187+0x2800] ;  /* 0x00280000bb20783b */ /* 0x000fe60000000200 */
[C---:B------:R-:W-:Y:S01]  /*43c0*/  HMMA.16816.F32 R24, R16.reuse, R26, R12 ;  /* 0x0000001a1018723c */ /* 0x040fe2000000180c */
[----:B------:R-:W2:Y:S04]  /*43d0*/  LDSM.16.M88.4 R12, [R184+0x2000] ;  /* 0x00200000b80c783b */ /* 0x000ea80000000200 */
[----:B------:R-:W-:Y:S03]  /*43e0*/  LDSM.16.M88.4 R8, [R186+0x2000] ;  /* 0x00200000ba08783b */ /* 0x000fe60000000200 */
[C---:B-1----:R-:W-:Y:S01]  /*43f0*/  HMMA.16816.F32 R40, R16.reuse, R70, R60 ;  /* 0x000000461028723c */ /* 0x042fe2000000183c */
[----:B------:R-:W1:Y:S07]  /*4400*/  LDSM.16.M88.4 R60, [R187+0x3000] ;  /* 0x00300000bb3c783b */ /* 0x000e6e0000000200 */
[C---:B------:R-:W-:Y:S01]  /*4410*/  HMMA.16816.F32 R20, R16.reuse, R68, R52 ;  /* 0x000000441014723c */ /* 0x040fe20000001834 */
[----:B------:R-:W-:Y:S07]  /*4420*/  LDSM.16.M88.4 R68, [R182+0x8000] ;  /* 0x00800000b644783b */ /* 0x000fee0000000200 */
[C---:B-----5:R-:W-:Y:S01]  /*4430*/  HMMA.16816.F32 R52, R16.reuse, R72, R64 ;  /* 0x000000481034723c */ /* 0x060fe20000001840 */
[----:B------:R-:W3:Y:S07]  /*4440*/  LDSM.16.M88.4 R64, [R187+0x3800] ;  /* 0x00380000bb40783b */ /* 0x000eee0000000200 */
[C---:B------:R-:W-:Y:S01]  /*4450*/  HMMA.16816.F32 R56, R16.reuse, R74, R56 ;  /* 0x0000004a1038723c */ /* 0x040fe20000001838 */
[----:B------:R-:W-:Y:S07]  /*4460*/  LDSM.16.M88.4 R72, [R181+0x2000] ;  /* 0x00200000b548783b */ /* 0x000fee0000000200 */
[C---:B------:R-:W-:Y:S08]  /*4470*/  HMMA.16816.F32 R48, R16.reuse, R76, R48 ;  /* 0x0000004c1030723c */ /* 0x040ff00000001830 */
[----:B------:R-:W-:Y:S01]  /*4480*/  HMMA.16816.F32 R16, R16, R78, R44 ;  /* 0x0000004e1010723c */ /* 0x000fe2000000182c */
[----:B------:R-:W4:Y:S07]  /*4490*/  LDSM.16.M88.4 R76, [R182+0x9000] ;  /* 0x00900000b64c783b */ /* 0x000f2e0000000200 */
[C---:B--2---:R-:W-:Y:S08]  /*44a0*/  HMMA.16816.F32 R44, R12.reuse, R28, R36 ;  /* 0x0000001c0c2c723c */ /* 0x044ff00000001824 */
[C---:B------:R-:W-:Y:S08]  /*44b0*/  HMMA.16816.F32 R36, R12.reuse, R30, R24 ;  /* 0x0000001e0c24723c */ /* 0x040ff00000001818 */
[C---:B------:R-:W-:Y:S08]  /*44c0*/  HMMA.16816.F32 R28, R12.reuse, R32, R20 ;  /* 0x000000200c1c723c */ /* 0x040ff00000001814 */
[C---:B-1----:R-:W-:Y:S08]  /*44d0*/  HMMA.16816.F32 R20, R12.reuse, R60, R52 ;  /* 0x0000003c0c14723c */ /* 0x042ff00000001834 */
[C---:B------:R-:W-:Y:S08]  /*44e0*/  HMMA.16816.F32 R52, R12.reuse, R62, R56 ;  /* 0x0000003e0c34723c */ /* 0x040ff00000001838 */
[C---:B------:R-:W-:Y:S08]  /*44f0*/  HMMA.16816.F32 R24, R12.reuse, R34, R40 ;  /* 0x000000220c18723c */ /* 0x040ff00000001828 */
[C---:B---3--:R-:W-:Y:S08]  /*4500*/  HMMA.16816.F32 R56, R12.reuse, R64, R48 ;  /* 0x000000400c38723c */ /* 0x048ff00000001830 */
[----:B------:R-:W-:Y:S01]  /*4510*/  HMMA.16816.F32 R12, R12, R66, R16 ;  /* 0x000000420c0c723c */ /* 0x000fe20000001810 */
[----:B------:R-:W1:Y:S04]  /*4520*/  LDSM.16.M88.4 R16, [R185+0x2000] ;  /* 0x00200000b910783b */ /* 0x000e680000000200 */
[----:B------:R-:W-:Y:S03]  /*4530*/  LDSM.16.M88.4 R64, [R181+0x3800] ;  /* 0x00380000b540783b */ /* 0x000fe60000000200 */
[C---:B------:R-:W-:Y:S08]  /*4540*/  HMMA.16816.F32 R40, R8.reuse, R68, R44 ;  /* 0x000000440828723c */ /* 0x040ff0000000182c */
[C---:B------:R-:W-:Y:S01]  /*4550*/  HMMA.16816.F32 R48, R8.reuse, R70, R36 ;  /* 0x000000460830723c */ /* 0x040fe20000001824 */
[----:B------:R-:W2:Y:S07]  /*4560*/  LDSM.16.M88.4 R68, [R181+0x2800] ;  /* 0x00280000b544783b */ /* 0x000eae0000000200 */
[C---:B------:R-:W-:Y:S08]  /*4570*/  HMMA.16816.F32 R36, R8.reuse, R84, R28 ;  /* 0x000000540824723c */ /* 0x040ff0000000181c */
[C---:B------:R-:W-:Y:S01]  /*4580*/  HMMA.16816.F32 R32, R8.reuse, R86, R24 ;  /* 0x000000560820723c */ /* 0x040fe20000001818 */
[----:B------:R-:W-:Y:S07]  /*4590*/  LDSM.16.M88.4 R84, [R176+0xa800] ;  /* 0x00a80000b054783b */ /* 0x000fee0000000200 */
[C---:B----4-:R-:W-:Y:S08]  /*45a0*/  HMMA.16816.F32 R28, R8.reuse, R76, R20 ;  /* 0x0000004c081c723c */ /* 0x050ff00000001814 */
[C---:B------:R-:W-:Y:S01]  /*45b0*/  HMMA.16816.F32 R52, R8.reuse, R78, R52 ;  /* 0x0000004e0834723c */ /* 0x040fe20000001834 */
[----:B------:R-:W-:Y:S07]  /*45c0*/  LDSM.16.M88.4 R76, [R176+0xa000] ;  /* 0x00a00000b04c783b */ /* 0x000fee0000000200 */
[C---:B------:R-:W-:Y:S08]  /*45d0*/  HMMA.16816.F32 R60, R8.reuse, R88, R56 ;  /* 0x00000058083c723c */ /* 0x040ff00000001838 */
[----:B------:R-:W-:Y:S01]  /*45e0*/  HMMA.16816.F32 R24, R8, R90, R12 ;  /* 0x0000005a0818723c */ /* 0x000fe2000000180c */
[----:B------:R-:W3:Y:S04]  /*45f0*/  LDSM.16.M88.4 R12, [R183+0x4000] ;  /* 0x00400000b70c783b */ /* 0x000ee80000000200 */
[----:B------:R-:W-:Y:S03]  /*4600*/  LDSM.16.M88.4 R8, [R184+0x4000] ;  /* 0x00400000b808783b */ /* 0x000fe60000000200 */
[C---:B-1----:R-:W-:Y:S01]  /*4610*/  HMMA.16816.F32 R20, R16.reuse, R72, R40 ;  /* 0x000000481014723c */ /* 0x042fe20000001828 */
[----:B------:R-:W-:Y:S07]  /*4620*/  LDSM.16.M88.4 R88, [R187+0x4000] ;  /* 0x00400000bb58783b */ /* 0x000fee0000000200 */
        /* <DEDUP_REMOVED lines=13> */
[C---:B------:R-:W-:Y:S08]  /*4700*/  HMMA.16816.F32 R24, R12.reuse, R84, R44 ;  /* 0x000000540c18723c */ /* 0x040ff0000000182c */
[C---:B------:R-:W-:Y:S08]  /*4710*/  HMMA.16816.F32 R20, R12.reuse, R86, R40 ;  /* 0x000000560c14723c */ /* 0x040ff00000001828 */
[C---:B------:R-:W-:Y:S08]  /*4720*/  HMMA.16816.F32 R36, R12.reuse, R92, R36 ;  /* 0x0000005c0c24723c */ /* 0x040ff00000001824 */
[C---:B------:R-:W-:Y:S08]  /*4730*/  HMMA.16816.F32 R44, R12.reuse, R94, R56 ;  /* 0x0000005e0c2c723c */ /* 0x040ff00000001838 */
[C---:B------:R-:W-:Y:S01]  /*4740*/  HMMA.16816.F32 R28, R12.reuse, R78, R48 ;  /* 0x0000004e0c1c723c */ /* 0x040fe20000001830 */
[----:B------:R-:W3:Y:S07]  /*4750*/  LDSM.16.M88.4 R76, [R182+0xb000] ;  /* 0x00b00000b64c783b */ /* 0x000eee0000000200 */
[C---:B-1----:R-:W-:Y:S08]  /*4760*/  HMMA.16816.F32 R60, R12.reuse, R72, R60 ;  /* 0x000000480c3c723c */ /* 0x042ff0000000183c */
[----:B------:R-:W-:Y:S01]  /*4770*/  HMMA.16816.F32 R52, R12, R74, R52 ;  /* 0x0000004a0c34723c */ /* 0x000fe20000001834 */
[----:B------:R-:W1:Y:S07]  /*4780*/  LDSM.16.M88.4 R72, [R182+0xa800] ;  /* 0x00a80000b648783b */ /* 0x000e6e0000000200 */
[C---:B------:R-:W-:Y:S08]  /*4790*/  HMMA.16816.F32 R48, R8.reuse, R88, R32 ;  /* 0x000000580830723c */ /* 0x040ff00000001820 */
[C---:B--2---:R-:W-:Y:S08]  /*47a0*/  HMMA.16816.F32 R40, R8.reuse, R68, R24 ;  /* 0x000000440828723c */ /* 0x044ff00000001818 */
[C---:B------:R-:W-:Y:S01]  /*47b0*/  HMMA.16816.F32 R24, R8.reuse, R70, R20 ;  /* 0x000000460818723c */ /* 0x040fe20000001814 */
[----:B------:R-:W2:Y:S07]  /*47c0*/  LDSM.16.M88.4 R68, [R182+0xb800] ;  /* 0x00b80000b644783b */ /* 0x000eae0000000200 */
[C---:B------:R-:W-:Y:S08]  /*47d0*/  HMMA.16816.F32 R20, R8.reuse, R96, R36 ;  /* 0x000000600814723c */ /* 0x040ff00000001824 */
[C---:B------:R-:W-:Y:S01]  /*47e0*/  HMMA.16816.F32 R12, R8.reuse, R98, R44 ;  /* 0x00000062080c723c */ /* 0x040fe2000000182c */
[----:B------:R-:W-:Y:S07]  /*47f0*/  LDSM.16.M88.4 R44, [R181+0x4000] ;  /* 0x00400000b52c783b */ /* 0x000fee0000000200 */
[C---:B------:R-:W-:Y:S08]  /*4800*/  HMMA.16816.F32 R56, R8.reuse, R90, R28 ;  /* 0x0000005a0838723c */ /* 0x040ff0000000181c */
[C---:B----4-:R-:W-:Y:S08]  /*4810*/  HMMA.16816.F32 R32, R8.reuse, R64, R60 ;  /* 0x000000400820723c */ /* 0x050ff0000000183c */
[----:B------:R-:W-:Y:S01]  /*4820*/  HMMA.16816.F32 R28, R8, R66, R52 ;  /* 0x00000042081c723c */ /* 0x000fe20000001834 */
[----:B------:R-:W4:Y:S07]  /*4830*/  LDSM.16.M88.4 R8, [R185+0x4000] ;  /* 0x00400000b908783b */ /* 0x000f2e0000000200 */
[C---:B-----5:R-:W-:Y:S08]  /*4840*/  HMMA.16816.F32 R36, R16.reuse, R80, R48 ;  /* 0x000000501024723c */ /* 0x060ff00000001830 */
[C---:B---3--:R-:W-:Y:S01]  /*4850*/  HMMA.16816.F32 R48, R16.reuse, R76, R20 ;  /* 0x0000004c1030723c */ /* 0x048fe20000001814 */
[----:B------:R-:W3:Y:S07]  /*4860*/  LDSM.16.M88.4 R20, [R181+0x4800] ;  /* 0x00480000b514783b */ /* 0x000eee0000000200 */
[C---:B------:R-:W-:Y:S01]  /*4870*/  HMMA.16816.F32 R76, R16.reuse, R78, R12 ;  /* 0x0000004e104c723c */ /* 0x040fe2000000180c */
[----:B------:R5:W-:Y:S06]  /*4880*/  I2F R15, R7 ;  /* 0x00000007000f7306 */ /* 0x000bec0000201400 */
[----:B------:R-:W-:Y:S01]  /*4890*/  IADD3 R14, R3, 0x8, RZ ;  /* 0x00000008030e7810 */ /* 0x000fe20007ffe0ff */
[----:B-1----:R-:W-:Y:S01]  /*48a0*/  HMMA.16816.F32 R40, R16, R72, R40 ;  /* 0x000000481028723c */ /* 0x002fe20000001828 */
[----:B------:R-:W-:-:S02]  /*48b0*/  IADD3 R12, R0, 0x1, RZ ;  /* 0x00000001000c7810 */ /* 0x000fc40007ffe0ff */
[----:B------:R-:W-:Y:S01]  /*48c0*/  IADD3 R203, R14, UR4, RZ ;  /* 0x000000040ecb7c10 */ /* 0x000fe2000fffe0ff */
[----:B------:R-:W-:Y:S02]  /*48d0*/  ULDC UR4, c[0x0][0x2e8] ;  /* 0x0000ba0000047ab9 */ /* 0x000fe40000000800 */
[----:B------:R-:W-:Y:S01]  /*48e0*/  IMAD.IADD R13, R200, 0x1, -R12 ;  /* 0x00000001c80d7824 */ /* 0x000fe200078e0a0c */
[----:B------:R-:W-:Y:S01]  /*48f0*/  UIADD3 UR4, UR5, UR4, URZ ;  /* 0x0000000405047290 */ /* 0x000fe2000fffe03f */
[----:B------:R-:W-:Y:S01]  /*4900*/  IMAD.IADD R6, R203, 0x1, -R0 ;  /* 0x00000001cb067824 */ /* 0x000fe200078e0a00 */
[----:B------:R-:W-:Y:S04]  /*4910*/  HMMA.16816.F32 R24, R16, R74, R24 ;  /* 0x0000004a1018723c */ /* 0x000fe80000001818 */
[----:B------:R-:W-:-:S04]  /*4920*/  IABS R6, R6 ;  /* 0x0000000600067213 */ /* 0x000fc80000000000 */
[C---:B--2---:R-:W-:Y:S01]  /*4930*/  HMMA.16816.F32 R72, R16.reuse, R68, R32 ;  /* 0x000000441048723c */ /* 0x044fe20000001820 */
[----:B-----5:R-:W-:Y:S01]  /*4940*/  IMAD.MOV.U32 R7, RZ, RZ, R6 ;  /* 0x000000ffff077224 */ /* 0x020fe200078e0006 */
[----:B------:R-:W-:Y:S02]  /*4950*/  IABS R6, R13 ;  /* 0x0000000d00067213 */ /* 0x000fe40000000000 */
[----:B------:R-:W-:Y:S02]  /*4960*/  IADD3 R13, R3, UR4, RZ ;  /* 0x00000004030d7c10 */ /* 0x000fe4000fffe0ff */
[----:B------:R-:W-:Y:S01]  /*4970*/  IADD3 R3, R0, 0x10, RZ ;  /* 0x0000001000037810 */ /* 0x000fe20007ffe0ff */
[----:B------:R-:W1:Y:S01]  /*4980*/  I2F R7, R7 ;  /* 0x0000000700077306 */ /* 0x000e620000201400 */
[----:B------:R-:W-:Y:S01]  /*4990*/  HMMA.16816.F32 R56, R16, R82, R56 ;  /* 0x000000521038723c */ /* 0x000fe20000001838 */
[----:B------:R-:W-:Y:S02]  /*49a0*/  IMNMX R205, R13, UR16, PT ;  /* 0x000000100dcd7c17 */ /* 0x000fe4000b800200 */
[----:B------:R-:W-:-:S02]  /*49b0*/  IADD3 R13, R200, -c[0x0][0x2e4], RZ ;  /* 0x8000b900c80d7a10 */ /* 0x000fc40007ffe0ff */
[----:B------:R-:W-:Y:S02]  /*49c0*/  ISETP.GE.AND P5, PT, R0, R205, PT ;  /* 0x000000cd0000720c */ /* 0x000fe40003fa6270 */
[----:B------:R-:W2:Y:S01]  /*49d0*/  I2F R6, R6 ;  /* 0x0000000600067306 */ /* 0x000ea20000201400 */
[----:B------:R-:W-:Y:S01]  /*49e0*/  HMMA.16816.F32 R68, R16, R70, R28 ;  /* 0x000000461044723c */ /* 0x000fe2000000181c */
[----:B------:R-:W-:Y:S01]  /*49f0*/  IMNMX R202, RZ, R13, !PT ;  /* 0x0000000dffca7217 */ /* 0x000fe20007800200 */
[----:B------:R-:W5:Y:S01]  /*4a00*/  LDSM.16.M88.4 R28, [R181+0x5000] ;  /* 0x00500000b51c783b */ /* 0x000f620000000200 */
[-C--:B------:R-:W-:Y:S02]  /*4a10*/  ISETP.GE.AND P2, PT, R12, R205.reuse, PT ;  /* 0x000000cd0c00720c */ /* 0x080fe40003f46270 */
[-C--:B------:R-:W-:Y:S02]  /*4a20*/  ISETP.LT.OR P5, PT, R0, R202.reuse, P5 ;  /* 0x000000ca0000720c */ /* 0x080fe40002fa1670 */
[----:B------:R-:W-:Y:S01]  /*4a30*/  ISETP.LT.OR P2, PT, R12, R202, P2 ;  /* 0x000000ca0c00720c */ /* 0x000fe20001741670 */
[C---:B----4-:R-:W-:Y:S08]  /*4a40*/  HMMA.16816.F32 R16, R8.reuse, R44, R36 ;  /* 0x0000002c0810723c */ /* 0x050ff00000001824 */
[C---:B---3--:R-:W-:Y:S08]  /*4a50*/  HMMA.16816.F32 R36, R8.reuse, R20, R40 ;  /* 0x000000140824723c */ /* 0x048ff00000001828 */
[C---:B------:R-:W-:Y:S08]  /*4a60*/  HMMA.16816.F32 R52, R8.reuse, R22, R24 ;  /* 0x000000160834723c */ /* 0x040ff00000001818 */
[----:B-1----:R-:W-:Y:S01]  /*4a70*/  FFMA.FTZ R21, R7, -UR13, R18 ;  /* 0x8000000d07157c23 */ /* 0x002fe20008010012 */
[----:B------:R-:W-:Y:S01]  /*4a80*/  IADD3 R7, R0, 0x8, RZ ;  /* 0x0000000800077810 */ /* 0x000fe20007ffe0ff */
[----:B--2---:R-:W-:Y:S01]  /*4a90*/  FFMA.FTZ R23, R6, -UR13, R17 ;  /* 0x8000000d06177c23 */ /* 0x004fe20008010011 */
[----:B------:R-:W-:Y:S01]  /*4aa0*/  IADD3 R6, R0, 0x9, RZ ;  /* 0x0000000900067810 */ /* 0x000fe20007ffe0ff */
[----:B------:R-:W-:Y:S01]  /*4ab0*/  FFMA.FTZ R20, R15, -UR13, R16 ;  /* 0x8000000d0f147c23 */ /* 0x000fe20008010010 */
[----:B------:R-:W-:Y:S01]  /*4ac0*/  IADD3 R15, R14, UR4, RZ ;  /* 0x000000040e0f7c10 */ /* 0x000fe2000fffe0ff */
[C---:B------:R-:W-:Y:S01]  /*4ad0*/  IMAD.IADD R14, R200.reuse, 0x1, -R7 ;  /* 0x00000001c80e7824 */ /* 0x040fe200078e0a07 */
[----:B------:R-:W-:Y:S01]  /*4ae0*/  ISETP.GE.AND P0, PT, R7, R205, PT ;  /* 0x000000cd0700720c */ /* 0x000fe20003f06270 */
[C---:B------:R-:W-:Y:S01]  /*4af0*/  IMAD.IADD R16, R200.reuse, 0x1, -R6 ;  /* 0x00000001c8107824 */ /* 0x040fe200078e0a06 */
[----:B------:R-:W-:Y:S01]  /*4b00*/  IMNMX R204, R15, UR16, PT ;  /* 0x000000100fcc7c17 */ /* 0x000fe2000b800200 */
[----:B------:R-:W-:Y:S01]  /*4b10*/  IMAD.IADD R17, R200, 0x1, -R3 ;  /* 0x00000001c8117824 */ /* 0x000fe200078e0a03 */
[----:B------:R-:W-:Y:S01]  /*4b20*/  IABS R13, R14 ;  /* 0x0000000e000d7213 */ /* 0x000fe20000000000 */
[----:B------:R-:W-:Y:S01]  /*4b30*/  HMMA.16816.F32 R56, R8, R46, R56 ;  /* 0x0000002e0838723c */ /* 0x000fe20000001838 */
[----:B------:R-:W-:-:S02]  /*4b40*/  IABS R15, R16 ;  /* 0x00000010000f7213 */ /* 0x000fc40000000000 */
[----:B------:R1:W2:Y:S01]  /*4b50*/  I2F R22, R13 ;  /* 0x0000000d00167306 */ /* 0x0002a20000201400 */
[----:B------:R-:W-:Y:S02]  /*4b60*/  IADD3 R14, R203, -c[0x0][0x2e4], RZ ;  /* 0x8000b900cb0e7a10 */ /* 0x000fe40007ffe0ff */
[----:B------:R-:W-:Y:S02]  /*4b70*/  IABS R16, R17 ;  /* 0x0000001100107213 */ /* 0x000fe40000000000 */
[----:B------:R-:W-:Y:S01]  /*4b80*/  IMNMX R201, RZ, R14, !PT ;  /* 0x0000000effc97217 */ /* 0x000fe20007800200 */
[----:B-----5:R-:W-:Y:S01]  /*4b90*/  HMMA.16816.F32 R44, R8, R28, R48 ;  /* 0x0000001c082c723c */ /* 0x020fe20000001830 */
[----:B------:R-:W-:Y:S02]  /*4ba0*/  ISETP.GE.AND P1, PT, R12, R204, PT ;  /* 0x000000cc0c00720c */ /* 0x000fe40003f26270 */
[----:B------:R-:W-:Y:S02]  /*4bb0*/  FSEL R62, R20, -INF , !P5 ;  /* 0xff800000143e7808 */ /* 0x000fe40006800000 */
[----:B------:R-:W-:-:S02]  /*4bc0*/  ISETP.LT.OR P1, PT, R12, R201, P1 ;  /* 0x000000c90c00720c */ /* 0x000fc40000f21670 */
[CC--:B------:R-:W-:Y:S01]  /*4bd0*/  ISETP.GE.AND P6, PT, R7.reuse, R204.reuse, PT ;  /* 0x000000cc0700720c */ /* 0x0c0fe20003fc6270 */
[----:B------:R-:W-:Y:S01]  /*4be0*/  HMMA.16816.F32 R40, R8, R30, R76 ;  /* 0x0000001e0828723c */ /* 0x000fe2000000184c */
[C---:B------:R-:W-:Y:S01]  /*4bf0*/  ISETP.GE.AND P3, PT, R6.reuse, R205, PT ;  /* 0x000000cd0600720c */ /* 0x040fe20003f66270 */
[----:B-1----:R-:W-:Y:S01]  /*4c00*/  IMAD.MOV.U32 R13, RZ, RZ, R15 ;  /* 0x000000ffff0d7224 */ /* 0x002fe200078e000f */
[-C--:B------:R-:W-:Y:S01]  /*4c10*/  ISETP.GE.AND P5, PT, R6, R204.reuse, PT ;  /* 0x000000cc0600720c */ /* 0x080fe20003fa6270 */
[----:B------:R-:W1:Y:S01]  /*4c20*/  LDSM.16.M88.4 R28, [R181+0x5800] ;  /* 0x00580000b51c783b */ /* 0x000e620000000200 */
[----:B------:R-:W-:Y:S01]  /*4c30*/  ISETP.GE.AND P4, PT, R0, R204, PT ;  /* 0x000000cc0000720c */ /* 0x000fe20003f86270 */
[----:B------:R3:W-:Y:S01]  /*4c40*/  I2F R26, R13 ;  /* 0x0000000d001a7306 */ /* 0x0007e20000201400 */
[CC--:B------:R-:W-:Y:S01]  /*4c50*/  ISETP.LT.OR P0, PT, R7.reuse, R202.reuse, P0 ;  /* 0x000000ca0700720c */ /* 0x0c0fe20000701670 */
[----:B--2---:R-:W-:Y:S01]  /*4c60*/  FFMA.FTZ R17, R22, -UR13, R56 ;  /* 0x8000000d16117c23 */ /* 0x004fe20008010038 */
[----:B------:R-:W-:Y:S01]  /*4c70*/  ISETP.LT.OR P6, PT, R7, R201, P6 ;  /* 0x000000c90700720c */ /* 0x000fe200037c1670 */
[----:B------:R-:W-:Y:S01]  /*4c80*/  IMAD.IADD R7, R203, 0x1, -R7 ;  /* 0x00000001cb077824 */ /* 0x000fe200078e0a07 */
[----:B------:R-:W-:Y:S01]  /*4c90*/  ISETP.LT.OR P3, PT, R6, R202, P3 ;  /* 0x000000ca0600720c */ /* 0x000fe20001f61670 */
[----:B------:R-:W-:-:S04]  /*4ca0*/  DEPBAR.LE SB0, 0x0 ;  /* 0x000080000000791a */ /* 0x000fc80000000000 */
[----:B------:R-:W-:Y:S01]  /*4cb0*/  BAR.SYNC.DEFER_BLOCKING 0x0 ;  /* 0x0000000000007b1d */ /* 0x000fe20000010000 */
[-C--:B------:R-:W-:Y:S01]  /*4cc0*/  ISETP.LT.OR P5, PT, R6, R201.reuse, P5 ;  /* 0x000000c90600720c */ /* 0x080fe20002fa1670 */
[C---:B------:R-:W-:Y:S01]  /*4cd0*/  IMAD.IADD R6, R203.reuse, 0x1, -R6 ;  /* 0x00000001cb067824 */ /* 0x040fe200078e0a06 */
[----:B------:R-:W-:Y:S02]  /*4ce0*/  ISETP.LT.OR P4, PT, R0, R201, P4 ;  /* 0x000000c90000720c */ /* 0x000fe40002781670 */
[----:B------:R-:W-:Y:S01]  /*4cf0*/  IABS R7, R7 ;  /* 0x0000000700077213 */ /* 0x000fe20000000000 */
[----:B---3--:R-:W-:Y:S01]  /*4d00*/  IMAD.IADD R13, R203, 0x1, -R12 ;  /* 0x00000001cb0d7824 */ /* 0x008fe200078e0a0c */
[----:B------:R-:W-:Y:S01]  /*4d10*/  FSEL R60, R21, -INF , !P4 ;  /* 0xff800000153c7808 */ /* 0x000fe20006000000 */
[----:B------:R-:W-:Y:S01]  /*4d20*/  IMAD.MOV.U32 R12, RZ, RZ, R16 ;  /* 0x000000ffff0c7224 */ /* 0x000fe200078e0010 */
[----:B------:R-:W-:Y:S01]  /*4d30*/  FSEL R61, R23, -INF , !P2 ;  /* 0xff800000173d7808 */ /* 0x000fe20005000000 */
[----:B------:R-:W2:Y:S01]  /*4d40*/  I2F R18, R7 ;  /* 0x0000000700127306 */ /* 0x000ea20000201400 */
[----:B------:R-:W-:-:S02]  /*4d50*/  IABS R13, R13 ;  /* 0x0000000d000d7213 */ /* 0x000fc40000000000 */
[C---:B------:R-:W-:Y:S02]  /*4d60*/  ISETP.GE.AND P4, PT, R3.reuse, R205, PT ;  /* 0x000000cd0300720c */ /* 0x040fe40003f86270 */
[C---:B------:R-:W-:Y:S02]  /*4d70*/  ISETP.GE.AND P2, PT, R3.reuse, R204, PT ;  /* 0x000000cc0300720c */ /* 0x040fe40003f46270 */
[C---:B------:R-:W-:Y:S01]  /*4d80*/  ISETP.LT.OR P4, PT, R3.reuse, R202, P4 ;  /* 0x000000ca0300720c */ /* 0x040fe20002781670 */
[----:B------:R3:W4:Y:S01]  /*4d90*/  I2F R25, R12 ;  /* 0x0000000c00197306 */ /* 0x0007220000201400 */
[----:B------:R-:W-:Y:S01]  /*4da0*/  ISETP.LT.OR P2, PT, R3, R201, P2 ;  /* 0x000000c90300720c */ /* 0x000fe20001741670 */
[----:B--2---:R-:W-:Y:S01]  /*4db0*/  FFMA.FTZ R20, R18, -UR13, R58 ;  /* 0x8000000d12147c23 */ /* 0x004fe2000801003a */
[----:B------:R-:W-:Y:S02]  /*4dc0*/  IADD3 R18, R0, 0x21, RZ ;  /* 0x0000002100127810 */ /* 0x000fe40007ffe0ff */
[----:B------:R-:W-:-:S02]  /*4dd0*/  FSEL R58, R17, -INF , !P0 ;  /* 0xff800000113a7808 */ /* 0x000fc40004000000 */
[----:B------:R-:W-:Y:S01]  /*4de0*/  FSEL R51, R20, -INF , !P6 ;  /* 0xff80000014337808 */ /* 0x000fe20007000000 */
[----:B---3--:R-:W-:Y:S01]  /*4df0*/  IMAD.MOV.U32 R12, RZ, RZ, R13 ;  /* 0x000000ffff0c7224 */ /* 0x008fe200078e000d */
[----:B------:R-:W-:Y:S01]  /*4e00*/  IABS R13, R6 ;  /* 0x00000006000d7213 */ /* 0x000fe20000000000 */
[----:B------:R-:W-:Y:S02]  /*4e10*/  IMAD.IADD R6, R203, 0x1, -R3 ;  /* 0x00000001cb067824 */ /* 0x000fe400078e0a03 */
[----:B------:R2:W3:Y:S01]  /*4e20*/  I2F R14, R12 ;  /* 0x0000000c000e7306 */ /* 0x0004e20000201400 */
[----:B----4-:R-:W-:Y:S02]  /*4e30*/  FFMA.FTZ R22, R25, -UR13, R36 ;  /* 0x8000000d19167c23 */ /* 0x010fe40008010024 */
[----:B------:R-:W-:Y:S01]  /*4e40*/  IMAD.MOV.U32 R7, RZ, RZ, R13 ;  /* 0x000000ffff077224 */ /* 0x000fe200078e000d */
[----:B------:R-:W-:Y:S02]  /*4e50*/  IABS R6, R6 ;  /* 0x0000000600067213 */ /* 0x000fe40000000000 */
[----:B------:R-:W-:-:S02]  /*4e60*/  FSEL R64, R22, -INF , !P4 ;  /* 0xff80000016407808 */ /* 0x000fc40006000000 */
[----:B------:R-:W4:Y:S01]  /*4e70*/  I2F R21, R7 ;  /* 0x0000000700157306 */ /* 0x000f220000201400 */
[----:B--2---:R-:W-:-:S07]  /*4e80*/  IADD3 R12, R0, 0x11, RZ ;  /* 0x00000011000c7810 */ /* 0x004fce0007ffe0ff */
[----:B------:R2:W5:Y:S01]  /*4e90*/  I2F R15, R6 ;  /* 0x00000006000f7306 */ /* 0x0005620000201400 */
[----:B---3--:R-:W-:Y:S02]  /*4ea0*/  FFMA.FTZ R16, R14, -UR13, R19 ;  /* 0x8000000d0e107c23 */ /* 0x008fe40008010013 */
[----:B------:R-:W-:Y:S01]  /*4eb0*/  FFMA.FTZ R19, R26, -UR13, R57 ;  /* 0x8000000d1a137c23 */ /* 0x000fe20008010039 */
[----:B------:R-:W-:Y:S01]  /*4ec0*/  ISETP.GE.AND P0, PT, R12, R204, PT ;  /* 0x000000cc0c00720c */ /* 0x000fe20003f06270 */
[----:B------:R-:W-:Y:S01]  /*4ed0*/  IMAD.IADD R3, R200, 0x1, -R12 ;  /* 0x00000001c8037824 */ /* 0x000fe200078e0a0c */
[----:B------:R-:W-:Y:S01]  /*4ee0*/  FSEL R50, R16, -INF , !P1 ;  /* 0xff80000010327808 */ /* 0x000fe20004800000 */
[----:B----4-:R-:W-:Y:S01]  /*4ef0*/  FFMA.FTZ R21, R21, -UR13, R59 ;  /* 0x8000000d15157c23 */ /* 0x010fe2000801003b */
[----:B------:R-:W-:Y:S02]  /*4f00*/  IADD3 R7, R0, 0x18, RZ ;  /* 0x0000001800077810 */ /* 0x000fe40007ffe0ff */
[----:B------:R-:W-:-:S02]  /*4f10*/  IABS R3, R3 ;  /* 0x0000000300037213 */ /* 0x000fc40000000000 */
[----:B------:R-:W-:Y:S01]  /*4f20*/  FSEL R56, R19, -INF , !P3 ;  /* 0xff80000013387808 */ /* 0x000fe20005800000 */
[----:B------:R-:W-:Y:S01]  /*4f30*/  IMAD.IADD R14, R200, 0x1, -R7 ;  /* 0x00000001c80e7824 */ /* 0x000fe200078e0a07 */
[----:B------:R-:W-:Y:S01]  /*4f40*/  ISETP.GE.AND P6, PT, R7, R205, PT ;  /* 0x000000cd0700720c */ /* 0x000fe20003fc6270 */
[----:B------:R-:W-:Y:S01]  /*4f50*/  IMAD.MOV.U32 R13, RZ, RZ, R3 ;  /* 0x000000ffff0d7224 */ /* 0x000fe200078e0003 */
[C---:B--2---:R-:W-:Y:S01]  /*4f60*/  IADD3 R6, R0.reuse, 0x19, RZ ;  /* 0x0000001900067810 */ /* 0x044fe20007ffe0ff */
[----:B-----5:R-:W-:Y:S01]  /*4f70*/  FFMA.FTZ R23, R15, -UR13, R38 ;  /* 0x8000000d0f177c23 */ /* 0x020fe20008010026 */
[----:B------:R-:W-:Y:S01]  /*4f80*/  IABS R3, R14 ;  /* 0x0000000e00037213 */ /* 0x000fe20000000000 */
[----:B------:R2:W-:Y:S01]  /*4f90*/  I2F R24, R13 ;  /* 0x0000000d00187306 */ /* 0x0005e20000201400 */
[C---:B------:R-:W-:Y:S02]  /*4fa0*/  ISETP.GE.AND P3, PT, R7.reuse, R204, PT ;  /* 0x000000cc0700720c */ /* 0x040fe40003f66270 */
[----:B------:R-:W-:Y:S01]  /*4fb0*/  ISETP.LT.OR P6, PT, R7, R202, P6 ;  /* 0x000000ca0700720c */ /* 0x000fe200037c1670 */
[----:B------:R-:W-:Y:S01]  /*4fc0*/  IMAD.MOV.U32 R14, RZ, RZ, R3 ;  /* 0x000000ffff0e7224 */ /* 0x000fe200078e0003 */
[----:B------:R-:W-:-:S02]  /*4fd0*/  IADD3 R3, R0, 0x20, RZ ;  /* 0x0000002000037810 */ /* 0x000fc40007ffe0ff */
[----:B------:R-:W-:Y:S01]  /*4fe0*/  ISETP.LT.OR P3, PT, R7, R201, P3 ;  /* 0x000000c90700720c */ /* 0x000fe20001f61670 */
[----:B------:R-:W3:Y:S01]  /*4ff0*/  I2F R26, R14 ;  /* 0x0000000e001a7306 */ /* 0x000ee20000201400 */
[----:B------:R-:W-:Y:S01]  /*5000*/  IMAD.IADD R7, R203, 0x1, -R7 ;  /* 0x00000001cb077824 */ /* 0x000fe200078e0a07 */
[----:B------:R-:W-:Y:S01]  /*5010*/  ISETP.GE.AND P1, PT, R12, R205, PT ;  /* 0x000000cd0c00720c */ /* 0x000fe20003f26270 */
[----:B------:R-:W-:Y:S01]  /*5020*/  IMAD.IADD R15, R200, 0x1, -R3 ;  /* 0x00000001c80f7824 */ /* 0x000fe200078e0a03 */
[----:B------:R-:W-:Y:S02]  /*5030*/  ISETP.LT.OR P0, PT, R12, R201, P0 ;  /* 0x000000c90c00720c */ /* 0x000fe40000701670 */
[----:B------:R-:W-:Y:S01]  /*5040*/  IABS R7, R7 ;  /* 0x0000000700077213 */ /* 0x000fe20000000000 */
[----:B--2---:R-:W-:Y:S01]  /*5050*/  IMAD.IADD R13, R200, 0x1, -R6 ;  /* 0x00000001c80d7824 */ /* 0x004fe200078e0a06 */
[----:B------:R-:W-:Y:S02]  /*5060*/  ISETP.LT.OR P1, PT, R12, R202, P1 ;  /* 0x000000ca0c00720c */ /* 0x000fe40000f21670 */
[----:B------:R-:W-:-:S02]  /*5070*/  FSEL R59, R21, -INF , !P5 ;  /* 0xff800000153b7808 */ /* 0x000fc40006800000 */
[----:B------:R-:W-:Y:S02]  /*5080*/  IABS R13, R13 ;  /* 0x0000000d000d7213 */ /* 0x000fe40000000000 */
[----:B------:R-:W-:Y:S01]  /*5090*/  ISETP.GE.AND P5, PT, R6, R205, PT ;  /* 0x000000cd0600720c */ /* 0x000fe20003fa6270 */
[----:B---3--:R-:W-:Y:S01]  /*50a0*/  FFMA.FTZ R17, R26, -UR13, R52 ;  /* 0x8000000d1a117c23 */ /* 0x008fe20008010034 */
[----:B------:R-:W-:Y:S01]  /*50b0*/  ISETP.GE.AND P4, PT, R6, R204, PT ;  /* 0x000000cc0600720c */ /* 0x000fe20003f86270 */
[----:B------:R-:W-:Y:S01]  /*50c0*/  IMAD.MOV.U32 R14, RZ, RZ, R13 ;  /* 0x000000ffff0e7224 */ /* 0x000fe200078e000d */
[----:B------:R-:W-:Y:S01]  /*50d0*/  IABS R13, R15 ;  /* 0x0000000f000d7213 */ /* 0x000fe20000000000 */
[----:B------:R-:W-:Y:S01]  /*50e0*/  IMAD.IADD R15, R200, 0x1, -R18 ;  /* 0x00000001c80f7824 */ /* 0x000fe200078e0a12 */
[C---:B------:R-:W-:Y:S01]  /*50f0*/  ISETP.LT.OR P5, PT, R6.reuse, R202, P5 ;  /* 0x000000ca0600720c */ /* 0x040fe20002fa1670 */
[----:B------:R2:W3:Y:S01]  /*5100*/  I2F R27, R14 ;  /* 0x0000000e001b7306 */ /* 0x0004e20000201400 */
[----:B------:R-:W-:Y:S01]  /*5110*/  ISETP.LT.OR P4, PT, R6, R201, P4 ;  /* 0x000000c90600720c */ /* 0x000fe20002781670 */
[----:B------:R-:W-:Y:S01]  /*5120*/  IMAD.IADD R6, R203, 0x1, -R6 ;  /* 0x00000001cb067824 */ /* 0x000fe200078e0a06 */
[----:B------:R-:W-:-:S02]  /*5130*/  FSEL R57, R23, -INF , !P2 ;  /* 0xff80000017397808 */ /* 0x000fc40005000000 */
[----:B------:R-:W-:-:S03]  /*5140*/  ISETP.GE.AND P2, PT, R3, R205, PT ;  /* 0x000000cd0300720c */ /* 0x000fc60003f46270 */
[----:B------:R4:W5:Y:S01]  /*5150*/  I2F R25, R13 ;  /* 0x0000000d00197306 */ /* 0x0009620000201400 */
[----:B------:R-:W-:Y:S01]  /*5160*/  ISETP.LT.OR P2, PT, R3, R202, P2 ;  /* 0x000000ca0300720c */ /* 0x000fe20001741670 */
[----:B--2---:R-:W-:Y:S01]  /*5170*/  IMAD.IADD R14, R203, 0x1, -R12 ;  /* 0x00000001cb0e7824 */ /* 0x004fe200078e0a0c */
[----:B------:R-:W-:Y:S01]  /*5180*/  IABS R12, R15 ;  /* 0x0000000f000c7213 */ /* 0x000fe20000000000 */
[----:B---3--:R-:W-:-:S03]  /*5190*/  FFMA.FTZ R21, R27, -UR13, R53 ;  /* 0x8000000d1b157c23 */ /* 0x008fc60008010035 */
[----:B------:R-:W-:Y:S01]  /*51a0*/  IABS R14, R14 ;  /* 0x0000000e000e7213 */ /* 0x000fe20000000000 */
[----:B------:R2:W-:Y:S01]  /*51b0*/  I2F R33, R12 ;  /* 0x0000000c00217306 */ /* 0x0005e20000201400 */
[----:B----4-:R-:W-:Y:S02]  /*51c0*/  IMAD.MOV.U32 R13, RZ, RZ, R7 ;  /* 0x000000ffff0d7224 */ /* 0x010fe400078e0007 */
[----:B------:R-:W-:Y:S02]  /*51d0*/  FFMA.FTZ R7, R24, -UR13, R37 ;  /* 0x8000000d18077c23 */ /* 0x000fe40008010025 */
[----:B-----5:R-:W-:Y:S01]  /*51e0*/  FFMA.FTZ R25, R25, -UR13, R44 ;  /* 0x8000000d19197c23 */ /* 0x020fe2000801002c */
[----:B------:R-:W-:Y:S02]  /*51f0*/  FSEL R44, R17, -INF , !P6 ;  /* 0xff800000112c7808 */ /* 0x000fe40007000000 */
[----:B------:R3:W4:Y:S01]  /*5200*/  I2F R20, R13 ;  /* 0x0000000d00147306 */ /* 0x0007220000201400 */
[----:B------:R-:W-:-:S02]  /*5210*/  FSEL R63, R7, -INF , !P1 ;  /* 0xff800000073f7808 */ /* 0x000fc40004800000 */
[C---:B------:R-:W-:Y:S02]  /*5220*/  ISETP.GE.AND P1, PT, R3.reuse, R204, PT ;  /* 0x000000cc0300720c */ /* 0x040fe40003f26270 */
[----:B------:R-:W-:Y:S02]  /*5230*/  IADD3 R7, R0, 0x29, RZ ;  /* 0x0000002900077810 */ /* 0x000fe40007ffe0ff */
[----:B------:R-:W-:Y:S01]  /*5240*/  ISETP.LT.OR P1, PT, R3, R201, P1 ;  /* 0x000000c90300720c */ /* 0x000fe20000f21670 */
[----:B--2---:R-:W-:Y:S01]  /*5250*/  IMAD.MOV.U32 R12, RZ, RZ, R14 ;  /* 0x000000ffff0c7224 */ /* 0x004fe200078e000e */
[----:B------:R-:W-:Y:S01]  /*5260*/  IABS R14, R6 ;  /* 0x00000006000e7213 */ /* 0x000fe20000000000 */
[----:B------:R-:W-:Y:S01]  /*5270*/  IMAD.IADD R6, R203, 0x1, -R3 ;  /* 0x00000001cb067824 */ /* 0x000fe200078e0a03 */
[----:B------:R-:W-:Y:S01]  /*5280*/  FSEL R110, R25, -INF , !P2 ;  /* 0xff800000196e7808 */ /* 0x000fe20005000000 */
[----:B------:R2:W5:Y:S01]  /*5290*/  I2F R16, R12 ;  /* 0x0000000c00107306 */ /* 0x0005620000201400 */
[----:B------:R-:W-:-:S02]  /*52a0*/  ISETP.GE.AND P2, PT, R7, R204, PT ;  /* 0x000000cc0700720c */ /* 0x000fc40003f46270 */
[----:B------:R-:W-:Y:S01]  /*52b0*/  IABS R6, R6 ;  /* 0x0000000600067213 */ /* 0x000fe20000000000 */
[----:B---3--:R-:W-:Y:S01]  /*52c0*/  IMAD.MOV.U32 R13, RZ, RZ, R14 ;  /* 0x000000ffff0d7224 */ /* 0x008fe200078e000e */
[-C--:B------:R-:W-:Y:S01]  /*52d0*/  ISETP.LT.OR P2, PT, R7, R201.reuse, P2 ;  /* 0x000000c90700720c */ /* 0x080fe20001741670 */
[----:B------:R-:W-:Y:S01]  /*52e0*/  IMAD.IADD R14, R200, 0x1, -R7 ;  /* 0x00000001c80e7824 */ /* 0x000fe200078e0a07 */
[----:B------:R-:W-:Y:S01]  /*52f0*/  ISETP.GE.AND P6, PT, R18, R204, PT ;  /* 0x000000cc1200720c */ /* 0x000fe20003fc6270 */
[----:B------:R3:W1:Y:S01]  /*5300*/  I2F R15, R6 ;  /* 0x00000006000f7306 */ /* 0x0006620000201400 */
[----:B----4-:R-:W-:Y:S01]  /*5310*/  FFMA.FTZ R22, R20, -UR13, R54 ;  /* 0x8000000d14167c23 */ /* 0x010fe20008010036 */
[----:B------:R-:W-:Y:S02]  /*5320*/  IADD3 R20, R0, 0x38, RZ ;  /* 0x0000003800147810 */ /* 0x000fe40007ffe0ff */
[----:B------:R-:W-:Y:S02]  /*5330*/  ISETP.LT.OR P6, PT, R18, R201, P6 ;  /* 0x000000c91200720c */ /* 0x000fe400037c1670 */
[----:B------:R-:W-:-:S02]  /*5340*/  FSEL R37, R22, -INF , !P3 ;  /* 0xff80000016257808 */ /* 0x000fc40005800000 */
[----:B--2---:R-:W-:Y:S01]  /*5350*/  IADD3 R12, R0, 0x28, RZ ;  /* 0x00000028000c7810 */ /* 0x004fe20007ffe0ff */
[----:B------:R2:W4:Y:S01]  /*5360*/  I2F R19, R13 ;  /* 0x0000000d00137306 */ /* 0x0005220000201400 */
[----:B-----5:R-:W-:Y:S01]  /*5370*/  FFMA.FTZ R16, R16, -UR13, R39 ;  /* 0x8000000d10107c23 */ /* 0x020fe20008010027 */
[----:B------:R-:W-:Y:S02]  /*5380*/  FSEL R39, R21, -INF , !P5 ;  /* 0xff80000015277808 */ /* 0x000fe40006800000 */
[----:B------:R-:W-:Y:S01]  /*5390*/  IMAD.IADD R3, R200, 0x1, -R12 ;  /* 0x00000001c8037824 */ /* 0x000fe200078e0a0c */
[----:B------:R-:W-:Y:S02]  /*53a0*/  ISETP.GE.AND P3, PT, R12, R205, PT ;  /* 0x000000cd0c00720c */ /* 0x000fe40003f66270 */
[----:B---3--:R-:W-:Y:S01]  /*53b0*/  IADD3 R6, R0, 0x30, RZ ;  /* 0x0000003000067810 */ /* 0x008fe20007ffe0ff */
[----:B-1----:R-:W-:Y:S01]  /*53c0*/  FFMA.FTZ R23, R15, -UR13, R46 ;  /* 0x8000000d0f177c23 */ /* 0x002fe2000801002e */
[----:B------:R-:W-:-:S02]  /*53d0*/  IABS R3, R3 ;  /* 0x0000000300037213 */ /* 0x000fc40000000000 */
[C---:B------:R-:W-:Y:S02]  /*53e0*/  ISETP.GE.AND P5, PT, R12.reuse, R204, PT ;  /* 0x000000cc0c00720c */ /* 0x040fe40003fa6270 */
[C---:B------:R-:W-:Y:S02]  /*53f0*/  ISETP.LT.OR P3, PT, R12.reuse, R202, P3 ;  /* 0x000000ca0c00720c */ /* 0x040fe40001f61670 */
[----:B------:R-:W-:Y:S01]  /*5400*/  ISETP.LT.OR P5, PT, R12, R201, P5 ;  /* 0x000000c90c00720c */ /* 0x000fe20002fa1670 */
[----:B--2---:R-:W-:Y:S01]  /*5410*/  IMAD.MOV.U32 R13, RZ, RZ, R3 ;  /* 0x000000ffff0d7224 */ /* 0x004fe200078e0003 */
[----:B------:R-:W-:Y:S01]  /*5420*/  IABS R3, R14 ;  /* 0x0000000e00037213 */ /* 0x000fe20000000000 */
[----:B----4-:R-:W-:Y:S01]  /*5430*/  FFMA.FTZ R24, R19, -UR13, R55 ;  /* 0x8000000d13187c23 */ /* 0x010fe20008010037 */
[----:B------:R-:W-:Y:S01]  /*5440*/  IADD3 R19, R0, 0x39, RZ ;  /* 0x0000003900137810 */ /* 0x000fe20007ffe0ff */
[----:B------:R1:W-:Y:S01]  /*5450*/  I2F R32, R13 ;  /* 0x0000000d00207306 */ /* 0x0003e20000201400 */
[----:B------:R-:W-:Y:S01]  /*5460*/  IMAD.IADD R12, R203, 0x1, -R12 ;  /* 0x00000001cb0c7824 */ /* 0x000fe200078e0a0c */
[----:B------:R-:W-:Y:S01]  /*5470*/  FSEL R38, R16, -INF , !P0 ;  /* 0xff80000010267808 */ /* 0x000fe20004000000 */
[----:B------:R-:W-:Y:S01]  /*5480*/  IMAD.MOV.U32 R14, RZ, RZ, R3 ;  /* 0x000000ffff0e7224 */ /* 0x000fe200078e0003 */
[----:B------:R-:W-:-:S02]  /*5490*/  IADD3 R3, R0, 0x31, RZ ;  /* 0x0000003100037810 */ /* 0x000fc40007ffe0ff */
[----:B------:R-:W-:Y:S02]  /*54a0*/  IABS R12, R12 ;  /* 0x0000000c000c7213 */ /* 0x000fe40000000000 */
[----:B------:R2:W-:Y:S01]  /*54b0*/  I2F R36, R14 ;  /* 0x0000000e00247306 */ /* 0x0005e20000201400 */
[----:B------:R-:W-:Y:S01]  /*54c0*/  IMAD.IADD R15, R200, 0x1, -R3 ;  /* 0x00000001c80f7824 */ /* 0x000fe200078e0a03 */
[----:B------:R-:W-:Y:S02]  /*54d0*/  ISETP.GE.AND P0, PT, R18, R205, PT ;  /* 0x000000cd1200720c */ /* 0x000fe40003f06270 */
[----:B------:R-:W-:Y:S02]  /*54e0*/  FSEL R112, R23, -INF , !P1 ;  /* 0xff80000017707808 */ /* 0x000fe40004800000 */
[----:B------:R-:W-:Y:S01]  /*54f0*/  IABS R0, R15 ;  /* 0x0000000f00007213 */ /* 0x000fe20000000000 */
[----:B------:R-:W-:Y:S01]  /*5500*/  FFMA.FTZ R15, R33, -UR13, R45 ;  /* 0x8000000d210f7c23 */ /* 0x000fe2000801002d */
[----:B------:R-:W-:Y:S01]  /*5510*/  FSEL R45, R24, -INF , !P4 ;  /* 0xff800000182d7808 */ /* 0x000fe20006000000 */
[----:B-1----:R-:W-:Y:S01]  /*5520*/  IMAD.IADD R13, R200, 0x1, -R6 ;  /* 0x00000001c80d7824 */ /* 0x002fe200078e0a06 */
[----:B------:R-:W-:Y:S01]  /*5530*/  ISETP.GE.AND P4, PT, R7, R205, PT ;  /* 0x000000cd0700720c */ /* 0x000fe20003f86270 */
[----:B------:R-:W-:Y:S01]  /*5540*/  HMMA.16816.F32 R24, R8, R28, R72 ;  /* 0x0000001c0818723c */ /* 0x000fe20000001848 */
[----:B------:R-:W-:-:S02]  /*5550*/  ISETP.LT.OR P0, PT, R18, R202, P0 ;  /* 0x000000ca1200720c */ /* 0x000fc40000701670 */
[----:B------:R-:W-:Y:S01]  /*5560*/  IABS R13, R13 ;  /* 0x0000000d000d7213 */ /* 0x000fe20000000000 */
[----:B--2---:R-:W-:Y:S01]  /*5570*/  IMAD.IADD R14, R200, 0x1, -R20 ;  /* 0x00000001c80e7824 */ /* 0x004fe200078e0a14 */
[----:B------:R-:W-:Y:S02]  /*5580*/  ISETP.LT.OR P4, PT, R7, R202, P4 ;  /* 0x000000ca0700720c */ /* 0x000fe40002781670 */
[----:B------:R1:W-:Y:S01]  /*5590*/  I2F R35, R13 ;  /* 0x0000000d00237306 */ /* 0x0003e20000201400 */
[----:B------:R-:W-:Y:S02]  /*55a0*/  FSEL R102, R15, -INF , !P0 ;  /* 0xff8000000f667808 */ /* 0x000fe40004000000 */
[C---:B------:R-:W-:Y:S02]  /*55b0*/  ISETP.GE.AND P1, PT, R6.reuse, R205, PT ;  /* 0x000000cd0600720c */ /* 0x040fe40003f26270 */
[C---:B------:R-:W-:Y:S02]  /*55c0*/  ISETP.GE.AND P0, PT, R6.reuse, R204, PT ;  /* 0x000000cc0600720c */ /* 0x040fe40003f06270 */
[----:B------:R-:W-:-:S02]  /*55d0*/  ISETP.LT.OR P1, PT, R6, R202, P1 ;  /* 0x000000ca0600720c */ /* 0x000fc40000f21670 */
[----:B------:R-:W-:Y:S01]  /*55e0*/  ISETP.LT.OR P0, PT, R6, R201, P0 ;  /* 0x000000c90600720c */ /* 0x000fe20000701670 */
[----:B-1----:R-:W-:Y:S01]  /*55f0*/  IMAD.MOV.U32 R13, RZ, RZ, R0 ;  /* 0x000000ffff0d7224 */ /* 0x002fe200078e0000 */
[----:B------:R-:W-:Y:S01]  /*5600*/  IABS R0, R14 ;  /* 0x0000000e00007213 */ /* 0x000fe20000000000 */
[----:B------:R-:W-:Y:S02]  /*5610*/  IMAD.IADD R14, R203, 0x1, -R18 ;  /* 0x00000001cb0e7824 */ /* 0x000fe400078e0a12 */
[----:B------:R1:W-:Y:S03]  /*5620*/  I2F R34, R13 ;  /* 0x0000000d00227306 */ /* 0x0003e60000201400 */
[----:B------:R-:W-:-:S05]  /*5630*/  IABS R14, R14 ;  /* 0x0000000e000e7213 */ /* 0x000fca0000000000 */
[----:B------:R2:W-:Y:S01]  /*5640*/  I2F R33, R0 ;  /* 0x0000000000217306 */ /* 0x0005e20000201400 */
[----:B-1----:R-:W-:-:S07]  /*5650*/  IMAD.IADD R13, R200, 0x1, -R19 ;  /* 0x00000001c80d7824 */ /* 0x002fce00078e0a13 */
[----:B------:R-:W1:Y:S01]  /*5660*/  I2F R14, R14 ;  /* 0x0000000e000e7306 */ /* 0x000e620000201400 */
[----:B--2---:R-:W-:-:S07]  /*5670*/  IABS R0, R13 ;  /* 0x0000000d00007213 */ /* 0x004fce0000000000 */
[----:B------:R2:W-:Y:S02]  /*5680*/  I2F R22, R0 ;  /* 0x0000000000167306 */ /* 0x0005e40000201400 */
[----:B--2---:R-:W-:Y:S02]  /*5690*/  IMAD.IADD R0, R203, 0x1, -R7 ;  /* 0x00000001cb007824 */ /* 0x004fe400078e0a07 */
[----:B------:R-:W-:-:S03]  /*56a0*/  IMAD.MOV.U32 R7, RZ, RZ, R12 ;  /* 0x000000ffff077224 */ /* 0x000fc600078e000c */
[----:B------:R-:W-:Y:S01]  /*56b0*/  IABS R12, R0 ;  /* 0x00000000000c7213 */ /* 0x000fe20000000000 */
[----:B------:R2:W3:Y:S01]  /*56c0*/  I2F R21, R7 ;  /* 0x0000000700157306 */ /* 0x0004e20000201400 */
[----:B------:R-:W-:Y:S02]  /*56d0*/  IMAD.IADD R0, R203, 0x1, -R6 ;  /* 0x00000001cb007824 */ /* 0x000fe400078e0a06 */
[----:B-1----:R-:W-:-:S05]  /*56e0*/  FFMA.FTZ R6, R14, -UR13, R47 ;  /* 0x8000000d0e067c23 */ /* 0x002fca000801002f */
[----:B------:R-:W-:Y:S01]  /*56f0*/  FSEL R101, R6, -INF , !P6 ;  /* 0xff80000006657808 */ /* 0x000fe20007000000 */
[----:B------:R-:W-:Y:S01]  /*5700*/  IMAD.IADD R6, R203, 0x1, -R20 ;  /* 0x00000001cb067824 */ /* 0x000fe200078e0a14 */
[----:B------:R-:W-:-:S04]  /*5710*/  ISETP.GE.AND P6, PT, R3, R205, PT ;  /* 0x000000cd0300720c */ /* 0x000fc80003fc6270 */
[----:B------:R-:W-:Y:S01]  /*5720*/  ISETP.LT.OR P6, PT, R3, R202, P6 ;  /* 0x000000ca0300720c */ /* 0x000fe200037c1670 */
[----:B--2---:R-:W-:Y:S01]  /*5730*/  IMAD.MOV.U32 R7, RZ, RZ, R12 ;  /* 0x000000ffff077224 */ /* 0x004fe200078e000c */
[----:B------:R-:W-:Y:S01]  /*5740*/  IABS R12, R0 ;  /* 0x00000000000c7213 */ /* 0x000fe20000000000 */
[----:B------:R-:W-:Y:S02]  /*5750*/  IMAD.IADD R0, R203, 0x1, -R3 ;  /* 0x00000001cb007824 */ /* 0x000fe400078e0a03 */
[----:B------:R1:W2:Y:S03]  /*5760*/  I2F R18, R7 ;  /* 0x0000000700127306 */ /* 0x0002a60000201400 */
[----:B------:R-:W-:-:S05]  /*5770*/  IABS R0, R0 ;  /* 0x0000000000007213 */ /* 0x000fca0000000000 */
[----:B------:R4:W-:Y:S01]  /*5780*/  I2F R17, R12 ;  /* 0x0000000c00117306 */ /* 0x0009e20000201400 */
[----:B-1----:R-:W-:-:S07]  /*5790*/  FFMA.FTZ R7, R32, -UR13, R40 ;  /* 0x8000000d20077c23 */ /* 0x002fce0008010028 */
[----:B------:R1:W5:Y:S01]  /*57a0*/  I2F R16, R0 ;  /* 0x0000000000107306 */ /* 0x0003620000201400 */
[----:B------:R-:W-:Y:S01]  /*57b0*/  FSEL R119, R7, -INF , !P3 ;  /* 0xff80000007777808 */ /* 0x000fe20005800000 */
[----:B------:R-:W-:Y:S01]  /*57c0*/  FFMA.FTZ R7, R36, -UR13, R41 ;  /* 0x8000000d24077c23 */ /* 0x000fe20008010029 */
[C---:B------:R-:W-:Y:S01]  /*57d0*/  ISETP.GE.AND P3, PT, R3.reuse, R204, PT ;  /* 0x000000cc0300720c */ /* 0x040fe20003f66270 */
[----:B----4-:R-:W-:Y:S03]  /*57e0*/  HMMA.16816.F32 R12, R8, R30, R68 ;  /* 0x0000001e080c723c */ /* 0x010fe60000001844 */
[----:B------:R-:W-:Y:S02]  /*57f0*/  ISETP.LT.OR P3, PT, R3, R201, P3 ;  /* 0x000000c90300720c */ /* 0x000fe40001f61670 */
[----:B------:R-:W-:Y:S02]  /*5800*/  IABS R3, R6 ;  /* 0x0000000600037213 */ /* 0x000fe40000000000 */
[----:B---3--:R-:W-:Y:S01]  /*5810*/  FFMA.FTZ R9, R21, -UR13, R42 ;  /* 0x8000000d15097c23 */ /* 0x008fe2000801002a */
[----:B------:R-:W-:Y:S01]  /*5820*/  FSEL R103, R7, -INF , !P4 ;  /* 0xff80000007677808 */ /* 0x000fe20006000000 */
[----:B-1----:R-:W-:Y:S01]  /*5830*/  IMAD.IADD R0, R203, 0x1, -R19 ;  /* 0x00000001cb007824 */ /* 0x002fe200078e0a13 */
[----:B------:R1:W3:Y:S01]  /*5840*/  I2F R6, R3 ;  /* 0x0000000300067306 */ /* 0x0002e20000201400 */
[----:B--2---:R-:W-:Y:S01]  /*5850*/  FFMA.FTZ R8, R18, -UR13, R43 ;  /* 0x8000000d12087c23 */ /* 0x004fe2000801002b */
[----:B------:R-:W-:Y:S01]  /*5860*/  FSEL R114, R9, -INF , !P5 ;  /* 0xff80000009727808 */ /* 0x000fe20006800000 */
[----:B------:R-:W-:Y:S01]  /*5870*/  FFMA.FTZ R7, R34, -UR13, R25 ;  /* 0x8000000d22077c23 */ /* 0x000fe20008010019 */
[----:B------:R-:W-:Y:S01]  /*5880*/  IABS R0, R0 ;  /* 0x0000000000007213 */ /* 0x000fe20000000000 */
[----:B-----5:R-:W-:Y:S01]  /*5890*/  FFMA.FTZ R16, R16, -UR13, R27 ;  /* 0x8000000d10107c23 */ /* 0x020fe2000801001b */
[----:B------:R-:W-:-:S02]  /*58a0*/  FSEL R116, R8, -INF , !P2 ;  /* 0xff80000008747808 */ /* 0x000fc40005000000 */
[CC--:B------:R-:W-:Y:S02]  /*58b0*/  ISETP.GE.AND P5, PT, R20.reuse, R205.reuse, PT ;  /* 0x000000cd1400720c */ /* 0x0c0fe40003fa6270 */
[----:B------:R-:W2:Y:S01]  /*58c0*/  I2F R0, R0 ;  /* 0x0000000000007306 */ /* 0x000ea20000201400 */
[----:B------:R-:W-:Y:S02]  /*58d0*/  ISETP.GE.AND P4, PT, R19, R205, PT ;  /* 0x000000cd1300720c */ /* 0x000fe40003f86270 */
[C---:B------:R-:W-:Y:S01]  /*58e0*/  ISETP.GE.AND P2, PT, R20.reuse, R204, PT ;  /* 0x000000cc1400720c */ /* 0x040fe20003f46270 */
[----:B------:R-:W-:Y:S01]  /*58f0*/  FFMA.FTZ R12, R33, -UR13, R12 ;  /* 0x8000000d210c7c23 */ /* 0x000fe2000801000c */
[CC--:B------:R-:W-:Y:S01]  /*5900*/  ISETP.LT.OR P5, PT, R20.reuse, R202.reuse, P5 ;  /* 0x000000ca1400720c */ /* 0x0c0fe20002fa1670 */
[----:B-1----:R-:W-:Y:S01]  /*5910*/  FFMA.FTZ R3, R35, -UR13, R24 ;  /* 0x8000000d23037c23 */ /* 0x002fe20008010018 */
[----:B------:R-:W-:Y:S01]  /*5920*/  ISETP.LT.OR P2, PT, R20, R201, P2 ;  /* 0x000000c91400720c */ /* 0x000fe20001741670 */
[----:B---3--:R-:W-:Y:S01]  /*5930*/  FFMA.FTZ R14, R6, -UR13, R14 ;  /* 0x8000000d060e7c23 */ /* 0x008fe2000801000e */
[----:B------:R-:W-:Y:S01]  /*5940*/  ISETP.LT.OR P4, PT, R19, R202, P4 ;  /* 0x000000ca1300720c */ /* 0x000fe20002781670 */
[----:B------:R-:W-:Y:S01]  /*5950*/  FFMA.FTZ R6, R22, -UR13, R13 ;  /* 0x8000000d16067c23 */ /* 0x000fe2000801000d */
[----:B------:R-:W-:Y:S01]  /*5960*/  FSEL R120, R3, -INF , !P1 ;  /* 0xff80000003787808 */ /* 0x000fe20004800000 */
[----:B------:R-:W-:Y:S01]  /*5970*/  FFMA.FTZ R3, R17, -UR13, R26 ;  /* 0x8000000d11037c23 */ /* 0x000fe2000801001a */
[----:B------:R-:W-:-:S02]  /*5980*/  ISETP.GE.AND P1, PT, R19, R204, PT ;  /* 0x000000cc1300720c */ /* 0x000fc40003f26270 */
[----:B------:R-:W-:Y:S01]  /*5990*/  FSEL R118, R7, -INF , !P6 ;  /* 0xff80000007767808 */ /* 0x000fe20007000000 */
[----:B--2---:R-:W-:Y:S01]  /*59a0*/  FFMA.FTZ R0, R0, -UR13, R15 ;  /* 0x8000000d00007c23 */ /* 0x004fe2000801000f */
[----:B------:R-:W-:Y:S02]  /*59b0*/  FSEL R108, R3, -INF , !P0 ;  /* 0xff800000036c7808 */ /* 0x000fe40004000000 */
[----:B------:R-:W-:Y:S02]  /*59c0*/  PLOP3.LUT P0, PT, PT, PT, UP0, 0x80, 0x0 ;  /* 0x000000000000781c */ /* 0x000fe40003f0f008 */
[----:B------:R-:W-:Y:S02]  /*59d0*/  ISETP.LT.OR P1, PT, R19, R201, P1 ;  /* 0x000000c91300720c */ /* 0x000fe40000f21670 */
[----:B------:R-:W-:Y:S02]  /*59e0*/  FSEL R109, R16, -INF , !P3 ;  /* 0xff800000106d7808 */ /* 0x000fe40005800000 */
[----:B------:R-:W-:-:S02]  /*59f0*/  FSEL R117, R12, -INF , !P5 ;  /* 0xff8000000c757808 */ /* 0x000fc40006800000 */
        /* <DEDUP_REMOVED lines=105> */
.L_x_1199:
[----:B------:R-:W-:Y:S05]  /*6090*/  BSYNC B0 ;  /* 0x0000000000007941 */ /* 0x000fea0003800000 */
.L_x_1198:
[----:B------:R-:W0:Y:S02]  /*60a0*/  LDGDEPBAR ;  /* 0x00000000000079af */ /* 0x000e240000000000 */
.L_x_1197:
        /* <DEDUP_REMOVED lines=11> */
[----:B------:R-:W-:Y:S01]  /*6160*/  UIADD3 UR5, UR21, -0x4498517b, URZ ;  /* 0xbb67ae8515057890 */ /* 0x000fe2000fffe03f */
        /* <DEDUP_REMOVED lines=44> */
[----:B------:R-:W-:Y:S01]  /*6430*/  FMNMX.FTZ R0, R113, R0, !PT ;  /* 0x0000000071007209 */ /* 0x000fe20007810000 */
[----:B------:R-:W-:Y:S01]  /*6440*/  ULOP3.LUT UR4, UR4, UR21, URZ, 0x3c, !UPT ;  /* 0x0000001504047292 */ /* 0x000fe2000f8e3c3f */
[----:B------:R-:W-:Y:S01]  /*6450*/  FMNMX.FTZ R3, R115, R3, !PT ;  /* 0x0000000373037209 */ /* 0x000fe20007810000 */
[----:B------:R-:W-:Y:S04]  /*6460*/  LDSM.16.MT88.4 R40, [R177+0xc800] ;  /* 0x00c80000b128783b */ /* 0x000fe80000004200 */
        /* <DEDUP_REMOVED lines=8> */
[----:B------:R-:W-:Y:S02]  /*64f0*/  LOP3.LUT R6, R104, UR20, RZ, 0x3c, !PT ;  /* 0x0000001468067c12 */ /* 0x000fe4000f8e3cff */
[----:B---3--:R-:W-:Y:S01]  /*6500*/  FMNMX.FTZ R100, R3, R100, !PT ;  /* 0x0000006403647209 */ /* 0x008fe20007810000 */
[----:B-1----:R-:W1:Y:S04]  /*6510*/  SHFL.BFLY PT, R9, R0, 0x1, 0x1f ;  /* 0x0c201f0000097f89 */ /* 0x002e6800000e0000 */
[----:B------:R2:W-:Y:S04]  /*6520*/  STL [R1+0xb0], R6 ;  /* 0x0000b00601007387 */ /* 0x0005e80000100800 */
[----:B------:R-:W3:Y:S04]  /*6530*/  SHFL.BFLY PT, R12, R100, 0x1, 0x1f ;  /* 0x0c201f00640c7f89 */ /* 0x000ee800000e0000 */
[----:B------:R-:W-:Y:S01]  /*6540*/  LDSM.16.MT88.4 R76, [R179+0xe800] ;  /* 0x00e80000b34c783b */ /* 0x000fe20000004200 */
[----:B-1----:R-:W-:-:S04]  /*6550*/  FMNMX.FTZ R3, R0, R9, !PT ;  /* 0x0000000900037209 */ /* 0x002fc80007810000 */
[C---:B------:R-:W-:Y:S01]  /*6560*/  FSETP.NEU.FTZ.AND P1, PT, R3.reuse, -INF , PT ;  /* 0xff8000000300780b */ /* 0x040fe20003f3d000 */
[----:B------:R-:W-:Y:S01]  /*6570*/  FMUL.FTZ R0, R3, c[0x0][0x23c] ;  /* 0x00008f0003007a20 */ /* 0x000fe20000410000 */
[----:B--2---:R-:W-:Y:S02]  /*6580*/  LOP3.LUT R6, R123, R6, RZ, 0x3c, !PT ;  /* 0x000000067b067212 */ /* 0x004fe400078e3cff */
[----:B---3--:R-:W-:Y:S02]  /*6590*/  FMNMX.FTZ R100, R100, R12, !PT ;  /* 0x0000000c64647209 */ /* 0x008fe40007810000 */
[----:B------:R-:W-:Y:S01]  /*65a0*/  FSEL R0, R0, RZ, P1 ;  /* 0x000000ff00007208 */ /* 0x000fe20000800000 */
[----:B------:R-:W-:Y:S01]  /*65b0*/  IMAD.WIDE.U32 R94, R6, -0x2daee0ad, RZ ;  /* 0xd2511f53065e7825 */ /* 0x000fe200078e00ff */
[----:B------:R-:W-:Y:S01]  /*65c0*/  LOP3.LUT R6, R99, UR15, RZ, 0x3c, !PT ;  /* 0x0000000f63067c12 */ /* 0x000fe2000f8e3cff */
[----:B------:R-:W-:Y:S01]  /*65d0*/  UIADD3 UR15, UR21, -0x56f99767, URZ ;  /* 0xa9066899150f7890 */ /* 0x000fe2000fffe03f */
[----:B------:R-:W-:Y:S01]  /*65e0*/  FSETP.NEU.FTZ.AND P1, PT, R100, -INF , PT ;  /* 0xff8000006400780b */ /* 0x000fe20003f3d000 */
[----:B------:R-:W-:Y:S01]  /*65f0*/  FFMA.FTZ R9, R60, c[0x0][0x23c], -R0 ;  /* 0x00008f003c097a23 */ /* 0x000fe20000010800 */
[----:B------:R-:W-:Y:S01]  /*6600*/  LOP3.LUT R8, R95, UR5, R98, 0x96, !PT ;  /* 0x000000055f087c12 */ /* 0x000fe2000f8e9662 */
[----:B------:R-:W-:Y:S01]  /*6610*/  IMAD.WIDE.U32 R6, R6, -0x326172a9, RZ ;  /* 0xcd9e8d5706067825 */ /* 0x000fe200078e00ff */
[----:B------:R-:W-:Y:S01]  /*6620*/  UIADD3 UR5, UR21, -0x126145ec, URZ ;  /* 0xed9eba1415057890 */ /* 0x000fe2000fffe03f */
[----:B------:R1:W-:Y:S02]  /*6630*/  MUFU.EX2 R150, R9 ;  /* 0x0000000900967308 */ /* 0x0003e40000000800 */
[----:B------:R-:W-:Y:S01]  /*6640*/  IMAD.WIDE.U32 R48, R8, -0x326172a9, RZ ;  /* 0xcd9e8d5708307825 */ /* 0x000fe200078e00ff */
[----:B------:R-:W-:-:S03]  /*6650*/  LOP3.LUT R7, R7, UR30, R122, 0x96, !PT ;  /* 0x0000001e07077c12 */ /* 0x000fc6000f8e967a */
[----:B------:R-:W-:Y:S01]  /*6660*/  FMUL.FTZ R12, R100, c[0x0][0x23c] ;  /* 0x00008f00640c7a20 */ /* 0x000fe20000410000 */
[----:B------:R-:W-:Y:S01]  /*6670*/  LOP3.LUT R10, R49, UR29, R6, 0x96, !PT ;  /* 0x0000001d310a7c12 */ /* 0x000fe2000f8e9606 */
[----:B------:R-:W-:-:S03]  /*6680*/  IMAD.WIDE.U32 R6, R7, -0x2daee0ad, RZ ;  /* 0xd2511f5307067825 */ /* 0x000fc600078e00ff */
[----:B------:R-:W-:Y:S01]  /*6690*/  FSEL R12, R12, RZ, P1 ;  /* 0x000000ff0c0c7208 */ /* 0x000fe20000800000 */
[----:B------:R-:W-:Y:S01]  /*66a0*/  IMAD.WIDE.U32 R10, R10, -0x2daee0ad, RZ ;  /* 0xd2511f530a0a7825 */ /* 0x000fe200078e00ff */
[----:B------:R-:W-:-:S03]  /*66b0*/  LOP3.LUT R7, R7, UR26, R94, 0x96, !PT ;  /* 0x0000001a07077c12 */ /* 0x000fc6000f8e965e */
[----:B------:R-:W-:Y:S01]  /*66c0*/  FFMA.FTZ R18, R45, c[0x0][0x23c], -R0 ;  /* 0x00008f002d127a23 */ /* 0x000fe20000010800 */
[----:B------:R-:W-:Y:S01]  /*66d0*/  LOP3.LUT R8, R11, UR23, R6, 0x96, !PT ;  /* 0x000000170b087c12 */ /* 0x000fe2000f8e9606 */
[----:B------:R-:W-:Y:S02]  /*66e0*/  IMAD.WIDE.U32 R6, R7, -0x326172a9, RZ ;  /* 0xcd9e8d5707067825 */ /* 0x000fe400078e00ff */
[----:B------:R-:W-:Y:S02]  /*66f0*/  MUFU.EX2 R125, R18 ;  /* 0x00000012007d7308 */ /* 0x000fe40000000800 */
[----:B-1----:R-:W-:Y:S01]  /*6700*/  IMAD.WIDE.U32 R8, R8, -0x326172a9, RZ ;  /* 0xcd9e8d5708087825 */ /* 0x002fe200078e00ff */
[----:B------:R-:W-:-:S03]  /*6710*/  LOP3.LUT R7, R7, UR25, R48, 0x96, !PT ;  /* 0x0000001907077c12 */ /* 0x000fc6000f8e9630 */
[----:B------:R-:W-:Y:S01]  /*6720*/  FFMA.FTZ R11, R50, c[0x0][0x23c], -R0 ;  /* 0x00008f00320b7a23 */ /* 0x000fe20000010800 */
[----:B------:R-:W-:Y:S01]  /*6730*/  LOP3.LUT R13, R9, UR22, R6, 0x96, !PT ;  /* 0x00000016090d7c12 */ /* 0x000fe2000f8e9606 */
[----:B------:R-:W-:Y:S02]  /*6740*/  IMAD.WIDE.U32 R6, R7, -0x2daee0ad, RZ ;  /* 0xd2511f5307067825 */ /* 0x000fe400078e00ff */
[----:B------:R1:W2:Y:S02]  /*6750*/  MUFU.EX2 R134, R11 ;  /* 0x0000000b00867308 */ /* 0x0002a40000000800 */
[----:B------:R-:W-:Y:S01]  /*6760*/  IMAD.WIDE.U32 R96, R13, -0x2daee0ad, RZ ;  /* 0xd2511f530d607825 */ /* 0x000fe200078e00ff */
[----:B------:R-:W-:-:S03]  /*6770*/  LOP3.LUT R7, R7, UR5, R10, 0x96, !PT ;  /* 0x0000000507077c12 */ /* 0x000fc6000f8e960a */
[----:B------:R-:W-:Y:S01]  /*6780*/  FFMA.FTZ R9, R51, c[0x0][0x23c], -R0 ;  /* 0x00008f0033097a23 */ /* 0x000fe20000010800 */
[----:B------:R-:W-:Y:S01]  /*6790*/  LOP3.LUT R16, R97, UR15, R6, 0x96, !PT ;  /* 0x0000000f61107c12 */ /* 0x000fe2000f8e9606 */
[----:B------:R-:W-:Y:S02]  /*67a0*/  FFMA.FTZ R6, R62, c[0x0][0x23c], -R12 ;  /* 0x00008f003e067a23 */ /* 0x000fe4000001080c */
[----:B------:R3:W-:Y:S01]  /*67b0*/  MUFU.EX2 R149, R9 ;  /* 0x0000000900957308 */ /* 0x0007e20000000800 */
[----:B------:R-:W-:-:S04]  /*67c0*/  IMAD.WIDE.U32 R92, R7, -0x326172a9, RZ ;  /* 0xcd9e8d57075c7825 */ /* 0x000fc800078e00ff */
[----:B------:R-:W-:Y:S01]  /*67d0*/  IMAD.WIDE.U32 R16, R16, -0x326172a9, RZ ;  /* 0xcd9e8d5710107825 */ /* 0x000fe200078e00ff */
[----:B------:R-:W-:Y:S02]  /*67e0*/  LOP3.LUT R15, R93, UR16, R8, 0x96, !PT ;  /* 0x000000105d0f7c12 */ /* 0x000fe4000f8e9608 */
[----:B------:R4:W-:Y:S01]  /*67f0*/  MUFU.EX2 R132, R6 ;  /* 0x0000000600847308 */ /* 0x0009e20000000800 */
[----:B------:R-:W-:Y:S01]  /*6800*/  FFMA.FTZ R7, R58, c[0x0][0x23c], -R12 ;  /* 0x00008f003a077a23 */ /* 0x000fe2000001080c */
[----:B-1----:R-:W-:Y:S01]  /*6810*/  SHF.R.U32.HI R11, RZ, 0x18, R16 ;  /* 0x00000018ff0b7819 */ /* 0x002fe20000011610 */
[----:B------:R-:W-:Y:S01]  /*6820*/  FFMA.FTZ R8, R56, c[0x0][0x23c], -R12 ;  /* 0x00008f0038087a23 */ /* 0x000fe2000001080c */
[----:B------:R-:W-:Y:S01]  /*6830*/  LOP3.LUT R184, R16, 0xffff, RZ, 0xc0, !PT ;  /* 0x0000ffff10b87812 */ /* 0x000fe200078ec0ff */
[----:B------:R-:W-:Y:S02]  /*6840*/  IMAD R93, R106, 0x10000, R106 ;  /* 0x000100006a5d7824 */ /* 0x000fe400078e026a */
[----:B---3--:R-:W-:Y:S01]  /*6850*/  FFMA.FTZ R9, R61, c[0x0][0x23c], -R12 ;  /* 0x00008f003d097a23 */ /* 0x008fe2000001080c */
[----:B------:R1:W-:Y:S01]  /*6860*/  MUFU.EX2 R148, R7 ;  /* 0x0000000700947308 */ /* 0x0003e20000000800 */
[----:B----4-:R-:W-:-:S07]  /*6870*/  LOP3.LUT R6, R16, 0xffff, RZ, 0xc0, !PT ;  /* 0x0000ffff10067812 */ /* 0x010fce00078ec0ff */
[----:B------:R3:W4:Y:S01]  /*6880*/  MUFU.EX2 R133, R9 ;  /* 0x0000000900857308 */ /* 0x0007220000000800 */
[----:B------:R-:W-:Y:S02]  /*6890*/  SHF.R.U32.HI R6, RZ, 0x8, R6 ;  /* 0x00000008ff067819 */ /* 0x000fe40000011606 */
[----:B-1----:R-:W-:-:S05]  /*68a0*/  SHF.R.U32.HI R7, RZ, 0x10, R16 ;  /* 0x00000010ff077819 */ /* 0x002fca0000011610 */
[----:B------:R1:W-:Y:S01]  /*68b0*/  MUFU.EX2 R164, R8 ;  /* 0x0000000800a47308 */ /* 0x0003e20000000800 */
[----:B------:R-:W-:Y:S02]  /*68c0*/  LOP3.LUT R10, R7, 0xff, RZ, 0xc0, !PT ;  /* 0x000000ff070a7812 */ /* 0x000fe400078ec0ff */
[----:B---3--:R-:W-:Y:S02]  /*68d0*/  LOP3.LUT R9, R16, 0xff, RZ, 0xc0, !PT ;  /* 0x000000ff10097812 */ /* 0x008fe400078ec0ff */
[----:B------:R-:W-:Y:S02]  /*68e0*/  PRMT R10, R10, 0x5410, R11 ;  /* 0x000054100a0a7816 */ /* 0x000fe4000000000b */
[----:B------:R-:W-:Y:S02]  /*68f0*/  PRMT R14, R9, 0x5410, R6 ;  /* 0x00005410090e7816 */ /* 0x000fe40000000006 */
[----:B------:R-:W-:-:S04]  /*6900*/  LOP3.LUT R6, R17, UR32, R92, 0x96, !PT ;  /* 0x0000002011067c12 */ /* 0x000fc8000f8e965c */
[C---:B------:R-:W-:Y:S02]  /*6910*/  LOP3.LUT R9, R6.reuse, 0xffff, RZ, 0xc0, !PT ;  /* 0x0000ffff06097812 */ /* 0x040fe400078ec0ff */
[----:B------:R-:W-:Y:S02]  /*6920*/  LOP3.LUT R13, R6, 0xff, RZ, 0xc0, !PT ;  /* 0x000000ff060d7812 */ /* 0x000fe400078ec0ff */
[--C-:B------:R-:W-:Y:S02]  /*6930*/  SHF.R.U32.HI R7, RZ, 0x10, R6.reuse ;  /* 0x00000010ff077819 */ /* 0x100fe40000011606 */
[----:B-1----:R-:W-:Y:S01]  /*6940*/  SHF.R.U32.HI R8, RZ, 0x18, R6 ;  /* 0x00000018ff087819 */ /* 0x002fe20000011606 */
[----:B------:R-:W-:Y:S01]  /*6950*/  FFMA.FTZ R6, R59, c[0x0][0x23c], -R0 ;  /* 0x00008f003b067a23 */ /* 0x000fe20000010800 */
[----:B------:R-:W-:Y:S02]  /*6960*/  SHF.R.U32.HI R9, RZ, 0x8, R9 ;  /* 0x00000008ff097819 */ /* 0x000fe40000011609 */
[----:B------:R-:W-:Y:S01]  /*6970*/  LOP3.LUT R7, R7, 0xff, RZ, 0xc0, !PT ;  /* 0x000000ff07077812 */ /* 0x000fe200078ec0ff */
[----:B------:R4:W1:Y:S01]  /*6980*/  MUFU.EX2 R151, R6 ;  /* 0x0000000600977308 */ /* 0x0008620000000800 */
[----:B------:R-:W-:-:S02]  /*6990*/  PRMT R9, R13, 0x5410, R9 ;  /* 0x000054100d097816 */ /* 0x000fc40000000009 */
[----:B------:R-:W-:Y:S02]  /*69a0*/  PRMT R8, R7, 0x5410, R8 ;  /* 0x0000541007087816 */ /* 0x000fe40000000008 */
[----:B--2---:R-:W-:-:S04]  /*69b0*/  F2FP.PACK_AB R7, R134, R150 ;  /* 0x000000968607723e */ /* 0x004fc800000000ff */
[C---:B------:R-:W-:Y:S02]  /*69c0*/  PRMT R158, R7.reuse, 0x7610, R158 ;  /* 0x00007610079e7816 */ /* 0x040fe4000000009e */
[----:B------:R-:W-:Y:S01]  /*69d0*/  PRMT R156, R7, 0x7632, R156 ;  /* 0x00007632079c7816 */ /* 0x000fe2000000009c */
[----:B------:R-:W-:Y:S01]  /*69e0*/  FFMA.FTZ R7, R38, c[0x0][0x23c], -R0 ;  /* 0x00008f0026077a23 */ /* 0x000fe20000010800 */
[----:B----4-:R-:W-:-:S03]  /*69f0*/  F2FP.PACK_AB R6, R133, R132 ;  /* 0x000000848506723e */ /* 0x010fc600000000ff */
[----:B------:R2:W-:Y:S01]  /*6a00*/  MUFU.EX2 R183, R7 ;  /* 0x0000000700b77308 */ /* 0x0005e20000000800 */
[----:B-1----:R-:W-:Y:S02]  /*6a10*/  F2FP.PACK_AB R5, R151, R149 ;  /* 0x000000959705723e */ /* 0x002fe400000000ff */
[C---:B------:R-:W-:Y:S02]  /*6a20*/  PRMT R152, R6.reuse, 0x7610, R152 ;  /* 0x0000761006987816 */ /* 0x040fe40000000098 */
[----:B------:R-:W-:Y:S01]  /*6a30*/  PRMT R154, R6, 0x7632, R154 ;  /* 0x00007632069a7816 */ /* 0x000fe2000000009a */
[----:B------:R-:W-:Y:S01]  /*6a40*/  FFMA.FTZ R6, R57, c[0x0][0x23c], -R0 ;  /* 0x00008f0039067a23 */ /* 0x000fe20000010800 */
[C---:B------:R-:W-:Y:S02]  /*6a50*/  PRMT R159, R5.reuse, 0x7610, R159 ;  /* 0x00007610059f7816 */ /* 0x040fe4000000009f */
[----:B------:R-:W-:Y:S01]  /*6a60*/  PRMT R4, R152, 0x5410, R154 ;  /* 0x0000541098047816 */ /* 0x000fe2000000009a */
[----:B------:R1:W-:Y:S01]  /*6a70*/  MUFU.EX2 R127, R6 ;  /* 0x00000006007f7308 */ /* 0x0003e20000000800 */
[----:B------:R-:W-:Y:S01]  /*6a80*/  PRMT R157, R5, 0x7632, R157 ;  /* 0x00007632059d7816 */ /* 0x000fe2000000009d */
[----:B------:R-:W-:Y:S01]  /*6a90*/  HSET2.LE.AND R5, R8, R93, PT ;  /* 0x0000005d08057233 */ /* 0x000fe20003803000 */
[----:B--2---:R-:W-:-:S05]  /*6aa0*/  FFMA.FTZ R7, R37, c[0x0][0x23c], -R0 ;  /* 0x00008f0025077a23 */ /* 0x004fca0000010800 */
[----:B------:R2:W-:Y:S01]  /*6ab0*/  MUFU.EX2 R165, R7 ;  /* 0x0000000700a57308 */ /* 0x0005e20000000800 */
[----:B-1----:R-:W-:-:S04]  /*6ac0*/  F2FP.PACK_AB R6, R164, R148 ;  /* 0x00000094a406723e */ /* 0x002fc800000000ff */
[C---:B------:R-:W-:Y:S02]  /*6ad0*/  PRMT R155, R6.reuse, 0x7610, R155 ;  /* 0x00007610069b7816 */ /* 0x040fe4000000009b */
[----:B------:R-:W-:Y:S01]  /*6ae0*/  PRMT R153, R6, 0x7632, R153 ;  /* 0x0000763206997816 */ /* 0x000fe20000000099 */
[----:B------:R-:W-:Y:S01]  /*6af0*/  HSET2.LE.AND R6, R9, R93, PT ;  /* 0x0000005d09067233 */ /* 0x000fe20003803000 */
[--C-:B------:R-:W-:Y:S02]  /*6b00*/  FFMA.FTZ R9, R63, c[0x0][0x23c], -R12.reuse ;  /* 0x00008f003f097a23 */ /* 0x100fe4000001080c */
[----:B--2---:R-:W-:Y:S01]  /*6b10*/  FFMA.FTZ R7, R64, c[0x0][0x23c], -R12 ;  /* 0x00008f0040077a23 */ /* 0x004fe2000001080c */
[----:B------:R-:W-:Y:S01]  /*6b20*/  LDSM.16.MT88.4 R60, [R179+0xc000] ;  /* 0x00c00000b33c783b */ /* 0x000fe20000004200 */
[----:B------:R-:W-:Y:S01]  /*6b30*/  LOP3.LUT R4, R6, R4, RZ, 0xc0, !PT ;  /* 0x0000000406047212 */ /* 0x000fe200078ec0ff */
[----:B------:R1:W-:Y:S01]  /*6b40*/  MUFU.EX2 R166, R9 ;  /* 0x0000000900a67308 */ /* 0x0003e20000000800 */
[----:B------:R-:W-:-:S04]  /*6b50*/  PRMT R6, R158, 0x5410, R156 ;  /* 0x000054109e067816 */ /* 0x000fc8000000009c */
[----:B------:R-:W-:Y:S01]  /*6b60*/  LOP3.LUT R5, R5, R6, RZ, 0xc0, !PT ;  /* 0x0000000605057212 */ /* 0x000fe200078ec0ff */
[----:B------:R-:W-:Y:S01]  /*6b70*/  HSET2.LE.AND R6, R14, R93, PT ;  /* 0x0000005d0e067233 */ /* 0x000fe20003803000 */
[----:B------:R-:W-:Y:S01]  /*6b80*/  IMAD.WIDE.U32 R14, R15, -0x2daee0ad, RZ ;  /* 0xd2511f530f0e7825 */ /* 0x000fe200078e00ff */
[----:B------:R2:W3:Y:S04]  /*6b90*/  MUFU.EX2 R167, R7 ;  /* 0x0000000700a77308 */ /* 0x0004e80000000800 */
[C---:B------:R-:W-:Y:S02]  /*6ba0*/  LOP3.LUT R8, R14.reuse, 0xffff, RZ, 0xc0, !PT ;  /* 0x0000ffff0e087812 */ /* 0x040fe400078ec0ff */
[----:B------:R-:W-:Y:S02]  /*6bb0*/  LOP3.LUT R207, R14, 0xffff, RZ, 0xc0, !PT ;  /* 0x0000ffff0ecf7812 */ /* 0x000fe400078ec0ff */
[----:B-1----:R-:W-:-:S02]  /*6bc0*/  SHF.R.U32.HI R9, RZ, 0x8, R8 ;  /* 0x00000008ff097819 */ /* 0x002fc40000011608 */
[----:B------:R-:W-:Y:S02]  /*6bd0*/  PRMT R8, R159, 0x5410, R157 ;  /* 0x000054109f087816 */ /* 0x000fe4000000009d */
[--C-:B------:R-:W-:Y:S02]  /*6be0*/  SHF.R.U32.HI R252, RZ, 0x10, R14.reuse ;  /* 0x00000010fffc7819 */ /* 0x100fe4000001160e */
[----:B------:R-:W-:Y:S02]  /*6bf0*/  SHF.R.U32.HI R206, RZ, 0x18, R14 ;  /* 0x00000018ffce7819 */ /* 0x000fe4000001160e */
[----:B--2---:R-:W-:Y:S02]  /*6c00*/  PRMT R7, R155, 0x5410, R153 ;  /* 0x000054109b077816 */ /* 0x004fe40000000099 */
[----:B---3--:R-:W-:Y:S02]  /*6c10*/  F2FP.PACK_AB R2, R166, R167 ;  /* 0x000000a7a602723e */ /* 0x008fe400000000ff */
[----:B------:R-:W-:Y:S01]  /*6c20*/  LOP3.LUT R6, R6, R7, RZ, 0xc0, !PT ;  /* 0x0000000706067212 */ /* 0x000fe200078ec0ff */
[----:B------:R-:W-:Y:S01]  /*6c30*/  HSET2.LE.AND R7, R10, R93, PT ;  /* 0x0000005d0a077233 */ /* 0x000fe20003803000 */
[----:B------:R-:W-:-:S02]  /*6c40*/  LOP3.LUT R10, R14, 0xff, RZ, 0xc0, !PT ;  /* 0x000000ff0e0a7812 */ /* 0x000fc400078ec0ff */
[----:B------:R-:W-:Y:S02]  /*6c50*/  PRMT R146, R2, 0x7610, R146 ;  /* 0x0000761002927816 */ /* 0x000fe40000000092 */
[----:B------:R-:W-:Y:S01]  /*6c60*/  LOP3.LUT R7, R7, R8, RZ, 0xc0, !PT ;  /* 0x0000000807077212 */ /* 0x000fe200078ec0ff */
[--C-:B------:R-:W-:Y:S01]  /*6c70*/  FFMA.FTZ R8, R44, c[0x0][0x23c], -R12.reuse ;  /* 0x00008f002c087a23 */ /* 0x100fe2000001080c */
[----:B------:R-:W-:Y:S01]  /*6c80*/  PRMT R50, R10, 0x5410, R9 ;  /* 0x000054100a327816 */ /* 0x000fe20000000009 */
[----:B------:R-:W-:Y:S01]  /*6c90*/  FFMA.FTZ R10, R39, c[0x0][0x23c], -R12 ;  /* 0x00008f00270a7a23 */ /* 0x000fe2000001080c */
[----:B------:R-:W-:Y:S01]  /*6ca0*/  SHF.R.U32.HI R9, RZ, 0x10, R14 ;  /* 0x00000010ff097819 */ /* 0x000fe2000001160e */
[----:B------:R1:W-:Y:S01]  /*6cb0*/  MUFU.EX2 R121, R8 ;  /* 0x0000000800797308 */ /* 0x0003e20000000800 */
[----:B------:R-:W2:Y:S01]  /*6cc0*/  LDSM.16.MT88.4 R36, [R178+0xc800] ;  /* 0x00c80000b224783b */ /* 0x000ea20000004200 */
[----:B------:R-:W-:Y:S01]  /*6cd0*/  HMMA.16816.F32 R64, R4, R20, RZ ;  /* 0x000000140440723c */ /* 0x000fe200000018ff */
[----:B------:R-:W-:-:S02]  /*6ce0*/  LOP3.LUT R19, R9, 0xff, RZ, 0xc0, !PT ;  /* 0x000000ff09137812 */ /* 0x000fc400078ec0ff */
[----:B------:R-:W-:Y:S02]  /*6cf0*/  PRMT R145, R2, 0x7632, R145 ;  /* 0x0000763202917816 */ /* 0x000fe40000000091 */
[----:B------:R-:W-:Y:S01]  /*6d00*/  F2FP.PACK_AB R2, R125, R165 ;  /* 0x000000a57d02723e */ /* 0x000fe200000000ff */
[----:B------:R3:W4:Y:S01]  /*6d10*/  MUFU.EX2 R124, R10 ;  /* 0x0000000a007c7308 */ /* 0x0007220000000800 */
[----:B------:R-:W-:Y:S01]  /*6d20*/  SHF.R.U32.HI R20, RZ, 0x18, R14 ;  /* 0x00000018ff147819 */ /* 0x000fe2000001160e */
[----:B------:R-:W-:Y:S01]  /*6d30*/  HMMA.16816.F32 R56, R4, R22, RZ ;  /* 0x000000160438723c */ /* 0x000fe200000018ff */
[C---:B------:R-:W-:Y:S02]  /*6d40*/  PRMT R141, R2.reuse, 0x7610, R141 ;  /* 0x00007610028d7816 */ /* 0x040fe4000000008d */
[----:B------:R-:W-:Y:S02]  /*6d50*/  PRMT R19, R19, 0x5410, R20 ;  /* 0x0000541013137816 */ /* 0x000fe40000000014 */
[----:B------:R-:W-:-:S02]  /*6d60*/  PRMT R140, R2, 0x7632, R140 ;  /* 0x00007632028c7816 */ /* 0x000fc4000000008c */
[----:B-1----:R-:W-:Y:S01]  /*6d70*/  LOP3.LUT R8, R15, UR31, R96, 0x96, !PT ;  /* 0x0000001f0f087c12 */ /* 0x002fe2000f8e9660 */
[C---:B------:R-:W-:Y:S03]  /*6d80*/  HMMA.16816.F32 R44, R4.reuse, R24, RZ ;  /* 0x00000018042c723c */ /* 0x040fe600000018ff */
[C---:B------:R-:W-:Y:S02]  /*6d90*/  LOP3.LUT R9, R8.reuse, 0xffff, RZ, 0xc0, !PT ;  /* 0x0000ffff08097812 */ /* 0x040fe400078ec0ff */
[--C-:B------:R-:W-:Y:S02]  /*6da0*/  SHF.R.U32.HI R11, RZ, 0x10, R8.reuse ;  /* 0x00000010ff0b7819 */ /* 0x100fe40000011608 */
[----:B------:R-:W-:Y:S01]  /*6db0*/  LOP3.LUT R13, R8, 0xff, RZ, 0xc0, !PT ;  /* 0x000000ff080d7812 */ /* 0x000fe200078ec0ff */
[----:B------:R-:W-:Y:S01]  /*6dc0*/  HMMA.16816.F32 R28, R4, R26, RZ ;  /* 0x0000001a041c723c */ /* 0x000fe200000018ff */
[----:B---3--:R-:W-:-:S02]  /*6dd0*/  SHF.R.U32.HI R10, RZ, 0x18, R8 ;  /* 0x00000018ff0a7819 */ /* 0x008fc40000011608 */
[----:B------:R-:W-:Y:S02]  /*6de0*/  SHF.R.U32.HI R9, RZ, 0x8, R9 ;  /* 0x00000008ff097819 */ /* 0x000fe40000011609 */
[----:B------:R-:W-:Y:S02]  /*6df0*/  LOP3.LUT R8, R11, 0xff, RZ, 0xc0, !PT ;  /* 0x000000ff0b087812 */ /* 0x000fe400078ec0ff */
[----:B------:R-:W-:Y:S01]  /*6e00*/  PRMT R11, R13, 0x5410, R9 ;  /* 0x000054100d0b7816 */ /* 0x000fe20000000009 */
[----:B------:R-:W-:Y:S01]  /*6e10*/  HMMA.16816.F32 R24, R4, R52, RZ ;  /* 0x000000340418723c */ /* 0x000fe200000018ff */
[----:B------:R-:W-:Y:S02]  /*6e20*/  PRMT R10, R8, 0x5410, R10 ;  /* 0x00005410080a7816 */ /* 0x000fe4000000000a */
[----:B----4-:R-:W-:Y:S01]  /*6e30*/  F2FP.PACK_AB R8, R124, R121 ;  /* 0x000000797c08723e */ /* 0x010fe200000000ff */
[----:B------:R-:W-:Y:S01]  /*6e40*/  HSET2.LE.AND R2, R11, R93, PT ;  /* 0x0000005d0b027233 */ /* 0x000fe20003803000 */
[----:B------:R-:W-:-:S02]  /*6e50*/  F2FP.PACK_AB R9, R183, R127 ;  /* 0x0000007fb709723e */ /* 0x000fc400000000ff */
[C---:B------:R-:W-:Y:S01]  /*6e60*/  PRMT R144, R8.reuse, 0x7610, R144 ;  /* 0x0000761008907816 */ /* 0x040fe20000000090 */
[C---:B------:R-:W-:Y:S01]  /*6e70*/  HMMA.16816.F32 R20, R4.reuse, R54, RZ ;  /* 0x000000360414723c */ /* 0x040fe200000018ff */
[----:B------:R-:W-:Y:S01]  /*6e80*/  PRMT R142, R8, 0x7632, R142 ;  /* 0x00007632088e7816 */ /* 0x000fe2000000008e */
[----:B------:R-:W-:Y:S01]  /*6e90*/  LDSM.16.MT88.4 R52, [R180+0xe000] ;  /* 0x00e00000b434783b */ /* 0x000fe20000004200 */
[----:B------:R-:W-:Y:S02]  /*6ea0*/  PRMT R8, R146, 0x5410, R145 ;  /* 0x0000541092087816 */ /* 0x000fe40000000091 */
[C---:B------:R-:W-:Y:S02]  /*6eb0*/  PRMT R147, R9.reuse, 0x7610, R147 ;  /* 0x0000761009937816 */ /* 0x040fe40000000093 */
[----:B------:R-:W-:Y:S01]  /*6ec0*/  PRMT R143, R9, 0x7632, R143 ;  /* 0x00007632098f7816 */ /* 0x000fe2000000008f */
[--C-:B------:R-:W-:Y:S01]  /*6ed0*/  HSET2.LE.AND R9, R10, R93.reuse, PT ;  /* 0x0000005d0a097233 */ /* 0x100fe20003803000 */
[----:B------:R-:W-:Y:S01]  /*6ee0*/  LOP3.LUT R8, R2, R8, RZ, 0xc0, !PT ;  /* 0x0000000802087212 */ /* 0x000fe200078ec0ff */
[--C-:B------:R-:W-:Y:S01]  /*6ef0*/  HSET2.LE.AND R10, R50, R93.reuse, PT ;  /* 0x0000005d320a7233 */ /* 0x100fe20003803000 */
[----:B------:R-:W-:Y:S01]  /*6f00*/  PRMT R2, R147, 0x5410, R143 ;  /* 0x0000541093027816 */ /* 0x000fe2000000008f */
[----:B------:R-:W-:Y:S01]  /*6f10*/  HMMA.16816.F32 R104, R4, R88, RZ ;  /* 0x000000580468723c */ /* 0x000fe200000018ff */
[----:B------:R-:W-:Y:S01]  /*6f20*/  PRMT R11, R144, 0x5410, R142 ;  /* 0x00005410900b7816 */ /* 0x000fe2000000008e */
[----:B------:R-:W-:Y:S01]  /*6f30*/  IMAD.MOV.U32 R50, RZ, RZ, R150 ;  /* 0x000000ffff327224 */ /* 0x000fe200078e0096 */
[----:B------:R-:W-:Y:S01]  /*6f40*/  LOP3.LUT R9, R9, R2, RZ, 0xc0, !PT ;  /* 0x0000000209097212 */ /* 0x000fe200078ec0ff */
[----:B------:R-:W-:Y:S01]  /*6f50*/  HSET2.LE.AND R2, R19, R93, PT ;  /* 0x0000005d13027233 */ /* 0x000fe20003803000 */
[----:B------:R-:W-:-:S02]  /*6f60*/  LOP3.LUT R10, R10, R11, RZ, 0xc0, !PT ;  /* 0x0000000b0a0a7212 */ /* 0x000fc400078ec0ff */
[----:B------:R-:W-:Y:S01]  /*6f70*/  PRMT R11, R141, 0x5410, R140 ;  /* 0x000054108d0b7816 */ /* 0x000fe2000000008c */
[----:B------:R-:W-:Y:S03]  /*6f80*/  HMMA.16816.F32 R88, R4, R90, RZ ;  /* 0x0000005a0458723c */ /* 0x000fe600000018ff */
[----:B------:R-:W-:Y:S02]  /*6f90*/  LOP3.LUT R11, R2, R11, RZ, 0xc0, !PT ;  /* 0x0000000b020b7212 */ /* 0x000fe400078ec0ff */
[----:B------:R-:W-:-:S05]  /*6fa0*/  LOP3.LUT R2, R99, UR4, RZ, 0x3c, !PT ;  /* 0x0000000463027c12 */ /* 0x000fca000f8e3cff */
[C---:B--2---:R-:W-:Y:S08]  /*6fb0*/  HMMA.16816.F32 R248, R8.reuse, R36, R44 ;  /* 0x0000002408f8723c */ /* 0x044ff0000000182c */
[C---:B------:R-:W-:Y:S01]  /*6fc0*/  HMMA.16816.F32 R244, R8.reuse, R38, R28 ;  /* 0x0000002608f4723c */ /* 0x040fe2000000181c */
[----:B------:R-:W1:Y:S07]  /*6fd0*/  LDSM.16.MT88.4 R36, [R177+0xe800] ;  /* 0x00e80000b124783b */ /* 0x000e6e0000004200 */
[C---:B------:R-:W-:Y:S08]  /*6fe0*/  HMMA.16816.F32 R236, R8.reuse, R32, R24 ;  /* 0x0000002008ec723c */ /* 0x040ff00000001818 */
[C---:B------:R-:W-:Y:S08]  /*6ff0*/  HMMA.16816.F32 R228, R8.reuse, R34, R20 ;  /* 0x0000002208e4723c */ /* 0x040ff00000001814 */
[----:B------:R-:W-:Y:S01]  /*7000*/  HMMA.16816.F32 R232, R8, R42, R56 ;  /* 0x0000002a08e8723c */ /* 0x000fe20000001838 */
[----:B------:R-:W2:Y:S07]  /*7010*/  LDSM.16.MT88.4 R56, [R179+0xe000] ;  /* 0x00e00000b338783b */ /* 0x000eae0000004200 */
[C---:B------:R-:W-:Y:S08]  /*7020*/  HMMA.16816.F32 R32, R4.reuse, R60, RZ ;  /* 0x0000003c0420723c */ /* 0x040ff000000018ff */
[----:B------:R-:W-:Y:S01]  /*7030*/  HMMA.16816.F32 R28, R4, R62, RZ ;  /* 0x0000003e041c723c */ /* 0x000fe200000018ff */
[----:B------:R-:W3:Y:S07]  /*7040*/  LDSM.16.MT88.4 R60, [R177+0x10000] ;  /* 0x01000000b13c783b */ /* 0x000eee0000004200 */
[----:B------:R-:W-:Y:S01]  /*7050*/  HMMA.16816.F32 R240, R8, R40, R64 ;  /* 0x0000002808f0723c */ /* 0x000fe20000001840 */
[----:B------:R-:W4:Y:S04]  /*7060*/  LDSM.16.MT88.4 R64, [R178+0x10000] ;  /* 0x01000000b240783b */ /* 0x000f280000004200 */
[----:B------:R-:W2:Y:S03]  /*7070*/  LDSM.16.MT88.4 R40, [R178+0xe000] ;  /* 0x00e00000b228783b */ /* 0x000ea60000004200 */
[C---:B------:R-:W-:Y:S08]  /*7080*/  HMMA.16816.F32 R24, R4.reuse, R68, RZ ;  /* 0x000000440418723c */ /* 0x040ff000000018ff */
[----:B------:R-:W-:Y:S01]  /*7090*/  HMMA.16816.F32 R20, R4, R70, RZ ;  /* 0x000000460414723c */ /* 0x000fe200000018ff */
[----:B------:R-:W2:Y:S07]  /*70a0*/  LDSM.16.MT88.4 R68, [R180+0x10000] ;  /* 0x01000000b444783b */ /* 0x000eae0000004200 */
[C---:B------:R-:W-:Y:S08]  /*70b0*/  HMMA.16816.F32 R128, R8.reuse, R72, R32 ;  /* 0x000000480880723c */ /* 0x040ff00000001820 */
[C---:B------:R-:W-:Y:S01]  /*70c0*/  HMMA.16816.F32 R224, R8.reuse, R74, R28 ;  /* 0x0000004a08e0723c */ /* 0x040fe2000000181c */
[----:B------:R-:W-:Y:S07]  /*70d0*/  LDSM.16.MT88.4 R72, [R177+0x10800] ;  /* 0x01080000b148783b */ /* 0x000fee0000004200 */
[C---:B-1----:R-:W-:Y:S08]  /*70e0*/  HMMA.16816.F32 R220, R8.reuse, R36, R24 ;  /* 0x0000002408dc723c */ /* 0x042ff00000001818 */
[----:B------:R-:W-:Y:S08]  /*70f0*/  HMMA.16816.F32 R216, R8, R38, R20 ;  /* 0x0000002608d8723c */ /* 0x000ff00000001814 */
[C---:B------:R-:W-:Y:S08]  /*7100*/  HMMA.16816.F32 R36, R4.reuse, R52, RZ ;  /* 0x000000340424723c */ /* 0x040ff000000018ff */
[C---:B------:R-:W-:Y:S08]  /*7110*/  HMMA.16816.F32 R32, R4.reuse, R54, RZ ;  /* 0x000000360420723c */ /* 0x040ff000000018ff */
[C---:B--2---:R-:W-:Y:S08]  /*7120*/  HMMA.16816.F32 R28, R4.reuse, R56, RZ ;  /* 0x00000038041c723c */ /* 0x044ff000000018ff */
[C---:B------:R-:W-:Y:S08]  /*7130*/  HMMA.16816.F32 R24, R4.reuse, R58, RZ ;  /* 0x0000003a0418723c */ /* 0x040ff000000018ff */
[C---:B---3--:R-:W-:Y:S08]  /*7140*/  HMMA.16816.F32 R20, R4.reuse, R60, RZ ;  /* 0x0000003c0414723c */ /* 0x048ff000000018ff */
[C---:B------:R-:W-:Y:S08]  /*7150*/  HMMA.16816.F32 R52, R4.reuse, R62, RZ ;  /* 0x0000003e0434723c */ /* 0x040ff000000018ff */
[C---:B----4-:R-:W-:Y:S08]  /*7160*/  HMMA.16816.F32 R56, R4.reuse, R64, RZ ;  /* 0x000000400438723c */ /* 0x050ff000000018ff */
[C---:B------:R-:W-:Y:S08]  /*7170*/  HMMA.16816.F32 R60, R4.reuse, R66, RZ ;  /* 0x00000042043c723c */ /* 0x040ff000000018ff */
[C---:B------:R-:W-:Y:S08]  /*7180*/  HMMA.16816.F32 R44, R4.reuse, R40, RZ ;  /* 0x00000028042c723c */ /* 0x040ff000000018ff */
[C---:B------:R-:W-:Y:S08]  /*7190*/  HMMA.16816.F32 R64, R4.reuse, R68, RZ ;  /* 0x000000440440723c */ /* 0x040ff000000018ff */
[C---:B------:R-:W-:Y:S08]  /*71a0*/  HMMA.16816.F32 R40, R4.reuse, R42, RZ ;  /* 0x0000002a0428723c */ /* 0x040ff000000018ff */
[----:B------:R-:W-:Y:S01]  /*71b0*/  HMMA.16816.F32 R68, R4, R70, RZ ;  /* 0x000000460444723c */ /* 0x000fe200000018ff */
[----:B------:R-:W1:Y:S07]  /*71c0*/  LDSM.16.MT88.4 R4, [R178+0x10800] ;  /* 0x01080000b204783b */ /* 0x000e6e0000004200 */
[C---:B------:R-:W-:Y:S07]  /*71d0*/  HMMA.16816.F32 R212, R8.reuse, R84, R44 ;  /* 0x0000005408d4723c */ /* 0x040fee000000182c */
[----:B------:R-:W-:Y:S01]  /*71e0*/  IMAD.MOV.U32 R46, RZ, RZ, R164 ;  /* 0x000000ffff2e7224 */ /* 0x000fe200078e00a4 */
[----:B------:R-:W-:Y:S01]  /*71f0*/  HMMA.16816.F32 R160, R8, R86, R40 ;  /* 0x0000005608a0723c */ /* 0x000fe20000001828 */
[----:B------:R-:W-:-:S06]  /*7200*/  IMAD.MOV.U32 R47, RZ, RZ, R151 ;  /* 0x000000ffff2f7224 */ /* 0x000fcc00078e0097 */
[----:B------:R-:W-:Y:S01]  /*7210*/  IMAD.MOV.U32 R43, RZ, RZ, R167 ;  /* 0x000000ffff2b7224 */ /* 0x000fe200078e00a7 */
[C---:B------:R-:W-:Y:S01]  /*7220*/  HMMA.16816.F32 R84, R8.reuse, R80, R36 ;  /* 0x000000500854723c */ /* 0x040fe20000001824 */
[----:B------:R-:W-:Y:S02]  /*7230*/  IMAD.MOV.U32 R42, RZ, RZ, R166 ;  /* 0x000000ffff2a7224 */ /* 0x000fe400078e00a6 */
[----:B------:R-:W-:Y:S02]  /*7240*/  IMAD.MOV.U32 R41, RZ, RZ, R165 ;  /* 0x000000ffff297224 */ /* 0x000fe400078e00a5 */
[----:B------:R-:W-:Y:S02]  /*7250*/  IMAD.MOV.U32 R40, RZ, RZ, R149 ;  /* 0x000000ffff287224 */ /* 0x000fe400078e0095 */
[----:B------:R-:W-:Y:S01]  /*7260*/  IMAD.MOV.U32 R38, RZ, RZ, R135 ;  /* 0x000000ffff267224 */ /* 0x000fe200078e0087 */
[----:B------:R-:W-:Y:S01]  /*7270*/  HMMA.16816.F32 R80, R8, R82, R32 ;  /* 0x000000520850723c */ /* 0x000fe20000001820 */
[----:B------:R-:W-:-:S02]  /*7280*/  IMAD.MOV.U32 R37, RZ, RZ, R134 ;  /* 0x000000ffff257224 */ /* 0x000fc400078e0086 */
[----:B------:R-:W-:Y:S02]  /*7290*/  IMAD.MOV.U32 R36, RZ, RZ, R133 ;  /* 0x000000ffff247224 */ /* 0x000fe400078e0085 */
[----:B------:R-:W-:Y:S02]  /*72a0*/  IMAD.MOV.U32 R39, RZ, RZ, R148 ;  /* 0x000000ffff277224 */ /* 0x000fe400078e0094 */
[----:B------:R-:W-:Y:S01]  /*72b0*/  IMAD.MOV.U32 R34, RZ, RZ, R127 ;  /* 0x000000ffff227224 */ /* 0x000fe200078e007f */
[----:B------:R-:W-:Y:S01]  /*72c0*/  HMMA.16816.F32 R208, R8, R76, R28 ;  /* 0x0000004c08d0723c */ /* 0x000fe2000000181c */
[----:B------:R-:W-:Y:S02]  /*72d0*/  IMAD.MOV.U32 R33, RZ, RZ, R126 ;  /* 0x000000ffff217224 */ /* 0x000fe400078e007e */
[----:B------:R-:W-:Y:S02]  /*72e0*/  IMAD.MOV.U32 R32, RZ, RZ, R125 ;  /* 0x000000ffff207224 */ /* 0x000fe400078e007d */
[----:B------:R-:W-:-:S02]  /*72f0*/  IMAD.MOV.U32 R35, RZ, RZ, R132 ;  /* 0x000000ffff237224 */ /* 0x000fc400078e0084 */
[----:B------:R-:W-:Y:S01]  /*7300*/  IMAD.MOV.U32 R31, RZ, RZ, R124 ;  /* 0x000000ffff1f7224 */ /* 0x000fe200078e007c */
[C---:B-1----:R-:W-:Y:S07]  /*7310*/  HMMA.16816.F32 R56, R8.reuse, R4, R56 ;  /* 0x000000040838723c */ /* 0x042fee0000001838 */
[----:B------:R-:W-:Y:S01]  /*7320*/  IMAD.WIDE.U32 R4, R2, -0x326172a9, RZ ;  /* 0xcd9e8d5702047825 */ /* 0x000fe200078e00ff */
[----:B------:R-:W-:Y:S01]  /*7330*/  HMMA.16816.F32 R124, R8, R72, R20 ;  /* 0x00000048087c723c */ /* 0x000fe20000001814 */
[----:B------:R-:W1:Y:S03]  /*7340*/  LDSM.16.MT88.4 R20, [R180+0x10800] ;  /* 0x01080000b414783b */ /* 0x000e660000004200 */
[----:B------:R-:W-:-:S02]  /*7350*/  LOP3.LUT R5, R5, UR30, R122, 0x96, !PT ;  /* 0x0000001e05057c12 */ /* 0x000fc4000f8e967a */
[----:B------:R-:W-:Y:S01]  /*7360*/  LOP3.LUT R2, R49, UR29, R4, 0x96, !PT ;  /* 0x0000001d31027c12 */ /* 0x000fe2000f8e9604 */
[----:B------:R-:W-:Y:S01]  /*7370*/  IMAD.MOV.U32 R49, RZ, RZ, R41 ;  /* 0x000000ffff317224 */ /* 0x000fe200078e0029 */
[----:B------:R-:W-:Y:S01]  /*7380*/  HMMA.16816.F32 R164, R8, R6, R60 ;  /* 0x0000000608a4723c */ /* 0x000fe2000000183c */
[----:B------:R-:W-:-:S05]  /*7390*/  IMAD.WIDE.U32 R4, R5, -0x2daee0ad, RZ ;  /* 0xd2511f5305047825 */ /* 0x000fca00078e00ff */
[----:B------:R-:W-:Y:S01]  /*73a0*/  LOP3.LUT R5, R5, UR26, R94, 0x96, !PT ;  /* 0x0000001a05057c12 */ /* 0x000fe2000f8e965e */
[----:B------:R-:W-:Y:S01]  /*73b0*/  IMAD.WIDE.U32 R6, R2, -0x2daee0ad, RZ ;  /* 0xd2511f5302067825 */ /* 0x000fe200078e00ff */
[C---:B------:R-:W-:Y:S01]  /*73c0*/  HMMA.16816.F32 R132, R8.reuse, R78, R24 ;  /* 0x0000004e0884723c */ /* 0x040fe20000001818 */
[----:B------:R-:W-:Y:S01]  /*73d0*/  LOP3.LUT R61, R17, UR32, R92, 0x96, !PT ;  /* 0x00000020113d7c12 */ /* 0x000fe2000f8e965c */
[----:B------:R-:W2:Y:S01]  /*73e0*/  LDC.U8 R78, c[0x0][0x2d8] ;  /* 0x0000b600ff4e7b82 */ /* 0x000ea20000000000 */
[----:B------:R-:W-:Y:S01]  /*73f0*/  SHF.R.U32.HI R63, RZ, 0x10, R16 ;  /* 0x00000010ff3f7819 */ /* 0x000fe20000011610 */
[----:B------:R-:W-:Y:S01]  /*7400*/  IMAD.MOV.U32 R92, RZ, RZ, R34 ;  /* 0x000000ffff5c7224 */ /* 0x000fe200078e0022 */
[----:B------:R-:W-:Y:S01]  /*7410*/  LOP3.LUT R2, R7, UR23, R4, 0x96, !PT ;  /* 0x0000001707027c12 */ /* 0x000fe2000f8e9604 */
[----:B------:R-:W-:Y:S01]  /*7420*/  IMAD.WIDE.U32 R4, R5, -0x326172a9, RZ ;  /* 0xcd9e8d5705047825 */ /* 0x000fe200078e00ff */
[----:B------:R-:W-:Y:S01]  /*7430*/  LOP3.LUT R60, R15, UR31, R96, 0x96, !PT ;  /* 0x0000001f0f3c7c12 */ /* 0x000fe2000f8e9660 */
[----:B------:R-:W-:Y:S01]  /*7440*/  HMMA.16816.F32 R148, R8, R74, R52 ;  /* 0x0000004a0894723c */ /* 0x000fe20000001834 */
[----:B------:R-:W-:Y:S01]  /*7450*/  LOP3.LUT R62, R14, 0xff, RZ, 0xc0, !PT ;  /* 0x000000ff0e3e7812 */ /* 0x000fe200078ec0ff */
[----:B------:R-:W-:Y:S01]  /*7460*/  IMAD.WIDE.U32 R18, R2, -0x326172a9, RZ ;  /* 0xcd9e8d5702127825 */ /* 0x000fe200078e00ff */
[----:B------:R-:W-:-:S03]  /*7470*/  LOP3.LUT R2, R5, UR25, R48, 0x96, !PT ;  /* 0x0000001905027c12 */ /* 0x000fc6000f8e9630 */
[----:B------:R-:W-:Y:S01]  /*7480*/  IMAD.MOV.U32 R94, RZ, RZ, R31 ;  /* 0x000000ffff5e7224 */ /* 0x000fe200078e001f */
[C---:B------:R-:W-:Y:S01]  /*7490*/  LOP3.LUT R13, R19.reuse, UR22, R4, 0x96, !PT ;  /* 0x00000016130d7c12 */ /* 0x040fe2000f8e9604 */
[----:B------:R-:W-:Y:S01]  /*74a0*/  IMAD.MOV.U32 R55, RZ, RZ, R36 ;  /* 0x000000ffff377224 */ /* 0x000fe200078e0024 */
[----:B------:R-:W-:Y:S01]  /*74b0*/  LOP3.LUT R7, R19, UR22, R4, 0x96, !PT ;  /* 0x0000001613077c12 */ /* 0x000fe2000f8e9604 */
[----:B------:R-:W-:Y:S02]  /*74c0*/  IMAD.MOV.U32 R54, RZ, RZ, R37 ;  /* 0x000000ffff367224 */ /* 0x000fe400078e0025 */
[----:B------:R-:W-:-:S04]  /*74d0*/  IMAD.WIDE.U32 R24, R13, -0x2daee0ad, RZ ;  /* 0xd2511f530d187825 */ /* 0x000fc800078e00ff */
[----:B------:R-:W-:Y:S01]  /*74e0*/  IMAD.MOV.U32 R53, RZ, RZ, R38 ;  /* 0x000000ffff357224 */ /* 0x000fe200078e0026 */
[----:B-1----:R-:W-:Y:S01]  /*74f0*/  HMMA.16816.F32 R168, R8, R20, R64 ;  /* 0x0000001408a8723c */ /* 0x002fe20000001840 */
[----:B------:R-:W-:-:S06]  /*7500*/  IMAD.MOV.U32 R52, RZ, RZ, R39 ;  /* 0x000000ffff347224 */ /* 0x000fcc00078e0027 */
[----:B------:R-:W-:Y:S01]  /*7510*/  LOP3.LUT R20, R5, UR25, R48, 0x96, !PT ;  /* 0x0000001905147c12 */ /* 0x000fe2000f8e9630 */
[----:B------:R-:W-:Y:S01]  /*7520*/  IMAD.WIDE.U32 R4, R2, -0x2daee0ad, RZ ;  /* 0xd2511f5302047825 */ /* 0x000fe200078e00ff */
[----:B------:R-:W-:Y:S01]  /*7530*/  HMMA.16816.F32 R172, R8, R22, R68 ;  /* 0x0000001608ac723c */ /* 0x000fe20000001844 */
[----:B------:R-:W-:Y:S02]  /*7540*/  SHF.R.U32.HI R21, RZ, 0x18, R16 ;  /* 0x00000018ff157819 */ /* 0x000fe40000011610 */
[----:B------:R-:W-:Y:S01]  /*7550*/  IMAD R2, R20, -0x2daee0ad, RZ ;  /* 0xd2511f5314027824 */ /* 0x000fe200078e02ff */
[----:B------:R-:W-:Y:S01]  /*7560*/  LOP3.LUT R6, R5, UR5, R6, 0x96, !PT ;  /* 0x0000000505067c12 */ /* 0x000fe2000f8e9606 */
[----:B------:R-:W-:Y:S01]  /*7570*/  IMAD.MOV.U32 R67, RZ, RZ, R32 ;  /* 0x000000ffff437224 */ /* 0x000fe200078e0020 */
[----:B------:R-:W-:Y:S01]  /*7580*/  LOP3.LUT R4, R25, UR15, R4, 0x96, !PT ;  /* 0x0000000f19047c12 */ /* 0x000fe2000f8e9604 */
[----:B------:R-:W-:Y:S01]  /*7590*/  IMAD.MOV.U32 R65, RZ, RZ, R33 ;  /* 0x000000ffff417224 */ /* 0x000fe200078e0021 */
[----:B------:R-:W-:Y:S01]  /*75a0*/  LOP3.LUT R22, R16, 0xff, RZ, 0xc0, !PT ;  /* 0x000000ff10167812 */ /* 0x000fe200078ec0ff */
[----:B------:R-:W-:Y:S01]  /*75b0*/  IMAD.WIDE.U32 R16, R7, -0x2daee0ad, RZ ;  /* 0xd2511f5307107825 */ /* 0x000fe200078e00ff */
[----:B--2---:R-:W-:-:S02]  /*75c0*/  ISETP.GE.U32.AND P2, PT, R78, R21, PT ;  /* 0x000000154e00720c */ /* 0x004fc40003f46070 */
[----:B------:R-:W-:Y:S01]  /*75d0*/  ISETP.GE.U32.AND P4, PT, R78, R22, PT ;  /* 0x000000164e00720c */ /* 0x000fe20003f86070 */
[----:B------:R-:W-:Y:S01]  /*75e0*/  IMAD.WIDE.U32 R4, R4, -0x326172a9, RZ ;  /* 0xcd9e8d5704047825 */ /* 0x000fe200078e00ff */
[----:B------:R-:W-:-:S03]  /*75f0*/  LOP3.LUT R13, R17, UR15, R2, 0x96, !PT ;  /* 0x0000000f110d7c12 */ /* 0x000fc6000f8e9602 */
[----:B------:R-:W-:Y:S01]  /*7600*/  IMAD.WIDE.U32 R6, R6, -0x326172a9, RZ ;  /* 0xcd9e8d5706067825 */ /* 0x000fe200078e00ff */
[C---:B------:R-:W-:Y:S02]  /*7610*/  LOP3.LUT R19, R4.reuse, 0xff, RZ, 0xc0, !PT ;  /* 0x000000ff04137812 */ /* 0x040fe400078ec0ff */
[----:B------:R-:W-:Y:S01]  /*7620*/  LOP3.LUT R27, R4, 0xffff, RZ, 0xc0, !PT ;  /* 0x0000ffff041b7812 */ /* 0x000fe200078ec0ff */
[----:B------:R-:W-:Y:S01]  /*7630*/  IMAD.MOV.U32 R71, RZ, RZ, R35 ;  /* 0x000000ffff477224 */ /* 0x000fe200078e0023 */
[----:B------:R-:W-:Y:S01]  /*7640*/  SHF.R.U32.HI R25, RZ, 0x10, R4 ;  /* 0x00000010ff197819 */ /* 0x000fe20000011604 */
[----:B------:R-:W-:Y:S01]  /*7650*/  IMAD.MOV.U32 R70, RZ, RZ, R40 ;  /* 0x000000ffff467224 */ /* 0x000fe200078e0028 */
[----:B------:R-:W-:Y:S01]  /*7660*/  SHF.R.U32.HI R17, RZ, 0x18, R4 ;  /* 0x00000018ff117819 */ /* 0x000fe20000011604 */
[----:B------:R-:W-:Y:S01]  /*7670*/  IMAD.MOV.U32 R48, RZ, RZ, R43 ;  /* 0x000000ffff307224 */ /* 0x000fe200078e002b */
[----:B------:R-:W-:Y:S01]  /*7680*/  LOP3.LUT R2, R5, UR32, R6, 0x96, !PT ;  /* 0x0000002005027c12 */ /* 0x000fe2000f8e9606 */
[----:B------:R-:W-:Y:S01]  /*7690*/  IMAD.WIDE.U32 R4, R13, -0x326172a9, RZ ;  /* 0xcd9e8d570d047825 */ /* 0x000fe200078e00ff */
[----:B------:R-:W-:-:S02]  /*76a0*/  LOP3.LUT R29, R7, UR16, R18, 0x96, !PT ;  /* 0x00000010071d7c12 */ /* 0x000fc4000f8e9612 */
[----:B------:R-:W-:Y:S02]  /*76b0*/  LOP3.LUT R23, R7, UR16, R18, 0x96, !PT ;  /* 0x0000001007177c12 */ /* 0x000fe4000f8e9612 */
[C---:B------:R-:W-:Y:S02]  /*76c0*/  LOP3.LUT R7, R4.reuse, 0xffff, RZ, 0xc0, !PT ;  /* 0x0000ffff04077812 */ /* 0x040fe400078ec0ff */
[----:B------:R-:W-:Y:S02]  /*76d0*/  LOP3.LUT R20, R4, 0xff, RZ, 0xc0, !PT ;  /* 0x000000ff04147812 */ /* 0x000fe400078ec0ff */
[--C-:B------:R-:W-:Y:S02]  /*76e0*/  SHF.R.U32.HI R18, RZ, 0x10, R4.reuse ;  /* 0x00000010ff127819 */ /* 0x100fe40000011604 */
[----:B------:R-:W-:Y:S01]  /*76f0*/  SHF.R.U32.HI R13, RZ, 0x18, R4 ;  /* 0x00000018ff0d7819 */ /* 0x000fe20000011604 */
[----:B------:R-:W-:Y:S01]  /*7700*/  FFMA.FTZ R4, R110, c[0x0][0x23c], -R12 ;  /* 0x00008f006e047a23 */ /* 0x000fe2000001080c */
[----:B------:R-:W-:-:S02]  /*7710*/  LOP3.LUT R6, R5, UR32, R6, 0x96, !PT ;  /* 0x0000002005067c12 */ /* 0x000fc4000f8e9606 */
[----:B------:R-:W-:Y:S01]  /*7720*/  LOP3.LUT R5, R2, 0xff, RZ, 0xc0, !PT ;  /* 0x000000ff02057812 */ /* 0x000fe200078ec0ff */
[----:B------:R1:W-:Y:S01]  /*7730*/  MUFU.EX2 R95, R4 ;  /* 0x00000004005f7308 */ /* 0x0003e20000000800 */
[C---:B------:R-:W-:Y:S02]  /*7740*/  ISETP.GE.U32.AND P1, PT, R78.reuse, R17, PT ;  /* 0x000000114e00720c */ /* 0x040fe40003f26070 */
[----:B------:R-:W-:Y:S02]  /*7750*/  ISETP.GE.U32.AND P6, PT, R78, R5, PT ;  /* 0x000000054e00720c */ /* 0x000fe40003fc6070 */
[----:B------:R-:W-:Y:S02]  /*7760*/  LOP3.LUT R14, R6, 0xff, RZ, 0xc0, !PT ;  /* 0x000000ff060e7812 */ /* 0x000fe400078ec0ff */
[----:B------:R-:W-:Y:S01]  /*7770*/  ISETP.GE.U32.AND P3, PT, R78, R19, PT ;  /* 0x000000134e00720c */ /* 0x000fe20003f66070 */
[----:B-1----:R-:W-:-:S04]  /*7780*/  FFMA.FTZ R4, R102, c[0x0][0x23c], -R12 ;  /* 0x00008f0066047a23 */ /* 0x002fc8000001080c */
[----:B------:R1:W2:Y:S02]  /*7790*/  MUFU.EX2 R79, R4 ;  /* 0x00000004004f7308 */ /* 0x0002a40000000800 */
[----:B-1----:R-:W-:Y:S02]  /*77a0*/  LOP3.LUT R4, R2, 0xffff, RZ, 0xc0, !PT ;  /* 0x0000ffff02047812 */ /* 0x002fe400078ec0ff */
[----:B--2---:R-:W-:Y:S02]  /*77b0*/  F2FP.PACK_AB R5, R79, R95 ;  /* 0x0000005f4f05723e */ /* 0x004fe400000000ff */
[----:B------:R-:W-:Y:S02]  /*77c0*/  SHF.R.U32.HI R4, RZ, 0x8, R4 ;  /* 0x00000008ff047819 */ /* 0x000fe40000011604 */
[----:B------:R-:W-:Y:S02]  /*77d0*/  PRMT R139, R5, 0x7610, R139 ;  /* 0x00007610058b7816 */ /* 0x000fe4000000008b */
[----:B------:R-:W-:-:S02]  /*77e0*/  LOP3.LUT R4, R4, 0xffff, RZ, 0xc0, !PT ;  /* 0x0000ffff04047812 */ /* 0x000fc400078ec0ff */
[----:B------:R-:W-:Y:S01]  /*77f0*/  PRMT R138, R5, 0x7632, R138 ;  /* 0x00007632058a7816 */ /* 0x000fe2000000008a */
[----:B------:R-:W-:Y:S01]  /*7800*/  @!P6 HADD2 R51, -R139.H0_H0, -RZ.H0_H0 ;  /* 0xa00000ff8b33e230 */ /* 0x000fe20000000900 */
[----:B------:R-:W-:Y:S01]  /*7810*/  ISETP.GE.U32.AND P5, PT, R78, R4, PT ;  /* 0x000000044e00720c */ /* 0x000fe20003fa6070 */
[----:B------:R-:W-:Y:S01]  /*7820*/  FFMA.FTZ R4, R112, c[0x0][0x23c], -R0 ;  /* 0x00008f0070047a23 */ /* 0x000fe20000010800 */
[----:B------:R-:W-:Y:S02]  /*7830*/  PRMT R30, R139, 0x5410, R138 ;  /* 0x000054108b1e7816 */ /* 0x000fe4000000008a */
[----:B------:R-:W-:Y:S01]  /*7840*/  @!P6 PRMT R139, R51, 0x5410, RZ ;  /* 0x00005410338be816 */ /* 0x000fe200000000ff */
[----:B------:R1:W-:Y:S01]  /*7850*/  MUFU.EX2 R74, R4 ;  /* 0x00000004004a7308 */ /* 0x0003e20000000800 */
[----:B------:R-:W-:Y:S01]  /*7860*/  LOP3.LUT R5, R25, 0xff, RZ, 0xc0, !PT ;  /* 0x000000ff19057812 */ /* 0x000fe200078ec0ff */
[----:B-1----:R-:W-:-:S06]  /*7870*/  FFMA.FTZ R4, R101, c[0x0][0x23c], -R0 ;  /* 0x00008f0065047a23 */ /* 0x002fcc0000010800 */
[----:B------:R-:W-:Y:S01]  /*7880*/  @!P5 HADD2 R101, -R138.H0_H0, -RZ.H0_H0 ;  /* 0xa00000ff8a65d230 */ /* 0x000fe20000000900 */
[----:B------:R1:W2:Y:S04]  /*7890*/  MUFU.EX2 R73, R4 ;  /* 0x0000000400497308 */ /* 0x0002a80000000800 */
[----:B------:R-:W-:Y:S02]  /*78a0*/  @!P5 PRMT R138, R101, 0x5410, RZ ;  /* 0x00005410658ad816 */ /* 0x000fe400000000ff */
[--C-:B-1----:R-:W-:Y:S02]  /*78b0*/  SHF.R.U32.HI R4, RZ, 0x18, R2.reuse ;  /* 0x00000018ff047819 */ /* 0x102fe40000011602 */
[----:B------:R-:W-:Y:S02]  /*78c0*/  SHF.R.U32.HI R2, RZ, 0x10, R2 ;  /* 0x00000010ff027819 */ /* 0x000fe40000011602 */
[----:B------:R-:W-:-:S02]  /*78d0*/  ISETP.GE.U32.AND P6, PT, R78, R4, PT ;  /* 0x000000044e00720c */ /* 0x000fc40003fc6070 */
[----:B------:R-:W-:Y:S02]  /*78e0*/  LOP3.LUT R2, R2, 0xff, RZ, 0xc0, !PT ;  /* 0x000000ff02027812 */ /* 0x000fe400078ec0ff */
[----:B------:R-:W-:Y:S02]  /*78f0*/  SHF.R.U32.HI R4, RZ, 0x8, R7 ;  /* 0x00000008ff047819 */ /* 0x000fe40000011607 */
[----:B------:R-:W-:Y:S02]  /*7900*/  ISETP.GE.U32.AND P5, PT, R78, R2, PT ;  /* 0x000000024e00720c */ /* 0x000fe40003fa6070 */
[----:B--2---:R-:W-:Y:S02]  /*7910*/  F2FP.PACK_AB R2, R73, R74 ;  /* 0x0000004a4902723e */ /* 0x004fe400000000ff */
[----:B------:R-:W-:Y:S02]  /*7920*/  PRMT R26, R20, 0x5410, R4 ;  /* 0x00005410141a7816 */ /* 0x000fe40000000004 */
[----:B------:R-:W-:-:S02]  /*7930*/  PRMT R137, R2, 0x7632, R137 ;  /* 0x0000763202897816 */ /* 0x000fc40000000089 */
[----:B------:R-:W-:Y:S02]  /*7940*/  PRMT R136, R2, 0x7610, R136 ;  /* 0x0000761002887816 */ /* 0x000fe40000000088 */
[----:B------:R-:W-:Y:S01]  /*7950*/  LOP3.LUT R2, R18, 0xff, RZ, 0xc0, !PT ;  /* 0x000000ff12027812 */ /* 0x000fe200078ec0ff */
[----:B------:R-:W-:Y:S01]  /*7960*/  @!P6 HADD2 R102, -R137.H0_H0, -RZ.H0_H0 ;  /* 0xa00000ff8966e230 */ /* 0x000fe20000000900 */
[----:B------:R-:W-:Y:S01]  /*7970*/  PRMT R28, R136, 0x5410, R137 ;  /* 0x00005410881c7816 */ /* 0x000fe20000000089 */
[----:B------:R-:W-:Y:S01]  /*7980*/  @!P5 HADD2 R110, -R136.H0_H0, -RZ.H0_H0 ;  /* 0xa00000ff886ed230 */ /* 0x000fe20000000900 */
[----:B------:R-:W-:Y:S02]  /*7990*/  PRMT R25, R2, 0x5410, R13 ;  /* 0x0000541002197816 */ /* 0x000fe4000000000d */
[----:B------:R-:W-:Y:S02]  /*79a0*/  @!P6 PRMT R137, R102, 0x5410, RZ ;  /* 0x000054106689e816 */ /* 0x000fe400000000ff */
[----:B------:R-:W-:Y:S01]  /*79b0*/  ISETP.GE.U32.AND P6, PT, R78, R5, PT ;  /* 0x000000054e00720c */ /* 0x000fe20003fc6070 */
[----:B------:R-:W-:Y:S01]  /*79c0*/  IMAD.WIDE.U32 R4, R23, -0x2daee0ad, RZ ;  /* 0xd2511f5317047825 */ /* 0x000fe200078e00ff */
[----:B------:R-:W-:-:S02]  /*79d0*/  SHF.R.U32.HI R13, RZ, 0x10, R6 ;  /* 0x00000010ff0d7819 */ /* 0x000fc40000011606 */
[----:B------:R-:W-:Y:S01]  /*79e0*/  SHF.R.U32.HI R7, RZ, 0x18, R6 ;  /* 0x00000018ff077819 */ /* 0x000fe20000011606 */
[----:B------:R-:W-:Y:S01]  /*79f0*/  IMAD.WIDE.U32 R22, R29, -0x2daee0ad, RZ ;  /* 0xd2511f531d167825 */ /* 0x000fe200078e00ff */
[----:B------:R-:W-:Y:S02]  /*7a00*/  LOP3.LUT R2, R5, UR31, R16, 0x96, !PT ;  /* 0x0000001f05027c12 */ /* 0x000fe4000f8e9610 */
[C---:B------:R-:W-:Y:S02]  /*7a10*/  LOP3.LUT R15, R4.reuse, 0xffff, RZ, 0xc0, !PT ;  /* 0x0000ffff040f7812 */ /* 0x040fe400078ec0ff */
[----:B------:R-:W-:Y:S02]  /*7a20*/  LOP3.LUT R16, R4, 0xff, RZ, 0xc0, !PT ;  /* 0x000000ff04107812 */ /* 0x000fe400078ec0ff */
[--C-:B------:R-:W-:Y:S02]  /*7a30*/  SHF.R.U32.HI R17, RZ, 0x10, R4.reuse ;  /* 0x00000010ff117819 */ /* 0x100fe40000011604 */
[----:B------:R-:W-:-:S02]  /*7a40*/  SHF.R.U32.HI R18, RZ, 0x18, R4 ;  /* 0x00000018ff127819 */ /* 0x000fc40000011604 */
[----:B------:R-:W-:Y:S02]  /*7a50*/  SHF.R.U32.HI R5, RZ, 0x8, R27 ;  /* 0x00000008ff057819 */ /* 0x000fe4000001161b */
[----:B------:R-:W-:Y:S02]  /*7a60*/  LOP3.LUT R4, R6, 0xffff, RZ, 0xc0, !PT ;  /* 0x0000ffff06047812 */ /* 0x000fe400078ec0ff */
[----:B------:R-:W-:Y:S02]  /*7a70*/  LOP3.LUT R6, R5, 0xffff, RZ, 0xc0, !PT ;  /* 0x0000ffff05067812 */ /* 0x000fe400078ec0ff */
[----:B------:R-:W-:Y:S02]  /*7a80*/  SHF.R.U32.HI R5, RZ, 0x8, R4 ;  /* 0x00000008ff057819 */ /* 0x000fe40000011604 */
[----:B------:R-:W-:Y:S02]  /*7a90*/  LOP3.LUT R4, R13, 0xff, RZ, 0xc0, !PT ;  /* 0x000000ff0d047812 */ /* 0x000fe400078ec0ff */
[----:B------:R-:W-:Y:S01]  /*7aa0*/  PRMT R20, R14, 0x5410, R5 ;  /* 0x000054100e147816 */ /* 0x000fe20000000005 */
[----:B------:R-:W-:Y:S01]  /*7ab0*/  FFMA.FTZ R5, R119, c[0x0][0x23c], -R12 ;  /* 0x00008f0077057a23 */ /* 0x000fe2000001080c */
[----:B------:R-:W-:-:S02]  /*7ac0*/  PRMT R19, R4, 0x5410, R7 ;  /* 0x0000541004137816 */ /* 0x000fc40000000007 */
[----:B------:R-:W-:Y:S01]  /*7ad0*/  SHF.R.U32.HI R4, RZ, 0x8, R15 ;  /* 0x00000008ff047819 */ /* 0x000fe2000001160f */
[----:B------:R1:W-:Y:S01]  /*7ae0*/  MUFU.EX2 R181, R5 ;  /* 0x0000000500b57308 */ /* 0x0003e20000000800 */
[----:B------:R-:W-:Y:S02]  /*7af0*/  SHF.R.U32.HI R7, RZ, 0x10, R2 ;  /* 0x00000010ff077819 */ /* 0x000fe40000011602 */
[----:B------:R-:W-:Y:S02]  /*7b00*/  @!P5 PRMT R136, R110, 0x5410, RZ ;  /* 0x000054106e88d816 */ /* 0x000fe400000000ff */
[----:B------:R-:W-:Y:S02]  /*7b10*/  ISETP.GE.U32.AND P5, PT, R78, R6, PT ;  /* 0x000000064e00720c */ /* 0x000fe40003fa6070 */
[----:B------:R-:W-:Y:S02]  /*7b20*/  PRMT R15, R16, 0x5410, R4 ;  /* 0x00005410100f7816 */ /* 0x000fe40000000004 */
[----:B------:R-:W-:-:S02]  /*7b30*/  LOP3.LUT R4, R2, 0xffff, RZ, 0xc0, !PT ;  /* 0x0000ffff02047812 */ /* 0x000fc400078ec0ff */
[----:B------:R-:W-:Y:S01]  /*7b40*/  LOP3.LUT R13, R2, 0xff, RZ, 0xc0, !PT ;  /* 0x000000ff020d7812 */ /* 0x000fe200078ec0ff */
[--C-:B------:R-:W-:Y:S01]  /*7b50*/  HSET2.LE.AND R15, R15, R93.reuse, PT ;  /* 0x0000005d0f0f7233 */ /* 0x100fe20003803000 */
[----:B------:R-:W-:Y:S02]  /*7b60*/  SHF.R.U32.HI R6, RZ, 0x18, R2 ;  /* 0x00000018ff067819 */ /* 0x000fe40000011602 */
[----:B------:R-:W-:Y:S01]  /*7b70*/  LOP3.LUT R2, R7, 0xff, RZ, 0xc0, !PT ;  /* 0x000000ff07027812 */ /* 0x000fe200078ec0ff */
[----:B-1----:R-:W-:Y:S01]  /*7b80*/  FFMA.FTZ R5, R103, c[0x0][0x23c], -R12 ;  /* 0x00008f0067057a23 */ /* 0x002fe2000001080c */
[----:B------:R-:W-:Y:S01]  /*7b90*/  SHF.R.U32.HI R4, RZ, 0x8, R4 ;  /* 0x00000008ff047819 */ /* 0x000fe20000011604 */
[--C-:B------:R-:W-:Y:S01]  /*7ba0*/  HSET2.LE.AND R7, R25, R93.reuse, PT ;  /* 0x0000005d19077233 */ /* 0x100fe20003803000 */
[----:B------:R-:W-:Y:S01]  /*7bb0*/  PRMT R14, R2, 0x5410, R6 ;  /* 0x00005410020e7816 */ /* 0x000fe20000000006 */
[----:B------:R1:W2:Y:S01]  /*7bc0*/  MUFU.EX2 R76, R5 ;  /* 0x00000005004c7308 */ /* 0x0002a20000000800 */
[----:B------:R-:W-:Y:S01]  /*7bd0*/  FFMA.FTZ R2, R114, c[0x0][0x23c], -R0 ;  /* 0x00008f0072027a23 */ /* 0x000fe20000010800 */
[----:B------:R-:W-:Y:S01]  /*7be0*/  PRMT R13, R13, 0x5410, R4 ;  /* 0x000054100d0d7816 */ /* 0x000fe20000000004 */
[----:B------:R-:W-:Y:S01]  /*7bf0*/  FFMA.FTZ R4, R108, c[0x0][0x23c], -R0 ;  /* 0x00008f006c047a23 */ /* 0x000fe20000010800 */
[----:B------:R-:W-:Y:S01]  /*7c00*/  LOP3.LUT R21, R23, UR31, R24, 0x96, !PT ;  /* 0x0000001f17157c12 */ /* 0x000fe2000f8e9618 */
[----:B------:R-:W-:-:S02]  /*7c10*/  HSET2.LE.AND R6, R26, R93, PT ;  /* 0x0000005d1a067233 */ /* 0x000fc40003803000 */
[--C-:B------:R-:W-:Y:S01]  /*7c20*/  HSET2.LE.AND R13, R13, R93.reuse, PT ;  /* 0x0000005d0d0d7233 */ /* 0x100fe20003803000 */
[----:B------:R3:W-:Y:S01]  /*7c30*/  MUFU.EX2 R182, R2 ;  /* 0x0000000200b67308 */ /* 0x0007e20000000800 */
[----:B------:R-:W-:Y:S01]  /*7c40*/  HSET2.LE.AND R14, R14, R93, PT ;  /* 0x0000005d0e0e7233 */ /* 0x000fe20003803000 */
[----:B-1----:R-:W-:-:S06]  /*7c50*/  LOP3.LUT R5, R17, 0xff, RZ, 0xc0, !PT ;  /* 0x000000ff11057812 */ /* 0x002fcc00078ec0ff */
[----:B------:R1:W-:Y:S01]  /*7c60*/  MUFU.EX2 R72, R4 ;  /* 0x0000000400487308 */ /* 0x0003e20000000800 */
[----:B------:R-:W-:Y:S01]  /*7c70*/  FFMA.FTZ R17, R117, c[0x0][0x23c], -R12 ;  /* 0x00008f0075117a23 */ /* 0x000fe2000001080c */
[----:B------:R-:W-:Y:S02]  /*7c80*/  PRMT R16, R5, 0x5410, R18 ;  /* 0x0000541005107816 */ /* 0x000fe40000000012 */
[----:B--2---:R-:W-:Y:S01]  /*7c90*/  F2FP.PACK_AB R5, R76, R181 ;  /* 0x000000b54c05723e */ /* 0x004fe200000000ff */
[----:B---3--:R-:W-:-:S03]  /*7ca0*/  FFMA.FTZ R2, R116, c[0x0][0x23c], -R0 ;  /* 0x00008f0074027a23 */ /* 0x008fc60000010800 */
[----:B------:R-:W-:Y:S01]  /*7cb0*/  MUFU.EX2 R64, R17 ;  /* 0x0000001100407308 */ /* 0x000fe20000000800 */
[C---:B------:R-:W-:Y:S01]  /*7cc0*/  PRMT R103, R5.reuse, 0x7610, R103 ;  /* 0x0000761005677816 */ /* 0x040fe20000000067 */
[--C-:B------:R-:W-:Y:S01]  /*7cd0*/  HSET2.LE.AND R16, R16, R93.reuse, PT ;  /* 0x0000005d10107233 */ /* 0x100fe20003803000 */
[----:B------:R-:W-:Y:S01]  /*7ce0*/  PRMT R102, R5, 0x7632, R102 ;  /* 0x0000763205667816 */ /* 0x000fe20000000066 */
[----:B------:R-:W-:Y:S01]  /*7cf0*/  HSET2.LE.AND R5, R19, R93, PT ;  /* 0x0000005d13057233 */ /* 0x000fe20003803000 */
[----:B------:R-:W-:Y:S01]  /*7d00*/  FFMA.FTZ R19, R113, c[0x0][0x23c], -R0 ;  /* 0x00008f0071137a23 */ /* 0x000fe20000010800 */
[----:B------:R-:W-:Y:S01]  /*7d10*/  @!P3 HADD2 R112, -R103.H0_H0, -RZ.H0_H0 ;  /* 0xa00000ff6770b230 */ /* 0x000fe20000000900 */
[----:B------:R-:W-:Y:S01]  /*7d20*/  PRMT R18, R103, 0x5410, R102 ;  /* 0x0000541067127816 */ /* 0x000fe20000000066 */
[----:B------:R2:W3:Y:S01]  /*7d30*/  MUFU.EX2 R77, R2 ;  /* 0x00000002004d7308 */ /* 0x0004e20000000800 */
[----:B-1----:R-:W-:Y:S01]  /*7d40*/  FFMA.FTZ R4, R109, c[0x0][0x23c], -R0 ;  /* 0x00008f006d047a23 */ /* 0x002fe20000010800 */
[----:B------:R-:W-:Y:S01]  /*7d50*/  @!P5 HADD2 R108, -R102.H0_H0, -RZ.H0_H0 ;  /* 0xa00000ff666cd230 */ /* 0x000fe20000000900 */
[----:B------:R-:W-:-:S02]  /*7d60*/  @!P3 PRMT R103, R112, 0x5410, RZ ;  /* 0x000054107067b816 */ /* 0x000fc400000000ff */
[----:B------:R-:W-:Y:S02]  /*7d70*/  LOP3.LUT R6, R6, R18, RZ, 0xc0, !PT ;  /* 0x0000001206067212 */ /* 0x000fe400078ec0ff */
[----:B------:R-:W-:Y:S01]  /*7d80*/  @!P5 PRMT R102, R108, 0x5410, RZ ;  /* 0x000054106c66d816 */ /* 0x000fe200000000ff */
[----:B------:R1:W-:Y:S01]  /*7d90*/  MUFU.EX2 R66, R4 ;  /* 0x0000000400427308 */ /* 0x0003e20000000800 */
[----:B------:R-:W-:Y:S02]  /*7da0*/  LOP3.LUT R5, R5, R28, RZ, 0xc0, !PT ;  /* 0x0000001c05057212 */ /* 0x000fe400078ec0ff */
[----:B--2---:R-:W-:-:S05]  /*7db0*/  LOP3.LUT R2, R21, 0xffff, RZ, 0xc0, !PT ;  /* 0x0000ffff15027812 */ /* 0x004fca00078ec0ff */
[----:B------:R-:W-:Y:S01]  /*7dc0*/  MUFU.EX2 R68, R19 ;  /* 0x0000001300447308 */ /* 0x000fe20000000800 */
[----:B------:R-:W-:Y:S01]  /*7dd0*/  SHF.R.U32.HI R2, RZ, 0x8, R2 ;  /* 0x00000008ff027819 */ /* 0x000fe20000011602 */
[----:B-1----:R-:W-:-:S03]  /*7de0*/  FFMA.FTZ R4, R111, c[0x0][0x23c], -R0 ;  /* 0x00008f006f047a23 */ /* 0x002fc60000010800 */
[----:B------:R-:W-:Y:S01]  /*7df0*/  LOP3.LUT R2, R2, 0xffff, RZ, 0xc0, !PT ;  /* 0x0000ffff02027812 */ /* 0x000fe200078ec0ff */
[--C-:B------:R-:W-:Y:S02]  /*7e00*/  FFMA.FTZ R0, R118, c[0x0][0x23c], -R12.reuse ;  /* 0x00008f0076007a23 */ /* 0x100fe4000001080c */
[----:B------:R1:W-:Y:S01]  /*7e10*/  MUFU.EX2 R45, R4 ;  /* 0x00000004002d7308 */ /* 0x0003e20000000800 */
[----:B------:R-:W-:Y:S01]  /*7e20*/  ISETP.GE.U32.AND P3, PT, R78, R2, PT ;  /* 0x000000024e00720c */ /* 0x000fe20003f66070 */
[----:B------:R-:W-:Y:S01]  /*7e30*/  HSET2.LE.AND R2, R20, R93, PT ;  /* 0x0000005d14027233 */ /* 0x000fe20003803000 */
[----:B------:R-:W-:Y:S05]  /*7e40*/  LDSM.16.MT88.4 R116, [R178+0xd800] ;  /* 0x00d80000b274783b */ /* 0x000fea0000004200 */
[----:B------:R3:W-:Y:S01]  /*7e50*/  MUFU.EX2 R44, R0 ;  /* 0x00000000002c7308 */ /* 0x0007e20000000800 */
[----:B-1----:R-:W-:-:S02]  /*7e60*/  FFMA.FTZ R4, R120, c[0x0][0x23c], -R12 ;  /* 0x00008f0078047a23 */ /* 0x002fc4000001080c */
[----:B------:R-:W-:-:S05]  /*7e70*/  FFMA.FTZ R12, R115, c[0x0][0x23c], -R12 ;  /* 0x00008f00730c7a23 */ /* 0x000fca000001080c */
[----:B------:R1:W2:Y:S01]  /*7e80*/  MUFU.EX2 R75, R4 ;  /* 0x00000004004b7308 */ /* 0x0002a20000000800 */
[----:B---3--:R-:W-:-:S04]  /*7e90*/  F2FP.PACK_AB R0, R77, R182 ;  /* 0x000000b64d00723e */ /* 0x008fc800000000ff */
[----:B------:R-:W-:-:S03]  /*7ea0*/  PRMT R101, R0, 0x7632, R101 ;  /* 0x0000763200657816 */ /* 0x000fc60000000065 */
[----:B------:R-:W3:Y:S01]  /*7eb0*/  MUFU.EX2 R176, R12 ;  /* 0x0000000c00b07308 */ /* 0x000ee20000000800 */
[----:B------:R-:W-:Y:S01]  /*7ec0*/  PRMT R27, R0, 0x7610, R27 ;  /* 0x00007610001b7816 */ /* 0x000fe2000000001b */
[----:B------:R-:W-:-:S03]  /*7ed0*/  @!P1 HADD2 R109, -R101.H0_H0, -RZ.H0_H0 ;  /* 0xa00000ff656d9230 */ /* 0x000fc60000000900 */
[----:B------:R-:W-:Y:S02]  /*7ee0*/  PRMT R0, R27, 0x5410, R101 ;  /* 0x000054101b007816 */ /* 0x000fe40000000065 */
[----:B-1----:R-:W-:Y:S02]  /*7ef0*/  LOP3.LUT R4, R2, R30, RZ, 0xc0, !PT ;  /* 0x0000001e02047212 */ /* 0x002fe400078ec0ff */
[----:B------:R-:W-:Y:S02]  /*7f00*/  LOP3.LUT R2, R21, 0xff, RZ, 0xc0, !PT ;  /* 0x000000ff15027812 */ /* 0x000fe400078ec0ff */
[----:B------:R-:W-:Y:S02]  /*7f10*/  LOP3.LUT R7, R7, R0, RZ, 0xc0, !PT ;  /* 0x0000000007077212 */ /* 0x000fe400078ec0ff */
[----:B------:R-:W-:Y:S02]  /*7f20*/  SHF.R.U32.HI R0, RZ, 0x18, R21 ;  /* 0x00000018ff007819 */ /* 0x000fe40000011615 */
[----:B------:R-:W-:-:S02]  /*7f30*/  ISETP.GE.U32.AND P5, PT, R78, R2, PT ;  /* 0x000000024e00720c */ /* 0x000fc40003fa6070 */
[----:B--2---:R-:W-:Y:S02]  /*7f40*/  F2FP.PACK_AB R2, R44, R75 ;  /* 0x0000004b2c02723e */ /* 0x004fe400000000ff */
[----:B------:R-:W-:Y:S02]  /*7f50*/  @!P1 PRMT R101, R109, 0x5410, RZ ;  /* 0x000054106d659816 */ /* 0x000fe400000000ff */
[----:B------:R-:W-:Y:S01]  /*7f60*/  ISETP.GE.U32.AND P1, PT, R78, R0, PT ;  /* 0x000000004e00720c */ /* 0x000fe20003f26070 */
[----:B------:R-:W-:Y:S01]  /*7f70*/  IMAD.MOV.U32 R78, RZ, RZ, R42 ;  /* 0x000000ffff4e7224 */ /* 0x000fe200078e002a */
[----:B------:R-:W-:Y:S01]  /*7f80*/  F2FP.PACK_AB R0, R66, R72 ;  /* 0x000000484200723e */ /* 0x000fe200000000ff */
[----:B------:R-:W-:Y:S01]  /*7f90*/  LDSM.16.MT88.4 R108, [R177+0xd800] ;  /* 0x00d80000b16c783b */ /* 0x000fe20000004200 */
[C---:B------:R-:W-:Y:S02]  /*7fa0*/  PRMT R26, R2.reuse, 0x7610, R26 ;  /* 0x00007610021a7816 */ /* 0x040fe4000000001a */
[----:B------:R-:W-:-:S02]  /*7fb0*/  PRMT R25, R2, 0x7632, R25 ;  /* 0x0000763202197816 */ /* 0x000fc40000000019 */
[C---:B------:R-:W-:Y:S02]  /*7fc0*/  PRMT R24, R0.reuse, 0x7632, R24 ;  /* 0x0000763200187816 */ /* 0x040fe40000000018 */
[----:B------:R-:W-:Y:S02]  /*7fd0*/  PRMT R20, R0, 0x7610, R20 ;  /* 0x0000761000147816 */ /* 0x000fe40000000014 */
[----:B------:R-:W-:Y:S02]  /*7fe0*/  PRMT R0, R26, 0x5410, R25 ;  /* 0x000054101a007816 */ /* 0x000fe40000000019 */
[----:B---3--:R-:W-:Y:S02]  /*7ff0*/  F2FP.PACK_AB R2, R176, R64 ;  /* 0x00000040b002723e */ /* 0x008fe400000000ff */
[----:B------:R-:W-:Y:S02]  /*8000*/  LOP3.LUT R96, R13, R0, RZ, 0xc0, !PT ;  /* 0x000000000d607212 */ /* 0x000fe400078ec0ff */
[----:B------:R-:W-:-:S02]  /*8010*/  PRMT R0, R20, 0x5410, R24 ;  /* 0x0000541014007816 */ /* 0x000fc40000000018 */
[----:B------:R-:W-:Y:S02]  /*8020*/  PRMT R19, R2, 0x7610, R19 ;  /* 0x0000761002137816 */ /* 0x000fe40000000013 */
[----:B------:R-:W-:Y:S02]  /*8030*/  LOP3.LUT R97, R14, R0, RZ, 0xc0, !PT ;  /* 0x000000000e617212 */ /* 0x000fe400078ec0ff */
[----:B------:R-:W-:Y:S02]  /*8040*/  F2FP.PACK_AB R0, R68, R45 ;  /* 0x0000002d4400723e */ /* 0x000fe400000000ff */
[----:B------:R-:W-:Y:S02]  /*8050*/  PRMT R18, R2, 0x7632, R18 ;  /* 0x0000763202127816 */ /* 0x000fe40000000012 */
[C---:B------:R-:W-:Y:S02]  /*8060*/  PRMT R17, R0.reuse, 0x7610, R17 ;  /* 0x0000761000117816 */ /* 0x040fe40000000011 */
[----:B------:R-:W-:-:S02]  /*8070*/  PRMT R2, R0, 0x7632, R2 ;  /* 0x0000763200027816 */ /* 0x000fc40000000002 */
[----:B------:R-:W-:-:S04]  /*8080*/  PRMT R0, R19, 0x5410, R18 ;  /* 0x0000541013007816 */ /* 0x000fc80000000012 */
[----:B------:R-:W-:Y:S02]  /*8090*/  LOP3.LUT R98, R15, R0, RZ, 0xc0, !PT ;  /* 0x000000000f627212 */ /* 0x000fe400078ec0ff */
[----:B------:R-:W1:Y:S01]  /*80a0*/  LDSM.16.MT88.4 R12, [R179+0x10800] ;  /* 0x01080000b30c783b */ /* 0x000e620000004200 */
[----:B------:R-:W-:-:S04]  /*80b0*/  PRMT R0, R17, 0x5410, R2 ;  /* 0x0000541011007816 */ /* 0x000fc80000000002 */
[----:B------:R-:W-:Y:S01]  /*80c0*/  LOP3.LUT R99, R16, R0, RZ, 0xc0, !PT ;  /* 0x0000000010637212 */ /* 0x000fe200078ec0ff */
[----:B------:R-:W-:Y:S01]  /*80d0*/  IMAD.MOV.U32 R16, RZ, RZ, R68 ;  /* 0x000000ffff107224 */ /* 0x000fe200078e0044 */
[C---:B-1----:R-:W-:Y:S08]  /*80e0*/  HMMA.16816.F32 R36, R8.reuse, R12, R104 ;  /* 0x0000000c0824723c */ /* 0x042ff00000001868 */
[----:B------:R-:W-:Y:S01]  /*80f0*/  HMMA.16816.F32 R32, R8, R14, R88 ;  /* 0x0000000e0820723c */ /* 0x000fe20000001858 */
[----:B------:R-:W1:Y:S04]  /*8100*/  LDSM.16.MT88.4 R8, [R177+0xd000] ;  /* 0x00d00000b108783b */ /* 0x000e680000004200 */
[----:B------:R-:W2:Y:S03]  /*8110*/  LDSM.16.MT88.4 R12, [R178+0xd000] ;  /* 0x00d00000b20c783b */ /* 0x000ea60000004200 */
        /* <DEDUP_REMOVED lines=22> */
[----:B-1----:R-:W-:Y:S07]  /*8280*/  HMMA.16816.F32 R120, R4, R8, R236 ;  /* 0x000000080478723c */ /* 0x002fee00000018ec */
[----:B------:R-:W-:Y:S02]  /*8290*/  IMAD.MOV.U32 R238, RZ, RZ, R46 ;  /* 0x000000ffffee7224 */ /* 0x000fe400078e002e */
[----:B------:R-:W-:-:S02]  /*82a0*/  IMAD.MOV.U32 R237, RZ, RZ, R47 ;  /* 0x000000ffffed7224 */ /* 0x000fc400078e002f */
[----:B------:R-:W-:Y:S01]  /*82b0*/  HMMA.16816.F32 R44, R4, R10, R228 ;  /* 0x0000000a042c723c */ /* 0x000fe200000018e4 */
[----:B------:R-:W1:Y:S01]  /*82c0*/  LDSM.16.MT88.4 R8, [R177+0xf000] ;  /* 0x00f00000b108783b */ /* 0x000e620000004200 */
[----:B------:R-:W-:Y:S02]  /*82d0*/  IMAD.MOV.U32 R236, RZ, RZ, R48 ;  /* 0x000000ffffec7224 */ /* 0x000fe400078e0030 */
[----:B------:R-:W-:-:S03]  /*82e0*/  IMAD.MOV.U32 R239, RZ, RZ, R49 ;  /* 0x000000ffffef7224 */ /* 0x000fc600078e0031 */
[----:B------:R-:W-:Y:S01]  /*82f0*/  IMAD.MOV.U32 R230, RZ, RZ, R50 ;  /* 0x000000ffffe67224 */ /* 0x000fe200078e0032 */
[----:B--2---:R-:W-:Y:S01]  /*8300*/  HMMA.16816.F32 R128, R4, R12, R128 ;  /* 0x0000000c0480723c */ /* 0x004fe20000001880 */
[----:B------:R-:W-:Y:S02]  /*8310*/  IMAD.MOV.U32 R231, RZ, RZ, R54 ;  /* 0x000000ffffe77224 */ /* 0x000fe400078e0036 */
[----:B------:R-:W-:Y:S02]  /*8320*/  IMAD.MOV.U32 R228, RZ, RZ, R65 ;  /* 0x000000ffffe47224 */ /* 0x000fe400078e0041 */
[----:B------:R-:W-:-:S03]  /*8330*/  IMAD.MOV.U32 R229, RZ, RZ, R92 ;  /* 0x000000ffffe57224 */ /* 0x000fc600078e005c */
[----:B------:R-:W-:Y:S01]  /*8340*/  HMMA.16816.F32 R48, R4, R14, R224 ;  /* 0x0000000e0430723c */ /* 0x000fe200000018e0 */
[----:B------:R-:W-:Y:S06]  /*8350*/  LDSM.16.MT88.4 R12, [R178+0xf000] ;  /* 0x00f00000b20c783b */ /* 0x000fec0000004200 */
[----:B------:R-:W-:Y:S02]  /*8360*/  IMAD.MOV.U32 R225, RZ, RZ, R52 ;  /* 0x000000ffffe17224 */ /* 0x000fe400078e0034 */
[----:B------:R-:W-:Y:S02]  /*8370*/  IMAD.MOV.U32 R227, RZ, RZ, R53 ;  /* 0x000000ffffe37224 */ /* 0x000fe400078e0035 */
[----:B------:R-:W-:-:S02]  /*8380*/  IMAD.MOV.U32 R224, RZ, RZ, R55 ;  /* 0x000000ffffe07224 */ /* 0x000fc400078e0037 */
[----:B------:R-:W-:Y:S01]  /*8390*/  IMAD.MOV.U32 R226, RZ, RZ, R70 ;  /* 0x000000ffffe27224 */ /* 0x000fe200078e0046 */
[C---:B-1----:R-:W-:Y:S01]  /*83a0*/  HMMA.16816.F32 R52, R4.reuse, R8, R220 ;  /* 0x000000080434723c */ /* 0x042fe200000018dc */
[----:B------:R1:W2:Y:S06]  /*83b0*/  LDL.LU.S16 R220, [R1+0x4] ;  /* 0x0000040001dc7983 */ /* 0x0002ac0000300600 */
[----:B------:R-:W-:Y:S01]  /*83c0*/  IMAD.MOV.U32 R223, RZ, RZ, R71 ;  /* 0x000000ffffdf7224 */ /* 0x000fe200078e0047 */
[C---:B------:R-:W-:Y:S01]  /*83d0*/  HMMA.16816.F32 R64, R4.reuse, R10, R216 ;  /* 0x0000000a0440723c */ /* 0x040fe200000018d8 */
[----:B------:R-:W3:Y:S07]  /*83e0*/  LDSM.16.MT88.4 R8, [R180+0xf000] ;  /* 0x00f00000b408783b */ /* 0x000eee0000004200 */
[C---:B---3--:R-:W-:Y:S08]  /*83f0*/  HMMA.16816.F32 R76, R4.reuse, R8, R84 ;  /* 0x00000008044c723c */ /* 0x048ff00000001854 */
[C---:B------:R-:W-:Y:S01]  /*8400*/  HMMA.16816.F32 R80, R4.reuse, R10, R80 ;  /* 0x0000000a0450723c */ /* 0x040fe20000001850 */
[----:B------:R-:W3:Y:S07]  /*8410*/  LDSM.16.MT88.4 R8, [R177+0x11000] ;  /* 0x01100000b108783b */ /* 0x000eee0000004200 */
[C---:B---3--:R-:W-:Y:S08]  /*8420*/  HMMA.16816.F32 R92, R4.reuse, R8, R124 ;  /* 0x00000008045c723c */ /* 0x048ff0000000187c */
[C---:B------:R-:W-:Y:S08]  /*8430*/  HMMA.16816.F32 R68, R4.reuse, R12, R212 ;  /* 0x0000000c0444723c */ /* 0x040ff000000018d4 */
[----:B------:R-:W-:Y:S01]  /*8440*/  HMMA.16816.F32 R72, R4, R14, R160 ;  /* 0x0000000e0448723c */ /* 0x000fe200000018a0 */
[----:B------:R-:W-:Y:S07]  /*8450*/  LDSM.16.MT88.4 R12, [R179+0xf000] ;  /* 0x00f00000b30c783b */ /* 0x000fee0000004200 */
[----:B------:R-:W-:Y:S01]  /*8460*/  HMMA.16816.F32 R112, R96, R116, R112 ;  /* 0x000000746070723c */ /* 0x000fe20000001870 */
[----:B--2---:R-:W-:-:S07]  /*8470*/  @!P6 HADD2 R220, -R27.H0_H0, -RZ.H0_H0 ;  /* 0xa00000ff1bdce230 */ /* 0x004fce0000000900 */
[----:B------:R-:W-:Y:S01]  /*8480*/  HMMA.16816.F32 R148, R4, R10, R148 ;  /* 0x0000000a0494723c */ /* 0x000fe20000001894 */
[----:B------:R-:W2:Y:S01]  /*8490*/  LDSM.16.MT88.4 R8, [R180+0x11000] ;  /* 0x01100000b408783b */ /* 0x000ea20000004200 */
[----:B------:R-:W3:Y:S01]  /*84a0*/  LDC.U8 R222, c[0x0][0x2d8] ;  /* 0x0000b600ffde7b82 */ /* 0x000ee20000000000 */
[----:B------:R-:W-:-:S05]  /*84b0*/  SHF.R.U32.HI R0, RZ, 0x10, R21 ;  /* 0x00000010ff007819 */ /* 0x000fca0000011615 */
[C---:B------:R-:W-:Y:S01]  /*84c0*/  HMMA.16816.F32 R104, R96.reuse, R108, R104 ;  /* 0x0000006c6068723c */ /* 0x040fe20000001868 */
[----:B------:R-:W-:Y:S01]  /*84d0*/  IMAD.MOV.U32 R221, RZ, RZ, R223 ;  /* 0x000000ffffdd7224 */ /* 0x000fe200078e00df */
[----:B------:R-:W-:Y:S06]  /*84e0*/  LDSM.16.MT88.4 R124, [R180+0xd800] ;  /* 0x00d80000b47c783b */ /* 0x000fec0000004200 */
[----:B------:R-:W-:Y:S01]  /*84f0*/  HMMA.16816.F32 R116, R96, R118, R40 ;  /* 0x000000766074723c */ /* 0x000fe20000001828 */
[----:B------:R-:W-:Y:S07]  /*8500*/  LDSM.16.MT88.4 R40, [R177+0xf800] ;  /* 0x00f80000b128783b */ /* 0x000fee0000004200 */
[C---:B--2---:R-:W-:Y:S08]  /*8510*/  HMMA.16816.F32 R168, R4.reuse, R8, R168 ;  /* 0x0000000804a8723c */ /* 0x044ff000000018a8 */
[C---:B------:R-:W-:Y:S01]  /*8520*/  HMMA.16816.F32 R172, R4.reuse, R10, R172 ;  /* 0x0000000a04ac723c */ /* 0x040fe200000018ac */
[----:B------:R-:W2:Y:S07]  /*8530*/  LDSM.16.MT88.4 R8, [R179+0x11000] ;  /* 0x01100000b308783b */ /* 0x000eae0000004200 */
[C---:B------:R-:W-:Y:S08]  /*8540*/  HMMA.16816.F32 R84, R4.reuse, R12, R208 ;  /* 0x0000000c0454723c */ /* 0x040ff000000018d0 */
[----:B--2---:R-:W-:Y:S08]  /*8550*/  HMMA.16816.F32 R208, R4, R8, R36 ;  /* 0x0000000804d0723c */ /* 0x004ff00000001824 */
[C---:B------:R-:W-:Y:S08]  /*8560*/  HMMA.16816.F32 R36, R96.reuse, R40, R52 ;  /* 0x000000286024723c */ /* 0x040ff00000001834 */
[----:B------:R-:W-:Y:S07]  /*8570*/  HMMA.16816.F32 R40, R96, R42, R64 ;  /* 0x0000002a6028723c */ /* 0x000fee0000001840 */
[----:B------:R-:W-:-:S04]  /*8580*/  PRMT R66, R220, 0x7610, R66 ;  /* 0x00007610dc427816 */ /* 0x000fc80000000042 */
[----:B------:R-:W-:Y:S02]  /*8590*/  @!P6 PRMT R27, R66, 0x5410, RZ ;  /* 0x00005410421be816 */ /* 0x000fe400000000ff */
[----:B------:R1:W2:Y:S01]  /*85a0*/  LDL.LU.S16 R66, [R1+0x8] ;  /* 0x0000080001427983 */ /* 0x0002a20000300600 */
[----:B------:R-:W-:-:S04]  /*85b0*/  LOP3.LUT R0, R0, 0xff, RZ, 0xc0, !PT ;  /* 0x000000ff00007812 */ /* 0x000fc800078ec0ff */
[----:B---3--:R-:W-:Y:S02]  /*85c0*/  ISETP.GE.U32.AND P6, PT, R222, R0, PT ;  /* 0x00000000de00720c */ /* 0x008fe40003fc6070 */
[----:B------:R-:W-:-:S04]  /*85d0*/  LOP3.LUT R0, R60, 0xffff, RZ, 0xc0, !PT ;  /* 0x0000ffff3c007812 */ /* 0x000fc800078ec0ff */
[----:B------:R-:W-:-:S04]  /*85e0*/  SHF.R.U32.HI R0, RZ, 0x8, R0 ;  /* 0x00000008ff007819 */ /* 0x000fc80000011600 */
[----:B------:R-:W-:Y:S01]  /*85f0*/  LOP3.LUT R0, R0, 0xffff, RZ, 0xc0, !PT ;  /* 0x0000ffff00007812 */ /* 0x000fe200078ec0ff */
[----:B------:R-:W-:Y:S01]  /*8600*/  HMMA.16816.F32 R88, R4, R14, R132 ;  /* 0x0000000e0458723c */ /* 0x000fe20000001884 */
[----:B------:R-:W3:Y:S07]  /*8610*/  LDSM.16.MT88.4 R12, [R178+0x11000] ;  /* 0x01100000b20c783b */ /* 0x000eee0000004200 */
[----:B------:R-:W-:Y:S01]  /*8620*/  HMMA.16816.F32 R108, R96, R110, R28 ;  /* 0x0000006e606c723c */ /* 0x000fe2000000181c */
[----:B------:R-:W-:Y:S01]  /*8630*/  IMAD.MOV.U32 R223, RZ, RZ, R224 ;  /* 0x000000ffffdf7224 */ /* 0x000fe200078e00e0 */
[----:B------:R-:W-:Y:S01]  /*8640*/  LDSM.16.MT88.4 R132, [R179+0xd800] ;  /* 0x00d80000b384783b */ /* 0x000fe20000004200 */
[----:B--2---:R-:W-:-:S05]  /*8650*/  @!P5 HADD2 R66, -R26.H0_H0, -RZ.H0_H0 ;  /* 0xa00000ff1a42d230 */ /* 0x004fca0000000900 */
[----:B------:R-:W-:Y:S02]  /*8660*/  PRMT R65, R66, 0x7610, R65 ;  /* 0x0000761042417816 */ /* 0x000fe40000000041 */
[----:B------:R1:W2:Y:S02]  /*8670*/  LDL.LU.S16 R66, [R1+0x10] ;  /* 0x0000100001427983 */ /* 0x0002a40000300600 */
[----:B------:R-:W-:Y:S02]  /*8680*/  @!P5 PRMT R26, R65, 0x5410, RZ ;  /* 0x00005410411ad816 */ /* 0x000fe400000000ff */
[----:B------:R-:W-:Y:S02]  /*8690*/  ISETP.GE.U32.AND P5, PT, R222, R0, PT ;  /* 0x00000000de00720c */ /* 0x000fe40003fa6070 */
[----:B------:R1:W4:Y:S01]  /*86a0*/  LDL.LU.S16 R0, [R1+0xc] ;  /* 0x00000c0001007983 */ /* 0x0003220000300600 */
[----:B---3--:R-:W-:Y:S03]  /*86b0*/  HMMA.16816.F32 R160, R4, R12, R56 ;  /* 0x0000000c04a0723c */ /* 0x008fe60000001838 */
[----:B------:R-:W3:Y:S05]  /*86c0*/  LDSM.16.MT88.4 R56, [R180+0xf800] ;  /* 0x00f80000b438783b */ /* 0x000eea0000004200 */
[----:B---3--:R-:W-:Y:S01]  /*86d0*/  HMMA.16816.F32 R52, R96, R56, R76 ;  /* 0x000000386034723c */ /* 0x008fe2000000184c */
[----:B----4-:R-:W-:-:S06]  /*86e0*/  @!P1 HADD2 R0, -R24.H0_H0, -RZ.H0_H0 ;  /* 0xa00000ff18009230 */ /* 0x010fcc0000000900 */
[----:B------:R-:W-:-:S04]  /*86f0*/  PRMT R57, R0, 0x7610, R57 ;  /* 0x0000761000397816 */ /* 0x000fc80000000039 */
[----:B------:R-:W-:Y:S02]  /*8700*/  @!P1 PRMT R24, R57, 0x5410, RZ ;  /* 0x0000541039189816 */ /* 0x000fe400000000ff */
[----:B------:R1:W3:Y:S01]  /*8710*/  LDL.LU.S16 R57, [R1+0x14] ;  /* 0x0000140001397983 */ /* 0x0002e20000300600 */
[----:B--2---:R-:W-:Y:S01]  /*8720*/  @!P3 HADD2 R66, -R25.H0_H0, -RZ.H0_H0 ;  /* 0xa00000ff1942b230 */ /* 0x004fe20000000900 */
[----:B------:R-:W-:-:S04]  /*8730*/  LOP3.LUT R0, R60, 0xff, RZ, 0xc0, !PT ;  /* 0x000000ff3c007812 */ /* 0x000fc800078ec0ff */
[----:B------:R-:W-:Y:S01]  /*8740*/  PRMT R64, R66, 0x7610, R64 ;  /* 0x0000761042407816 */ /* 0x000fe20000000040 */
[----:B---3--:R-:W-:-:S05]  /*8750*/  @!P6 HADD2 R57, -R20.H0_H0, -RZ.H0_H0 ;  /* 0xa00000ff1439e230 */ /* 0x008fca0000000900 */
[----:B------:R-:W-:-:S04]  /*8760*/  PRMT R56, R57, 0x7610, R56 ;  /* 0x0000761039387816 */ /* 0x000fc80000000038 */
[----:B------:R-:W-:Y:S02]  /*8770*/  @!P6 PRMT R20, R56, 0x5410, RZ ;  /* 0x000054103814e816 */ /* 0x000fe400000000ff */
[----:B------:R1:W2:Y:S01]  /*8780*/  LDL.LU.S16 R56, [R1+0x18] ;  /* 0x0000180001387983 */ /* 0x0002a20000300600 */
[----:B------:R-:W-:Y:S02]  /*8790*/  @!P3 PRMT R25, R64, 0x5410, RZ ;  /* 0x000054104019b816 */ /* 0x000fe400000000ff */
[----:B------:R-:W-:Y:S01]  /*87a0*/  ISETP.GE.U32.AND P3, PT, R222, R0, PT ;  /* 0x00000000de00720c */ /* 0x000fe20003f66070 */
[----:B------:R-:W-:Y:S01]  /*87b0*/  HMMA.16816.F32 R164, R4, R14, R164 ;  /* 0x0000000e04a4723c */ /* 0x000fe200000018a4 */
[----:B------:R-:W-:-:S07]  /*87c0*/  SHF.R.U32.HI R0, RZ, 0x18, R60 ;  /* 0x00000018ff007819 */ /* 0x000fce000001163c */
[----:B------:R-:W-:Y:S01]  /*87d0*/  HMMA.16816.F32 R32, R4, R10, R32 ;  /* 0x0000000a0420723c */ /* 0x000fe20000001820 */
[----:B------:R-:W-:Y:S01]  /*87e0*/  ISETP.GE.U32.AND P1, PT, R222, R0, PT ;  /* 0x00000000de00720c */ /* 0x000fe20003f26070 */
[----:B------:R-:W-:Y:S01]  /*87f0*/  IMAD.MOV.U32 R224, RZ, RZ, R225 ;  /* 0x000000ffffe07224 */ /* 0x000fe200078e00e1 */
[----:B------:R-:W-:Y:S01]  /*8800*/  SHF.R.U32.HI R0, RZ, 0x10, R60 ;  /* 0x00000010ff007819 */ /* 0x000fe2000001163c */
[----:B------:R-:W-:Y:S01]  /*8810*/  IMAD.MOV.U32 R220, RZ, RZ, R223 ;  /* 0x000000ffffdc7224 */ /* 0x000fe200078e00df */
[----:B------:R-:W-:Y:S02]  /*8820*/  LDSM.16.MT88.4 R64, [R179+0xf800] ;  /* 0x00f80000b340783b */ /* 0x000fe40000004200 */
[----:B------:R-:W-:-:S04]  /*8830*/  LOP3.LUT R0, R0, 0xff, RZ, 0xc0, !PT ;  /* 0x000000ff00007812 */ /* 0x000fc800078ec0ff */
[----:B------:R-:W-:Y:S02]  /*8840*/  ISETP.GE.U32.AND P6, PT, R222, R0, PT ;  /* 0x00000000de00720c */ /* 0x000fe40003fc6070 */
[----:B------:R-:W-:-:S04]  /*8850*/  LOP3.LUT R0, R61, 0xffff, RZ, 0xc0, !PT ;  /* 0x0000ffff3d007812 */ /* 0x000fc800078ec0ff */
[----:B------:R-:W-:-:S04]  /*8860*/  SHF.R.U32.HI R0, RZ, 0x8, R0 ;  /* 0x00000008ff007819 */ /* 0x000fc80000011600 */
[----:B------:R-:W-:Y:S01]  /*8870*/  LOP3.LUT R0, R0, 0xffff, RZ, 0xc0, !PT ;  /* 0x0000ffff00007812 */ /* 0x000fe200078ec0ff */
[----:B--2---:R-:W-:-:S05]  /*8880*/  @!P3 HADD2 R56, -R146.H0_H0, -RZ.H0_H0 ;  /* 0xa00000ff9238b230 */ /* 0x004fca0000000900 */
[----:B------:R-:W-:Y:S02]  /*8890*/  PRMT R31, R56, 0x7610, R31 ;  /* 0x00007610381f7816 */ /* 0x000fe4000000001f */
[----:B------:R1:W2:Y:S02]  /*88a0*/  LDL.LU.S16 R56, [R1+0x20] ;  /* 0x0000200001387983 */ /* 0x0002a40000300600 */
[----:B------:R-:W-:Y:S02]  /*88b0*/  @!P3 PRMT R146, R31, 0x5410, RZ ;  /* 0x000054101f92b816 */ /* 0x000fe400000000ff */
[----:B------:R-:W-:Y:S02]  /*88c0*/  ISETP.GE.U32.AND P3, PT, R222, R0, PT ;  /* 0x00000000de00720c */ /* 0x000fe40003f66070 */
[----:B------:R1:W3:Y:S02]  /*88d0*/  LDL.LU.S16 R0, [R1+0x1c] ;  /* 0x00001c0001007983 */ /* 0x0002e40000300600 */
[----:B---3--:R-:W-:-:S05]  /*88e0*/  @!P6 HADD2 R0, -R147.H0_H0, -RZ.H0_H0 ;  /* 0xa00000ff9300e230 */ /* 0x008fca0000000900 */
[----:B------:R-:W-:-:S04]  /*88f0*/  PRMT R29, R0, 0x7610, R29 ;  /* 0x00007610001d7816 */ /* 0x000fc8000000001d */
[----:B------:R-:W-:Y:S02]  /*8900*/  @!P6 PRMT R147, R29, 0x5410, RZ ;  /* 0x000054101d93e816 */ /* 0x000fe400000000ff */
[----:B------:R1:W3:Y:S01]  /*8910*/  LDL.LU.S16 R29, [R1+0x24] ;  /* 0x00002400011d7983 */ /* 0x0002e20000300600 */
[----:B--2---:R-:W-:Y:S01]  /*8920*/  @!P5 HADD2 R56, -R145.H0_H0, -RZ.H0_H0 ;  /* 0xa00000ff9138d230 */ /* 0x004fe20000000900 */
[----:B------:R-:W-:-:S04]  /*8930*/  LOP3.LUT R0, R61, 0xff, RZ, 0xc0, !PT ;  /* 0x000000ff3d007812 */ /* 0x000fc800078ec0ff */
[----:B------:R-:W-:-:S04]  /*8940*/  PRMT R30, R56, 0x7610, R30 ;  /* 0x00007610381e7816 */ /* 0x000fc8000000001e */
[----:B------:R-:W-:Y:S02]  /*8950*/  @!P5 PRMT R145, R30, 0x5410, RZ ;  /* 0x000054101e91d816 */ /* 0x000fe400000000ff */
[----:B------:R-:W-:Y:S02]  /*8960*/  ISETP.GE.U32.AND P5, PT, R222, R0, PT ;  /* 0x00000000de00720c */ /* 0x000fe40003fa6070 */
[----:B------:R-:W-:-:S04]  /*8970*/  SHF.R.U32.HI R0, RZ, 0x18, R61 ;  /* 0x00000018ff007819 */ /* 0x000fc8000001163d */
[----:B------:R-:W-:Y:S02]  /*8980*/  ISETP.GE.U32.AND P6, PT, R222, R0, PT ;  /* 0x00000000de00720c */ /* 0x000fe40003fc6070 */
[----:B------:R-:W-:-:S04]  /*8990*/  SHF.R.U32.HI R0, RZ, 0x10, R61 ;  /* 0x00000010ff007819 */ /* 0x000fc8000001163d */
[----:B------:R-:W-:Y:S01]  /*89a0*/  LOP3.LUT R0, R0, 0xff, RZ, 0xc0, !PT ;  /* 0x000000ff00007812 */ /* 0x000fe200078ec0ff */
[----:B---3--:R-:W-:-:S05]  /*89b0*/  @!P1 HADD2 R29, -R143.H0_H0, -RZ.H0_H0 ;  /* 0xa00000ff8f1d9230 */ /* 0x008fca0000000900 */
[----:B------:R-:W-:-:S04]  /*89c0*/  PRMT R28, R29, 0x7610, R28 ;  /* 0x000076101d1c7816 */ /* 0x000fc8000000001c */
[----:B------:R-:W-:Y:S02]  /*89d0*/  @!P1 PRMT R143, R28, 0x5410, RZ ;  /* 0x000054101c8f9816 */ /* 0x000fe400000000ff */
[----:B------:R1:W2:Y:S01]  /*89e0*/  LDL.LU.S16 R28, [R1+0x2c] ;  /* 0x00002c00011c7983 */ /* 0x0002a20000300600 */
[----:B------:R-:W-:-:S03]  /*89f0*/  ISETP.GE.U32.AND P1, PT, R222, R0, PT ;  /* 0x00000000de00720c */ /* 0x000fc60003f26070 */
[----:B------:R1:W3:Y:S01]  /*8a00*/  LDL.LU.S16 R0, [R1+0x28] ;  /* 0x0000280001007983 */ /* 0x0002e20000300600 */
[----:B--2---:R-:W-:Y:S02]  /*8a10*/  @!P5 HADD2 R28, -R152.H0_H0, -RZ.H0_H0 ;  /* 0xa00000ff981cd230 */ /* 0x004fe40000000900 */
[----:B---3--:R-:W-:-:S03]  /*8a20*/  @!P3 HADD2 R0, -R154.H0_H0, -RZ.H0_H0 ;  /* 0xa00000ff9a00b230 */ /* 0x008fc60000000900 */
[----:B------:R-:W-:Y:S02]  /*8a30*/  PRMT R7, R28, 0x7610, R7 ;  /* 0x000076101c077816 */ /* 0x000fe40000000007 */
[----:B------:R-:W-:Y:S02]  /*8a40*/  PRMT R6, R0, 0x7610, R6 ;  /* 0x0000761000067816 */ /* 0x000fe40000000006 */
[----:B------:R-:W-:Y:S02]  /*8a50*/  LOP3.LUT R0, R63, 0xff, RZ, 0xc0, !PT ;  /* 0x000000ff3f007812 */ /* 0x000fe400078ec0ff */
[----:B------:R-:W-:Y:S02]  /*8a60*/  @!P5 PRMT R152, R7, 0x5410, RZ ;  /* 0x000054100798d816 */ /* 0x000fe400000000ff */
[----:B------:R-:W-:Y:S02]  /*8a70*/  ISETP.GE.U32.AND P5, PT, R222, R0, PT ;  /* 0x00000000de00720c */ /* 0x000fe40003fa6070 */
[----:B------:R1:W2:Y:S01]  /*8a80*/  LDL.LU.S16 R0, [R1+0x30] ;  /* 0x0000300001007983 */ /* 0x0002a20000300600 */
[----:B------:R-:W-:Y:S01]  /*8a90*/  @!P3 PRMT R154, R6, 0x5410, RZ ;  /* 0x00005410069ab816 */ /* 0x000fe200000000ff */
[----:B--2---:R-:W-:-:S05]  /*8aa0*/  @!P1 HADD2 R0, -R158.H0_H0, -RZ.H0_H0 ;  /* 0xa00000ff9e009230 */ /* 0x004fca0000000900 */
[----:B------:R-:W-:Y:S02]  /*8ab0*/  PRMT R5, R0, 0x7610, R5 ;  /* 0x0000761000057816 */ /* 0x000fe40000000005 */
[----:B------:R-:W-:Y:S02]  /*8ac0*/  SHF.R.U32.HI R0, RZ, 0x8, R184 ;  /* 0x00000008ff007819 */ /* 0x000fe400000116b8 */
[----:B------:R1:W5:Y:S02]  /*8ad0*/  LDL.LU R184, [R1+0xd8] ;  /* 0x0000d80001b87983 */ /* 0x0003640000300800 */
[----:B------:R-:W-:Y:S02]  /*8ae0*/  LOP3.LUT R0, R0, 0xffff, RZ, 0xc0, !PT ;  /* 0x0000ffff00007812 */ /* 0x000fe400078ec0ff */
[----:B------:R-:W-:Y:S01]  /*8af0*/  @!P1 PRMT R158, R5, 0x5410, RZ ;  /* 0x00005410059e9816 */ /* 0x000fe200000000ff */
[----:B------:R1:W2:Y:S01]  /*8b00*/  LDL.LU.S16 R6, [R1+0x34] ;  /* 0x0000340001067983 */ /* 0x0002a20000300600 */
[----:B------:R-:W-:-:S03]  /*8b10*/  ISETP.GE.U32.AND P1, PT, R222, R0, PT ;  /* 0x00000000de00720c */ /* 0x000fc60003f26070 */
[----:B------:R1:W3:Y:S01]  /*8b20*/  LDL.LU.S16 R0, [R1+0x38] ;  /* 0x0000380001007983 */ /* 0x0002e20000300600 */
        /* <DEDUP_REMOVED lines=14> */
[----:B---3--:R-:W-:-:S05]  /*8c10*/  @!P4 HADD2 R0, -R155.H0_H0, -RZ.H0_H0 ;  /* 0xa00000ff9b00c230 */ /* 0x008fca0000000900 */
[----:B------:R-:W-:-:S04]  /*8c20*/  PRMT R21, R0, 0x7610, R21 ;  /* 0x0000761000157816 */ /* 0x000fc80000000015 */
[----:B------:R-:W-:Y:S02]  /*8c30*/  @!P4 PRMT R155, R21, 0x5410, RZ ;  /* 0x00005410159bc816 */ /* 0x000fe400000000ff */
[----:B------:R1:W3:Y:S01]  /*8c40*/  LDL.LU.S16 R21, [R1+0x3c] ;  /* 0x00003c0001157983 */ /* 0x0002e20000300600 */
[----:B------:R-:W-:-:S04]  /*8c50*/  SHF.R.U32.HI R0, RZ, 0x8, R207 ;  /* 0x00000008ff007819 */ /* 0x000fc800000116cf */
[----:B------:R-:W-:-:S04]  /*8c60*/  LOP3.LUT R0, R0, 0xffff, RZ, 0xc0, !PT ;  /* 0x0000ffff00007812 */ /* 0x000fc800078ec0ff */
[----:B------:R-:W-:Y:S02]  /*8c70*/  ISETP.GE.U32.AND P4, PT, R222, R0, PT ;  /* 0x00000000de00720c */ /* 0x000fe40003f86070 */
[----:B------:R1:W4:Y:S01]  /*8c80*/  LDL.LU.S16 R0, [R1+0x48] ;  /* 0x0000480001007983 */ /* 0x0003220000300600 */
[----:B---3--:R-:W-:-:S05]  /*8c90*/  @!P1 HADD2 R21, -R153.H0_H0, -RZ.H0_H0 ;  /* 0xa00000ff99159230 */ /* 0x008fca0000000900 */
[----:B------:R-:W-:Y:S02]  /*8ca0*/  PRMT R15, R21, 0x7610, R15 ;  /* 0x00007610150f7816 */ /* 0x000fe4000000000f */
[----:B------:R1:W3:Y:S01]  /*8cb0*/  LDL.LU.S16 R21, [R1+0x44] ;  /* 0x0000440001157983 */ /* 0x0002e20000300600 */
[----:B----4-:R-:W-:Y:S01]  /*8cc0*/  @!P5 HADD2 R0, -R159.H0_H0, -RZ.H0_H0 ;  /* 0xa00000ff9f00d230 */ /* 0x010fe20000000900 */
[----:B------:R-:W-:Y:S02]  /*8cd0*/  IMAD.MOV.U32 R219, RZ, RZ, R226 ;  /* 0x000000ffffdb7224 */ /* 0x000fe400078e00e2 */
[----:B------:R-:W-:Y:S02]  /*8ce0*/  IMAD.MOV.U32 R226, RZ, RZ, R237 ;  /* 0x000000ffffe27224 */ /* 0x000fe400078e00ed */
[----:B------:R-:W-:Y:S01]  /*8cf0*/  PRMT R14, R0, 0x7610, R14 ;  /* 0x00007610000e7816 */ /* 0x000fe2000000000e */
[----:B------:R-:W-:Y:S01]  /*8d00*/  IMAD.MOV.U32 R237, RZ, RZ, R238 ;  /* 0x000000ffffed7224 */ /* 0x000fe200078e00ee */
[----:B------:R-:W-:Y:S01]  /*8d10*/  LOP3.LUT R0, R252, 0xff, RZ, 0xc0, !PT ;  /* 0x000000fffc007812 */ /* 0x000fe200078ec0ff */
[----:B------:R-:W-:-:S02]  /*8d20*/  IMAD.MOV.U32 R218, RZ, RZ, R230 ;  /* 0x000000ffffda7224 */ /* 0x000fc400078e00e6 */
[----:B------:R-:W-:Y:S01]  /*8d30*/  IMAD.MOV.U32 R238, RZ, RZ, R239 ;  /* 0x000000ffffee7224 */ /* 0x000fe200078e00ef */
[----:B------:R-:W-:Y:S01]  /*8d40*/  @!P1 PRMT R153, R15, 0x5410, RZ ;  /* 0x000054100f999816 */ /* 0x000fe200000000ff */
[----:B------:R-:W-:Y:S01]  /*8d50*/  IMAD.MOV.U32 R223, RZ, RZ, R225 ;  /* 0x000000ffffdf7224 */ /* 0x000fe200078e00e1 */
[----:B------:R1:W4:Y:S01]  /*8d60*/  LDL.LU.S16 R15, [R1+0x40] ;  /* 0x00004000010f7983 */ /* 0x0003220000300600 */
[----:B------:R-:W-:Y:S02]  /*8d70*/  IMAD.MOV.U32 R230, RZ, RZ, R231 ;  /* 0x000000ffffe67224 */ /* 0x000fe400078e00e7 */
[----:B------:R-:W-:Y:S01]  /*8d80*/  IMAD.MOV.U32 R239, RZ, RZ, R244 ;  /* 0x000000ffffef7224 */ /* 0x000fe200078e00f4 */
[----:B------:R-:W-:Y:S01]  /*8d90*/  ISETP.GE.U32.AND P1, PT, R222, R0, PT ;  /* 0x00000000de00720c */ /* 0x000fe20003f26070 */
[----:B------:R-:W-:Y:S01]  /*8da0*/  IMAD.MOV.U32 R225, RZ, RZ, R236 ;  /* 0x000000ffffe17224 */ /* 0x000fe200078e00ec */
[----:B------:R1:W4:Y:S01]  /*8db0*/  LDL.LU.S16 R0, [R1+0x4c] ;  /* 0x00004c0001007983 */ /* 0x0003220000300600 */
        /* <DEDUP_REMOVED lines=8> */
[----:B------:R-:W-:Y:S01]  /*8e40*/  IMAD.MOV.U32 R243, RZ, RZ, R16 ;  /* 0x000000fffff37224 */ /* 0x000fe200078e0010 */
[----:B------:R1:W5:Y:S01]  /*8e50*/  LDL.LU R182, [R1+0xd0] ;  /* 0x0000d00001b67983 */ /* 0x0003620000300800 */
[----:B------:R-:W-:Y:S02]  /*8e60*/  IMAD.MOV.U32 R250, RZ, RZ, R181 ;  /* 0x000000fffffa7224 */ /* 0x000fe400078e00b5 */
[----:B------:R-:W-:Y:S01]  /*8e70*/  IMAD.MOV.U32 R16, RZ, RZ, R176 ;  /* 0x000000ffff107224 */ /* 0x000fe200078e00b0 */
[----:B------:R1:W5:Y:S04]  /*8e80*/  LDL.LU R181, [R1+0xcc] ;  /* 0x0000cc0001b57983 */ /* 0x0003680000300800 */
[----:B------:R1:W5:Y:S01]  /*8e90*/  LDL.LU R176, [R1+0xc8] ;  /* 0x0000c80001b07983 */ /* 0x0003620000300800 */
[----:B---3--:R-:W-:-:S05]  /*8ea0*/  @!P2 HADD2 R21, -R157.H0_H0, -RZ.H0_H0 ;  /* 0xa00000ff9d15a230 */ /* 0x008fca0000000900 */
[----:B------:R-:W-:Y:S02]  /*8eb0*/  PRMT R13, R21, 0x7610, R13 ;  /* 0x00007610150d7816 */ /* 0x000fe4000000000d */
[----:B------:R1:W3:Y:S01]  /*8ec0*/  LDL.LU.S16 R21, [R1+0x50] ;  /* 0x0000500001157983 */ /* 0x0002e20000300600 */
[----:B--2---:R-:W-:Y:S01]  /*8ed0*/  @!P6 HADD2 R6, -R156.H0_H0, -RZ.H0_H0 ;  /* 0xa00000ff9c06e230 */ /* 0x004fe20000000900 */
[----:B------:R-:W-:Y:S02]  /*8ee0*/  LOP3.LUT R7, R22, 0xffff, RZ, 0xc0, !PT ;  /* 0x0000ffff16077812 */ /* 0x000fe400078ec0ff */
[----:B------:R1:W2:Y:S02]  /*8ef0*/  LDL.LU.S16 R29, [R1+0x68] ;  /* 0x00006800011d7983 */ /* 0x0002a40000300600 */
[----:B------:R-:W-:Y:S02]  /*8f00*/  PRMT R4, R6, 0x7610, R4 ;  /* 0x0000761006047816 */ /* 0x000fe40000000004 */
[----:B------:R1:W2:Y:S01]  /*8f10*/  LDL.LU.S16 R28, [R1+0x64] ;  /* 0x00006400011c7983 */ /* 0x0002a20000300600 */
[----:B------:R-:W-:-:S02]  /*8f20*/  LOP3.LUT R6, R22, 0xff, RZ, 0xc0, !PT ;  /* 0x000000ff16067812 */ /* 0x000fc400078ec0ff */
[----:B------:R-:W-:Y:S01]  /*8f30*/  @!P6 PRMT R156, R4, 0x5410, RZ ;  /* 0x00005410049ce816 */ /* 0x000fe200000000ff */
[----:B------:R1:W2:Y:S01]  /*8f40*/  LDL.LU.S16 R23, [R1+0x60] ;  /* 0x0000600001177983 */ /* 0x0002a20000300600 */
[--C-:B------:R-:W-:Y:S02]  /*8f50*/  SHF.R.U32.HI R5, RZ, 0x10, R22.reuse ;  /* 0x00000010ff057819 */ /* 0x100fe40000011616 */
[----:B------:R-:W-:Y:S02]  /*8f60*/  SHF.R.U32.HI R4, RZ, 0x18, R22 ;  /* 0x00000018ff047819 */ /* 0x000fe40000011616 */
[----:B------:R1:W2:Y:S01]  /*8f70*/  LDL.LU.S16 R22, [R1+0x58] ;  /* 0x0000580001167983 */ /* 0x0002a20000300600 */
[----:B------:R-:W-:Y:S01]  /*8f80*/  ISETP.GE.U32.AND P3, PT, R222, R62, PT ;  /* 0x0000003ede00720c */ /* 0x000fe20003f66070 */
[----:B----4-:R-:W-:Y:S02]  /*8f90*/  @!P4 HADD2 R0, -R142.H0_H0, -RZ.H0_H0 ;  /* 0xa00000ff8e00c230 */ /* 0x010fe40000000900 */
[----:B---3--:R-:W-:-:S05]  /*8fa0*/  @!P1 HADD2 R21, -R141.H0_H0, -RZ.H0_H0 ;  /* 0xa00000ff8d159230 */ /* 0x008fca0000000900 */
[----:B------:R-:W-:Y:S02]  /*8fb0*/  PRMT R10, R21, 0x7610, R10 ;  /* 0x00007610150a7816 */ /* 0x000fe4000000000a */
[----:B------:R1:W3:Y:S03]  /*8fc0*/  LDL.LU.S16 R21, [R1+0x54] ;  /* 0x0000540001157983 */ /* 0x0002e60000300600 */
[----:B------:R-:W-:Y:S01]  /*8fd0*/  @!P3 HADD2 R15, -R144.H0_H0, -RZ.H0_H0 ;  /* 0xa00000ff900fb230 */ /* 0x000fe20000000900 */
[----:B------:R-:W-:Y:S02]  /*8fe0*/  @!P2 PRMT R157, R13, 0x5410, RZ ;  /* 0x000054100d9da816 */ /* 0x000fe400000000ff */
[----:B------:R-:W-:Y:S02]  /*8ff0*/  PRMT R11, R0, 0x7610, R11 ;  /* 0x00007610000b7816 */ /* 0x000fe4000000000b */
[----:B------:R-:W-:-:S02]  /*9000*/  PRMT R12, R15, 0x7610, R12 ;  /* 0x000076100f0c7816 */ /* 0x000fc4000000000c */
[----:B------:R-:W-:Y:S02]  /*9010*/  ISETP.GE.U32.AND P2, PT, R222, R4, PT ;  /* 0x00000004de00720c */ /* 0x000fe40003f46070 */
[----:B------:R-:W-:Y:S02]  /*9020*/  LOP3.LUT R0, R5, 0xff, RZ, 0xc0, !PT ;  /* 0x000000ff05007812 */ /* 0x000fe400078ec0ff */
[----:B------:R-:W-:Y:S02]  /*9030*/  SHF.R.U32.HI R4, RZ, 0x8, R7 ;  /* 0x00000008ff047819 */ /* 0x000fe40000011607 */
[----:B------:R-:W-:Y:S02]  /*9040*/  @!P3 PRMT R144, R12, 0x5410, RZ ;  /* 0x000054100c90b816 */ /* 0x000fe400000000ff */
[----:B------:R-:W-:Y:S02]  /*9050*/  ISETP.GE.U32.AND P3, PT, R222, R0, PT ;  /* 0x00000000de00720c */ /* 0x000fe40003f66070 */
[----:B------:R-:W-:Y:S01]  /*9060*/  LOP3.LUT R0, R4, 0xffff, RZ, 0xc0, !PT ;  /* 0x0000ffff04007812 */ /* 0x000fe200078ec0ff */
[----:B------:R-:W-:Y:S01]  /*9070*/  HMMA.16816.F32 R128, R96, R132, R128 ;  /* 0x000000846080723c */ /* 0x000fe20000001880 */
[----:B------:R-:W-:-:S02]  /*9080*/  @!P4 PRMT R142, R11, 0x5410, RZ ;  /* 0x000054100b8ec816 */ /* 0x000fc400000000ff */
[----:B------:R-:W-:-:S05]  /*9090*/  ISETP.GE.U32.AND P4, PT, R222, R0, PT ;  /* 0x00000000de00720c */ /* 0x000fca0003f86070 */
[C---:B------:R-:W-:Y:S01]  /*90a0*/  HMMA.16816.F32 R132, R96.reuse, R134, R48 ;  /* 0x000000866084723c */ /* 0x040fe20000001830 */
[----:B------:R-:W4:Y:S01]  /*90b0*/  LDSM.16.MT88.4 R48, [R178+0xf800] ;  /* 0x00f80000b230783b */ /* 0x000f220000004200 */
[----:B------:R-:W-:Y:S01]  /*90c0*/  @!P5 PRMT R159, R14, 0x5410, RZ ;  /* 0x000054100e9fd816 */ /* 0x000fe200000000ff */
[----:B------:R-:W-:Y:S01]  /*90d0*/  FADD.FTZ R5, R219, R218 ;  /* 0x000000dadb057221 */ /* 0x000fe20000010000 */
[C---:B------:R-:W-:Y:S01]  /*90e0*/  ISETP.GE.U32.AND P5, PT, R222.reuse, R6, PT ;  /* 0x00000006de00720c */ /* 0x040fe20003fa6070 */
[----:B------:R-:W-:Y:S01]  /*90f0*/  FADD.FTZ R6, R221, R220 ;  /* 0x000000dcdd067221 */ /* 0x000fe20000010000 */
[----:B------:R-:W-:Y:S01]  /*9100*/  ISETP.GE.U32.AND P6, PT, R222, R206, PT ;  /* 0x000000cede00720c */ /* 0x000fe20003fc6070 */
[--C-:B------:R-:W-:Y:S01]  /*9110*/  FADD.FTZ R0, R223, R5.reuse ;  /* 0x00000005df007221 */ /* 0x100fe20000010000 */
[----:B--2---:R-:W-:Y:S01]  /*9120*/  @!P4 HADD2 R23, -R18.H0_H0, -RZ.H0_H0 ;  /* 0xa00000ff1217c230 */ /* 0x004fe20000000900 */
[----:B------:R-:W-:Y:S01]  /*9130*/  FADD.FTZ R4, R224, R6 ;  /* 0x00000006e0047221 */ /* 0x000fe20000010000 */
[----:B------:R-:W-:Y:S01]  /*9140*/  @!P1 PRMT R141, R10, 0x5410, RZ ;  /* 0x000054100a8d9816 */ /* 0x000fe200000000ff */
[----:B------:R-:W-:Y:S01]  /*9150*/  FADD.FTZ R0, R225, R0 ;  /* 0x00000000e1007221 */ /* 0x000fe20000010000 */
[----:B------:R-:W-:Y:S01]  /*9160*/  HMMA.16816.F32 R120, R96, R124, R120 ;  /* 0x0000007c6078723c */ /* 0x000fe20000001878 */
[----:B------:R-:W-:Y:S01]  /*9170*/  FADD.FTZ R4, R226, R4 ;  /* 0x00000004e2047221 */ /* 0x000fe20000010000 */
[----:B------:R-:W-:Y:S01]  /*9180*/  PRMT R5, R23, 0x7610, R5 ;  /* 0x0000761017057816 */ /* 0x000fe20000000005 */
[----:B------:R-:W-:Y:S01]  /*9190*/  FADD.FTZ R0, R229, R0 ;  /* 0x00000000e5007221 */ /* 0x000fe20000010000 */
[----:B------:R-:W-:Y:S01]  /*91a0*/  LDSM.16.MT88.4 R12, [R179+0x11800] ;  /* 0x01180000b30c783b */ /* 0x000fe20000004200 */
[----:B------:R-:W-:Y:S01]  /*91b0*/  FADD.FTZ R4, R230, R4 ;  /* 0x00000004e6047221 */ /* 0x000fe20000010000 */
[C---:B------:R-:W-:Y:S01]  /*91c0*/  LEA R10, P1, R228.reuse, c[0x0][0x1f8], 0x1 ;  /* 0x00007e00e40a7a11 */ /* 0x040fe200078208ff */
[----:B------:R-:W-:Y:S01]  /*91d0*/  FADD.FTZ R0, R231, R0 ;  /* 0x00000000e7007221 */ /* 0x000fe20000010000 */
[----:B------:R-:W-:Y:S01]  /*91e0*/  @!P4 PRMT R18, R5, 0x5410, RZ ;  /* 0x000054100512c816 */ /* 0x000fe200000000ff */
[----:B------:R-:W-:Y:S01]  /*91f0*/  IMAD.MOV.U32 R5, RZ, RZ, c[0x0][0x228] ;  /* 0x00008a00ff057624 */ /* 0x000fe200078e00ff */
[----:B------:R-:W-:Y:S01]  /*9200*/  LEA.HI.X R11, R228, c[0x0][0x1fc], R227, 0x1, P1 ;  /* 0x00007f00e40b7a11 */ /* 0x000fe200008f0ce3 */
[----:B------:R-:W-:Y:S01]  /*9210*/  FADD.FTZ R0, R237, R0 ;  /* 0x00000000ed007221 */ /* 0x000fe20000010000 */
[----:B------:R-:W-:Y:S01]  /*9220*/  @!P6 HADD2 R29, -R140.H0_H0, -RZ.H0_H0 ;  /* 0xa00000ff8c1de230 */ /* 0x000fe20000000900 */
[----:B------:R-:W-:-:S02]  /*9230*/  IMAD.SHL.U32 R5, R5, 0x8, RZ ;  /* 0x0000000805057824 */ /* 0x000fc400078e00ff */
[----:B------:R-:W-:Y:S02]  /*9240*/  FADD.FTZ R0, R239, R0 ;  /* 0x00000000ef007221 */ /* 0x000fe40000010000 */
[----:B------:R-:W-:Y:S01]  /*9250*/  PRMT R9, R29, 0x7610, R9 ;  /* 0x000076101d097816 */ /* 0x000fe20000000009 */
[----:B------:R-:W-:Y:S01]  /*9260*/  @!P5 HADD2 R28, -R19.H0_H0, -RZ.H0_H0 ;  /* 0xa00000ff131cd230 */ /* 0x000fe20000000900 */
[----:B------:R-:W-:Y:S01]  /*9270*/  FADD.FTZ R0, R245, R0 ;  /* 0x00000000f5007221 */ /* 0x000fe20000010000 */
[----:B------:R-:W-:Y:S01]  /*9280*/  STG.E.U16 [R10.64], R152 ;  /* 0x000000980a007986 */ /* 0x000fe2000c101512 */
[----:B------:R-:W-:-:S03]  /*9290*/  @!P6 PRMT R140, R9, 0x5410, RZ ;  /* 0x00005410098ce816 */ /* 0x000fc600000000ff */
[----:B------:R-:W-:Y:S01]  /*92a0*/  STG.E.U16 [R10.64+0x2], R154 ;  /* 0x0000029a0a007986 */ /* 0x000fe2000c101512 */
[----:B------:R-:W-:Y:S01]  /*92b0*/  FADD.FTZ R0, R247, R0 ;  /* 0x00000000f7007221 */ /* 0x000fe20000010000 */
[----:B------:R-:W-:Y:S01]  /*92c0*/  HMMA.16816.F32 R124, R96, R126, R44 ;  /* 0x0000007e607c723c */ /* 0x000fe2000000182c */
[----:B------:R-:W-:Y:S02]  /*92d0*/  PRMT R8, R28, 0x7610, R8 ;  /* 0x000076101c087816 */ /* 0x000fe40000000008 */
[----:B------:R-:W-:Y:S02]  /*92e0*/  FADD.FTZ R0, R249, R0 ;  /* 0x00000000f9007221 */ /* 0x000fe40000010000 */
[----:B------:R-:W-:-:S03]  /*92f0*/  @!P5 PRMT R19, R8, 0x5410, RZ ;  /* 0x000054100813d816 */ /* 0x000fc600000000ff */
[----:B----4-:R-:W-:Y:S01]  /*9300*/  HMMA.16816.F32 R44, R96, R48, R68 ;  /* 0x00000030602c723c */ /* 0x010fe20000001844 */
[----:B------:R-:W-:-:S07]  /*9310*/  FADD.FTZ R0, R251, R0 ;  /* 0x00000000fb007221 */ /* 0x000fce0000010000 */
[C---:B------:R-:W-:Y:S08]  /*9320*/  HMMA.16816.F32 R60, R96.reuse, R64, R84 ;  /* 0x00000040603c723c */ /* 0x040ff00000001854 */
[C---:B------:R-:W-:Y:S01]  /*9330*/  HMMA.16816.F32 R48, R96.reuse, R50, R72 ;  /* 0x000000326030723c */ /* 0x040fe20000001848 */
[----:B------:R-:W2:Y:S07]  /*9340*/  LDSM.16.MT88.4 R72, [R177+0x11800] ;  /* 0x01180000b148783b */ /* 0x000eae0000004200 */
[C---:B------:R-:W-:Y:S01]  /*9350*/  HMMA.16816.F32 R56, R96.reuse, R58, R80 ;  /* 0x0000003a6038723c */ /* 0x040fe20000001850 */
[----:B------:R-:W4:Y:S07]  /*9360*/  LDSM.16.MT88.4 R80, [R178+0x11800] ;  /* 0x01180000b250783b */ /* 0x000f2e0000004200 */
[----:B------:R-:W-:Y:S01]  /*9370*/  HMMA.16816.F32 R64, R96, R66, R88 ;  /* 0x000000426040723c */ /* 0x000fe20000001858 */
[----:B------:R-:W1:Y:S01]  /*9380*/  LDSM.16.MT88.4 R88, [R180+0x11800] ;  /* 0x01180000b458783b */ /* 0x000e620000004200 */
[----:B------:R-:W-:Y:S01]  /*9390*/  FADD.FTZ R0, R233, R0 ;  /* 0x00000000e9007221 */ /* 0x000fe20000010000 */
[----:B------:R-:W-:-:S03]  /*93a0*/  @!P3 HADD2 R22, -R17.H0_H0, -RZ.H0_H0 ;  /* 0xa00000ff1116b230 */ /* 0x000fc60000000900 */
[----:B------:R-:W-:Y:S02]  /*93b0*/  FADD.FTZ R0, R235, R0 ;  /* 0x00000000eb007221 */ /* 0x000fe40000010000 */
[----:B------:R-:W-:Y:S02]  /*93c0*/  PRMT R7, R22, 0x7610, R7 ;  /* 0x0000761016077816 */ /* 0x000fe40000000007 */
[----:B------:R-:W-:Y:S02]  /*93d0*/  FADD.FTZ R0, R241, R0 ;  /* 0x00000000f1007221 */ /* 0x000fe40000010000 */
[----:B------:R-:W-:Y:S02]  /*93e0*/  @!P3 PRMT R17, R7, 0x5410, RZ ;  /* 0x000054100711b816 */ /* 0x000fe400000000ff */
[----:B------:R-:W-:-:S05]  /*93f0*/  FADD.FTZ R0, R243, R0 ;  /* 0x00000000f3007221 */ /* 0x000fca0000010000 */
[----:B------:R-:W-:Y:S01]  /*9400*/  STL [R1+0x6c], R0 ;  /* 0x00006c0001007387 */ /* 0x000fe20000100800 */
[----:B------:R-:W-:Y:S01]  /*9410*/  IADD3 R206, P1, R10, -0x80, RZ ;  /* 0xffffff800ace7810 */ /* 0x000fe20007f3e0ff */
[C---:B--2---:R-:W-:Y:S08]  /*9420*/  HMMA.16816.F32 R68, R96.reuse, R72, R92 ;  /* 0x000000486044723c */ /* 0x044ff0000000185c */
[C---:B----4-:R-:W-:Y:S08]  /*9430*/  HMMA.16816.F32 R76, R96.reuse, R80, R160 ;  /* 0x00000050604c723c */ /* 0x050ff000000018a0 */
[C---:B-1----:R-:W-:Y:S08]  /*9440*/  HMMA.16816.F32 R84, R96.reuse, R88, R168 ;  /* 0x000000586054723c */ /* 0x042ff000000018a8 */
[C---:B------:R-:W-:Y:S08]  /*9450*/  HMMA.16816.F32 R72, R96.reuse, R74, R148 ;  /* 0x0000004a6048723c */ /* 0x040ff00000001894 */
[C---:B------:R-:W-:Y:S08]  /*9460*/  HMMA.16816.F32 R80, R96.reuse, R82, R164 ;  /* 0x000000526050723c */ /* 0x040ff000000018a4 */
[C---:B------:R-:W-:Y:S08]  /*9470*/  HMMA.16816.F32 R88, R96.reuse, R90, R172 ;  /* 0x0000005a6058723c */ /* 0x040ff000000018ac */
[C---:B------:R-:W-:Y:S08]  /*9480*/  HMMA.16816.F32 R92, R96.reuse, R12, R208 ;  /* 0x0000000c605c723c */ /* 0x040ff000000018d0 */
[----:B------:R-:W-:Y:S01]  /*9490*/  HMMA.16816.F32 R96, R96, R14, R32 ;  /* 0x0000000e6060723c */ /* 0x000fe20000001820 */
[----:B---3--:R-:W-:-:S05]  /*94a0*/  @!P2 HADD2 R21, -R2.H0_H0, -RZ.H0_H0 ;  /* 0xa00000ff0215a230 */ /* 0x008fca0000000900 */
        /* <DEDUP_REMOVED lines=38> */
[----:B------:R1:W-:Y:S04]  /*9710*/  STG.E.U16 [R4.64+0x72], R2 ;  /* 0x0000720204007986 */ /* 0x0003e8000c101512 */
[----:B------:R2:W-:Y:S01]  /*9720*/  STG.E.U16 [R4.64+0x70], R17 ;  /* 0x0000701104007986 */ /* 0x0005e2000c101512 */
[----:B-1----:R-:W-:-:S04]  /*9730*/  FADD.FTZ R2, R234, R6 ;  /* 0x00000006ea027221 */ /* 0x002fc80000010000 */
[----:B------:R-:W-:-:S04]  /*9740*/  FADD.FTZ R2, R240, R2 ;  /* 0x00000002f0027221 */ /* 0x000fc80000010000 */
[----:B------:R-:W-:-:S04]  /*9750*/  FADD.FTZ R2, R242, R2 ;  /* 0x00000002f2027221 */ /* 0x000fc80000010000 */
[----:B------:R-:W-:-:S05]  /*9760*/  FADD.FTZ R102, R16, R2 ;  /* 0x0000000210667221 */ /* 0x000fca0000010000 */
[----:B------:R2:W-:Y:S01]  /*9770*/  STL [R1+0x68], R102 ;  /* 0x0000686601007387 */ /* 0x0005e20000100800 */
[----:B------:R-:W-:Y:S01]  /*9780*/  IADD3.X R103, R11, -0x1, RZ, P1, !PT ;  /* 0xffffffff0b677810 */ /* 0x000fe20000ffe4ff */
[----:B------:R-:W-:Y:S05]  /*9790*/  @!P0 BRA `(.L_x_1200) ;  /* 0x0000645000008947 */ /* 0x000fea0003800000 */
[----:B------:R-:W3:Y:S01]  /*97a0*/  LDL R243, [R1+0x80] ;  /* 0x0000800001f37983 */ /* 0x000ee20000100800 */
[----:B------:R-:W-:-:S04]  /*97b0*/  DEPBAR.LE SB0, 0x0 ;  /* 0x000080000000791a */ /* 0x000fc80000000000 */
[----:B------:R-:W4:Y:S04]  /*97c0*/  LDL.64 R232, [R1+0x78] ;  /* 0x0000780001e87983 */ /* 0x000f280000100a00 */
[----:B--2---:R-:W2:Y:S04]  /*97d0*/  LDL R16, [R1+0x90] ;  /* 0x0000900001107983 */ /* 0x004ea80000100800 */
[----:B------:R-:W2:Y:S01]  /*97e0*/  LDL.64 R240, [R1+0xa8] ;  /* 0x0000a80001f07983 */ /* 0x000ea20000100a00 */
[----:B------:R-:W-:Y:S01]  /*97f0*/  UIADD3 UR24, UR8, -0x2, URZ ;  /* 0xfffffffe08187890 */ /* 0x000fe2000fffe03f */
[----:B---3--:R-:W-:-:S02]  /*9800*/  IMAD.MOV.U32 R235, RZ, RZ, R243 ;  /* 0x000000ffffeb7224 */ /* 0x008fc400078e00f3 */
[----:B------:R-:W3:Y:S01]  /*9810*/  LDL.64 R242, [R1+0xb8] ;  /* 0x0000b80001f27983 */ /* 0x000ee20000100a00 */
[----:B----4-:R-:W-:-:S03]  /*9820*/  ISETP.GE.AND P4, PT, R232, c[0x0][0x220], PT ;  /* 0x00008800e8007a0c */ /* 0x010fc60003f86270 */
[----:B------:R-:W-:Y:S01]  /*9830*/  BAR.SYNC.DEFER_BLOCKING 0x0 ;  /* 0x0000000000007b1d */ /* 0x000fe20000010000 */
[----:B------:R-:W-:Y:S02]  /*9840*/  ISETP.GE.AND P3, PT, R235, c[0x0][0x220], PT ;  /* 0x00008800eb007a0c */ /* 0x000fe40003f66270 */
[----:B--2---:R-:W-:Y:S01]  /*9850*/  ISETP.GE.AND P2, PT, R16, c[0x0][0x220], PT ;  /* 0x0000880010007a0c */ /* 0x004fe20003f46270 */
[----:B------:R-:W-:Y:S01]  /*9860*/  USHF.R.S32.HI UR5, URZ, 0x1f, UR24 ;  /* 0x0000001f3f057899 */ /* 0x000fe20008011418 */
[----:B------:R-:W-:Y:S01]  /*9870*/  IMAD.U32 R0, RZ, RZ, UR24 ;  /* 0x00000018ff007e24 */ /* 0x000fe2000f8e00ff */
[----:B------:R-:W-:Y:S01]  /*9880*/  UIMAD UR4, UR6, UR24, URZ ;  /* 0x00000018060472a4 */ /* 0x000fe2000f8e023f */
[----:B------:R-:W-:-:S03]  /*9890*/  IMAD.MOV.U32 R5, RZ, RZ, R241 ;  /* 0x000000ffff057224 */ /* 0x000fc600078e00f1 */
[----:B------:R-:W-:Y:S01]  /*98a0*/  UIMAD UR4, UR5, UR7, UR4 ;  /* 0x00000007050472a4 */ /* 0x000fe2000f8e0204 */
[----:B------:R-:W-:Y:S01]  /*98b0*/  @P4 STS.128 [R199+0xc000], RZ ;  /* 0x00c000ffc7004388 */ /* 0x000fe20000000c00 */
[----:B---3--:R-:W-:-:S04]  /*98c0*/  IMAD.MOV.U32 R4, RZ, RZ, R242 ;  /* 0x000000ffff047224 */ /* 0x008fc800078e00f2 */
        /* <DEDUP_REMOVED lines=14> */
[C---:B------:R-:W-:Y:S02]  /*99b0*/  @!P4 LEA R24, P6, R2.reuse, c[0x0][0x170], 0x1 ;  /* 0x00005c000218ca11 */ /* 0x040fe400078c08ff */
[C---:B------:R-:W-:Y:S02]  /*99c0*/  @!P3 LEA R22, P1, R2.reuse, c[0x0][0x170], 0x1 ;  /* 0x00005c000216ba11 */ /* 0x040fe400078208ff */
[----:B------:R-:W-:-:S02]  /*99d0*/  @!P2 LEA R20, P0, R2, c[0x0][0x170], 0x1 ;  /* 0x00005c000214aa11 */ /* 0x000fc400078008ff */
[C---:B------:R-:W-:Y:S01]  /*99e0*/  IADD3 R0, P5, R2.reuse, UR12, RZ ;  /* 0x0000000c02007c10 */ /* 0x040fe2000ffbe0ff */
[----:B------:R-:W-:Y:S01]  /*99f0*/  @P3 STS.128 [R199+0xe000], RZ ;  /* 0x00e000ffc7003388 */ /* 0x000fe20000000c00 */
[C-C-:B------:R-:W-:Y:S02]  /*9a00*/  @!P4 LEA.HI.X R25, R2.reuse, c[0x0][0x174], R4.reuse, 0x1, P6 ;  /* 0x00005d000219ca11 */ /* 0x140fe400030f0c04 */
[C-C-:B------:R-:W-:Y:S01]  /*9a10*/  @!P3 LEA.HI.X R23, R2.reuse, c[0x0][0x174], R4.reuse, 0x1, P1 ;  /* 0x00005d000217ba11 */ /* 0x140fe200008f0c04 */
[----:B------:R-:W-:Y:S01]  /*9a20*/  @!PT LDS RZ, [RZ] ;  /* 0x00000000fffff984 */ /* 0x000fe20000000800 */
[----:B------:R-:W-:Y:S01]  /*9a30*/  @!PT LDS RZ, [RZ] ;  /* 0x00000000fffff984 */ /* 0x000fe20000000800 */
[----:B------:R-:W-:Y:S01]  /*9a40*/  @!PT LDS RZ, [RZ] ;  /* 0x00000000fffff984 */ /* 0x000fe20000000800 */
[----:B------:R1:W-:Y:S01]  /*9a50*/  @!P3 LDGSTS.E.BYPASS.LTC128B.128 [R199+0xe000], [R28.64+0x80] ;  /* 0x0e0000801cc7bfae */ /* 0x0003e2000b901d52 */
[----:B------:R-:W-:Y:S02]  /*9a60*/  @!P2 LEA.HI.X R21, R2, c[0x0][0x174], R4, 0x1, P0 ;  /* 0x00005d000215aa11 */ /* 0x000fe400000f0c04 */
        /* <DEDUP_REMOVED lines=8> */
[C---:B------:R-:W-:Y:S02]  /*9af0*/  @!P2 LEA R14, P0, R0.reuse, c[0x0][0x170], 0x1 ;  /* 0x00005c00000eaa11 */ /* 0x040fe400078008ff */
[C---:B------:R-:W-:Y:S01]  /*9b00*/  IADD3 R2, P5, R0.reuse, UR12, RZ ;  /* 0x0000000c00027c10 */ /* 0x040fe2000ffbe0ff */
[----:B------:R-:W-:Y:S01]  /*9b10*/  @P4 STS.128 [R199+0xc800], RZ ;  /* 0x00c800ffc7004388 */ /* 0x000fe20000000c00 */
[C-C-:B------:R-:W-:Y:S02]  /*9b20*/  @!P4 LEA.HI.X R19, R0.reuse, c[0x0][0x174], R4.reuse, 0x1, P6 ;  /* 0x00005d000013ca11 */ /* 0x140fe400030f0c04 */
[C-C-:B------:R-:W-:Y:S01]  /*9b30*/  @!P3 LEA.HI.X R17, R0.reuse, c[0x0][0x174], R4.reuse, 0x1, P1 ;  /* 0x00005d000011ba11 */ /* 0x140fe200008f0c04 */
[----:B------:R-:W-:Y:S01]  /*9b40*/  @!PT LDS RZ, [RZ] ;  /* 0x00000000fffff984 */ /* 0x000fe20000000800 */
[----:B------:R-:W-:Y:S01]  /*9b50*/  @!PT LDS RZ, [RZ] ;  /* 0x00000000fffff984 */ /* 0x000fe20000000800 */
[----:B------:R-:W-:Y:S01]  /*9b60*/  @!PT LDS RZ, [RZ] ;  /* 0x00000000fffff984 */ /* 0x000fe20000000800 */
[----:B------:R2:W-:Y:S01]  /*9b70*/  @!P4 LDGSTS.E.BYPASS.LTC128B.128 [R199+0xc800], [R24.64] ;  /* 0x0c80000018c7cfae */ /* 0x0005e2000b901d52 */
[----:B------:R-:W-:-:S02]  /*9b80*/  @!P2 LEA.HI.X R15, R0, c[0x0][0x174], R4, 0x1, P0 ;  /* 0x00005d00000faa11 */ /* 0x000fc400000f0c04 */
[----:B------:R-:W-:Y:S01]  /*9b90*/  IADD3.X R4, R4, UR10, RZ, P5, !PT ;  /* 0x0000000a04047c10 */ /* 0x000fe2000affe4ff */
[----:B------:R-:W-:Y:S01]  /*9ba0*/  @P3 STS.128 [R199+0xe800], RZ ;  /* 0x00e800ffc7003388 */ /* 0x000fe20000000c00 */
[----:B------:R-:W-:-:S03]  /*9bb0*/  @!P4 LEA R12, P5, R2, c[0x0][0x170], 0x1 ;  /* 0x00005c00020cca11 */ /* 0x000fc600078a08ff */
[----:B------:R-:W-:Y:S01]  /*9bc0*/  @!PT LDS RZ, [RZ] ;  /* 0x00000000fffff984 */ /* 0x000fe20000000800 */
[----:B------:R-:W-:Y:S01]  /*9bd0*/  @!PT LDS RZ, [RZ] ;  /* 0x00000000fffff984 */ /* 0x000fe20000000800 */
[----:B------:R-:W-:Y:S01]  /*9be0*/  @!PT LDS RZ, [RZ] ;  /* 0x00000000fffff984 */ /* 0x000fe20000000800 */
[----:B------:R3:W-:Y:S01]  /*9bf0*/  @!P3 LDGSTS.E.BYPASS.LTC128B.128 [R199+0xe800], [R22.64+0x80] ;  /* 0x0e80008016c7bfae */ /* 0x0007e2000b901d52 */
[----:B------:R-:W-:-:S03]  /*9c00*/  @!P3 LEA R8, P1, R2, c[0x0][0x170], 0x1 ;  /* 0x00005c000208ba11 */ /* 0x000fc600078208ff */
[----:B------:R-:W-:Y:S01]  /*9c10*/  @P2 STS.128 [R199+0x10800], RZ ;  /* 0x010800ffc7002388 */ /* 0x000fe20000000c00 */
[----:B------:R-:W-:-:S03]  /*9c20*/  @!P2 LEA R6, P0, R2, c[0x0][0x170], 0x1 ;  /* 0x00005c000206aa11 */ /* 0x000fc600078008ff */
[----:B------:R-:W-:Y:S01]  /*9c30*/  @!PT LDS RZ, [RZ] ;  /* 0x00000000fffff984 */ /* 0x000fe20000000800 */
[----:B------:R-:W-:Y:S01]  /*9c40*/  @!PT LDS RZ, [RZ] ;  /* 0x00000000fffff984 */ /* 0x000fe20000000800 */
[----:B------:R-:W-:Y:S01]  /*9c50*/  @!PT LDS RZ, [RZ] ;  /* 0x00000000fffff984 */ /* 0x000fe20000000800 */
[----:B------:R3:W-:Y:S01]  /*9c60*/  @!P2 LDGSTS.E.BYPASS.LTC128B.128 [R199+0x10800], [R20.64+0x100] ;  /* 0x1080010014c7afae */ /* 0x0007e2000b901d52 */
[----:B------:R-:W-:-:S03]  /*9c70*/  @!P4 LEA.HI.X R13, R2, c[0x0][0x174], R4, 0x1, P5 ;  /* 0x00005d00020dca11 */ /* 0x000fc600028f0c04 */
[----:B------:R-:W-:Y:S01]  /*9c80*/  @P4 STS.128 [R199+0xd000], RZ ;  /* 0x00d000ffc7004388 */ /* 0x000fe20000000c00 */
[----:B------:R-:W-:-:S03]  /*9c90*/  @!P3 LEA.HI.X R9, R2, c[0x0][0x174], R4, 0x1, P1 ;  /* 0x00005d000209ba11 */ /* 0x000fc600008f0c04 */
[----:B------:R-:W-:Y:S01]  /*9ca0*/  @!PT LDS RZ, [RZ] ;  /* 0x00000000fffff984 */ /* 0x000fe20000000800 */
[----:B------:R-:W-:Y:S01]  /*9cb0*/  @!PT LDS RZ, [RZ] ;  /* 0x00000000fffff984 */ /* 0x000fe20000000800 */
[----:B------:R-:W-:Y:S01]  /*9cc0*/  @!PT LDS RZ, [RZ] ;  /* 0x00000000fffff984 */ /* 0x000fe20000000800 */
[----:B------:R4:W-:Y:S04]  /*9cd0*/  @!P4 LDGSTS.E.BYPASS.LTC128B.128 [R199+0xd000], [R18.64] ;  /* 0x0d00000012c7cfae */ /* 0x0009e8000b901d52 */
        /* <DEDUP_REMOVED lines=26> */
[----:B---3-5:R-:W-:Y:S04]  /*9e80*/  LDSM.16.M88.4 R20, [R176+0x6000] ;  /* 0x00600000b014783b */ /* 0x028fe80000000200 */
[----:B--2---:R-:W-:Y:S04]  /*9e90*/  LDSM.16.M88.4 R24, [R176+0x6800] ;  /* 0x00680000b018783b */ /* 0x004fe80000000200 */
[----:B------:R-:W-:Y:S04]  /*9ea0*/  LDSM.16.M88.4 R136, [R176+0x7000] ;  /* 0x00700000b088783b */ /* 0x000fe80000000200 */
[----:B------:R-:W-:Y:S04]  /*9eb0*/  LDSM.16.M88.4 R32, [R176+0x7800] ;  /* 0x00780000b020783b */ /* 0x000fe80000000200 */
[----:B-1----:R-:W-:Y:S04]  /*9ec0*/  LDSM.16.M88.4 R12, [R184] ;  /* 0x00000000b80c783b */ /* 0x002fe80000000200 */
[----:B------:R-:W-:Y:S04]  /*9ed0*/  LDSM.16.M88.4 R156, [R198] ;  /* 0x00000000c69c783b */ /* 0x000fe80000000200 */
[----:B----4-:R-:W1:Y:S04]  /*9ee0*/  LDSM.16.M88.4 R4, [R183] ;  /* 0x00000000b704783b */ /* 0x010e680000000200 */
[----:B------:R-:W2:Y:S04]  /*9ef0*/  LDSM.16.M88.4 R140, [R187] ;  /* 0x00000000bb8c783b */ /* 0x000ea80000000200 */
[----:B------:R-:W3:Y:S04]  /*9f00*/  LDSM.16.M88.4 R208, [R197] ;  /* 0x00000000c5d0783b */ /* 0x000ee80000000200 */
[----:B------:R-:W4:Y:S04]  /*9f10*/  LDSM.16.M88.4 R216, [R196] ;  /* 0x00000000c4d8783b */ /* 0x000f280000000200 */
[----:B------:R-:W-:Y:S04]  /*9f20*/  LDSM.16.M88.4 R172, [R182+0x6800] ;  /* 0x00680000b6ac783b */ /* 0x000fe80000000200 */
[----:B------:R-:W-:Y:S04]  /*9f30*/  LDSM.16.M88.4 R164, [R182+0x6000] ;  /* 0x00600000b6a4783b */ /* 0x000fe80000000200 */
[----:B------:R-:W-:Y:S04]  /*9f40*/  LDSM.16.M88.4 R212, [R182+0x7000] ;  /* 0x00700000b6d4783b */ /* 0x000fe80000000200 */
[----:B------:R-:W-:Y:S04]  /*9f50*/  LDSM.16.M88.4 R224, [R182+0x7800] ;  /* 0x00780000b6e0783b */ /* 0x000fe80000000200 */
[----:B------:R-:W-:Y:S04]  /*9f60*/  LDSM.16.M88.4 R228, [R181+0x800] ;  /* 0x00080000b5e4783b */ /* 0x000fe80000000200 */
[----:B------:R-:W-:Y:S01]  /*9f70*/  LDSM.16.M88.4 R232, [R181+0x1000] ;  /* 0x00100000b5e8783b */ /* 0x000fe20000000200 */
[C---:B-1----:R-:W-:Y:S03]  /*9f80*/  HMMA.16816.F32 R16, R4.reuse, R20, RZ ;  /* 0x000000140410723c */ /* 0x042fe600000018ff */
[----:B------:R-:W-:Y:S04]  /*9f90*/  LDSM.16.M88.4 R220, [R181] ;  /* 0x00000000b5dc783b */ /* 0x000fe80000000200 */
[----:B------:R-:W1:Y:S01]  /*9fa0*/  S2R R243, SR_TID.X ;  /* 0x0000000000f37919 */ /* 0x000e620000002100 */
[----:B------:R-:W-:Y:S01]  /*9fb0*/  HMMA.16816.F32 R28, R4, R22, RZ ;  /* 0x00000016041c723c */ /* 0x000fe200000018ff */
[----:B------:R-:W-:-:S02]  /*9fc0*/  IMAD.U32 R0, RZ, RZ, UR24 ;  /* 0x00000018ff007e24 */ /* 0x000fc4000f8e00ff */
[----:B------:R-:W0:Y:S05]  /*9fd0*/  LDGDEPBAR ;  /* 0x00000000000079af */ /* 0x000e2a0000000000 */
[C---:B------:R-:W-:Y:S08]  /*9fe0*/  HMMA.16816.F32 R20, R4.reuse, R24, RZ ;  /* 0x000000180414723c */ /* 0x040ff000000018ff */
[C---:B------:R-:W-:Y:S08]  /*9ff0*/  HMMA.16816.F32 R24, R4.reuse, R26, RZ ;  /* 0x0000001a0418723c */ /* 0x040ff000000018ff */
[C---:B------:R-:W-:Y:S08]  /*a000*/  HMMA.16816.F32 R148, R4.reuse, R136, RZ ;  /* 0x000000880494723c */ /* 0x040ff000000018ff */
[C---:B------:R-:W-:Y:S08]  /*a010*/  HMMA.16816.F32 R152, R4.reuse, R138, RZ ;  /* 0x0000008a0498723c */ /* 0x040ff000000018ff */
[C---:B------:R-:W-:Y:S08]  /*a020*/  HMMA.16816.F32 R160, R4.reuse, R32, RZ ;  /* 0x0000002004a0723c */ /* 0x040ff000000018ff */
[----:B------:R-:W-:Y:S01]  /*a030*/  HMMA.16816.F32 R168, R4, R34, RZ ;  /* 0x0000002204a8723c */ /* 0x000fe200000018ff */
[----:B------:R-:W1:Y:S07]  /*a040*/  LDSM.16.M88.4 R4, [R186] ;  /* 0x00000000ba04783b */ /* 0x000e6e0000000200 */
[C---:B------:R-:W-:Y:S01]  /*a050*/  HMMA.16816.F32 R136, R12.reuse, R156, R20 ;  /* 0x0000009c0c88723c */ /* 0x040fe20000001814 */
[----:B------:R-:W1:Y:S07]  /*a060*/  LDSM.16.M88.4 R20, [R185] ;  /* 0x00000000b914783b */ /* 0x000e6e0000000200 */
[C---:B------:R-:W-:Y:S08]  /*a070*/  HMMA.16816.F32 R32, R12.reuse, R158, R24 ;  /* 0x0000009e0c20723c */ /* 0x040ff00000001818 */
[C---:B--2---:R-:W-:Y:S08]  /*a080*/  HMMA.16816.F32 R144, R12.reuse, R140, R16 ;  /* 0x0000008c0c90723c */ /* 0x044ff00000001810 */
[C---:B------:R-:W-:Y:S08]  /*a090*/  HMMA.16816.F32 R140, R12.reuse, R142, R28 ;  /* 0x0000008e0c8c723c */ /* 0x040ff0000000181c */
[C---:B---3--:R-:W-:Y:S08]  /*a0a0*/  HMMA.16816.F32 R24, R12.reuse, R210, R152 ;  /* 0x000000d20c18723c */ /* 0x048ff00000001898 */
[C---:B------:R-:W-:Y:S01]  /*a0b0*/  HMMA.16816.F32 R28, R12.reuse, R208, R148 ;  /* 0x000000d00c1c723c */ /* 0x040fe20000001894 */
[----:B------:R-:W-:Y:S07]  /*a0c0*/  LDSM.16.M88.4 R208, [R176+0x8000] ;  /* 0x00800000b0d0783b */ /* 0x000fee0000000200 */
[C---:B----4-:R-:W-:Y:S08]  /*a0d0*/  HMMA.16816.F32 R16, R12.reuse, R216, R160 ;  /* 0x000000d80c10723c */ /* 0x050ff000000018a0 */
[----:B------:R-:W-:Y:S01]  /*a0e0*/  HMMA.16816.F32 R160, R12, R218, R168 ;  /* 0x000000da0ca0723c */ /* 0x000fe200000018a8 */
[----:B------:R-:W-:Y:S07]  /*a0f0*/  LDSM.16.M88.4 R216, [R176+0x9800] ;  /* 0x00980000b0d8783b */ /* 0x000fee0000000200 */
[C---:B-1----:R-:W-:Y:S08]  /*a100*/  HMMA.16816.F32 R12, R4.reuse, R172, R136 ;  /* 0x000000ac040c723c */ /* 0x042ff00000001888 */
[C---:B------:R-:W-:Y:S01]  /*a110*/  HMMA.16816.F32 R152, R4.reuse, R174, R32 ;  /* 0x000000ae0498723c */ /* 0x040fe20000001820 */
[----:B------:R-:W1:Y:S07]  /*a120*/  LDSM.16.M88.4 R172, [R181+0x1800] ;  /* 0x00180000b5ac783b */ /* 0x000e6e0000000200 */
[C---:B------:R-:W-:Y:S08]  /*a130*/  HMMA.16816.F32 R148, R4.reuse, R166, R140 ;  /* 0x000000a60494723c */ /* 0x040ff0000000188c */
[C---:B------:R-:W-:Y:S08]  /*a140*/  HMMA.16816.F32 R140, R4.reuse, R214, R24 ;  /* 0x000000d6048c723c */ /* 0x040ff00000001818 */
[C---:B------:R-:W-:Y:S08]  /*a150*/  HMMA.16816.F32 R156, R4.reuse, R164, R144 ;  /* 0x000000a4049c723c */ /* 0x040ff00000001890 */
[C---:B------:R-:W-:Y:S01]  /*a160*/  HMMA.16816.F32 R144, R4.reuse, R212, R28 ;  /* 0x000000d40490723c */ /* 0x040fe2000000181c */
[----:B------:R-:W-:Y:S07]  /*a170*/  LDSM.16.M88.4 R212, [R176+0x8800] ;  /* 0x00880000b0d4783b */ /* 0x000fee0000000200 */
[C---:B------:R-:W-:Y:S01]  /*a180*/  HMMA.16816.F32 R136, R4.reuse, R224, R16 ;  /* 0x000000e00488723c */ /* 0x040fe20000001810 */
[----:B------:R-:W2:Y:S07]  /*a190*/  LDSM.16.M88.4 R16, [R183+0x2000] ;  /* 0x00200000b710783b */ /* 0x000eae0000000200 */
[----:B------:R-:W-:Y:S01]  /*a1a0*/  HMMA.16816.F32 R32, R4, R226, R160 ;  /* 0x000000e20420723c */ /* 0x000fe200000018a0 */
[----:B------:R-:W3:Y:S04]  /*a1b0*/  LDSM.16.M88.4 R224, [R176+0x9000] ;  /* 0x00900000b0e0783b */ /* 0x000ee80000000200 */
[----:B------:R-:W-:Y:S03]  /*a1c0*/  LDSM.16.M88.4 R4, [R184+0x2000] ;  /* 0x00200000b804783b */ /* 0x000fe60000000200 */
[C---:B------:R-:W-:Y:S08]  /*a1d0*/  HMMA.16816.F32 R12, R20.reuse, R228, R12 ;  /* 0x000000e4140c723c */ /* 0x040ff0000000180c */
[C---:B------:R-:W-:Y:S01]  /*a1e0*/  HMMA.16816.F32 R168, R20.reuse, R234, R140 ;  /* 0x000000ea14a8723c */ /* 0x040fe2000000188c */
[----:B------:R-:W4:Y:S07]  /*a1f0*/  LDSM.16.M88.4 R140, [R194] ;  /* 0x00000000c28c783b */ /* 0x000f2e0000000200 */
[C---:B------:R-:W-:Y:S08]  /*a200*/  HMMA.16816.F32 R28, R20.reuse, R220, R156 ;  /* 0x000000dc141c723c */ /* 0x040ff0000000189c */
[C---:B-1----:R-:W-:Y:S01]  /*a210*/  HMMA.16816.F32 R164, R20.reuse, R172, R136 ;  /* 0x000000ac14a4723c */ /* 0x042fe20000001888 */
[----:B------:R-:W1:Y:S07]  /*a220*/  LDSM.16.M88.4 R136, [R193] ;  /* 0x00000000c188783b */ /* 0x000e6e0000000200 */
[C---:B------:R-:W-:Y:S01]  /*a230*/  HMMA.16816.F32 R24, R20.reuse, R222, R148 ;  /* 0x000000de1418723c */ /* 0x040fe20000001894 */
[----:B------:R-:W1:Y:S07]  /*a240*/  LDSM.16.M88.4 R220, [R195] ;  /* 0x00000000c3dc783b */ /* 0x000e6e0000000200 */
[C---:B------:R-:W-:Y:S08]  /*a250*/  HMMA.16816.F32 R152, R20.reuse, R230, R152 ;  /* 0x000000e61498723c */ /* 0x040ff00000001898 */
[C---:B------:R-:W-:Y:S08]  /*a260*/  HMMA.16816.F32 R148, R20.reuse, R232, R144 ;  /* 0x000000e81494723c */ /* 0x040ff00000001890 */
[----:B------:R-:W-:Y:S08]  /*a270*/  HMMA.16816.F32 R160, R20, R174, R32 ;  /* 0x000000ae14a0723c */ /* 0x000ff00000001820 */
[C---:B--2---:R-:W-:Y:S01]  /*a280*/  HMMA.16816.F32 R32, R16.reuse, R212, R12 ;  /* 0x000000d41020723c */ /* 0x044fe2000000180c */
[----:B------:R-:W-:Y:S07]  /*a290*/  LDSM.16.M88.4 R12, [R186+0x2000] ;  /* 0x00200000ba0c783b */ /* 0x000fee0000000200 */
[C---:B---3--:R-:W-:Y:S01]  /*a2a0*/  HMMA.16816.F32 R20, R16.reuse, R226, R168 ;  /* 0x000000e21014723c */ /* 0x048fe200000018a8 */
[----:B------:R-:W2:Y:S07]  /*a2b0*/  LDSM.16.M88.4 R168, [R192] ;  /* 0x00000000c0a8783b */ /* 0x000eae0000000200 */
[C---:B------:R-:W-:Y:S08]  /*a2c0*/  HMMA.16816.F32 R156, R16.reuse, R208, R28 ;  /* 0x000000d0109c723c */ /* 0x040ff0000000181c */
[C---:B------:R-:W-:Y:S01]  /*a2d0*/  HMMA.16816.F32 R144, R16.reuse, R210, R24 ;  /* 0x000000d21090723c */ /* 0x040fe20000001818 */
[----:B------:R-:W-:Y:S07]  /*a2e0*/  LDSM.16.M88.4 R208, [R182+0x8800] ;  /* 0x00880000b6d0783b */ /* 0x000fee0000000200 */
[C---:B------:R-:W-:Y:S01]  /*a2f0*/  HMMA.16816.F32 R28, R16.reuse, R214, R152 ;  /* 0x000000d6101c723c */ /* 0x040fe20000001898 */
[----:B------:R-:W-:Y:S07]  /*a300*/  LDSM.16.M88.4 R212, [R182+0x9000] ;  /* 0x00900000b6d4783b */ /* 0x000fee0000000200 */
[C---:B------:R-:W-:Y:S01]  /*a310*/  HMMA.16816.F32 R152, R16.reuse, R216, R164 ;  /* 0x000000d81098723c */ /* 0x040fe200000018a4 */
[----:B------:R-:W3:Y:S07]  /*a320*/  LDSM.16.M88.4 R164, [R182+0x8000] ;  /* 0x00800000b6a4783b */ /* 0x000eee0000000200 */
[C---:B------:R-:W-:Y:S08]  /*a330*/  HMMA.16816.F32 R24, R16.reuse, R224, R148 ;  /* 0x000000e01018723c */ /* 0x040ff00000001894 */
[----:B------:R-:W-:Y:S08]  /*a340*/  HMMA.16816.F32 R16, R16, R218, R160 ;  /* 0x000000da1010723c */ /* 0x000ff000000018a0 */
[C---:B----4-:R-:W-:Y:S08]  /*a350*/  HMMA.16816.F32 R160, R4.reuse, R140, R32 ;  /* 0x0000008c04a0723c */ /* 0x050ff00000001820 */
[C---:B-1----:R-:W-:Y:S01]  /*a360*/  HMMA.16816.F32 R32, R4.reuse, R138, R20 ;  /* 0x0000008a0420723c */ /* 0x042fe20000001814 */
[----:B------:R-:W1:Y:S07]  /*a370*/  LDSM.16.M88.4 R20, [R182+0x9800] ;  /* 0x00980000b614783b */ /* 0x000e6e0000000200 */
[C---:B------:R-:W-:Y:S08]  /*a380*/  HMMA.16816.F32 R156, R4.reuse, R220, R156 ;  /* 0x000000dc049c723c */ /* 0x040ff0000000189c */
[C---:B------:R-:W-:Y:S01]  /*a390*/  HMMA.16816.F32 R148, R4.reuse, R222, R144 ;  /* 0x000000de0494723c */ /* 0x040fe20000001890 */
[----:B------:R-:W-:Y:S07]  /*a3a0*/  LDSM.16.M88.4 R220, [R191] ;  /* 0x00000000bfdc783b */ /* 0x000fee0000000200 */
[C---:B------:R-:W-:Y:S08]  /*a3b0*/  HMMA.16816.F32 R144, R4.reuse, R142, R28 ;  /* 0x0000008e0490723c */ /* 0x040ff0000000181c */
[C---:B------:R-:W-:Y:S01]  /*a3c0*/  HMMA.16816.F32 R140, R4.reuse, R136, R24 ;  /* 0x00000088048c723c */ /* 0x040fe20000001818 */
[----:B------:R-:W-:Y:S07]  /*a3d0*/  LDSM.16.M88.4 R136, [R181+0x2000] ;  /* 0x00200000b588783b */ /* 0x000fee0000000200 */
[C---:B--2---:R-:W-:Y:S08]  /*a3e0*/  HMMA.16816.F32 R28, R4.reuse, R168, R152 ;  /* 0x000000a8041c723c */ /* 0x044ff00000001898 */
[----:B------:R-:W-:Y:S01]  /*a3f0*/  HMMA.16816.F32 R16, R4, R170, R16 ;  /* 0x000000aa0410723c */ /* 0x000fe20000001810 */
[----:B------:R-:W2:Y:S07]  /*a400*/  LDSM.16.M88.4 R4, [R185+0x2000] ;  /* 0x00200000b904783b */ /* 0x000eae0000000200 */
[C---:B---3--:R-:W-:Y:S01]  /*a410*/  HMMA.16816.F32 R24, R12.reuse, R164, R156 ;  /* 0x000000a40c18723c */ /* 0x048fe2000000189c */
[----:B------:R-:W3:Y:S07]  /*a420*/  LDSM.16.M88.4 R156, [R181+0x2800] ;  /* 0x00280000b59c783b */ /* 0x000eee0000000200 */
[C---:B------:R-:W-:Y:S08]  /*a430*/  HMMA.16816.F32 R148, R12.reuse, R166, R148 ;  /* 0x000000a60c94723c */ /* 0x040ff00000001894 */
[C---:B------:R-:W-:Y:S08]  /*a440*/  HMMA.16816.F32 R172, R12.reuse, R208, R160 ;  /* 0x000000d00cac723c */ /* 0x040ff000000018a0 */
[C---:B------:R-:W-:Y:S08]  /*a450*/  HMMA.16816.F32 R164, R12.reuse, R212, R140 ;  /* 0x000000d40ca4723c */ /* 0x040ff0000000188c */
[C---:B------:R-:W-:Y:S01]  /*a460*/  HMMA.16816.F32 R160, R12.reuse, R214, R32 ;  /* 0x000000d60ca0723c */ /* 0x040fe20000001820 */
[----:B------:R-:W4:Y:S07]  /*a470*/  LDSM.16.M88.4 R212, [R181+0x3800] ;  /* 0x00380000b5d4783b */ /* 0x000f2e0000000200 */
[C---:B------:R-:W-:Y:S01]  /*a480*/  HMMA.16816.F32 R168, R12.reuse, R210, R144 ;  /* 0x000000d20ca8723c */ /* 0x040fe20000001890 */
[----:B------:R-:W4:Y:S04]  /*a490*/  LDSM.16.M88.4 R208, [R181+0x3000] ;  /* 0x00300000b5d0783b */ /* 0x000f280000000200 */
[----:B------:R-:W-:Y:S03]  /*a4a0*/  LDSM.16.M88.4 R144, [R176+0xa000] ;  /* 0x00a00000b090783b */ /* 0x000fe60000000200 */
[C---:B-1----:R-:W-:Y:S01]  /*a4b0*/  HMMA.16816.F32 R140, R12.reuse, R22, R16 ;  /* 0x000000160c8c723c */ /* 0x042fe20000001810 */
[----:B------:R-:W1:Y:S07]  /*a4c0*/  LDSM.16.M88.4 R16, [R183+0x4000] ;  /* 0x00400000b710783b */ /* 0x000e6e0000000200 */
[----:B------:R-:W-:Y:S01]  /*a4d0*/  HMMA.16816.F32 R152, R12, R20, R28 ;  /* 0x000000140c98723c */ /* 0x000fe2000000181c */
[----:B------:R-:W-:Y:S07]  /*a4e0*/  LDSM.16.M88.4 R20, [R184+0x4000] ;  /* 0x00400000b814783b */ /* 0x000fee0000000200 */
[C---:B--2---:R-:W-:Y:S08]  /*a4f0*/  HMMA.16816.F32 R12, R4.reuse, R136, R24 ;  /* 0x00000088040c723c */ /* 0x044ff00000001818 */
[C---:B------:R-:W-:Y:S01]  /*a500*/  HMMA.16816.F32 R32, R4.reuse, R138, R148 ;  /* 0x0000008a0420723c */ /* 0x040fe20000001894 */
[----:B------:R-:W2:Y:S07]  /*a510*/  LDSM.16.M88.4 R136, [R176+0xa800] ;  /* 0x00a80000b088783b */ /* 0x000eae0000000200 */
[C---:B---3--:R-:W-:Y:S01]  /*a520*/  HMMA.16816.F32 R24, R4.reuse, R158, R168 ;  /* 0x0000009e0418723c */ /* 0x048fe200000018a8 */
[----:B------:R-:W3:Y:S07]  /*a530*/  LDSM.16.M88.4 R168, [R176+0xb000] ;  /* 0x00b00000b0a8783b */ /* 0x000eee0000000200 */
[C---:B----4-:R-:W-:Y:S08]  /*a540*/  HMMA.16816.F32 R224, R4.reuse, R212, R152 ;  /* 0x000000d404e0723c */ /* 0x050ff00000001898 */
[C---:B------:R-:W-:Y:S01]  /*a550*/  HMMA.16816.F32 R28, R4.reuse, R156, R172 ;  /* 0x0000009c041c723c */ /* 0x040fe200000018ac */
[----:B------:R-:W-:Y:S07]  /*a560*/  LDSM.16.M88.4 R172, [R182+0xa000] ;  /* 0x00a00000b6ac783b */ /* 0x000fee0000000200 */
[C---:B------:R-:W-:Y:S01]  /*a570*/  HMMA.16816.F32 R148, R4.reuse, R208, R164 ;  /* 0x000000d00494723c */ /* 0x040fe200000018a4 */
[----:B------:R-:W4:Y:S07]  /*a580*/  LDSM.16.M88.4 R164, [R176+0xb800] ;  /* 0x00b80000b0a4783b */ /* 0x000f2e0000000200 */
[----:B------:R-:W-:Y:S01]  /*a590*/  HMMA.16816.F32 R216, R4, R210, R160 ;  /* 0x000000d204d8723c */ /* 0x000fe200000018a0 */
[----:B------:R-:W-:Y:S01]  /*a5a0*/  LDSM.16.M88.4 R160, [R190] ;  /* 0x00000000bea0783b */ /* 0x000fe20000000200 */
[----:B------:R-:W-:-:S03]  /*a5b0*/  IMAD.SHL.U32 R243, R243, 0x2, RZ ;  /* 0x00000002f3f37824 */ /* 0x000fc600078e00ff */
[----:B------:R-:W-:Y:S03]  /*a5c0*/  LDSM.16.M88.4 R208, [R188] ;  /* 0x00000000bcd0783b */ /* 0x000fe60000000200 */
[----:B------:R-:W-:Y:S08]  /*a5d0*/  HMMA.16816.F32 R212, R4, R214, R140 ;  /* 0x000000d604d4723c */ /* 0x000ff0000000188c */
[C---:B-1----:R-:W-:Y:S01]  /*a5e0*/  HMMA.16816.F32 R4, R16.reuse, R144, R12 ;  /* 0x000000901004723c */ /* 0x042fe2000000180c */
[----:B------:R-:W1:Y:S07]  /*a5f0*/  LDSM.16.M88.4 R12, [R186+0x4000] ;  /* 0x00400000ba0c783b */ /* 0x000e6e0000000200 */
[C---:B--2---:R-:W-:Y:S08]  /*a600*/  HMMA.16816.F32 R140, R16.reuse, R138, R24 ;  /* 0x0000008a108c723c */ /* 0x044ff00000001818 */
[----:B------:R-:W-:Y:S08]  /*a610*/  HMMA.16816.F32 R156, R16, R146, R32 ;  /* 0x00000092109c723c */ /* 0x000ff00000001820 */
[----:B------:R-:W-:Y:S01]  /*a620*/  HMMA.16816.F32 R24, R20, R220, R4 ;  /* 0x000000dc1418723c */ /* 0x000fe20000001804 */
[----:B------:R-:W-:Y:S07]  /*a630*/  LDSM.16.M88.4 R4, [R185+0x4000] ;  /* 0x00400000b904783b */ /* 0x000fee0000000200 */
[C---:B------:R-:W-:Y:S08]  /*a640*/  HMMA.16816.F32 R152, R16.reuse, R136, R28 ;  /* 0x000000881098723c */ /* 0x040ff0000000181c */
[C---:B---3--:R-:W-:Y:S01]  /*a650*/  HMMA.16816.F32 R144, R16.reuse, R168, R148 ;  /* 0x000000a81090723c */ /* 0x048fe20000001894 */
[----:B------:R-:W-:Y:S01]  /*a660*/  LOP3.LUT R243, R243, 0x6, RZ, 0xc0, !PT ;  /* 0x00000006f3f37812 */ /* 0x000fe200078ec0ff */
[----:B------:R-:W-:Y:S06]  /*a670*/  LDSM.16.M88.4 R148, [R189] ;  /* 0x00000000bd94783b */ /* 0x000fec0000000200 */
[C---:B------:R-:W-:Y:S01]  /*a680*/  HMMA.16816.F32 R136, R16.reuse, R170, R216 ;  /* 0x000000aa1088723c */ /* 0x040fe200000018d8 */
[----:B------:R-:W2:Y:S07]  /*a690*/  LDSM.16.M88.4 R168, [R181+0x4000] ;  /* 0x00400000b5a8783b */ /* 0x000eae0000000200 */
[C---:B----4-:R-:W-:Y:S08]  /*a6a0*/  HMMA.16816.F32 R32, R16.reuse, R164, R224 ;  /* 0x000000a41020723c */ /* 0x050ff000000018e0 */
[----:B------:R-:W-:Y:S08]  /*a6b0*/  HMMA.16816.F32 R164, R16, R166, R212 ;  /* 0x000000a610a4723c */ /* 0x000ff000000018d4 */
[----:B-1----:R-:W-:Y:S01]  /*a6c0*/  HMMA.16816.F32 R16, R12, R172, R24 ;  /* 0x000000ac0c10723c */ /* 0x002fe20000001818 */
[----:B------:R-:W-:-:S07]  /*a6d0*/  IMAD R0, R0, 0x40, R243 ;  /* 0x0000004000007824 */ /* 0x000fce00078e02f3 */
[----:B------:R-:W-:Y:S01]  /*a6e0*/  HMMA.16816.F32 R28, R20, R222, R156 ;  /* 0x000000de141c723c */ /* 0x000fe2000000189c */
[--C-:B------:R-:W-:Y:S01]  /*a6f0*/  IMAD.IADD R2, R200, 0x1, -R0.reuse ;  /* 0x00000001c8027824 */ /* 0x100fe200078e0a00 */
[----:B------:R-:W1:Y:S01]  /*a700*/  LDSM.16.M88.4 R156, [R182+0xa800] ;  /* 0x00a80000b69c783b */ /* 0x000e620000000200 */
[----:B------:R-:W-:-:S03]  /*a710*/  IMAD.IADD R9, R203, 0x1, -R0 ;  /* 0x00000001cb097824 */ /* 0x000fc600078e0a00 */
[----:B------:R-:W-:-:S05]  /*a720*/  IABS R2, R2 ;  /* 0x0000000200027213 */ /* 0x000fca0000000000 */
[----:B------:R-:W-:Y:S01]  /*a730*/  IMAD.MOV.U32 R8, RZ, RZ, R2 ;  /* 0x000000ffff087224 */ /* 0x000fe200078e0002 */
[----:B------:R-:W-:-:S04]  /*a740*/  IABS R2, R9 ;  /* 0x0000000900027213 */ /* 0x000fc80000000000 */
[----:B--2---:R-:W-:Y:S01]  /*a750*/  HMMA.16816.F32 R24, R4, R168, R16 ;  /* 0x000000a80418723c */ /* 0x004fe20000001810 */
[----:B------:R2:W-:Y:S07]  /*a760*/  I2F R16, R2 ;  /* 0x0000000200107306 */ /* 0x0005ee0000201400 */
[----:B------:R-:W-:Y:S01]  /*a770*/  HMMA.16816.F32 R28, R12, R174, R28 ;  /* 0x000000ae0c1c723c */ /* 0x000fe2000000181c */
[----:B------:R3:W4:Y:S01]  /*a780*/  I2F R18, R8 ;  /* 0x0000000800127306 */ /* 0x0007220000201400 */
[----:B--2---:R-:W-:-:S06]  /*a790*/  IADD3 R2, R0, 0x1, RZ ;  /* 0x0000000100027810 */ /* 0x004fcc0007ffe0ff */
[----:B------:R-:W-:Y:S01]  /*a7a0*/  HMMA.16816.F32 R152, R20, R160, R152 ;  /* 0x000000a01498723c */ /* 0x000fe20000001898 */
[--C-:B---3--:R-:W-:Y:S01]  /*a7b0*/  IMAD.IADD R8, R200, 0x1, -R2.reuse ;  /* 0x00000001c8087824 */ /* 0x108fe200078e0a02 */
[C---:B------:R-:W-:Y:S02]  /*a7c0*/  ISETP.GE.AND P6, PT, R2.reuse, R205, PT ;  /* 0x000000cd0200720c */ /* 0x040fe40003fc6270 */
[C---:B------:R-:W-:Y:S02]  /*a7d0*/  ISETP.GE.AND P1, PT, R2.reuse, R204, PT ;  /* 0x000000cc0200720c */ /* 0x040fe40003f26270 */
[----:B------:R-:W-:Y:S01]  /*a7e0*/  IABS R8, R8 ;  /* 0x0000000800087213 */ /* 0x000fe20000000000 */
[----:B------:R-:W-:Y:S01]  /*a7f0*/  IMAD.IADD R9, R203, 0x1, -R2 ;  /* 0x00000001cb097824 */ /* 0x000fe200078e0a02 */
[C---:B------:R-:W-:Y:S02]  /*a800*/  ISETP.LT.OR P6, PT, R2.reuse, R202, P6 ;  /* 0x000000ca0200720c */ /* 0x040fe400037c1670 */
[----:B------:R-:W-:Y:S01]  /*a810*/  ISETP.LT.OR P1, PT, R2, R201, P1 ;  /* 0x000000c90200720c */ /* 0x000fe20000f21670 */
[----:B------:R-:W-:Y:S01]  /*a820*/  IMAD.MOV.U32 R2, RZ, RZ, R8 ;  /* 0x000000ffff027224 */ /* 0x000fe200078e0008 */
[----:B------:R-:W-:Y:S01]  /*a830*/  IABS R9, R9 ;  /* 0x0000000900097213 */ /* 0x000fe20000000000 */
[----:B----4-:R-:W-:-:S02]  /*a840*/  FFMA.FTZ R18, R18, -UR13, R24 ;  /* 0x8000000d12127c23 */ /* 0x010fc40008010018 */
[----:B------:R2:W3:Y:S01]  /*a850*/  I2F R17, R2 ;  /* 0x0000000200117306 */ /* 0x0004e20000201400 */
[----:B------:R-:W-:Y:S01]  /*a860*/  ISETP.GE.AND P5, PT, R0, R204, PT ;  /* 0x000000cc0000720c */ /* 0x000fe20003fa6270 */
[----:B------:R-:W-:Y:S01]  /*a870*/  FFMA.FTZ R16, R16, -UR13, R26 ;  /* 0x8000000d10107c23 */ /* 0x000fe2000801001a */
[----:B------:R-:W-:-:S05]  /*a880*/  ISETP.GE.AND P0, PT, R0, R205, PT ;  /* 0x000000cd0000720c */ /* 0x000fca0003f06270 */
[----:B------:R4:W1:Y:S01]  /*a890*/  I2F R24, R9 ;  /* 0x0000000900187306 */ /* 0x0008620000201400 */
[C---:B------:R-:W-:Y:S01]  /*a8a0*/  ISETP.LT.OR P5, PT, R0.reuse, R201, P5 ;  /* 0x000000c90000720c */ /* 0x040fe20002fa1670 */
[----:B------:R-:W-:Y:S01]  /*a8b0*/  HMMA.16816.F32 R160, R20, R162, R140 ;  /* 0x000000a214a0723c */ /* 0x000fe2000000188c */
[----:B--2---:R-:W-:-:S07]  /*a8c0*/  IADD3 R2, R0, 0x8, RZ ;  /* 0x0000000800027810 */ /* 0x004fce0007ffe0ff */
[----:B------:R-:W-:Y:S01]  /*a8d0*/  HMMA.16816.F32 R220, R20, R208, R32 ;  /* 0x000000d014dc723c */ /* 0x000fe20000001820 */
[----:B------:R-:W-:Y:S01]  /*a8e0*/  ISETP.LT.OR P0, PT, R0, R202, P0 ;  /* 0x000000ca0000720c */ /* 0x000fe20000701670 */
[----:B------:R-:W2:Y:S01]  /*a8f0*/  LDSM.16.M88.4 R32, [R181+0x4800] ;  /* 0x00480000b520783b */ /* 0x000ea20000000200 */
[--C-:B------:R-:W-:Y:S02]  /*a900*/  IMAD.IADD R8, R200, 0x1, -R2.reuse ;  /* 0x00000001c8087824 */ /* 0x100fe400078e0a02 */
[----:B----4-:R-:W-:-:S03]  /*a910*/  IMAD.IADD R9, R203, 0x1, -R2 ;  /* 0x00000001cb097824 */ /* 0x010fc600078e0a02 */
[----:B------:R-:W-:Y:S01]  /*a920*/  HMMA.16816.F32 R140, R4, R170, R28 ;  /* 0x000000aa048c723c */ /* 0x000fe2000000181c */
[----:B------:R-:W-:-:S07]  /*a930*/  IABS R8, R8 ;  /* 0x0000000800087213 */ /* 0x000fce0000000000 */
[C---:B------:R-:W-:Y:S01]  /*a940*/  HMMA.16816.F32 R208, R20.reuse, R210, R164 ;  /* 0x000000d214d0723c */ /* 0x040fe200000018a4 */
[----:B------:R4:W1:Y:S06]  /*a950*/  I2F R19, R8 ;  /* 0x0000000800137306 */ /* 0x00086c0000201400 */
[----:B------:R-:W-:Y:S01]  /*a960*/  FSEL R164, R16, -INF , !P5 ;  /* 0xff80000010a47808 */ /* 0x000fe20006800000 */
[----:B------:R-:W-:Y:S01]  /*a970*/  HMMA.16816.F32 R212, R20, R148, R144 ;  /* 0x0000009414d4723c */ /* 0x000fe20000001890 */
[----:B------:R-:W-:Y:S02]  /*a980*/  IABS R16, R9 ;  /* 0x0000000900107213 */ /* 0x000fe40000000000 */
[----:B------:R-:W-:-:S05]  /*a990*/  ISETP.GE.AND P5, PT, R2, R204, PT ;  /* 0x000000cc0200720c */ /* 0x000fca0003fa6270 */
[----:B------:R-:W-:Y:S01]  /*a9a0*/  HMMA.16816.F32 R216, R20, R150, R136 ;  /* 0x0000009614d8723c */ /* 0x000fe20000001888 */
[----:B---3--:R-:W-:Y:S01]  /*a9b0*/  FFMA.FTZ R9, R17, -UR13, R25 ;  /* 0x8000000d11097c23 */ /* 0x008fe20008010019 */
[----:B------:R-:W-:Y:S01]  /*a9c0*/  ISETP.LT.OR P5, PT, R2, R201, P5 ;  /* 0x000000c90200720c */ /* 0x000fe20002fa1670 */
[----:B------:R-:W-:Y:S01]  /*a9d0*/  IMAD.MOV.U32 R17, RZ, RZ, R16 ;  /* 0x000000ffff117224 */ /* 0x000fe200078e0010 */
[----:B------:R-:W3:Y:S04]  /*a9e0*/  LDSM.16.M88.4 R144, [R182+0xb000] ;  /* 0x00b00000b690783b */ /* 0x000ee80000000200 */
[----:B-1----:R-:W-:Y:S01]  /*a9f0*/  HMMA.16816.F32 R20, R12, R156, R152 ;  /* 0x0000009c0c14723c */ /* 0x002fe20000001898 */
[----:B------:R-:W-:-:S06]  /*aa00*/  FFMA.FTZ R16, R24, -UR13, R27 ;  /* 0x8000000d18107c23 */ /* 0x000fcc000801001b */
[----:B------:R-:W-:Y:S02]  /*aa10*/  FSEL R155, R18, -INF , !P0 ;  /* 0xff800000129b7808 */ /* 0x000fe40004000000 */
[----:B------:R-:W-:-:S04]  /*aa20*/  ISETP.GE.AND P0, PT, R2, R205, PT ;  /* 0x000000cd0200720c */ /* 0x000fc80003f06270 */
[----:B------:R-:W-:Y:S02]  /*aa30*/  ISETP.LT.OR P0, PT, R2, R202, P0 ;  /* 0x000000ca0200720c */ /* 0x000fe40000701670 */
[----:B------:R-:W-:Y:S02]  /*aa40*/  IADD3 R2, R0, 0x9, RZ ;  /* 0x0000000900027810 */ /* 0x000fe40007ffe0ff */
[----:B------:R-:W-:Y:S02]  /*aa50*/  FSEL R154, R9, -INF , !P6 ;  /* 0xff800000099a7808 */ /* 0x000fe40007000000 */
[----:B------:R-:W-:Y:S01]  /*aa60*/  FSEL R157, R16, -INF , !P1 ;  /* 0xff800000109d7808 */ /* 0x000fe20004800000 */
[--C-:B------:R-:W-:Y:S01]  /*aa70*/  IMAD.IADD R9, R203, 0x1, -R2.reuse ;  /* 0x00000001cb097824 */ /* 0x100fe200078e0a02 */
[C---:B------:R-:W-:Y:S02]  /*aa80*/  ISETP.GE.AND P6, PT, R2.reuse, R205, PT ;  /* 0x000000cd0200720c */ /* 0x040fe40003fc6270 */
[----:B------:R-:W-:Y:S01]  /*aa90*/  ISETP.GE.AND P1, PT, R2, R204, PT ;  /* 0x000000cc0200720c */ /* 0x000fe20003f26270 */
[----:B----4-:R-:W-:Y:S01]  /*aaa0*/  IMAD.IADD R8, R200, 0x1, -R2 ;  /* 0x00000001c8087824 */ /* 0x010fe200078e0a02 */
[----:B------:R-:W-:-:S02]  /*aab0*/  ISETP.LT.OR P6, PT, R2, R202, P6 ;  /* 0x000000ca0200720c */ /* 0x000fc400037c1670 */
[----:B------:R-:W-:Y:S02]  /*aac0*/  ISETP.LT.OR P1, PT, R2, R201, P1 ;  /* 0x000000c90200720c */ /* 0x000fe40000f21670 */
[----:B------:R-:W-:Y:S01]  /*aad0*/  IABS R2, R9 ;  /* 0x0000000900027213 */ /* 0x000fe20000000000 */
[----:B------:R-:W-:Y:S01]  /*aae0*/  FFMA.FTZ R16, R19, -UR13, R140 ;  /* 0x8000000d13107c23 */ /* 0x000fe2000801008c */
[----:B------:R-:W1:Y:S01]  /*aaf0*/  I2F R17, R17 ;  /* 0x0000001100117306 */ /* 0x000e620000201400 */
[----:B------:R-:W-:Y:S02]  /*ab00*/  IABS R8, R8 ;  /* 0x0000000800087213 */ /* 0x000fe40000000000 */
[----:B------:R-:W-:-:S05]  /*ab10*/  IMAD.MOV.U32 R19, RZ, RZ, R2 ;  /* 0x000000ffff137224 */ /* 0x000fca00078e0002 */
[----:B------:R4:W1:Y:S01]  /*ab20*/  I2F R18, R8 ;  /* 0x0000000800127306 */ /* 0x0008620000201400 */
[----:B------:R-:W-:-:S07]  /*ab30*/  FSEL R152, R16, -INF , !P0 ;  /* 0xff80000010987808 */ /* 0x000fce0004000000 */
[----:B------:R-:W1:Y:S01]  /*ab40*/  I2F R19, R19 ;  /* 0x0000001300137306 */ /* 0x000e620000201400 */
[----:B----4-:R-:W-:-:S05]  /*ab50*/  IADD3 R8, R0, 0x10, RZ ;  /* 0x0000001000087810 */ /* 0x010fca0007ffe0ff */
[--C-:B------:R-:W-:Y:S02]  /*ab60*/  IMAD.IADD R9, R200, 0x1, -R8.reuse ;  /* 0x00000001c8097824 */ /* 0x100fe400078e0a08 */
[----:B------:R-:W-:Y:S01]  /*ab70*/  IMAD.IADD R16, R203, 0x1, -R8 ;  /* 0x00000001cb107824 */ /* 0x000fe200078e0a08 */
[----:B--2---:R-:W-:Y:S01]  /*ab80*/  HMMA.16816.F32 R28, R4, R32, R20 ;  /* 0x00000020041c723c */ /* 0x004fe20000001814 */
[----:B-1----:R-:W-:Y:S01]  /*ab90*/  FFMA.FTZ R17, R17, -UR13, R142 ;  /* 0x8000000d11117c23 */ /* 0x002fe2000801008e */
[----:B------:R-:W-:Y:S02]  /*aba0*/  IABS R9, R9 ;  /* 0x0000000900097213 */ /* 0x000fe40000000000 */
[----:B------:R-:W-:Y:S02]  /*abb0*/  IABS R16, R16 ;  /* 0x0000001000107213 */ /* 0x000fe40000000000 */
[----:B------:R1:W-:Y:S01]  /*abc0*/  I2F R20, R9 ;  /* 0x0000000900147306 */ /* 0x0003e20000201400 */
[----:B------:R-:W-:Y:S01]  /*abd0*/  FSEL R156, R17, -INF , !P5 ;  /* 0xff800000119c7808 */ /* 0x000fe20006800000 */
[----:B------:R-:W-:Y:S01]  /*abe0*/  FFMA.FTZ R17, R18, -UR13, R141 ;  /* 0x8000000d12117c23 */ /* 0x000fe2000801008d */
[----:B------:R-:W-:Y:S01]  /*abf0*/  IADD3 R2, R0, 0x11, RZ ;  /* 0x0000001100027810 */ /* 0x000fe20007ffe0ff */
[----:B------:R-:W-:Y:S01]  /*ac00*/  HMMA.16816.F32 R148, R12, R158, R160 ;  /* 0x0000009e0c94723c */ /* 0x000fe200000018a0 */
[----:B------:R-:W-:-:S02]  /*ac10*/  ISETP.GE.AND P0, PT, R8, R205, PT ;  /* 0x000000cd0800720c */ /* 0x000fc40003f06270 */
[C---:B------:R-:W-:Y:S02]  /*ac20*/  ISETP.GE.AND P5, PT, R8.reuse, R204, PT ;  /* 0x000000cc0800720c */ /* 0x040fe40003fa6270 */
[C---:B------:R-:W-:Y:S02]  /*ac30*/  ISETP.LT.OR P0, PT, R8.reuse, R202, P0 ;  /* 0x000000ca0800720c */ /* 0x040fe40000701670 */
[----:B------:R-:W-:Y:S01]  /*ac40*/  ISETP.LT.OR P5, PT, R8, R201, P5 ;  /* 0x000000c90800720c */ /* 0x000fe20002fa1670 */
[----:B-1----:R-:W-:Y:S02]  /*ac50*/  IMAD.MOV.U32 R9, RZ, RZ, R16 ;  /* 0x000000ffff097224 */ /* 0x002fe400078e0010 */
[----:B------:R-:W-:Y:S02]  /*ac60*/  FFMA.FTZ R16, R19, -UR13, R143 ;  /* 0x8000000d13107c23 */ /* 0x000fe4000801008f */
[----:B------:R1:W2:Y:S01]  /*ac70*/  I2F R18, R9 ;  /* 0x0000000900127306 */ /* 0x0002a20000201400 */
[----:B------:R-:W-:Y:S01]  /*ac80*/  IMAD.IADD R8, R200, 0x1, -R2 ;  /* 0x00000001c8087824 */ /* 0x000fe200078e0a02 */
[----:B------:R-:W-:Y:S01]  /*ac90*/  FSEL R101, R17, -INF , !P6 ;  /* 0xff80000011657808 */ /* 0x000fe20007000000 */
[----:B------:R-:W4:Y:S01]  /*aca0*/  LDSM.16.M88.4 R140, [R181+0x5000] ;  /* 0x00500000b58c783b */ /* 0x000f220000000200 */
[----:B------:R-:W-:-:S02]  /*acb0*/  FSEL R153, R16, -INF , !P1 ;  /* 0xff80000010997808 */ /* 0x000fc40004800000 */
[C---:B------:R-:W-:Y:S02]  /*acc0*/  ISETP.GE.AND P6, PT, R2.reuse, R205, PT ;  /* 0x000000cd0200720c */ /* 0x040fe40003fc6270 */
[C---:B------:R-:W-:Y:S02]  /*acd0*/  ISETP.GE.AND P1, PT, R2.reuse, R204, PT ;  /* 0x000000cc0200720c */ /* 0x040fe40003f26270 */
[----:B------:R-:W-:Y:S01]  /*ace0*/  IABS R8, R8 ;  /* 0x0000000800087213 */ /* 0x000fe20000000000 */
[----:B-1----:R-:W-:Y:S01]  /*acf0*/  IMAD.IADD R9, R203, 0x1, -R2 ;  /* 0x00000001cb097824 */ /* 0x002fe200078e0a02 */
[C---:B------:R-:W-:Y:S02]  /*ad00*/  ISETP.LT.OR P6, PT, R2.reuse, R202, P6 ;  /* 0x000000ca0200720c */ /* 0x040fe400037c1670 */
[----:B------:R-:W-:Y:S02]  /*ad10*/  ISETP.LT.OR P1, PT, R2, R201, P1 ;  /* 0x000000c90200720c */ /* 0x000fe40000f21670 */
[----:B------:R-:W-:-:S02]  /*ad20*/  IABS R9, R9 ;  /* 0x0000000900097213 */ /* 0x000fc40000000000 */
[----:B------:R-:W-:Y:S01]  /*ad30*/  IADD3 R2, R0, 0x18, RZ ;  /* 0x0000001800027810 */ /* 0x000fe20007ffe0ff */
[----:B------:R1:W1:Y:S01]  /*ad40*/  I2F R19, R8 ;  /* 0x0000000800137306 */ /* 0x0002620000201400 */
[----:B--2---:R-:W-:Y:S02]  /*ad50*/  FFMA.FTZ R16, R18, -UR13, R30 ;  /* 0x8000000d12107c23 */ /* 0x004fe4000801001e */
[----:B------:R-:W-:Y:S01]  /*ad60*/  FFMA.FTZ R17, R20, -UR13, R28 ;  /* 0x8000000d14117c23 */ /* 0x000fe2000801001c */
[----:B------:R-:W-:Y:S01]  /*ad70*/  HMMA.16816.F32 R24, R4, R34, R148 ;  /* 0x000000220418723c */ /* 0x000fe20000001894 */
[----:B------:R-:W2:Y:S01]  /*ad80*/  LDSM.16.M88.4 R148, [R182+0xb800] ;  /* 0x00b80000b694783b */ /* 0x000ea20000000200 */
[----:B-1----:R-:W-:Y:S02]  /*ad90*/  IMAD.MOV.U32 R8, RZ, RZ, R9 ;  /* 0x000000ffff087224 */ /* 0x002fe400078e0009 */
[----:B------:R-:W-:Y:S02]  /*ada0*/  IMAD.IADD R9, R200, 0x1, -R2 ;  /* 0x00000001c8097824 */ /* 0x000fe400078e0a02 */
[----:B------:R1:W1:Y:S01]  /*adb0*/  I2F R18, R8 ;  /* 0x0000000800127306 */ /* 0x0002620000201400 */
[----:B------:R-:W-:Y:S01]  /*adc0*/  FSEL R237, R16, -INF , !P5 ;  /* 0xff80000010ed7808 */ /* 0x000fe20006800000 */
[----:B---3--:R-:W-:Y:S01]  /*add0*/  HMMA.16816.F32 R136, R12, R144, R212 ;  /* 0x000000900c88723c */ /* 0x008fe200000018d4 */
[----:B------:R-:W-:-:S02]  /*ade0*/  FSEL R236, R17, -INF , !P0 ;  /* 0xff80000011ec7808 */ /* 0x000fc40004000000 */
[C---:B------:R-:W-:Y:S02]  /*adf0*/  ISETP.GE.AND P0, PT, R2.reuse, R205, PT ;  /* 0x000000cd0200720c */ /* 0x040fe40003f06270 */
[----:B------:R-:W-:Y:S02]  /*ae00*/  ISETP.GE.AND P5, PT, R2, R204, PT ;  /* 0x000000cc0200720c */ /* 0x000fe40003fa6270 */
[----:B-1----:R-:W-:Y:S01]  /*ae10*/  IABS R8, R9 ;  /* 0x0000000900087213 */ /* 0x002fe20000000000 */
[----:B------:R-:W-:-:S05]  /*ae20*/  IMAD.IADD R9, R203, 0x1, -R2 ;  /* 0x00000001cb097824 */ /* 0x000fca00078e0a02 */
[----:B------:R-:W-:Y:S01]  /*ae30*/  IABS R16, R9 ;  /* 0x0000000900107213 */ /* 0x000fe20000000000 */
[----:B------:R-:W-:Y:S01]  /*ae40*/  FFMA.FTZ R9, R19, -UR13, R29 ;  /* 0x8000000d13097c23 */ /* 0x000fe2000801001d */
[C---:B------:R-:W-:Y:S01]  /*ae50*/  ISETP.LT.OR P0, PT, R2.reuse, R202, P0 ;  /* 0x000000ca0200720c */ /* 0x040fe20000701670 */
[----:B------:R1:W3:Y:S01]  /*ae60*/  I2F R17, R8 ;  /* 0x0000000800117306 */ /* 0x0002e20000201400 */
[----:B------:R-:W-:Y:S01]  /*ae70*/  ISETP.LT.OR P5, PT, R2, R201, P5 ;  /* 0x000000c90200720c */ /* 0x000fe20002fa1670 */
[----:B------:R-:W-:Y:S01]  /*ae80*/  IMAD.MOV.U32 R19, RZ, RZ, R16 ;  /* 0x000000ffff137224 */ /* 0x000fe200078e0010 */
[----:B------:R-:W-:Y:S01]  /*ae90*/  IADD3 R2, R0, 0x19, RZ ;  /* 0x0000001900027810 */ /* 0x000fe20007ffe0ff */
[----:B------:R-:W-:Y:S01]  /*aea0*/  FFMA.FTZ R16, R18, -UR13, R31 ;  /* 0x8000000d12107c23 */ /* 0x000fe2000801001f */
[----:B------:R-:W-:-:S03]  /*aeb0*/  FSEL R230, R9, -INF , !P6 ;  /* 0xff80000009e67808 */ /* 0x000fc60007000000 */
[----:B------:R-:W2:Y:S01]  /*aec0*/  I2F R20, R19 ;  /* 0x0000001300147306 */ /* 0x000ea20000201400 */
[--C-:B------:R-:W-:Y:S01]  /*aed0*/  IMAD.IADD R9, R203, 0x1, -R2.reuse ;  /* 0x00000001cb097824 */ /* 0x100fe200078e0a02 */
[----:B------:R-:W-:Y:S02]  /*aee0*/  FSEL R231, R16, -INF , !P1 ;  /* 0xff80000010e77808 */ /* 0x000fe40004800000 */
[----:B------:R-:W-:Y:S02]  /*aef0*/  ISETP.GE.AND P6, PT, R2, R205, PT ;  /* 0x000000cd0200720c */ /* 0x000fe40003fc6270 */
[----:B------:R-:W-:Y:S01]  /*af00*/  IABS R9, R9 ;  /* 0x0000000900097213 */ /* 0x000fe20000000000 */
[----:B-1----:R-:W-:Y:S01]  /*af10*/  IMAD.IADD R8, R200, 0x1, -R2 ;  /* 0x00000001c8087824 */ /* 0x002fe200078e0a02 */
[C---:B------:R-:W-:Y:S01]  /*af20*/  ISETP.GE.AND P1, PT, R2.reuse, R204, PT ;  /* 0x000000cc0200720c */ /* 0x040fe20003f26270 */
[----:B---3--:R-:W-:Y:S01]  /*af30*/  FFMA.FTZ R16, R17, -UR13, R24 ;  /* 0x8000000d11107c23 */ /* 0x008fe20008010018 */
[C---:B------:R-:W-:Y:S01]  /*af40*/  ISETP.LT.OR P6, PT, R2.reuse, R202, P6 ;  /* 0x000000ca0200720c */ /* 0x040fe200037c1670 */
[----:B------:R-:W-:Y:S01]  /*af50*/  IMAD.MOV.U32 R18, RZ, RZ, R9 ;  /* 0x000000ffff127224 */ /* 0x000fe200078e0009 */
[----:B------:R-:W-:-:S02]  /*af60*/  ISETP.LT.OR P1, PT, R2, R201, P1 ;  /* 0x000000c90200720c */ /* 0x000fc40000f21670 */
[----:B------:R-:W-:Y:S02]  /*af70*/  IABS R8, R8 ;  /* 0x0000000800087213 */ /* 0x000fe40000000000 */
[----:B------:R-:W-:Y:S01]  /*af80*/  IADD3 R2, R0, 0x20, RZ ;  /* 0x0000002000027810 */ /* 0x000fe20007ffe0ff */
[----:B--2---:R-:W-:Y:S01]  /*af90*/  FFMA.FTZ R17, R20, -UR13, R26 ;  /* 0x8000000d14117c23 */ /* 0x004fe2000801001a */
[----:B----4-:R-:W-:Y:S01]  /*afa0*/  HMMA.16816.F32 R28, R4, R140, R136 ;  /* 0x0000008c041c723c */ /* 0x010fe20000001888 */
[----:B------:R1:W2:Y:S01]  /*afb0*/  I2F R19, R8 ;  /* 0x0000000800137306 */ /* 0x0002a20000201400 */
[----:B------:R-:W-:Y:S02]  /*afc0*/  IADD3 R9, R0, 0x21, RZ ;  /* 0x0000002100097810 */ /* 0x000fe40007ffe0ff */
[----:B------:R-:W-:-:S03]  /*afd0*/  FSEL R229, R17, -INF , !P5 ;  /* 0xff80000011e57808 */ /* 0x000fc60006800000 */
[----:B------:R-:W-:Y:S01]  /*afe0*/  FSEL R141, R16, -INF , !P0 ;  /* 0xff800000108d7808 */ /* 0x000fe20004000000 */
[--C-:B------:R-:W-:Y:S01]  /*aff0*/  IMAD.IADD R16, R203, 0x1, -R2.reuse ;  /* 0x00000001cb107824 */ /* 0x100fe200078e0a02 */
[----:B------:R-:W3:Y:S01]  /*b000*/  I2F R18, R18 ;  /* 0x0000001200127306 */ /* 0x000ee20000201400 */
[----:B------:R-:W-:Y:S01]  /*b010*/  HMMA.16816.F32 R32, R12, R146, R216 ;  /* 0x000000920c20723c */ /* 0x000fe200000018d8 */
[C---:B------:R-:W-:Y:S02]  /*b020*/  ISETP.GE.AND P0, PT, R2.reuse, R205, PT ;  /* 0x000000cd0200720c */ /* 0x040fe40003f06270 */
[----:B------:R-:W-:Y:S01]  /*b030*/  ISETP.GE.AND P5, PT, R2, R204, PT ;  /* 0x000000cc0200720c */ /* 0x000fe20003fa6270 */
[----:B-1----:R-:W-:Y:S01]  /*b040*/  IMAD.IADD R8, R200, 0x1, -R2 ;  /* 0x00000001c8087824 */ /* 0x002fe200078e0a02 */
[----:B------:R-:W-:Y:S02]  /*b050*/  IABS R16, R16 ;  /* 0x0000001000107213 */ /* 0x000fe40000000000 */
[----:B------:R-:W-:-:S02]  /*b060*/  ISETP.LT.OR P0, PT, R2, R202, P0 ;  /* 0x000000ca0200720c */ /* 0x000fc40000701670 */
[----:B------:R-:W-:Y:S02]  /*b070*/  IABS R8, R8 ;  /* 0x0000000800087213 */ /* 0x000fe40000000000 */
[----:B------:R-:W-:Y:S01]  /*b080*/  ISETP.LT.OR P5, PT, R2, R201, P5 ;  /* 0x000000c90200720c */ /* 0x000fe20002fa1670 */
[--C-:B------:R-:W-:Y:S01]  /*b090*/  IMAD.IADD R2, R200, 0x1, -R9.reuse ;  /* 0x00000001c8027824 */ /* 0x100fe200078e0a09 */
[----:B------:R1:W-:Y:S01]  /*b0a0*/  I2F R21, R8 ;  /* 0x0000000800157306 */ /* 0x0003e20000201400 */
[----:B------:R-:W-:-:S03]  /*b0b0*/  IMAD.IADD R17, R203, 0x1, -R9 ;  /* 0x00000001cb117824 */ /* 0x000fc600078e0a09 */
[----:B------:R-:W-:Y:S01]  /*b0c0*/  IABS R2, R2 ;  /* 0x0000000200027213 */ /* 0x000fe20000000000 */
[----:B--2---:R-:W-:Y:S02]  /*b0d0*/  FFMA.FTZ R19, R19, -UR13, R25 ;  /* 0x8000000d13137c23 */ /* 0x004fe40008010019 */
[----:B---3--:R-:W-:Y:S02]  /*b0e0*/  FFMA.FTZ R18, R18, -UR13, R27 ;  /* 0x8000000d12127c23 */ /* 0x008fe4000801001b */
[----:B-1----:R-:W-:-:S04]  /*b0f0*/  IMAD.MOV.U32 R8, RZ, RZ, R16 ;  /* 0x000000ffff087224 */ /* 0x002fc800078e0010 */
[----:B------:R1:W2:Y:S01]  /*b100*/  I2F R20, R8 ;  /* 0x0000000800147306 */ /* 0x0002a20000201400 */
[----:B------:R-:W-:Y:S01]  /*b110*/  IMAD.MOV.U32 R16, RZ, RZ, R2 ;  /* 0x000000ffff107224 */ /* 0x000fe200078e0002 */
[----:B------:R-:W-:Y:S02]  /*b120*/  IABS R2, R17 ;  /* 0x0000001100027213 */ /* 0x000fe40000000000 */
[----:B------:R-:W-:Y:S02]  /*b130*/  FSEL R140, R19, -INF , !P6 ;  /* 0xff800000138c7808 */ /* 0x000fe40007000000 */
[----:B------:R-:W-:Y:S02]  /*b140*/  FSEL R228, R18, -INF , !P1 ;  /* 0xff80000012e47808 */ /* 0x000fe40004800000 */
[C---:B------:R-:W-:Y:S02]  /*b150*/  ISETP.GE.AND P6, PT, R9.reuse, R205, PT ;  /* 0x000000cd0900720c */ /* 0x040fe40003fc6270 */
[----:B-1----:R-:W-:Y:S01]  /*b160*/  IADD3 R8, R0, 0x28, RZ ;  /* 0x0000002800087810 */ /* 0x002fe20007ffe0ff */
[----:B------:R1:W3:Y:S01]  /*b170*/  I2F R22, R16 ;  /* 0x0000001000167306 */ /* 0x0002e20000201400 */
[----:B------:R-:W-:-:S03]  /*b180*/  ISETP.GE.AND P1, PT, R9, R204, PT ;  /* 0x000000cc0900720c */ /* 0x000fc60003f26270 */
[--C-:B------:R-:W-:Y:S01]  /*b190*/  IMAD.IADD R17, R200, 0x1, -R8.reuse ;  /* 0x00000001c8117824 */ /* 0x100fe200078e0a08 */
[C---:B------:R-:W-:Y:S01]  /*b1a0*/  ISETP.LT.OR P6, PT, R9.reuse, R202, P6 ;  /* 0x000000ca0900720c */ /* 0x040fe200037c1670 */
[----:B------:R-:W-:Y:S01]  /*b1b0*/  HMMA.16816.F32 R136, R4, R142, R32 ;  /* 0x0000008e0488723c */ /* 0x000fe20000001820 */
[----:B------:R-:W-:Y:S01]  /*b1c0*/  ISETP.LT.OR P1, PT, R9, R201, P1 ;  /* 0x000000c90900720c */ /* 0x000fe20000f21670 */
[----:B------:R-:W-:Y:S01]  /*b1d0*/  IMAD.IADD R9, R203, 0x1, -R8 ;  /* 0x00000001cb097824 */ /* 0x000fe200078e0a08 */
[----:B------:R-:W4:Y:S01]  /*b1e0*/  LDSM.16.M88.4 R32, [R181+0x5800] ;  /* 0x00580000b520783b */ /* 0x000f220000000200 */
[----:B--2---:R-:W-:Y:S01]  /*b1f0*/  FFMA.FTZ R18, R20, -UR13, R30 ;  /* 0x8000000d14127c23 */ /* 0x004fe2000801001e */
[----:B------:R-:W-:Y:S01]  /*b200*/  UISETP.GT.AND UP0, UPT, UR24, UR9, UPT ;  /* 0x000000091800728c */ /* 0x000fe2000bf04270 */
[----:B------:R-:W-:-:S04]  /*b210*/  DEPBAR.LE SB0, 0x0 ;  /* 0x000080000000791a */ /* 0x000fc80000000000 */
[----:B-1----:R-:W-:Y:S01]  /*b220*/  IMAD.MOV.U32 R16, RZ, RZ, R2 ;  /* 0x000000ffff107224 */ /* 0x002fe200078e0002 */
[----:B------:R-:W-:Y:S01]  /*b230*/  IABS R2, R17 ;  /* 0x0000001100027213 */ /* 0x000fe20000000000 */
[----:B------:R-:W-:Y:S02]  /*b240*/  FFMA.FTZ R17, R21, -UR13, R28 ;  /* 0x8000000d15117c23 */ /* 0x000fe4000801001c */
[----:B------:R1:W2:Y:S01]  /*b250*/  I2F R19, R16 ;  /* 0x0000001000137306 */ /* 0x0002a20000201400 */
[----:B------:R-:W-:Y:S02]  /*b260*/  IABS R9, R9 ;  /* 0x0000000900097213 */ /* 0x000fe40000000000 */
[----:B------:R-:W-:Y:S02]  /*b270*/  FSEL R239, R17, -INF , !P0 ;  /* 0xff80000011ef7808 */ /* 0x000fe40004000000 */
[----:B------:R-:W-:Y:S01]  /*b280*/  FSEL R247, R18, -INF , !P5 ;  /* 0xff80000012f77808 */ /* 0x000fe20006800000 */
[----:B-1----:R-:W-:Y:S01]  /*b290*/  IMAD.MOV.U32 R16, RZ, RZ, R2 ;  /* 0x000000ffff107224 */ /* 0x002fe200078e0002 */
[----:B------:R-:W-:-:S03]  /*b2a0*/  IADD3 R2, R0, 0x29, RZ ;  /* 0x0000002900027810 */ /* 0x000fc60007ffe0ff */
[----:B------:R1:W1:Y:S02]  /*b2b0*/  I2F R24, R16 ;  /* 0x0000001000187306 */ /* 0x0002640000201400 */
[----:B------:R-:W-:Y:S01]  /*b2c0*/  IMAD.IADD R17, R200, 0x1, -R2 ;  /* 0x00000001c8117824 */ /* 0x000fe200078e0a02 */
[----:B------:R-:W-:Y:S01]  /*b2d0*/  BAR.SYNC.DEFER_BLOCKING 0x0 ;  /* 0x0000000000007b1d */ /* 0x000fe20000010000 */
[C---:B------:R-:W-:Y:S02]  /*b2e0*/  ISETP.GE.AND P0, PT, R8.reuse, R205, PT ;  /* 0x000000cd0800720c */ /* 0x040fe40003f06270 */
[C---:B------:R-:W-:Y:S01]  /*b2f0*/  ISETP.GE.AND P5, PT, R8.reuse, R204, PT ;  /* 0x000000cc0800720c */ /* 0x040fe20003fa6270 */
[----:B------:R-:W-:Y:S01]  /*b300*/  HMMA.16816.F32 R144, R12, R148, R220 ;  /* 0x000000940c90723c */ /* 0x000fe200000018dc */
[----:B------:R-:W-:Y:S01]  /*b310*/  ISETP.LT.OR P0, PT, R8, R202, P0 ;  /* 0x000000ca0800720c */ /* 0x000fe20000701670 */
[----:B-1----:R-:W-:Y:S01]  /*b320*/  IMAD.MOV.U32 R16, RZ, RZ, R9 ;  /* 0x000000ffff107224 */ /* 0x002fe200078e0009 */
[----:B------:R-:W-:-:S03]  /*b330*/  IABS R9, R17 ;  /* 0x0000001100097213 */ /* 0x000fc60000000000 */
[----:B------:R1:W1:Y:S01]  /*b340*/  I2F R18, R16 ;  /* 0x0000001000127306 */ /* 0x0002620000201400 */
[----:B---3--:R-:W-:Y:S01]  /*b350*/  FFMA.FTZ R17, R22, -UR13, R29 ;  /* 0x8000000d16117c23 */ /* 0x008fe2000801001d */
[----:B------:R-:W-:Y:S01]  /*b360*/  ISETP.LT.OR P5, PT, R8, R201, P5 ;  /* 0x000000c90800720c */ /* 0x000fe20002fa1670 */
[----:B------:R-:W-:Y:S01]  /*b370*/  HMMA.16816.F32 R20, R12, R150, R208 ;  /* 0x000000960c14723c */ /* 0x000fe200000018d0 */
[----:B------:R-:W-:Y:S01]  /*b380*/  IMAD.MOV.U32 R8, RZ, RZ, R9 ;  /* 0x000000ffff087224 */ /* 0x000fe200078e0009 */
[----:B------:R-:W-:-:S05]  /*b390*/  IADD3 R9, R0, 0x30, RZ ;  /* 0x0000003000097810 */ /* 0x000fca0007ffe0ff */
[----:B--2---:R-:W-:Y:S01]  /*b3a0*/  FFMA.FTZ R13, R19, -UR13, R31 ;  /* 0x8000000d130d7c23 */ /* 0x004fe2000801001f */
[----:B------:R-:W-:Y:S02]  /*b3b0*/  FSEL R243, R17, -INF , !P6 ;  /* 0xff80000011f37808 */ /* 0x000fe40007000000 */
[C---:B------:R-:W-:Y:S02]  /*b3c0*/  ISETP.GE.AND P6, PT, R2.reuse, R205, PT ;  /* 0x000000cd0200720c */ /* 0x040fe40003fc6270 */
[----:B------:R-:W-:Y:S01]  /*b3d0*/  FSEL R246, R13, -INF , !P1 ;  /* 0xff8000000df67808 */ /* 0x000fe20004800000 */
[C---:B------:R-:W-:Y:S01]  /*b3e0*/  IMAD.IADD R13, R203.reuse, 0x1, -R9 ;  /* 0x00000001cb0d7824 */ /* 0x040fe200078e0a09 */
[C---:B------:R-:W-:Y:S01]  /*b3f0*/  ISETP.GE.AND P1, PT, R2.reuse, R204, PT ;  /* 0x000000cc0200720c */ /* 0x040fe20003f26270 */
[----:B-1----:R-:W-:Y:S01]  /*b400*/  IMAD.IADD R16, R203, 0x1, -R2 ;  /* 0x00000001cb107824 */ /* 0x002fe200078e0a02 */
[----:B------:R-:W-:Y:S01]  /*b410*/  ISETP.LT.OR P6, PT, R2, R202, P6 ;  /* 0x000000ca0200720c */ /* 0x000fe200037c1670 */
[----:B------:R-:W-:Y:S01]  /*b420*/  FFMA.FTZ R14, R24, -UR13, R136 ;  /* 0x8000000d180e7c23 */ /* 0x000fe20008010088 */
[----:B------:R-:W-:Y:S01]  /*b430*/  ISETP.LT.OR P1, PT, R2, R201, P1 ;  /* 0x000000c90200720c */ /* 0x000fe20000f21670 */
[----:B------:R-:W-:Y:S01]  /*b440*/  FFMA.FTZ R15, R18, -UR13, R138 ;  /* 0x8000000d120f7c23 */ /* 0x000fe2000801008a */
[----:B------:R-:W-:Y:S01]  /*b450*/  IABS R2, R13 ;  /* 0x0000000d00027213 */ /* 0x000fe20000000000 */
[----:B------:R1:W-:Y:S01]  /*b460*/  I2F R25, R8 ;  /* 0x0000000800197306 */ /* 0x0003e20000201400 */
[----:B------:R-:W-:-:S02]  /*b470*/  IABS R16, R16 ;  /* 0x0000001000107213 */ /* 0x000fc40000000000 */
[----:B------:R-:W-:Y:S01]  /*b480*/  FSEL R242, R14, -INF , !P0 ;  /* 0xff8000000ef27808 */ /* 0x000fe20004000000 */
[----:B------:R-:W-:Y:S01]  /*b490*/  IMAD.MOV.U32 R13, RZ, RZ, R2 ;  /* 0x000000ffff0d7224 */ /* 0x000fe200078e0002 */
[----:B------:R-:W-:Y:S02]  /*b4a0*/  FSEL R244, R15, -INF , !P5 ;  /* 0xff8000000ff47808 */ /* 0x000fe40006800000 */
[----:B------:R-:W-:Y:S02]  /*b4b0*/  IADD3 R2, R0, 0x38, RZ ;  /* 0x0000003800027810 */ /* 0x000fe40007ffe0ff */
[C---:B------:R-:W-:Y:S02]  /*b4c0*/  ISETP.GE.AND P0, PT, R9.reuse, R205, PT ;  /* 0x000000cd0900720c */ /* 0x040fe40003f06270 */
[C---:B------:R-:W-:Y:S01]  /*b4d0*/  ISETP.GE.AND P5, PT, R9.reuse, R204, PT ;  /* 0x000000cc0900720c */ /* 0x040fe20003fa6270 */
[----:B-1----:R-:W-:Y:S02]  /*b4e0*/  IMAD.IADD R8, R200, 0x1, -R9 ;  /* 0x00000001c8087824 */ /* 0x002fe400078e0a09 */
[----:B------:R-:W-:Y:S01]  /*b4f0*/  IMAD.MOV.U32 R12, RZ, RZ, R16 ;  /* 0x000000ffff0c7224 */ /* 0x000fe200078e0010 */
[----:B------:R-:W-:-:S02]  /*b500*/  ISETP.LT.OR P0, PT, R9, R202, P0 ;  /* 0x000000ca0900720c */ /* 0x000fc40000701670 */
[----:B------:R-:W-:Y:S01]  /*b510*/  IABS R8, R8 ;  /* 0x0000000800087213 */ /* 0x000fe20000000000 */
[C---:B----4-:R-:W-:Y:S01]  /*b520*/  HMMA.16816.F32 R28, R4.reuse, R32, R144 ;  /* 0x00000020041c723c */ /* 0x050fe20000001890 */
[----:B------:R-:W-:Y:S01]  /*b530*/  ISETP.LT.OR P5, PT, R9, R201, P5 ;  /* 0x000000c90900720c */ /* 0x000fe20002fa1670 */
[----:B------:R-:W-:Y:S01]  /*b540*/  IMAD.IADD R9, R200, 0x1, -R2 ;  /* 0x00000001c8097824 */ /* 0x000fe200078e0a02 */
[----:B------:R1:W2:Y:S05]  /*b550*/  I2F R19, R12 ;  /* 0x0000000c00137306 */ /* 0x0002aa0000201400 */
[----:B------:R-:W-:Y:S03]  /*b560*/  HMMA.16816.F32 R20, R4, R34, R20 ;  /* 0x000000220414723c */ /* 0x000fe60000001814 */
[----:B------:R3:W4:Y:S04]  /*b570*/  I2F R16, R13 ;  /* 0x0000000d00107306 */ /* 0x0007280000201400 */
[----:B------:R-:W-:Y:S01]  /*b580*/  IABS R4, R9 ;  /* 0x0000000900047213 */ /* 0x000fe20000000000 */
[----:B-1----:R-:W-:Y:S01]  /*b590*/  IMAD.MOV.U32 R12, RZ, RZ, R8 ;  /* 0x000000ffff0c7224 */ /* 0x002fe200078e0008 */
[C---:B------:R-:W-:Y:S01]  /*b5a0*/  IADD3 R8, R0.reuse, 0x31, RZ ;  /* 0x0000003100087810 */ /* 0x040fe20007ffe0ff */
[----:B------:R-:W-:Y:S01]  /*b5b0*/  IMAD.IADD R6, R203, 0x1, -R2 ;  /* 0x00000001cb067824 */ /* 0x000fe200078e0a02 */
[----:B------:R-:W-:Y:S01]  /*b5c0*/  IADD3 R0, R0, 0x39, RZ ;  /* 0x0000003900007810 */ /* 0x000fe20007ffe0ff */
[----:B------:R1:W1:Y:S01]  /*b5d0*/  I2F R17, R12 ;  /* 0x0000000c00117306 */ /* 0x0002620000201400 */
[----:B------:R-:W-:-:S02]  /*b5e0*/  IMAD.MOV.U32 R5, RZ, RZ, R4 ;  /* 0x000000ffff057224 */ /* 0x000fc400078e0004 */
[----:B---3--:R-:W-:Y:S01]  /*b5f0*/  IMAD.IADD R13, R203, 0x1, -R8 ;  /* 0x00000001cb0d7824 */ /* 0x008fe200078e0a08 */
[----:B------:R-:W-:Y:S01]  /*b600*/  IABS R4, R6 ;  /* 0x0000000600047213 */ /* 0x000fe20000000000 */
[----:B------:R-:W-:-:S03]  /*b610*/  IMAD.IADD R6, R200, 0x1, -R0 ;  /* 0x00000001c8067824 */ /* 0x000fc600078e0a00 */
[----:B------:R-:W-:Y:S01]  /*b620*/  IABS R13, R13 ;  /* 0x0000000d000d7213 */ /* 0x000fe20000000000 */
[----:B-1----:R-:W-:Y:S01]  /*b630*/  IMAD.IADD R12, R200, 0x1, -R8 ;  /* 0x00000001c80c7824 */ /* 0x002fe200078e0a08 */
[----:B------:R1:W-:Y:S04]  /*b640*/  I2F R15, R5 ;  /* 0x00000005000f7306 */ /* 0x0003e80000201400 */
[----:B------:R-:W-:-:S04]  /*b650*/  IABS R12, R12 ;  /* 0x0000000c000c7213 */ /* 0x000fc80000000000 */
[----:B------:R3:W3:Y:S01]  /*b660*/  I2F R24, R12 ;  /* 0x0000000c00187306 */ /* 0x0006e20000201400 */
[----:B--2---:R-:W-:Y:S02]  /*b670*/  FFMA.FTZ R7, R19, -UR13, R139 ;  /* 0x8000000d13077c23 */ /* 0x004fe4000801008b */
[----:B-1----:R-:W-:Y:S01]  /*b680*/  IMAD.MOV.U32 R5, RZ, RZ, R4 ;  /* 0x000000ffff057224 */ /* 0x002fe200078e0004 */
[----:B------:R-:W-:Y:S01]  /*b690*/  IABS R4, R6 ;  /* 0x0000000600047213 */ /* 0x000fe20000000000 */
[----:B------:R-:W-:-:S03]  /*b6a0*/  IMAD.IADD R6, R203, 0x1, -R0 ;  /* 0x00000001cb067824 */ /* 0x000fc600078e0a00 */
[----:B------:R1:W-:Y:S01]  /*b6b0*/  I2F R9, R5 ;  /* 0x0000000500097306 */ /* 0x0003e20000201400 */
[----:B---3--:R-:W-:-:S07]  /*b6c0*/  IMAD.MOV.U32 R12, RZ, RZ, R13 ;  /* 0x000000ffff0c7224 */ /* 0x008fce00078e000d */
[----:B------:R2:W3:Y:S01]  /*b6d0*/  I2F R18, R12 ;  /* 0x0000000c00127306 */ /* 0x0004e20000201400 */
[----:B------:R-:W-:Y:S01]  /*b6e0*/  FSEL R241, R7, -INF , !P1 ;  /* 0xff80000007f17808 */ /* 0x000fe20004800000 */
[----:B----4-:R-:W-:Y:S02]  /*b6f0*/  FFMA.FTZ R14, R16, -UR13, R30 ;  /* 0x8000000d100e7c23 */ /* 0x010fe4000801001e */
[----:B-1----:R-:W-:Y:S01]  /*b700*/  IMAD.MOV.U32 R5, RZ, RZ, R4 ;  /* 0x000000ffff057224 */ /* 0x002fe200078e0004 */
[----:B------:R-:W-:Y:S01]  /*b710*/  IABS R4, R6 ;  /* 0x0000000600047213 */ /* 0x000fe20000000000 */
[----:B------:R-:W-:Y:S02]  /*b720*/  FFMA.FTZ R13, R25, -UR13, R137 ;  /* 0x8000000d190d7c23 */ /* 0x000fe40008010089 */
[----:B------:R1:W4:Y:S01]  /*b730*/  I2F R7, R5 ;  /* 0x0000000500077306 */ /* 0x0003220000201400 */
[----:B--2---:R-:W-:Y:S01]  /*b740*/  FFMA.FTZ R12, R17, -UR13, R28 ;  /* 0x8000000d110c7c23 */ /* 0x004fe2000801001c */
[----:B------:R-:W-:-:S04]  /*b750*/  FSEL R245, R14, -INF , !P5 ;  /* 0xff8000000ef57808 */ /* 0x000fc80006800000 */
[----:B------:R-:W-:Y:S02]  /*b760*/  FSEL R250, R12, -INF , !P0 ;  /* 0xff8000000cfa7808 */ /* 0x000fe40004000000 */
[C---:B------:R-:W-:Y:S01]  /*b770*/  ISETP.GE.AND P0, PT, R2.reuse, R205, PT ;  /* 0x000000cd0200720c */ /* 0x040fe20003f06270 */
[----:B-1----:R-:W-:Y:S01]  /*b780*/  IMAD.MOV.U32 R5, RZ, RZ, R4 ;  /* 0x000000ffff057224 */ /* 0x002fe200078e0004 */
[----:B------:R-:W-:-:S03]  /*b790*/  ISETP.GE.AND P5, PT, R2, R204, PT ;  /* 0x000000cc0200720c */ /* 0x000fc60003fa6270 */
[----:B------:R1:W2:Y:S01]  /*b7a0*/  I2F R6, R5 ;  /* 0x0000000500067306 */ /* 0x0002a20000201400 */
[----:B------:R-:W-:Y:S02]  /*b7b0*/  FSEL R240, R13, -INF , !P6 ;  /* 0xff8000000df07808 */ /* 0x000fe40007000000 */
[----:B------:R-:W-:Y:S02]  /*b7c0*/  ISETP.LT.OR P0, PT, R2, R202, P0 ;  /* 0x000000ca0200720c */ /* 0x000fe40000701670 */
[C---:B------:R-:W-:Y:S02]  /*b7d0*/  ISETP.GE.AND P6, PT, R8.reuse, R205, PT ;  /* 0x000000cd0800720c */ /* 0x040fe40003fc6270 */
[----:B------:R-:W-:Y:S01]  /*b7e0*/  ISETP.GE.AND P1, PT, R8, R204, PT ;  /* 0x000000cc0800720c */ /* 0x000fe20003f26270 */
[----:B------:R-:W-:Y:S01]  /*b7f0*/  FFMA.FTZ R4, R24, -UR13, R29 ;  /* 0x8000000d18047c23 */ /* 0x000fe2000801001d */
[----:B------:R-:W-:Y:S01]  /*b800*/  ISETP.LT.OR P5, PT, R2, R201, P5 ;  /* 0x000000c90200720c */ /* 0x000fe20002fa1670 */
[----:B---3--:R-:W-:-:S02]  /*b810*/  FFMA.FTZ R2, R18, -UR13, R31 ;  /* 0x8000000d12027c23 */ /* 0x008fc4000801001f */
[----:B-1----:R-:W-:Y:S01]  /*b820*/  FFMA.FTZ R5, R15, -UR13, R20 ;  /* 0x8000000d0f057c23 */ /* 0x002fe20008010014 */
[C---:B------:R-:W-:Y:S02]  /*b830*/  ISETP.LT.OR P6, PT, R8.reuse, R202, P6 ;  /* 0x000000ca0800720c */ /* 0x040fe400037c1670 */
[----:B------:R-:W-:Y:S02]  /*b840*/  ISETP.LT.OR P1, PT, R8, R201, P1 ;  /* 0x000000c90800720c */ /* 0x000fe40000f21670 */
[----:B------:R-:W-:Y:S02]  /*b850*/  FSEL R248, R5, -INF , !P0 ;  /* 0xff80000005f87808 */ /* 0x000fe40004000000 */
[----:B------:R-:W-:Y:S02]  /*b860*/  PLOP3.LUT P0, PT, PT, PT, UP0, 0x80, 0x0 ;  /* 0x000000000000781c */ /* 0x000fe40003f0f008 */
[----:B------:R-:W-:Y:S02]  /*b870*/  FSEL R249, R4, -INF , !P6 ;  /* 0xff80000004f97808 */ /* 0x000fe40007000000 */
[----:B------:R-:W-:-:S02]  /*b880*/  FSEL R172, R2, -INF , !P1 ;  /* 0xff80000002ac7808 */ /* 0x000fc40004800000 */
[C---:B------:R-:W-:Y:S02]  /*b890*/  ISETP.GE.AND P6, PT, R0.reuse, R205, PT ;  /* 0x000000cd0000720c */ /* 0x040fe40003fc6270 */
[C---:B------:R-:W-:Y:S01]  /*b8a0*/  ISETP.GE.AND P1, PT, R0.reuse, R204, PT ;  /* 0x000000cc0000720c */ /* 0x040fe20003f26270 */
[----:B------:R-:W-:Y:S01]  /*b8b0*/  FFMA.FTZ R2, R9, -UR13, R22 ;  /* 0x8000000d09027c23 */ /* 0x000fe20008010016 */
[C---:B------:R-:W-:Y:S01]  /*b8c0*/  ISETP.LT.OR P6, PT, R0.reuse, R202, P6 ;  /* 0x000000ca0000720c */ /* 0x040fe200037c1670 */
[----:B----4-:R-:W-:Y:S01]  /*b8d0*/  FFMA.FTZ R4, R7, -UR13, R21 ;  /* 0x8000000d07047c23 */ /* 0x010fe20008010015 */
[----:B------:R-:W-:Y:S01]  /*b8e0*/  ISETP.LT.OR P1, PT, R0, R201, P1 ;  /* 0x000000c90000720c */ /* 0x000fe20000f21670 */
[----:B--2---:R-:W-:Y:S01]  /*b8f0*/  FFMA.FTZ R0, R6, -UR13, R23 ;  /* 0x8000000d06007c23 */ /* 0x004fe20008010017 */
[----:B------:R-:W-:Y:S02]  /*b900*/  FSEL R252, R2, -INF , !P5 ;  /* 0xff80000002fc7808 */ /* 0x000fe40006800000 */
[----:B------:R-:W-:-:S02]  /*b910*/  FSEL R149, R4, -INF , !P6 ;  /* 0xff80000004957808 */ /* 0x000fc40007000000 */
        /* <DEDUP_REMOVED lines=109> */
.L_x_1203:
[----:B------:R-:W-:Y:S05]  /*bff0*/  BSYNC B0 ;  /* 0x0000000000007941 */ /* 0x000fea0003800000 */
.L_x_1202:
[----:B------:R-:W0:Y:S02]  /*c000*/  LDGDEPBAR ;  /* 0x00000000000079af */ /* 0x000e240000000000 */
.L_x_1201:
[----:B------:R-:W2:Y:S04]  /*c010*/  LDL.LU R5, [R1+0x6c] ;  /* 0x00006c0001057983 */ /* 0x000ea80000300800 */
[----:B-1----:R-:W3:Y:S04]  /*c020*/  LDL R12, [R1+0xa0] ;  /* 0x0000a000010c7983 */ /* 0x002ee80000100800 */
[----:B------:R-:W4:Y:S04]  /*c030*/  LDL R9, [R1+0xb0] ;  /* 0x0000b00001097983 */ /* 0x000f280000100800 */
[----:B------:R-:W5:Y:S01]  /*c040*/  LDL R8, [R1+0xc0] ;  /* 0x0000c00001087983 */ /* 0x000f620000100800 */
[----:B------:R-:W-:Y:S01]  /*c050*/  FMNMX.FTZ R0, R100, R155, !PT ;  /* 0x0000009b64007209 */ /* 0x000fe20007810000 */
[----:B------:R-:W-:Y:S01]  /*c060*/  USHF.L.U32 UR30, UR24, 0x1, URZ ;  /* 0x00000001181e7899 */ /* 0x000fe2000800063f */
[----:B------:R-:W-:Y:S01]  /*c070*/  IMAD.MOV.U32 R17, RZ, RZ, R102 ;  /* 0x000000ffff117224 */ /* 0x000fe200078e0066 */
[----:B------:R-:W-:Y:S01]  /*c080*/  UIADD3 UR4, UR21, -0x4498517b, URZ ;  /* 0xbb67ae8515047890 */ /* 0x000fe2000fffe03f */
[----:B------:R-:W-:Y:S01]  /*c090*/  FMNMX.FTZ R0, R154, R0, !PT ;  /* 0x000000009a007209 */ /* 0x000fe20007810000 */
[----:B------:R-:W-:-:S02]  /*c0a0*/  ULOP3.LUT UR5, UR30, UR21, URZ, 0x3c, !UPT ;  /* 0x000000151e057292 */ /* 0x000fc4000f8e3c3f */
[----:B------:R-:W-:Y:S01]  /*c0b0*/  UIADD3 UR26, UR20, -0x61c88647, URZ ;  /* 0x9e3779b9141a7890 */ /* 0x000fe2000fffe03f */
[----:B------:R-:W-:Y:S01]  /*c0c0*/  FMNMX.FTZ R0, R152, R0, !PT ;  /* 0x0000000098007209 */ /* 0x000fe20007810000 */
[----:B------:R-:W-:Y:S02]  /*c0d0*/  UIADD3 UR25, UR20, 0x3c6ef372, URZ ;  /* 0x3c6ef37214197890 */ /* 0x000fe4000fffe03f */
[----:B------:R-:W-:Y:S01]  /*c0e0*/  UIADD3 UR23, UR21, 0x76cf5d0a, URZ ;  /* 0x76cf5d0a15177890 */ /* 0x000fe2000fffe03f */
[----:B------:R-:W-:Y:S01]  /*c0f0*/  FMNMX.FTZ R0, R101, R0, !PT ;  /* 0x0000000065007209 */ /* 0x000fe20007810000 */
[----:B------:R-:W-:Y:S02]  /*c100*/  UIADD3 UR8, UR21, 0x32370b8f, URZ ;  /* 0x32370b8f15087890 */ /* 0x000fe4000fffe03f */
        /* <DEDUP_REMOVED lines=35> */
[----:B------:R-:W1:Y:S02]  /*c340*/  SHFL.BFLY PT, R7, R0, 0x1, 0x1f ;  /* 0x0c201f0000077f89 */ /* 0x000e6400000e0000 */
[----:B-1----:R-:W-:Y:S02]  /*c350*/  FMNMX.FTZ R2, R2, R6, !PT ;  /* 0x0000000602027209 */ /* 0x002fe40007810000 */
[----:B------:R-:W-:-:S04]  /*c360*/  FMNMX.FTZ R215, R0, R7, !PT ;  /* 0x0000000700d77209 */ /* 0x000fc80007810000 */
[C---:B------:R-:W-:Y:S01]  /*c370*/  FSETP.NEU.FTZ.AND P1, PT, R215.reuse, -INF , PT ;  /* 0xff800000d700780b */ /* 0x040fe20003f3d000 */
[----:B------:R-:W-:-:S05]  /*c380*/  FMUL.FTZ R13, R215, c[0x0][0x23c] ;  /* 0x00008f00d70d7a20 */ /* 0x000fca0000410000 */
[----:B------:R-:W-:-:S05]  /*c390*/  FSEL R13, R13, RZ, P1 ;  /* 0x000000ff0d0d7208 */ /* 0x000fca0000800000 */
[----:B------:R-:W-:Y:S02]  /*c3a0*/  FFMA.FTZ R0, R155, c[0x0][0x23c], -R13 ;  /* 0x00008f009b007a23 */ /* 0x000fe4000001080d */
[----:B------:R-:W-:Y:S02]  /*c3b0*/  IMAD.MOV.U32 R155, RZ, RZ, R172 ;  /* 0x000000ffff9b7224 */ /* 0x000fe400078e00ac */
[----:B------:R1:W-:Y:S01]  /*c3c0*/  MUFU.EX2 R16, R0 ;  /* 0x0000000000107308 */ /* 0x0003e20000000800 */
[----:B--2---:R-:W-:Y:S02]  /*c3d0*/  IMAD.MOV.U32 R19, RZ, RZ, R5 ;  /* 0x000000ffff137224 */ /* 0x004fe400078e0005 */
[----:B---3--:R-:W-:Y:S02]  /*c3e0*/  IMAD.WIDE.U32 R150, R12, -0x326172a9, RZ ;  /* 0xcd9e8d570c967825 */ /* 0x008fe400078e00ff */
[----:B------:R-:W2:Y:S03]  /*c3f0*/  SHFL.BFLY PT, R12, R2, 0x1, 0x1f ;  /* 0x0c201f00020c7f89 */ /* 0x000ea600000e0000 */
[----:B----4-:R-:W-:Y:S01]  /*c400*/  LOP3.LUT R4, R151, R9, RZ, 0x3c, !PT ;  /* 0x0000000997047212 */ /* 0x010fe200078e3cff */
[----:B-----5:R-:W-:-:S04]  /*c410*/  IMAD.WIDE.U32 R32, R8, -0x2daee0ad, RZ ;  /* 0xd2511f5308207825 */ /* 0x020fc800078e00ff */
[----:B------:R-:W-:Y:S01]  /*c420*/  IMAD.WIDE.U32 R102, R4, -0x2daee0ad, RZ ;  /* 0xd2511f5304667825 */ /* 0x000fe200078e00ff */
[----:B------:R-:W-:Y:S01]  /*c430*/  LOP3.LUT R4, R33, UR5, RZ, 0x3c, !PT ;  /* 0x0000000521047c12 */ /* 0x000fe2000f8e3cff */
[----:B------:R-:W-:-:S03]  /*c440*/  UIADD3 UR5, UR20, 0x78dde6e4, URZ ;  /* 0x78dde6e414057890 */ /* 0x000fc6000fffe03f */
[----:B------:R-:W-:Y:S01]  /*c450*/  LOP3.LUT R34, R103, UR4, R32, 0x96, !PT ;  /* 0x0000000467227c12 */ /* 0x000fe2000f8e9620 */
[----:B------:R-:W-:Y:S01]  /*c460*/  IMAD.WIDE.U32 R4, R4, -0x326172a9, RZ ;  /* 0xcd9e8d5704047825 */ /* 0x000fe200078e00ff */
[----:B------:R-:W-:-:S03]  /*c470*/  UIADD3 UR4, UR21, -0x126145ec, URZ ;  /* 0xed9eba1415047890 */ /* 0x000fc6000fffe03f */
[----:B------:R-:W-:Y:S01]  /*c480*/  IMAD.WIDE.U32 R34, R34, -0x326172a9, RZ ;  /* 0xcd9e8d5722227825 */ /* 0x000fe200078e00ff */
[----:B------:R-:W-:Y:S02]  /*c490*/  LOP3.LUT R5, R5, UR26, R150, 0x96, !PT ;  /* 0x0000001a05057c12 */ /* 0x000fe4000f8e9696 */
[----:B--2---:R-:W-:Y:S02]  /*c4a0*/  FMNMX.FTZ R214, R2, R12, !PT ;  /* 0x0000000c02d67209 */ /* 0x004fe40007810000 */
        /* <DEDUP_REMOVED lines=10> */
[C-C-:B-1----:R-:W-:Y:S02]  /*c550*/  LOP3.LUT R0, R9.reuse, UR22, R34.reuse, 0x96, !PT ;  /* 0x0000001609007c12 */ /* 0x142fe4000f8e9622 */
[----:B------:R-:W-:Y:S01]  /*c560*/  LOP3.LUT R7, R9, UR22, R34, 0x96, !PT ;  /* 0x0000001609077c12 */ /* 0x000fe2000f8e9622 */
[----:B------:R-:W-:Y:S01]  /*c570*/  FFMA.FTZ R4, R154, c[0x0][0x23c], -R13 ;  /* 0x00008f009a047a23 */ /* 0x000fe2000001080d */
[----:B------:R-:W-:-:S03]  /*c580*/  LOP3.LUT R5, R21, UR5, R8, 0x96, !PT ;  /* 0x0000000515057c12 */ /* 0x000fc6000f8e9608 */
[----:B------:R1:W-:Y:S01]  /*c590*/  MUFU.EX2 R18, R4 ;  /* 0x0000000400127308 */ /* 0x0003e20000000800 */
[----:B------:R-:W-:-:S04]  /*c5a0*/  IMAD.WIDE.U32 R28, R7, -0x2daee0ad, RZ ;  /* 0xd2511f53071c7825 */ /* 0x000fc800078e00ff */
[----:B------:R-:W-:Y:S01]  /*c5b0*/  IMAD.WIDE.U32 R30, R5, -0x2daee0ad, RZ ;  /* 0xd2511f53051e7825 */ /* 0x000fe200078e00ff */
[----:B------:R-:W-:-:S03]  /*c5c0*/  LOP3.LUT R22, R29, UR4, R6, 0x96, !PT ;  /* 0x000000041d167c12 */ /* 0x000fc6000f8e9606 */
[----:B------:R-:W-:Y:S02]  /*c5d0*/  FFMA.FTZ R6, R164, c[0x0][0x23c], -R12 ;  /* 0x00008f00a4067a23 */ /* 0x000fe4000001080c */
[----:B------:R-:W-:Y:S02]  /*c5e0*/  IMAD.WIDE.U32 R22, R22, -0x326172a9, RZ ;  /* 0xcd9e8d5716167825 */ /* 0x000fe400078e00ff */
[----:B------:R-:W-:Y:S02]  /*c5f0*/  MUFU.EX2 R154, R6 ;  /* 0x00000006009a7308 */ /* 0x000fe40000000800 */
[----:B------:R-:W-:Y:S02]  /*c600*/  IMAD.MOV.U32 R164, RZ, RZ, R19 ;  /* 0x000000ffffa47224 */ /* 0x000fe400078e0013 */
[----:B-1----:R-:W-:Y:S02]  /*c610*/  IMAD R4, R0, -0x2daee0ad, RZ ;  /* 0xd2511f5300047824 */ /* 0x002fe400078e02ff */
[----:B------:R-:W-:-:S03]  /*c620*/  FFMA.FTZ R0, R152, c[0x0][0x23c], -R13 ;  /* 0x00008f0098007a23 */ /* 0x000fc6000001080d */
[----:B------:R-:W-:Y:S01]  /*c630*/  LOP3.LUT R4, R31, UR15, R4, 0x96, !PT ;  /* 0x0000000f1f047c12 */ /* 0x000fe2000f8e9604 */
[----:B------:R1:W-:Y:S04]  /*c640*/  MUFU.EX2 R152, R0 ;  /* 0x0000000000987308 */ /* 0x0003e80000000800 */
[----:B------:R-:W-:-:S05]  /*c650*/  IMAD.WIDE.U32 R4, R4, -0x326172a9, RZ ;  /* 0xcd9e8d5704047825 */ /* 0x000fca00078e00ff */
[----:B------:R-:W-:Y:S02]  /*c660*/  LOP3.LUT R9, R4, 0xff, RZ, 0xc0, !PT ;  /* 0x000000ff04097812 */ /* 0x000fe400078ec0ff */
[--C-:B------:R-:W-:Y:S02]  /*c670*/  SHF.R.U32.HI R2, RZ, 0x10, R4.reuse ;  /* 0x00000010ff027819 */ /* 0x100fe40000011604 */
[----:B------:R-:W-:Y:S01]  /*c680*/  SHF.R.U32.HI R7, RZ, 0x18, R4 ;  /* 0x00000018ff077819 */ /* 0x000fe20000011604 */
[----:B-1----:R-:W-:-:S04]  /*c690*/  FFMA.FTZ R0, R101, c[0x0][0x23c], -R13 ;  /* 0x00008f0065007a23 */ /* 0x002fc8000001080d */
[----:B------:R1:W-:Y:S02]  /*c6a0*/  MUFU.EX2 R165, R0 ;  /* 0x0000000000a57308 */ /* 0x0003e40000000800 */
[----:B-1----:R-:W-:Y:S02]  /*c6b0*/  LOP3.LUT R0, R4, 0xffff, RZ, 0xc0, !PT ;  /* 0x0000ffff04007812 */ /* 0x002fe400078ec0ff */
[----:B------:R-:W-:Y:S01]  /*c6c0*/  LOP3.LUT R4, R5, UR29, R22, 0x96, !PT ;  /* 0x0000001d05047c12 */ /* 0x000fe2000f8e9616 */
[----:B------:R-:W-:Y:S01]  /*c6d0*/  FFMA.FTZ R5, R156, c[0x0][0x23c], -R12 ;  /* 0x00008f009c057a23 */ /* 0x000fe2000001080c */
[----:B------:R-:W-:Y:S02]  /*c6e0*/  SHF.R.U32.HI R6, RZ, 0x8, R0 ;  /* 0x00000008ff067819 */ /* 0x000fe40000011600 */
[----:B------:R-:W-:Y:S01]  /*c6f0*/  LOP3.LUT R0, R2, 0xff, RZ, 0xc0, !PT ;  /* 0x000000ff02007812 */ /* 0x000fe200078ec0ff */
[----:B------:R1:W2:Y:S01]  /*c700*/  MUFU.EX2 R24, R5 ;  /* 0x0000000500187308 */ /* 0x0002a20000000800 */
[----:B------:R-:W-:Y:S01]  /*c710*/  FFMA.FTZ R2, R157, c[0x0][0x23c], -R12 ;  /* 0x00008f009d027a23 */ /* 0x000fe2000001080c */
[----:B------:R-:W-:-:S02]  /*c720*/  PRMT R15, R9, 0x5410, R6 ;  /* 0x00005410090f7816 */ /* 0x000fc40000000006 */
[----:B------:R-:W-:Y:S02]  /*c730*/  PRMT R14, R0, 0x5410, R7 ;  /* 0x00005410000e7816 */ /* 0x000fe40000000007 */
[C---:B------:R-:W-:Y:S02]  /*c740*/  LOP3.LUT R0, R4.reuse, 0xffff, RZ, 0xc0, !PT ;  /* 0x0000ffff04007812 */ /* 0x040fe400078ec0ff */
[----:B------:R3:W4:Y:S01]  /*c750*/  MUFU.EX2 R167, R2 ;  /* 0x0000000200a77308 */ /* 0x0007220000000800 */
[----:B------:R-:W-:Y:S02]  /*c760*/  LOP3.LUT R9, R4, 0xff, RZ, 0xc0, !PT ;  /* 0x000000ff04097812 */ /* 0x000fe400078ec0ff */
[----:B------:R-:W-:Y:S02]  /*c770*/  SHF.R.U32.HI R6, RZ, 0x18, R4 ;  /* 0x00000018ff067819 */ /* 0x000fe40000011604 */
[----:B------:R-:W-:Y:S02]  /*c780*/  SHF.R.U32.HI R7, RZ, 0x8, R0 ;  /* 0x00000008ff077819 */ /* 0x000fe40000011600 */
[----:B-1----:R-:W-:-:S02]  /*c790*/  FSEL R5, R214, RZ, P0 ;  /* 0x000000ffd6057208 */ /* 0x002fc40000000000 */
[----:B------:R-:W-:-:S03]  /*c7a0*/  PRMT R7, R9, 0x5410, R7 ;  /* 0x0000541009077816 */ /* 0x000fc60000000007 */
[----:B------:R-:W-:Y:S01]  /*c7b0*/  FADD.FTZ R3, R3, -R5 ;  /* 0x8000000503037221 */ /* 0x000fe20000010000 */
[----:B---3--:R-:W-:Y:S01]  /*c7c0*/  SHF.R.U32.HI R2, RZ, 0x10, R4 ;  /* 0x00000010ff027819 */ /* 0x008fe20000011604 */
[----:B------:R-:W-:Y:S02]  /*c7d0*/  FFMA.FTZ R4, R153, c[0x0][0x23c], -R12 ;  /* 0x00008f0099047a23 */ /* 0x000fe4000001080c */
[----:B--2---:R-:W-:Y:S01]  /*c7e0*/  IMAD.MOV.U32 R153, RZ, RZ, R24 ;  /* 0x000000ffff997224 */ /* 0x004fe200078e0018 */
[----:B------:R-:W-:Y:S01]  /*c7f0*/  LOP3.LUT R0, R2, 0xff, RZ, 0xc0, !PT ;  /* 0x000000ff02007812 */ /* 0x000fe200078ec0ff */
[----:B------:R-:W1:Y:S01]  /*c800*/  LDC.U8 R24, c[0x0][0x2d8] ;  /* 0x0000b600ff187b82 */ /* 0x000e620000000000 */
[----:B------:R-:W-:Y:S01]  /*c810*/  FSEL R2, R215, RZ, P1 ;  /* 0x000000ffd7027208 */ /* 0x000fe20000800000 */
[----:B------:R-:W-:Y:S01]  /*c820*/  MUFU.EX2 R166, R4 ;  /* 0x0000000400a67308 */ /* 0x000fe20000000800 */
[----:B------:R-:W-:Y:S01]  /*c830*/  PRMT R6, R0, 0x5410, R6 ;  /* 0x0000541000067816 */ /* 0x000fe20000000006 */
[----:B------:R-:W-:Y:S01]  /*c840*/  FMUL.FTZ R101, R3, c[0x0][0x23c] ;  /* 0x00008f0003657a20 */ /* 0x000fe20000410000 */
[----:B------:R-:W-:Y:S01]  /*c850*/  F2FP.PACK_AB R0, R18, R16 ;  /* 0x000000101200723e */ /* 0x000fe200000000ff */
[----:B------:R-:W-:-:S03]  /*c860*/  FADD.FTZ R2, R100, -R2 ;  /* 0x8000000264027221 */ /* 0x000fc60000010000 */
[----:B------:R-:W-:Y:S01]  /*c870*/  PRMT R212, R0, 0x7610, R212 ;  /* 0x0000761000d47816 */ /* 0x000fe200000000d4 */
[----:B------:R-:W-:Y:S01]  /*c880*/  FMUL.FTZ R100, R2, c[0x0][0x23c] ;  /* 0x00008f0002647a20 */ /* 0x000fe20000410000 */
[----:B------:R-:W-:Y:S01]  /*c890*/  PRMT R213, R0, 0x7632, R213 ;  /* 0x0000763200d57816 */ /* 0x000fe200000000d5 */
[----:B------:R-:W2:Y:S01]  /*c8a0*/  MUFU.EX2 R101, R101 ;  /* 0x0000006500657308 */ /* 0x000ea20000000800 */
[----:B----4-:R-:W-:Y:S02]  /*c8b0*/  F2FP.PACK_AB R2, R167, R154 ;  /* 0x0000009aa702723e */ /* 0x010fe400000000ff */
[----:B------:R-:W-:Y:S02]  /*c8c0*/  PRMT R3, R212, 0x5410, R213 ;  /* 0x00005410d4037816 */ /* 0x000fe400000000d5 */
[C---:B------:R-:W-:Y:S02]  /*c8d0*/  PRMT R211, R2.reuse, 0x7610, R211 ;  /* 0x0000761002d37816 */ /* 0x040fe400000000d3 */
[----:B------:R-:W-:Y:S01]  /*c8e0*/  PRMT R210, R2, 0x7632, R210 ;  /* 0x0000763202d27816 */ /* 0x000fe200000000d2 */
[----:B------:R-:W3:Y:S01]  /*c8f0*/  MUFU.EX2 R100, R100 ;  /* 0x0000006400647308 */ /* 0x000ee20000000800 */
[----:B-1----:R-:W-:-:S02]  /*c900*/  PRMT R148, R24, 0x7054, R24 ;  /* 0x0000705418947816 */ /* 0x002fc40000000018 */
[----:B------:R-:W1:Y:S01]  /*c910*/  LDSM.16.MT88.4 R24, [R177+0xc000] ;  /* 0x00c00000b118783b */ /* 0x000e620000004200 */
[-C--:B--2---:R-:W-:Y:S02]  /*c920*/  FMUL.FTZ R106, R106, R101.reuse ;  /* 0x000000656a6a7220 */ /* 0x084fe40000410000 */
[--C-:B------:R-:W-:Y:S01]  /*c930*/  HSET2.LE.AND R0, R7, R148.reuse, PT ;  /* 0x0000009407007233 */ /* 0x100fe20003803000 */
[-C--:B------:R-:W-:Y:S01]  /*c940*/  FMUL.FTZ R107, R107, R101.reuse ;  /* 0x000000656b6b7220 */ /* 0x080fe20000410000 */
[--C-:B------:R-:W-:Y:S01]  /*c950*/  HSET2.LE.AND R2, R6, R148.reuse, PT ;  /* 0x0000009406027233 */ /* 0x100fe20003803000 */
[----:B------:R-:W-:Y:S02]  /*c960*/  FMUL.FTZ R110, R110, R101 ;  /* 0x000000656e6e7220 */ /* 0x000fe40000410000 */
[----:B------:R-:W-:Y:S01]  /*c970*/  LOP3.LUT R4, R0, R3, RZ, 0xc0, !PT ;  /* 0x0000000300047212 */ /* 0x000fe200078ec0ff */
[----:B------:R-:W-:Y:S01]  /*c980*/  FMUL.FTZ R111, R111, R101 ;  /* 0x000000656f6f7220 */ /* 0x000fe20000410000 */
[----:B------:R-:W-:Y:S01]  /*c990*/  F2FP.PACK_AB R3, R165, R152 ;  /* 0x00000098a503723e */ /* 0x000fe200000000ff */
[-C--:B---3--:R-:W-:Y:S01]  /*c9a0*/  FMUL.FTZ R104, R104, R100.reuse ;  /* 0x0000006468687220 */ /* 0x088fe20000410000 */
[----:B------:R-:W-:Y:S01]  /*c9b0*/  PRMT R0, R211, 0x5410, R210 ;  /* 0x00005410d3007816 */ /* 0x000fe200000000d2 */
[-C--:B------:R-:W-:Y:S01]  /*c9c0*/  FMUL.FTZ R105, R105, R100.reuse ;  /* 0x0000006469697220 */ /* 0x080fe20000410000 */
[C---:B------:R-:W-:Y:S01]  /*c9d0*/  PRMT R209, R3.reuse, 0x7610, R209 ;  /* 0x0000761003d17816 */ /* 0x040fe200000000d1 */
[-C--:B------:R-:W-:Y:S01]  /*c9e0*/  FMUL.FTZ R108, R108, R100.reuse ;  /* 0x000000646c6c7220 */ /* 0x080fe20000410000 */
[----:B------:R-:W-:Y:S01]  /*c9f0*/  PRMT R207, R3, 0x7632, R207 ;  /* 0x0000763203cf7816 */ /* 0x000fe200000000cf */
[----:B------:R-:W-:Y:S01]  /*ca00*/  FMUL.FTZ R109, R109, R100 ;  /* 0x000000646d6d7220 */ /* 0x000fe20000410000 */
[----:B------:R-:W-:Y:S01]  /*ca10*/  LOP3.LUT R5, R2, R0, RZ, 0xc0, !PT ;  /* 0x0000000002057212 */ /* 0x000fe200078ec0ff */
[--C-:B------:R-:W-:Y:S01]  /*ca20*/  HSET2.LE.AND R0, R15, R148.reuse, PT ;  /* 0x000000940f007233 */ /* 0x100fe20003803000 */
[----:B------:R-:W-:Y:S01]  /*ca30*/  F2FP.PACK_AB R2, R166, R153 ;  /* 0x00000099a602723e */ /* 0x000fe200000000ff */
[----:B------:R-:W-:Y:S01]  /*ca40*/  IMAD.MOV.U32 R15, RZ, RZ, R18 ;  /* 0x000000ffff0f7224 */ /* 0x000fe200078e0012 */
[----:B------:R-:W-:Y:S01]  /*ca50*/  PRMT R3, R209, 0x5410, R207 ;  /* 0x00005410d1037816 */ /* 0x000fe200000000cf */
[-C--:B------:R-:W-:Y:S01]  /*ca60*/  FMUL.FTZ R112, R112, R100.reuse ;  /* 0x0000006470707220 */ /* 0x080fe20000410000 */
[C---:B------:R-:W-:Y:S01]  /*ca70*/  PRMT R208, R2.reuse, 0x7610, R208 ;  /* 0x0000761002d07816 */ /* 0x040fe200000000d0 */
[----:B------:R-:W-:Y:S01]  /*ca80*/  FMUL.FTZ R113, R113, R100 ;  /* 0x0000006471717220 */ /* 0x000fe20000410000 */
[----:B------:R-:W-:Y:S01]  /*ca90*/  PRMT R206, R2, 0x7632, R206 ;  /* 0x0000763202ce7816 */ /* 0x000fe200000000ce */
[----:B------:R-:W-:Y:S01]  /*caa0*/  HSET2.LE.AND R2, R14, R148, PT ;  /* 0x000000940e027233 */ /* 0x000fe20003803000 */
[----:B------:R-:W-:Y:S01]  /*cab0*/  LOP3.LUT R6, R0, R3, RZ, 0xc0, !PT ;  /* 0x0000000300067212 */ /* 0x000fe200078ec0ff */
[----:B------:R-:W-:Y:S01]  /*cac0*/  IMAD.MOV.U32 R14, RZ, RZ, R17 ;  /* 0x000000ffff0e7224 */ /* 0x000fe200078e0011 */
[----:B------:R-:W-:Y:S01]  /*cad0*/  PRMT R0, R208, 0x5410, R206 ;  /* 0x00005410d0007816 */ /* 0x000fe200000000ce */
[----:B------:R-:W-:-:S02]  /*cae0*/  IMAD.MOV.U32 R3, RZ, RZ, R16 ;  /* 0x000000ffff037224 */ /* 0x000fc400078e0010 */
[----:B------:R-:W2:Y:S01]  /*caf0*/  LDSM.16.MT88.4 R16, [R178+0xc000] ;  /* 0x00c00000b210783b */ /* 0x000ea20000004200 */
[----:B------:R-:W-:Y:S01]  /*cb00*/  LOP3.LUT R7, R2, R0, RZ, 0xc0, !PT ;  /* 0x0000000002077212 */ /* 0x000fe200078ec0ff */
[-C--:B------:R-:W-:Y:S01]  /*cb10*/  FMUL.FTZ R114, R114, R101.reuse ;  /* 0x0000006572727220 */ /* 0x080fe20000410000 */
[----:B------:R-:W-:Y:S01]  /*cb20*/  LOP3.LUT R0, R33, UR30, RZ, 0x3c, !PT ;  /* 0x0000001e21007c12 */ /* 0x000fe2000f8e3cff */
[-C--:B------:R-:W-:Y:S01]  /*cb30*/  FMUL.FTZ R115, R115, R101.reuse ;  /* 0x0000006573737220 */ /* 0x080fe20000410000 */
[----:B------:R-:W-:Y:S01]  /*cb40*/  UIADD3 UR30, UR21, 0x646e171e, URZ ;  /* 0x646e171e151e7890 */ /* 0x000fe2000fffe03f */
        /* <DEDUP_REMOVED lines=30> */
[-C--:B------:R-:W-:Y:S01]  /*cd30*/  FMUL.FTZ R40, R40, R100.reuse ;  /* 0x0000006428287220 */ /* 0x080fe20000410000 */
[----:B-1----:R-:W-:Y:S01]  /*cd40*/  HMMA.16816.F32 R120, R4, R24, R120 ;  /* 0x000000180478723c */ /* 0x002fe20000001878 */
[----:B------:R-:W-:Y:S02]  /*cd50*/  FMUL.FTZ R41, R41, R100 ;  /* 0x0000006429297220 */ /* 0x000fe40000410000 */
[-C--:B------:R-:W-:Y:S02]  /*cd60*/  FMUL.FTZ R42, R42, R101.reuse ;  /* 0x000000652a2a7220 */ /* 0x080fe40000410000 */
[----:B------:R-:W-:-:S02]  /*cd70*/  FMUL.FTZ R43, R43, R101 ;  /* 0x000000652b2b7220 */ /* 0x000fc40000410000 */
[-C--:B------:R-:W-:Y:S01]  /*cd80*/  FMUL.FTZ R44, R44, R100.reuse ;  /* 0x000000642c2c7220 */ /* 0x080fe20000410000 */
[----:B------:R-:W-:Y:S01]  /*cd90*/  HMMA.16816.F32 R220, R4, R26, R124 ;  /* 0x0000001a04dc723c */ /* 0x000fe2000000187c */
[----:B------:R-:W1:Y:S01]  /*cda0*/  LDSM.16.MT88.4 R24, [R177+0xe000] ;  /* 0x00e00000b118783b */ /* 0x000e620000004200 */
[-C--:B------:R-:W-:Y:S02]  /*cdb0*/  FMUL.FTZ R45, R45, R100.reuse ;  /* 0x000000642d2d7220 */ /* 0x080fe40000410000 */
[-C--:B------:R-:W-:Y:S02]  /*cdc0*/  FMUL.FTZ R46, R46, R101.reuse ;  /* 0x000000652e2e7220 */ /* 0x080fe40000410000 */
[----:B------:R-:W-:Y:S02]  /*cdd0*/  FMUL.FTZ R47, R47, R101 ;  /* 0x000000652f2f7220 */ /* 0x000fe40000410000 */
[-C--:B------:R-:W-:Y:S02]  /*cde0*/  FMUL.FTZ R48, R48, R100.reuse ;  /* 0x0000006430307220 */ /* 0x080fe40000410000 */
[----:B------:R-:W-:-:S02]  /*cdf0*/  FMUL.FTZ R49, R49, R100 ;  /* 0x0000006431317220 */ /* 0x000fc40000410000 */
[-C--:B------:R-:W-:Y:S02]  /*ce00*/  FMUL.FTZ R50, R50, R101.reuse ;  /* 0x0000006532327220 */ /* 0x080fe40000410000 */
[-C--:B------:R-:W-:Y:S02]  /*ce10*/  FMUL.FTZ R51, R51, R101.reuse ;  /* 0x0000006533337220 */ /* 0x080fe40000410000 */
[-C--:B------:R-:W-:Y:S02]  /*ce20*/  FMUL.FTZ R56, R56, R100.reuse ;  /* 0x0000006438387220 */ /* 0x080fe40000410000 */
[-C--:B------:R-:W-:Y:S02]  /*ce30*/  FMUL.FTZ R57, R57, R100.reuse ;  /* 0x0000006439397220 */ /* 0x080fe40000410000 */
[-C--:B------:R-:W-:Y:S02]  /*ce40*/  FMUL.FTZ R58, R58, R101.reuse ;  /* 0x000000653a3a7220 */ /* 0x080fe40000410000 */
[----:B------:R-:W-:Y:S01]  /*ce50*/  FMUL.FTZ R59, R59, R101 ;  /* 0x000000653b3b7220 */ /* 0x000fe20000410000 */
[----:B--2---:R-:W-:Y:S01]  /*ce60*/  HMMA.16816.F32 R128, R4, R16, R128 ;  /* 0x000000100480723c */ /* 0x004fe20000001880 */
[----:B------:R-:W-:-:S02]  /*ce70*/  FMUL.FTZ R52, R52, R100 ;  /* 0x0000006434347220 */ /* 0x000fc40000410000 */
[-C--:B------:R-:W-:Y:S02]  /*ce80*/  FMUL.FTZ R53, R53, R100.reuse ;  /* 0x0000006435357220 */ /* 0x080fe40000410000 */
[-C--:B------:R-:W-:Y:S02]  /*ce90*/  FMUL.FTZ R54, R54, R101.reuse ;  /* 0x0000006536367220 */ /* 0x080fe40000410000 */
[-C--:B------:R-:W-:Y:S01]  /*cea0*/  FMUL.FTZ R55, R55, R101.reuse ;  /* 0x0000006537377220 */ /* 0x080fe20000410000 */
[----:B------:R-:W-:Y:S01]  /*ceb0*/  HMMA.16816.F32 R216, R4, R18, R132 ;  /* 0x0000001204d8723c */ /* 0x000fe20000001884 */
[----:B------:R-:W2:Y:S01]  /*cec0*/  LDSM.16.MT88.4 R16, [R178+0xe000] ;  /* 0x00e00000b210783b */ /* 0x000ea20000004200 */
        /* <DEDUP_REMOVED lines=22> */
[----:B--2---:R-:W-:Y:S01]  /*d030*/  HMMA.16816.F32 R160, R4, R16, R44 ;  /* 0x0000001004a0723c */ /* 0x004fe2000000182c */
[----:B------:R-:W-:Y:S02]  /*d040*/  FMUL.FTZ R79, R79, R101 ;  /* 0x000000654f4f7220 */ /* 0x000fe40000410000 */
[----:B------:R-:W-:-:S02]  /*d050*/  FMUL.FTZ R80, R80, R100 ;  /* 0x0000006450507220 */ /* 0x000fc40000410000 */
[----:B------:R-:W-:Y:S02]  /*d060*/  FMUL.FTZ R81, R81, R100 ;  /* 0x0000006451517220 */ /* 0x000fe40000410000 */
[-C--:B------:R-:W-:Y:S01]  /*d070*/  FMUL.FTZ R82, R82, R101.reuse ;  /* 0x0000006552527220 */ /* 0x080fe20000410000 */
[C---:B------:R-:W-:Y:S01]  /*d080*/  HMMA.16816.F32 R156, R4.reuse, R18, R48 ;  /* 0x00000012049c723c */ /* 0x040fe20000001830 */
[----:B------:R-:W2:Y:S01]  /*d090*/  LDSM.16.MT88.4 R16, [R179+0xe000] ;  /* 0x00e00000b310783b */ /* 0x000ea20000004200 */
[----:B------:R-:W-:Y:S02]  /*d0a0*/  FMUL.FTZ R83, R83, R101 ;  /* 0x0000006553537220 */ /* 0x000fe40000410000 */
[----:B------:R-:W-:Y:S02]  /*d0b0*/  IMAD.MOV.U32 R45, RZ, RZ, R166 ;  /* 0x000000ffff2d7224 */ /* 0x000fe400078e00a6 */
[----:B------:R-:W-:Y:S02]  /*d0c0*/  IMAD.MOV.U32 R46, RZ, RZ, R165 ;  /* 0x000000ffff2e7224 */ /* 0x000fe400078e00a5 */
[----:B------:R-:W-:Y:S01]  /*d0d0*/  IMAD.MOV.U32 R51, RZ, RZ, R149 ;  /* 0x000000ffff337224 */ /* 0x000fe200078e0095 */
[----:B-1----:R-:W-:Y:S01]  /*d0e0*/  HMMA.16816.F32 R132, R4, R26, R56 ;  /* 0x0000001a0484723c */ /* 0x002fe20000001838 */
[----:B------:R-:W-:-:S02]  /*d0f0*/  IMAD.MOV.U32 R49, RZ, RZ, R155 ;  /* 0x000000ffff317224 */ /* 0x000fc400078e009b */
[----:B------:R-:W-:Y:S02]  /*d100*/  IMAD.MOV.U32 R50, RZ, RZ, R167 ;  /* 0x000000ffff327224 */ /* 0x000fe400078e00a7 */
[----:B------:R-:W-:-:S03]  /*d110*/  IMAD.WIDE.U32 R32, R0, -0x326172a9, RZ ;  /* 0xcd9e8d5700207825 */ /* 0x000fc600078e00ff */
[----:B------:R-:W-:Y:S01]  /*d120*/  HMMA.16816.F32 R108, R4, R24, R52 ;  /* 0x00000018046c723c */ /* 0x000fe20000001834 */
[----:B------:R-:W-:Y:S01]  /*d130*/  IMAD.MOV.U32 R58, RZ, RZ, R150 ;  /* 0x000000ffff3a7224 */ /* 0x000fe200078e0096 */
[----:B------:R-:W1:Y:S01]  /*d140*/  LDSM.16.MT88.4 R24, [R177+0x10000] ;  /* 0x01000000b118783b */ /* 0x000e620000004200 */
[----:B------:R-:W-:Y:S01]  /*d150*/  IMAD.MOV.U32 R59, RZ, RZ, R151 ;  /* 0x000000ffff3b7224 */ /* 0x000fe200078e0097 */
[----:B------:R-:W-:Y:S01]  /*d160*/  LOP3.LUT R0, R35, UR25, R32, 0x96, !PT ;  /* 0x0000001923007c12 */ /* 0x000fe2000f8e9620 */
[----:B------:R-:W-:Y:S01]  /*d170*/  IMAD.MOV.U32 R56, RZ, RZ, R164 ;  /* 0x000000ffff387224 */ /* 0x000fe200078e00a4 */
[----:B------:R-:W-:Y:S01]  /*d180*/  LOP3.LUT R2, R33, UR26, R58, 0x96, !PT ;  /* 0x0000001a21027c12 */ /* 0x000fe2000f8e963a */
[----:B------:R-:W-:Y:S02]  /*d190*/  IMAD.MOV.U32 R54, RZ, RZ, R153 ;  /* 0x000000ffff367224 */ /* 0x000fe400078e0099 */
[----:B------:R-:W-:Y:S02]  /*d1a0*/  IMAD.MOV.U32 R55, RZ, RZ, R152 ;  /* 0x000000ffff377224 */ /* 0x000fe400078e0098 */
[----:B------:R-:W-:-:S02]  /*d1b0*/  FMUL.FTZ R84, R84, R100 ;  /* 0x0000006454547220 */ /* 0x000fc40000410000 */
        /* <DEDUP_REMOVED lines=9> */
[----:B------:R-:W-:Y:S02]  /*d250*/  IMAD.MOV.U32 R63, RZ, RZ, R154 ;  /* 0x000000ffff3f7224 */ /* 0x000fe400078e009a */
[----:B------:R-:W-:Y:S01]  /*d260*/  HMMA.16816.F32 R152, R4, R18, R64 ;  /* 0x000000120498723c */ /* 0x000fe20000001840 */
[----:B------:R-:W2:Y:S01]  /*d270*/  LDSM.16.MT88.4 R16, [R178+0x10000] ;  /* 0x01000000b210783b */ /* 0x000ea20000004200 */
[----:B------:R-:W-:Y:S01]  /*d280*/  FMUL.FTZ R93, R93, R100 ;  /* 0x000000645d5d7220 */ /* 0x000fe20000410000 */
[----:B------:R-:W3:Y:S01]  /*d290*/  LDC.U8 R67, c[0x0][0x2d8] ;  /* 0x0000b600ff437b82 */ /* 0x000ee20000000000 */
[----:B------:R-:W-:-:S02]  /*d2a0*/  FMUL.FTZ R94, R94, R101 ;  /* 0x000000655e5e7220 */ /* 0x000fc40000410000 */
[-C--:B------:R-:W-:Y:S02]  /*d2b0*/  FMUL.FTZ R95, R95, R101.reuse ;  /* 0x000000655f5f7220 */ /* 0x080fe40000410000 */
[-C--:B------:R-:W-:Y:S01]  /*d2c0*/  FMUL.FTZ R96, R96, R100.reuse ;  /* 0x0000006460607220 */ /* 0x080fe20000410000 */
[C---:B-1----:R-:W-:Y:S01]  /*d2d0*/  HMMA.16816.F32 R124, R4.reuse, R26, R72 ;  /* 0x0000001a047c723c */ /* 0x042fe20000001848 */
[----:B------:R-:W-:Y:S02]  /*d2e0*/  FMUL.FTZ R97, R97, R100 ;  /* 0x0000006461617220 */ /* 0x000fe40000410000 */
[-C--:B------:R-:W-:Y:S02]  /*d2f0*/  FMUL.FTZ R98, R98, R101.reuse ;  /* 0x0000006562627220 */ /* 0x080fe40000410000 */
[----:B------:R-:W-:Y:S02]  /*d300*/  FMUL.FTZ R99, R99, R101 ;  /* 0x0000006563637220 */ /* 0x000fe40000410000 */
[----:B------:R-:W-:Y:S01]  /*d310*/  IMAD.MOV.U32 R61, RZ, RZ, R3 ;  /* 0x000000ffff3d7224 */ /* 0x000fe200078e0003 */
[----:B------:R-:W-:Y:S01]  /*d320*/  HMMA.16816.F32 R164, R4, R24, R68 ;  /* 0x0000001804a4723c */ /* 0x000fe20000001844 */
[----:B------:R-:W1:Y:S01]  /*d330*/  LDSM.16.MT88.4 R24, [R180+0x10000] ;  /* 0x01000000b418783b */ /* 0x000e620000004200 */
[----:B------:R-:W-:-:S04]  /*d340*/  IMAD.WIDE.U32 R2, R2, -0x2daee0ad, RZ ;  /* 0xd2511f5302027825 */ /* 0x000fc800078e00ff */
[----:B------:R-:W-:Y:S01]  /*d350*/  IMAD.MOV.U32 R62, RZ, RZ, R14 ;  /* 0x000000ffff3e7224 */ /* 0x000fe200078e000e */
[----:B------:R-:W-:Y:S01]  /*d360*/  LOP3.LUT R3, R3, UR23, R102, 0x96, !PT ;  /* 0x0000001703037c12 */ /* 0x000fe2000f8e9666 */
[----:B------:R-:W-:Y:S02]  /*d370*/  IMAD.MOV.U32 R57, RZ, RZ, R15 ;  /* 0x000000ffff397224 */ /* 0x000fe400078e000f */
[----:B------:R-:W-:Y:S02]  /*d380*/  IMAD.MOV.U32 R47, RZ, RZ, R245 ;  /* 0x000000ffff2f7224 */ /* 0x000fe400078e00f5 */
[----:B------:R-:W-:Y:S01]  /*d390*/  IMAD.MOV.U32 R66, RZ, RZ, R49 ;  /* 0x000000ffff427224 */ /* 0x000fe200078e0031 */
[C---:B--2---:R-:W-:Y:S08]  /*d3a0*/  HMMA.16816.F32 R72, R4.reuse, R16, R76 ;  /* 0x000000100448723c */ /* 0x044ff0000000184c */
[C---:B------:R-:W-:Y:S01]  /*d3b0*/  HMMA.16816.F32 R80, R4.reuse, R18, R80 ;  /* 0x000000120450723c */ /* 0x040fe20000001850 */
[----:B------:R-:W2:Y:S07]  /*d3c0*/  LDSM.16.MT88.4 R16, [R179+0x10000] ;  /* 0x01000000b310783b */ /* 0x000eae0000004200 */
[C---:B-1----:R-:W-:Y:S08]  /*d3d0*/  HMMA.16816.F32 R84, R4.reuse, R24, R84 ;  /* 0x000000180454723c */ /* 0x042ff00000001854 */
[C---:B------:R-:W-:Y:S01]  /*d3e0*/  HMMA.16816.F32 R88, R4.reuse, R26, R88 ;  /* 0x0000001a0458723c */ /* 0x040fe20000001858 */
[----:B------:R-:W1:Y:S07]  /*d3f0*/  LDSM.16.MT88.4 R24, [R177+0xc800] ;  /* 0x00c80000b118783b */ /* 0x000e6e0000004200 */
[C---:B--2---:R-:W-:Y:S07]  /*d400*/  HMMA.16816.F32 R92, R4.reuse, R16, R92 ;  /* 0x00000010045c723c */ /* 0x044fee000000185c */
[C-C-:B------:R-:W-:Y:S01]  /*d410*/  LOP3.LUT R16, R23.reuse, UR16, R20.reuse, 0x96, !PT ;  /* 0x0000001017107c12 */ /* 0x140fe2000f8e9614 */
[----:B------:R-:W-:Y:S01]  /*d420*/  HMMA.16816.F32 R116, R4, R18, R96 ;  /* 0x000000120474723c */ /* 0x000fe20000001860 */
[----:B------:R-:W-:-:S06]  /*d430*/  LOP3.LUT R17, R23, UR16, R20, 0x96, !PT ;  /* 0x0000001017117c12 */ /* 0x000fcc000f8e9614 */
[----:B------:R-:W-:Y:S01]  /*d440*/  IMAD.WIDE.U32 R6, R0, -0x2daee0ad, RZ ;  /* 0xd2511f5300067825 */ /* 0x000fe200078e00ff */
[----:B------:R-:W-:-:S04]  /*d450*/  LOP3.LUT R4, R21, UR5, R8, 0x96, !PT ;  /* 0x0000000515047c12 */ /* 0x000fc8000f8e9608 */
[----:B------:R-:W-:Y:S01]  /*d460*/  LOP3.LUT R0, R7, UR8, R2, 0x96, !PT ;  /* 0x0000000807007c12 */ /* 0x000fe2000f8e9602 */
[----:B------:R-:W-:-:S04]  /*d470*/  IMAD.WIDE.U32 R2, R3, -0x326172a9, RZ ;  /* 0xcd9e8d5703027825 */ /* 0x000fc800078e00ff */
[----:B------:R-:W-:Y:S01]  /*d480*/  IMAD.WIDE.U32 R8, R0, -0x326172a9, RZ ;  /* 0xcd9e8d5700087825 */ /* 0x000fe200078e00ff */
[----:B------:R-:W-:-:S03]  /*d490*/  LOP3.LUT R0, R3, UR22, R34, 0x96, !PT ;  /* 0x0000001603007c12 */ /* 0x000fc6000f8e9622 */
        /* <DEDUP_REMOVED lines=9> */
[----:B------:R-:W-:Y:S02]  /*d530*/  LOP3.LUT R4, R3, UR29, R22, 0x96, !PT ;  /* 0x0000001d03047c12 */ /* 0x000fe4000f8e9616 */
[C---:B------:R-:W-:Y:S01]  /*d540*/  LOP3.LUT R15, R2.reuse, 0xff, RZ, 0xc0, !PT ;  /* 0x000000ff020f7812 */ /* 0x040fe200078ec0ff */
[----:B------:R-:W2:Y:S01]  /*d550*/  LDSM.16.MT88.4 R20, [R180+0xc800] ;  /* 0x00c80000b414783b */ /* 0x000ea20000004200 */
[----:B------:R-:W-:Y:S02]  /*d560*/  LOP3.LUT R18, R2, 0xffff, RZ, 0xc0, !PT ;  /* 0x0000ffff02127812 */ /* 0x000fe400078ec0ff */
[--C-:B------:R-:W-:Y:S02]  /*d570*/  SHF.R.U32.HI R19, RZ, 0x10, R2.reuse ;  /* 0x00000010ff137819 */ /* 0x100fe40000011602 */
[----:B------:R-:W-:Y:S01]  /*d580*/  SHF.R.U32.HI R9, RZ, 0x18, R2 ;  /* 0x00000018ff097819 */ /* 0x000fe20000011602 */
[----:B------:R-:W-:Y:S01]  /*d590*/  IMAD.WIDE.U32 R2, R0, -0x326172a9, RZ ;  /* 0xcd9e8d5700027825 */ /* 0x000fe200078e00ff */
[----:B---3--:R-:W-:-:S02]  /*d5a0*/  ISETP.GE.U32.AND P1, PT, R67, R15, PT ;  /* 0x0000000f4300720c */ /* 0x008fc40003f26070 */
[----:B------:R-:W-:Y:S02]  /*d5b0*/  LOP3.LUT R42, R7, UR16, R8, 0x96, !PT ;  /* 0x00000010072a7c12 */ /* 0x000fe4000f8e9608 */
[----:B------:R-:W-:Y:S02]  /*d5c0*/  LOP3.LUT R36, R3, UR29, R6, 0x96, !PT ;  /* 0x0000001d03247c12 */ /* 0x000fe4000f8e9606 */
[C---:B------:R-:W-:Y:S02]  /*d5d0*/  LOP3.LUT R5, R2.reuse, 0xff, RZ, 0xc0, !PT ;  /* 0x000000ff02057812 */ /* 0x040fe400078ec0ff */
[----:B------:R-:W-:Y:S02]  /*d5e0*/  LOP3.LUT R245, R2, 0xffff, RZ, 0xc0, !PT ;  /* 0x0000ffff02f57812 */ /* 0x000fe400078ec0ff */
[--C-:B------:R-:W-:Y:S02]  /*d5f0*/  SHF.R.U32.HI R39, RZ, 0x10, R2.reuse ;  /* 0x00000010ff277819 */ /* 0x100fe40000011602 */
[----:B------:R-:W-:Y:S01]  /*d600*/  SHF.R.U32.HI R0, RZ, 0x18, R2 ;  /* 0x00000018ff007819 */ /* 0x000fe20000011602 */
[----:B------:R-:W-:Y:S01]  /*d610*/  IMAD.WIDE.U32 R2, R16, -0x2daee0ad, RZ ;  /* 0xd2511f5310027825 */ /* 0x000fe200078e00ff */
[----:B------:R-:W-:-:S02]  /*d620*/  ISETP.GE.U32.AND P3, PT, R67, R5, PT ;  /* 0x000000054300720c */ /* 0x000fc40003f66070 */
[----:B------:R-:W-:Y:S01]  /*d630*/  ISETP.GE.U32.AND P4, PT, R67, R0, PT ;  /* 0x000000004300720c */ /* 0x000fe20003f86070 */
[----:B------:R-:W-:Y:S01]  /*d640*/  FFMA.FTZ R5, R237, c[0x0][0x23c], -R12 ;  /* 0x00008f00ed057a23 */ /* 0x000fe2000001080c */
[----:B------:R-:W-:Y:S02]  /*d650*/  LOP3.LUT R15, R3, UR30, R14, 0x96, !PT ;  /* 0x0000001e030f7c12 */ /* 0x000fe4000f8e960e */
[C---:B------:R-:W-:Y:S01]  /*d660*/  LOP3.LUT R38, R2.reuse, 0xff, RZ, 0xc0, !PT ;  /* 0x000000ff02267812 */ /* 0x040fe200078ec0ff */
[----:B------:R3:W-:Y:S01]  /*d670*/  MUFU.EX2 R53, R5 ;  /* 0x0000000500357308 */ /* 0x0007e20000000800 */
[----:B------:R-:W-:Y:S02]  /*d680*/  LOP3.LUT R41, R2, 0xffff, RZ, 0xc0, !PT ;  /* 0x0000ffff02297812 */ /* 0x000fe400078ec0ff */
[--C-:B------:R-:W-:Y:S02]  /*d690*/  SHF.R.U32.HI R43, RZ, 0x10, R2.reuse ;  /* 0x00000010ff2b7819 */ /* 0x100fe40000011602 */
[----:B------:R-:W-:Y:S01]  /*d6a0*/  SHF.R.U32.HI R37, RZ, 0x18, R2 ;  /* 0x00000018ff257819 */ /* 0x000fe20000011602 */
[----:B------:R-:W-:Y:S01]  /*d6b0*/  IMAD.WIDE.U32 R2, R17, -0x2daee0ad, RZ ;  /* 0xd2511f5311027825 */ /* 0x000fe200078e00ff */
[----:B------:R-:W-:-:S04]  /*d6c0*/  ISETP.GE.U32.AND P0, PT, R67, R9, PT ;  /* 0x000000094300720c */ /* 0x000fc80003f06070 */
[C---:B------:R-:W-:Y:S02]  /*d6d0*/  LOP3.LUT R6, R2.reuse, 0xffff, RZ, 0xc0, !PT ;  /* 0x0000ffff02067812 */ /* 0x040fe400078ec0ff */
[----:B------:R-:W-:Y:S02]  /*d6e0*/  LOP3.LUT R7, R2, 0xff, RZ, 0xc0, !PT ;  /* 0x000000ff02077812 */ /* 0x000fe400078ec0ff */
[----:B------:R-:W-:Y:S01]  /*d6f0*/  SHF.R.U32.HI R8, RZ, 0x10, R2 ;  /* 0x00000010ff087819 */ /* 0x000fe20000011602 */
[----:B---3--:R-:W-:Y:S01]  /*d700*/  FFMA.FTZ R5, R229, c[0x0][0x23c], -R12 ;  /* 0x00008f00e5057a23 */ /* 0x008fe2000001080c */
[----:B------:R-:W-:Y:S02]  /*d710*/  SHF.R.U32.HI R14, RZ, 0x18, R2 ;  /* 0x00000018ff0e7819 */ /* 0x000fe40000011602 */
[----:B------:R-:W-:Y:S01]  /*d720*/  LOP3.LUT R2, R4, 0xffff, RZ, 0xc0, !PT ;  /* 0x0000ffff04027812 */ /* 0x000fe200078ec0ff */
[----:B------:R-:W-:Y:S01]  /*d730*/  MUFU.EX2 R16, R5 ;  /* 0x0000000500107308 */ /* 0x000fe20000000800 */
[----:B------:R-:W-:Y:S01]  /*d740*/  LOP3.LUT R0, R3, UR30, R30, 0x96, !PT ;  /* 0x0000001e03007c12 */ /* 0x000fe2000f8e961e */
[----:B------:R-:W-:Y:S01]  /*d750*/  @!P0 HADD2 R139, -R206.H0_H0, -RZ.H0_H0 ;  /* 0xa00000ffce8b8230 */ /* 0x000fe20000000900 */
[----:B------:R-:W-:-:S02]  /*d760*/  SHF.R.U32.HI R2, RZ, 0x8, R2 ;  /* 0x00000008ff027819 */ /* 0x000fc40000011602 */
[----:B------:R-:W-:Y:S02]  /*d770*/  LOP3.LUT R3, R4, 0xff, RZ, 0xc0, !PT ;  /* 0x000000ff04037812 */ /* 0x000fe400078ec0ff */
[----:B------:R-:W-:Y:S02]  /*d780*/  LOP3.LUT R2, R2, 0xffff, RZ, 0xc0, !PT ;  /* 0x0000ffff02027812 */ /* 0x000fe400078ec0ff */
[C---:B------:R-:W-:Y:S01]  /*d790*/  ISETP.GE.U32.AND P6, PT, R67.reuse, R3, PT ;  /* 0x000000034300720c */ /* 0x040fe20003fc6070 */
[----:B------:R-:W-:Y:S01]  /*d7a0*/  FFMA.FTZ R3, R236, c[0x0][0x23c], -R13 ;  /* 0x00008f00ec037a23 */ /* 0x000fe2000001080d */
[----:B------:R-:W-:Y:S02]  /*d7b0*/  ISETP.GE.U32.AND P5, PT, R67, R2, PT ;  /* 0x000000024300720c */ /* 0x000fe40003fa6070 */
[----:B------:R-:W-:Y:S01]  /*d7c0*/  SHF.R.U32.HI R2, RZ, 0x10, R4 ;  /* 0x00000010ff027819 */ /* 0x000fe20000011604 */
[----:B------:R3:W-:Y:S01]  /*d7d0*/  MUFU.EX2 R52, R3 ;  /* 0x0000000300347308 */ /* 0x0007e20000000800 */
[----:B------:R-:W-:-:S02]  /*d7e0*/  @!P0 PRMT R206, R139, 0x5410, RZ ;  /* 0x000054108bce8816 */ /* 0x000fc400000000ff */
[----:B------:R-:W-:-:S04]  /*d7f0*/  LOP3.LUT R2, R2, 0xff, RZ, 0xc0, !PT ;  /* 0x000000ff02027812 */ /* 0x000fc800078ec0ff */
[----:B------:R-:W-:Y:S01]  /*d800*/  ISETP.GE.U32.AND P2, PT, R67, R2, PT ;  /* 0x000000024300720c */ /* 0x000fe20003f46070 */
[----:B------:R-:W-:Y:S01]  /*d810*/  @!P6 HADD2 R137, -R212.H0_H0, -RZ.H0_H0 ;  /* 0xa00000ffd489e230 */ /* 0x000fe20000000900 */
[----:B------:R-:W-:Y:S01]  /*d820*/  SHF.R.U32.HI R2, RZ, 0x18, R4 ;  /* 0x00000018ff027819 */ /* 0x000fe20000011604 */
[----:B------:R-:W-:Y:S01]  /*d830*/  @!P5 HADD2 R136, -R213.H0_H0, -RZ.H0_H0 ;  /* 0xa00000ffd588d230 */ /* 0x000fe20000000900 */
[----:B------:R-:W-:Y:S02]  /*d840*/  LOP3.LUT R4, R19, 0xff, RZ, 0xc0, !PT ;  /* 0x000000ff13047812 */ /* 0x000fe400078ec0ff */
[----:B------:R-:W-:Y:S02]  /*d850*/  @!P6 PRMT R212, R137, 0x5410, RZ ;  /* 0x0000541089d4e816 */ /* 0x000fe400000000ff */
[C---:B------:R-:W-:Y:S01]  /*d860*/  ISETP.GE.U32.AND P6, PT, R67.reuse, R2, PT ;  /* 0x000000024300720c */ /* 0x040fe20003fc6070 */
[--C-:B---3--:R-:W-:Y:S01]  /*d870*/  FFMA.FTZ R3, R230, c[0x0][0x23c], -R13.reuse ;  /* 0x00008f00e6037a23 */ /* 0x108fe2000001080d */
[----:B------:R-:W-:Y:S01]  /*d880*/  @!P5 PRMT R213, R136, 0x5410, RZ ;  /* 0x0000541088d5d816 */ /* 0x000fe200000000ff */
[----:B------:R-:W-:Y:S01]  /*d890*/  FFMA.FTZ R2, R140, c[0x0][0x23c], -R13 ;  /* 0x00008f008c027a23 */ /* 0x000fe2000001080d */
[----:B------:R-:W-:Y:S01]  /*d8a0*/  ISETP.GE.U32.AND P5, PT, R67, R4, PT ;  /* 0x000000044300720c */ /* 0x000fe20003fa6070 */
[----:B------:R3:W4:Y:S01]  /*d8b0*/  MUFU.EX2 R48, R3 ;  /* 0x0000000300307308 */ /* 0x0007220000000800 */
[----:B------:R-:W-:Y:S01]  /*d8c0*/  FFMA.FTZ R4, R231, c[0x0][0x23c], -R12 ;  /* 0x00008f00e7047a23 */ /* 0x000fe2000001080c */
[----:B------:R-:W-:-:S02]  /*d8d0*/  @!P2 HADD2 R138, -R211.H0_H0, -RZ.H0_H0 ;  /* 0xa00000ffd38aa230 */ /* 0x000fc40000000900 */
[----:B------:R-:W-:-:S03]  /*d8e0*/  @!P1 HADD2 R231, -R209.H0_H0, -RZ.H0_H0 ;  /* 0xa00000ffd1e79230 */ /* 0x000fc60000000900 */
[----:B------:R-:W-:Y:S01]  /*d8f0*/  @!P2 PRMT R211, R138, 0x5410, RZ ;  /* 0x000054108ad3a816 */ /* 0x000fe200000000ff */
[----:B------:R5:W-:Y:S01]  /*d900*/  MUFU.EX2 R44, R2 ;  /* 0x00000002002c7308 */ /* 0x000be20000000800 */
[----:B------:R-:W-:-:S03]  /*d910*/  @!P1 PRMT R209, R231, 0x5410, RZ ;  /* 0x00005410e7d19816 */ /* 0x000fc600000000ff */
[----:B------:R-:W-:Y:S01]  /*d920*/  @!P5 HADD2 R230, -R208.H0_H0, -RZ.H0_H0 ;  /* 0xa00000ffd0e6d230 */ /* 0x000fe20000000900 */
[----:B---3--:R-:W-:-:S03]  /*d930*/  FFMA.FTZ R3, R141, c[0x0][0x23c], -R13 ;  /* 0x00008f008d037a23 */ /* 0x008fc6000001080d */
[----:B------:R3:W1:Y:S01]  /*d940*/  MUFU.EX2 R28, R4 ;  /* 0x00000004001c7308 */ /* 0x0006620000000800 */
[----:B------:R-:W-:Y:S02]  /*d950*/  @!P5 PRMT R208, R230, 0x5410, RZ ;  /* 0x00005410e6d0d816 */ /* 0x000fe400000000ff */
[----:B-----5:R-:W-:-:S05]  /*d960*/  SHF.R.U32.HI R2, RZ, 0x8, R18 ;  /* 0x00000008ff027819 */ /* 0x020fca0000011612 */
[----:B------:R5:W-:Y:S01]  /*d970*/  MUFU.EX2 R60, R3 ;  /* 0x00000003003c7308 */ /* 0x000be20000000800 */
[----:B------:R-:W-:-:S04]  /*d980*/  LOP3.LUT R2, R2, 0xffff, RZ, 0xc0, !PT ;  /* 0x0000ffff02027812 */ /* 0x000fc800078ec0ff */
[C---:B------:R-:W-:Y:S02]  /*d990*/  ISETP.GE.U32.AND P2, PT, R67.reuse, R2, PT ;  /* 0x000000024300720c */ /* 0x040fe40003f46070 */
[----:B------:R-:W-:Y:S02]  /*d9a0*/  LOP3.LUT R2, R0, 0xffff, RZ, 0xc0, !PT ;  /* 0x0000ffff00027812 */ /* 0x000fe400078ec0ff */
[----:B---3--:R-:W-:Y:S02]  /*d9b0*/  SHF.R.U32.HI R4, RZ, 0x10, R0 ;  /* 0x00000010ff047819 */ /* 0x008fe40000011600 */
[----:B------:R-:W-:Y:S02]  /*d9c0*/  PRMT R67, R67, 0x7054, R67 ;  /* 0x0000705443437816 */ /* 0x000fe40000000043 */
[----:B-----5:R-:W-:Y:S02]  /*d9d0*/  SHF.R.U32.HI R3, RZ, 0x8, R6 ;  /* 0x00000008ff037819 */ /* 0x020fe40000011606 */
[----:B------:R-:W-:-:S02]  /*d9e0*/  SHF.R.U32.HI R6, RZ, 0x18, R0 ;  /* 0x00000018ff067819 */ /* 0x000fc40000011600 */
[----:B------:R-:W-:Y:S01]  /*d9f0*/  PRMT R9, R7, 0x5410, R3 ;  /* 0x0000541007097816 */ /* 0x000fe20000000003 */
[----:B------:R-:W-:Y:S01]  /*da00*/  @!P2 HADD2 R229, -R207.H0_H0, -RZ.H0_H0 ;  /* 0xa00000ffcfe5a230 */ /* 0x000fe20000000900 */
[----:B------:R-:W-:Y:S02]  /*da10*/  LOP3.LUT R3, R8, 0xff, RZ, 0xc0, !PT ;  /* 0x000000ff08037812 */ /* 0x000fe400078ec0ff */
[----:B------:R-:W-:Y:S02]  /*da20*/  LOP3.LUT R7, R0, 0xff, RZ, 0xc0, !PT ;  /* 0x000000ff00077812 */ /* 0x000fe400078ec0ff */
[----:B------:R-:W-:Y:S01]  /*da30*/  PRMT R8, R3, 0x5410, R14 ;  /* 0x0000541003087816 */ /* 0x000fe2000000000e */
[----:B------:R-:W-:Y:S01]  /*da40*/  FFMA.FTZ R3, R228, c[0x0][0x23c], -R12 ;  /* 0x00008f00e4037a23 */ /* 0x000fe2000001080c */
[----:B------:R-:W-:Y:S01]  /*da50*/  SHF.R.U32.HI R0, RZ, 0x8, R2 ;  /* 0x00000008ff007819 */ /* 0x000fe20000011602 */
[----:B------:R-:W-:Y:S01]  /*da60*/  IMAD.MOV.U32 R14, RZ, RZ, R61 ;  /* 0x000000ffff0e7224 */ /* 0x000fe200078e003d */
[----:B------:R-:W-:Y:S01]  /*da70*/  LOP3.LUT R2, R4, 0xff, RZ, 0xc0, !PT ;  /* 0x000000ff04027812 */ /* 0x000fe200078ec0ff */
[----:B------:R1:W3:Y:S01]  /*da80*/  MUFU.EX2 R29, R3 ;  /* 0x00000003001d7308 */ /* 0x0002e20000000800 */
[----:B----4-:R-:W-:Y:S01]  /*da90*/  F2FP.PACK_AB R4, R48, R52 ;  /* 0x000000343004723e */ /* 0x010fe200000000ff */
[----:B------:R-:W-:Y:S01]  /*daa0*/  IMAD.MOV.U32 R61, RZ, RZ, R46 ;  /* 0x000000ffff3d7224 */ /* 0x000fe200078e002e */
[----:B------:R-:W-:Y:S01]  /*dab0*/  PRMT R0, R7, 0x5410, R0 ;  /* 0x0000541007007816 */ /* 0x000fe20000000000 */
[----:B------:R-:W-:Y:S01]  /*dac0*/  @!P6 HADD2 R228, -R210.H0_H0, -RZ.H0_H0 ;  /* 0xa00000ffd2e4e230 */ /* 0x000fe20000000900 */
[----:B------:R-:W-:-:S02]  /*dad0*/  PRMT R146, R4, 0x7610, R146 ;  /* 0x0000761004927816 */ /* 0x000fc40000000092 */
[----:B------:R-:W-:Y:S01]  /*dae0*/  PRMT R144, R4, 0x7632, R144 ;  /* 0x0000763204907816 */ /* 0x000fe20000000090 */
[--C-:B------:R-:W-:Y:S01]  /*daf0*/  HSET2.LE.AND R0, R0, R67.reuse, PT ;  /* 0x0000004300007233 */ /* 0x100fe20003803000 */
[----:B------:R-:W-:Y:S02]  /*db00*/  PRMT R2, R2, 0x5410, R6 ;  /* 0x0000541002027816 */ /* 0x000fe40000000006 */
[----:B------:R-:W-:Y:S02]  /*db10*/  @!P6 PRMT R210, R228, 0x5410, RZ ;  /* 0x00005410e4d2e816 */ /* 0x000fe400000000ff */
[----:B------:R-:W-:Y:S01]  /*db20*/  @!P2 PRMT R207, R229, 0x5410, RZ ;  /* 0x00005410e5cfa816 */ /* 0x000fe200000000ff */
[----:B------:R-:W-:Y:S01]  /*db30*/  HSET2.LE.AND R2, R2, R67, PT ;  /* 0x0000004302027233 */ /* 0x000fe20003803000 */
[----:B-1----:R-:W-:-:S04]  /*db40*/  F2FP.PACK_AB R3, R28, R53 ;  /* 0x000000351c03723e */ /* 0x002fc800000000ff */
[C---:B------:R-:W-:Y:S02]  /*db50*/  PRMT R147, R3.reuse, 0x7610, R147 ;  /* 0x0000761003937816 */ /* 0x040fe40000000093 */
[----:B------:R-:W-:Y:S02]  /*db60*/  PRMT R145, R3, 0x7632, R145 ;  /* 0x0000763203917816 */ /* 0x000fe40000000091 */
[----:B------:R-:W-:-:S04]  /*db70*/  PRMT R3, R146, 0x5410, R144 ;  /* 0x0000541092037816 */ /* 0x000fc80000000090 */
[----:B------:R-:W-:Y:S02]  /*db80*/  LOP3.LUT R4, R0, R3, RZ, 0xc0, !PT ;  /* 0x0000000300047212 */ /* 0x000fe400078ec0ff */
[----:B------:R-:W-:Y:S02]  /*db90*/  PRMT R0, R147, 0x5410, R145 ;  /* 0x0000541093007816 */ /* 0x000fe40000000091 */
[----:B---3--:R-:W-:Y:S02]  /*dba0*/  F2FP.PACK_AB R3, R29, R16 ;  /* 0x000000101d03723e */ /* 0x008fe400000000ff */
[----:B------:R-:W-:Y:S01]  /*dbb0*/  LOP3.LUT R5, R2, R0, RZ, 0xc0, !PT ;  /* 0x0000000002057212 */ /* 0x000fe200078ec0ff */
[--C-:B------:R-:W-:Y:S01]  /*dbc0*/  HSET2.LE.AND R2, R8, R67.reuse, PT ;  /* 0x0000004308027233 */ /* 0x100fe20003803000 */
[----:B------:R-:W-:Y:S01]  /*dbd0*/  IMAD.MOV.U32 R8, RZ, RZ, R60 ;  /* 0x000000ffff087224 */ /* 0x000fe200078e003c */
[----:B------:R-:W-:Y:S01]  /*dbe0*/  HSET2.LE.AND R0, R9, R67, PT ;  /* 0x0000004309007233 */ /* 0x000fe20003803000 */
[C---:B------:R-:W-:Y:S01]  /*dbf0*/  PRMT R143, R3.reuse, 0x7610, R143 ;  /* 0x00007610038f7816 */ /* 0x040fe2000000008f */
[----:B------:R-:W-:Y:S01]  /*dc00*/  IMAD.MOV.U32 R9, RZ, RZ, R62 ;  /* 0x000000ffff097224 */ /* 0x000fe200078e003e */
[----:B------:R-:W-:Y:S01]  /*dc10*/  PRMT R141, R3, 0x7632, R141 ;  /* 0x00007632038d7816 */ /* 0x000fe2000000008d */
[----:B------:R-:W-:Y:S01]  /*dc20*/  IMAD.MOV.U32 R62, RZ, RZ, R45 ;  /* 0x000000ffff3e7224 */ /* 0x000fe200078e002d */
[----:B------:R-:W-:Y:S01]  /*dc30*/  F2FP.PACK_AB R6, R44, R8 ;  /* 0x000000082c06723e */ /* 0x000fe200000000ff */
[----:B------:R-:W-:-:S02]  /*dc40*/  IMAD.MOV.U32 R60, RZ, RZ, R47 ;  /* 0x000000ffff3c7224 */ /* 0x000fc400078e002f */
[----:B------:R-:W-:Y:S01]  /*dc50*/  IMAD.MOV.U32 R67, RZ, RZ, R63 ;  /* 0x000000ffff437224 */ /* 0x000fe200078e003f */
[C---:B------:R-:W-:Y:S01]  /*dc60*/  PRMT R142, R6.reuse, 0x7610, R142 ;  /* 0x00007610068e7816 */ /* 0x040fe2000000008e */
[----:B------:R-:W-:Y:S01]  /*dc70*/  IMAD.MOV.U32 R63, RZ, RZ, R50 ;  /* 0x000000ffff3f7224 */ /* 0x000fe200078e0032 */
[----:B------:R-:W-:-:S04]  /*dc80*/  PRMT R140, R6, 0x7632, R140 ;  /* 0x00007632068c7816 */ /* 0x000fc8000000008c */
[----:B------:R-:W-:-:S04]  /*dc90*/  PRMT R3, R142, 0x5410, R140 ;  /* 0x000054108e037816 */ /* 0x000fc8000000008c */
[----:B------:R-:W-:Y:S02]  /*dca0*/  LOP3.LUT R6, R0, R3, RZ, 0xc0, !PT ;  /* 0x0000000300067212 */ /* 0x000fe400078ec0ff */
[----:B------:R-:W-:-:S04]  /*dcb0*/  PRMT R0, R143, 0x5410, R141 ;  /* 0x000054108f007816 */ /* 0x000fc8000000008d */
[----:B------:R-:W-:Y:S01]  /*dcc0*/  LOP3.LUT R7, R2, R0, RZ, 0xc0, !PT ;  /* 0x0000000002077212 */ /* 0x000fe200078ec0ff */
[----:B------:R-:W-:Y:S02]  /*dcd0*/  IMAD.MOV.U32 R0, RZ, RZ, R16 ;  /* 0x000000ffff007224 */ /* 0x000fe400078e0010 */
[----:B------:R-:W1:Y:S01]  /*dce0*/  LDSM.16.MT88.4 R16, [R178+0xc800] ;  /* 0x00c80000b210783b */ /* 0x000e620000004200 */
[----:B------:R-:W-:-:S03]  /*dcf0*/  IMAD.MOV.U32 R2, RZ, RZ, R44 ;  /* 0x000000ffff027224 */ /* 0x000fc600078e002c */
[C---:B------:R-:W-:Y:S07]  /*dd00*/  HMMA.16816.F32 R44, R4.reuse, R26, R232 ;  /* 0x0000001a042c723c */ /* 0x040fee00000018e8 */
[----:B------:R-:W-:Y:S01]  /*dd10*/  IMAD.MOV.U32 R233, RZ, RZ, R51 ;  /* 0x000000ffffe97224 */ /* 0x000fe200078e0033 */
[----:B--2---:R-:W-:Y:S01]  /*dd20*/  HMMA.16816.F32 R120, R4, R20, R120 ;  /* 0x000000140478723c */ /* 0x004fe20000001878 */
[----:B------:R-:W-:Y:S02]  /*dd30*/  IMAD.MOV.U32 R232, RZ, RZ, R48 ;  /* 0x000000ffffe87224 */ /* 0x000fe400078e0030 */
[----:B------:R-:W-:-:S02]  /*dd40*/  IMAD.MOV.U32 R235, RZ, RZ, R29 ;  /* 0x000000ffffeb7224 */ /* 0x000fc400078e001d */
[----:B------:R-:W-:Y:S02]  /*dd50*/  IMAD.MOV.U32 R234, RZ, RZ, R28 ;  /* 0x000000ffffea7224 */ /* 0x000fe400078e001c */
[----:B------:R-:W2:Y:S01]  /*dd60*/  LDSM.16.MT88.4 R28, [R177+0xe800] ;  /* 0x00e80000b11c783b */ /* 0x000ea20000004200 */
[C---:B------:R-:W-:Y:S03]  /*dd70*/  HMMA.16816.F32 R104, R4.reuse, R24, R104 ;  /* 0x000000180468723c */ /* 0x040fe60000001868 */
[----:B------:R-:W3:Y:S05]  /*dd80*/  LDSM.16.MT88.4 R24, [R180+0xe800] ;  /* 0x00e80000b418783b */ /* 0x000eea0000004200 */
[C---:B-1----:R-:W-:Y:S08]  /*dd90*/  HMMA.16816.F32 R112, R4.reuse, R16, R112 ;  /* 0x000000100470723c */ /* 0x042ff00000001870 */
[----:B------:R-:W-:Y:S01]  /*dda0*/  HMMA.16816.F32 R48, R4, R18, R224 ;  /* 0x000000120430723c */ /* 0x000fe200000018e0 */
[----:B------:R-:W1:Y:S06]  /*ddb0*/  LDSM.16.MT88.4 R16, [R179+0xc800] ;  /* 0x00c80000b310783b */ /* 0x000e6c0000004200 */
[----:B------:R-:W-:-:S02]  /*ddc0*/  IMAD.MOV.U32 R227, RZ, RZ, R54 ;  /* 0x000000ffffe37224 */ /* 0x000fc400078e0036 */
[----:B------:R-:W-:Y:S02]  /*ddd0*/  IMAD.MOV.U32 R226, RZ, RZ, R53 ;  /* 0x000000ffffe27224 */ /* 0x000fe400078e0035 */
[----:B------:R-:W-:Y:S01]  /*dde0*/  IMAD.MOV.U32 R225, RZ, RZ, R55 ;  /* 0x000000ffffe17224 */ /* 0x000fe200078e0037 */
[----:B--2---:R-:W-:Y:S01]  /*ddf0*/  HMMA.16816.F32 R68, R4, R30, R172 ;  /* 0x0000001e0444723c */ /* 0x004fe200000018ac */
[----:B------:R-:W-:-:S07]  /*de00*/  IMAD.MOV.U32 R224, RZ, RZ, R52 ;  /* 0x000000ffffe07224 */ /* 0x000fce00078e0034 */
[C---:B------:R-:W-:Y:S01]  /*de10*/  HMMA.16816.F32 R52, R4.reuse, R22, R220 ;  /* 0x000000160434723c */ /* 0x040fe200000018dc */
[----:B------:R-:W2:Y:S06]  /*de20*/  LDSM.16.MT88.4 R20, [R177+0x10800] ;  /* 0x01080000b114783b */ /* 0x000eac0000004200 */
[----:B------:R-:W-:Y:S01]  /*de30*/  IMAD.MOV.U32 R220, RZ, RZ, R60 ;  /* 0x000000ffffdc7224 */ /* 0x000fe200078e003c */
[----:B---3--:R-:W-:Y:S01]  /*de40*/  HMMA.16816.F32 R96, R4, R24, R108 ;  /* 0x000000180460723c */ /* 0x008fe2000000186c */
[----:B------:R-:W-:Y:S02]  /*de50*/  IMAD.MOV.U32 R221, RZ, RZ, R61 ;  /* 0x000000ffffdd7224 */ /* 0x000fe400078e003d */
[----:B------:R-:W-:-:S02]  /*de60*/  IMAD.MOV.U32 R222, RZ, RZ, R62 ;  /* 0x000000ffffde7224 */ /* 0x000fc400078e003e */
[----:B------:R-:W-:Y:S02]  /*de70*/  IMAD.MOV.U32 R223, RZ, RZ, R63 ;  /* 0x000000ffffdf7224 */ /* 0x000fe400078e003f */
[----:B------:R-:W-:Y:S01]  /*de80*/  IMAD.MOV.U32 R31, RZ, RZ, R222 ;  /* 0x000000ffff1f7224 */ /* 0x000fe200078e00de */
[----:B------:R-:W-:Y:S01]  /*de90*/  HMMA.16816.F32 R108, R4, R26, R132 ;  /* 0x0000001a046c723c */ /* 0x000fe20000001884 */
[----:B------:R-:W3:Y:S01]  /*dea0*/  LDSM.16.MT88.4 R24, [R180+0x10800] ;  /* 0x01080000b418783b */ /* 0x000ee20000004200 */
[----:B------:R-:W-:-:S06]  /*deb0*/  IMAD.MOV.U32 R30, RZ, RZ, R223 ;  /* 0x000000ffff1e7224 */ /* 0x000fcc00078e00df */
[C---:B-1----:R-:W-:Y:S08]  /*dec0*/  HMMA.16816.F32 R128, R4.reuse, R16, R128 ;  /* 0x000000100480723c */ /* 0x042ff00000001880 */
[----:B------:R-:W-:Y:S01]  /*ded0*/  HMMA.16816.F32 R60, R4, R18, R216 ;  /* 0x00000012043c723c */ /* 0x000fe200000018d8 */
[----:B------:R-:W1:Y:S06]  /*dee0*/  LDSM.16.MT88.4 R16, [R178+0xe800] ;  /* 0x00e80000b210783b */ /* 0x000e6c0000004200 */
[----:B------:R-:W-:-:S02]  /*def0*/  IMAD.MOV.U32 R219, RZ, RZ, R66 ;  /* 0x000000ffffdb7224 */ /* 0x000fc400078e0042 */
[----:B------:R-:W-:Y:S01]  /*df00*/  IMAD.MOV.U32 R218, RZ, RZ, R67 ;  /* 0x000000ffffda7224 */ /* 0x000fe200078e0043 */
[----:B--2---:R-:W-:Y:S01]  /*df10*/  HMMA.16816.F32 R164, R4, R20, R164 ;  /* 0x0000001404a4723c */ /* 0x004fe200000018a4 */
[----:B------:R-:W-:Y:S02]  /*df20*/  IMAD.MOV.U32 R217, RZ, RZ, R56 ;  /* 0x000000ffffd97224 */ /* 0x000fe400078e0038 */
[----:B------:R-:W-:-:S04]  /*df30*/  IMAD.MOV.U32 R216, RZ, RZ, R57 ;  /* 0x000000ffffd87224 */ /* 0x000fc800078e0039 */
[----:B------:R-:W-:Y:S01]  /*df40*/  IMAD.MOV.U32 R20, RZ, RZ, R233 ;  /* 0x000000ffff147224 */ /* 0x000fe200078e00e9 */
[C---:B------:R-:W-:Y:S01]  /*df50*/  HMMA.16816.F32 R64, R4.reuse, R28, R168 ;  /* 0x0000001c0440723c */ /* 0x040fe200000018a8 */
[----:B------:R-:W-:Y:S01]  /*df60*/  IMAD.MOV.U32 R233, RZ, RZ, R0 ;  /* 0x000000ffffe97224 */ /* 0x000fe200078e0000 */
[----:B------:R-:W-:Y:S01]  /*df70*/  LOP3.LUT R0, R15, 0xff, RZ, 0xc0, !PT ;  /* 0x000000ff0f007812 */ /* 0x000fe200078ec0ff */
[----:B------:R-:W-:Y:S02]  /*df80*/  IMAD.MOV.U32 R21, RZ, RZ, R232 ;  /* 0x000000ffff157224 */ /* 0x000fe400078e00e8 */
[----:B------:R-:W-:Y:S01]  /*df90*/  IMAD.MOV.U32 R232, RZ, RZ, R8 ;  /* 0x000000ffffe87224 */ /* 0x000fe200078e0008 */
[----:B------:R-:W-:Y:S01]  /*dfa0*/  LOP3.LUT R8, R35, UR25, R32, 0x96, !PT ;  /* 0x0000001923087c12 */ /* 0x000fe2000f8e9620 */
[----:B------:R-:W-:Y:S01]  /*dfb0*/  IMAD.MOV.U32 R28, RZ, RZ, R58 ;  /* 0x000000ffff1c7224 */ /* 0x000fe200078e003a */
[----:B------:R-:W-:Y:S01]  /*dfc0*/  HMMA.16816.F32 R124, R4, R22, R124 ;  /* 0x00000016047c723c */ /* 0x000fe2000000187c */
[----:B------:R-:W-:-:S02]  /*dfd0*/  IMAD.MOV.U32 R29, RZ, RZ, R59 ;  /* 0x000000ffff1d7224 */ /* 0x000fc400078e003b */
[----:B------:R-:W-:Y:S01]  /*dfe0*/  IMAD.MOV.U32 R29, RZ, RZ, R216 ;  /* 0x000000ffff1d7224 */ /* 0x000fe200078e00d8 */
[----:B------:R-:W-:Y:S01]  /*dff0*/  LOP3.LUT R3, R33, UR26, R28, 0x96, !PT ;  /* 0x0000001a21037c12 */ /* 0x000fe2000f8e961c */
[----:B------:R-:W-:Y:S02]  /*e000*/  IMAD.MOV.U32 R28, RZ, RZ, R221 ;  /* 0x000000ffff1c7224 */ /* 0x000fe400078e00dd */
[----:B------:R-:W-:Y:S01]  /*e010*/  IMAD.MOV.U32 R23, RZ, RZ, R234 ;  /* 0x000000ffff177224 */ /* 0x000fe200078e00ea */
[----:B---3--:R-:W-:Y:S01]  /*e020*/  HMMA.16816.F32 R132, R4, R26, R88 ;  /* 0x0000001a0484723c */ /* 0x008fe20000001858 */
[----:B------:R-:W-:Y:S01]  /*e030*/  IMAD.MOV.U32 R234, RZ, RZ, R2 ;  /* 0x000000ffffea7224 */ /* 0x000fe200078e0002 */
[----:B------:R-:W-:Y:S01]  /*e040*/  SHF.R.U32.HI R2, RZ, 0x10, R15 ;  /* 0x00000010ff027819 */ /* 0x000fe2000001160f */
[----:B------:R-:W-:Y:S02]  /*e050*/  IMAD.MOV.U32 R22, RZ, RZ, R9 ;  /* 0x000000ffff167224 */ /* 0x000fe400078e0009 */
[----:B------:R-:W-:Y:S01]  /*e060*/  IMAD.WIDE.U32 R8, R8, -0x2daee0ad, RZ ;  /* 0xd2511f5308087825 */ /* 0x000fe200078e00ff */
[----:B------:R-:W-:-:S02]  /*e070*/  LOP3.LUT R2, R2, 0xff, RZ, 0xc0, !PT ;  /* 0x000000ff02027812 */ /* 0x000fc400078ec0ff */
[----:B-1----:R-:W-:Y:S01]  /*e080*/  HMMA.16816.F32 R76, R4, R16, R160 ;  /* 0x00000010044c723c */ /* 0x002fe200000018a0 */
[----:B------:R-:W-:Y:S02]  /*e090*/  IMAD.MOV.U32 R231, RZ, RZ, R23 ;  /* 0x000000ffffe77224 */ /* 0x000fe400078e0017 */
[----:B------:R-:W-:-:S04]  /*e0a0*/  IMAD.MOV.U32 R229, RZ, RZ, R21 ;  /* 0x000000ffffe57224 */ /* 0x000fc800078e0015 */
[----:B------:R-:W-:Y:S01]  /*e0b0*/  IMAD.MOV.U32 R160, RZ, RZ, R227 ;  /* 0x000000ffffa07224 */ /* 0x000fe200078e00e3 */
[C---:B------:R-:W-:Y:S01]  /*e0c0*/  HMMA.16816.F32 R56, R4.reuse, R18, R156 ;  /* 0x000000120438723c */ /* 0x040fe2000000189c */
[----:B------:R-:W1:Y:S01]  /*e0d0*/  LDSM.16.MT88.4 R16, [R179+0xe800] ;  /* 0x00e80000b310783b */ /* 0x000e620000004200 */
[----:B------:R-:W-:Y:S02]  /*e0e0*/  IMAD.MOV.U32 R161, RZ, RZ, R226 ;  /* 0x000000ffffa17224 */ /* 0x000fe400078e00e2 */
[----:B------:R-:W-:Y:S02]  /*e0f0*/  IMAD.MOV.U32 R162, RZ, RZ, R225 ;  /* 0x000000ffffa27224 */ /* 0x000fe400078e00e1 */
[----:B------:R-:W-:Y:S02]  /*e100*/  IMAD.MOV.U32 R163, RZ, RZ, R224 ;  /* 0x000000ffffa37224 */ /* 0x000fe400078e00e0 */
[----:B------:R-:W-:Y:S01]  /*e110*/  HMMA.16816.F32 R156, R4, R24, R84 ;  /* 0x00000018049c723c */ /* 0x000fe20000001854 */
[----:B------:R-:W-:Y:S01]  /*e120*/  LDSM.16.MT88.4 R24, [R180+0xd000] ;  /* 0x00d00000b418783b */ /* 0x000fe20000004200 */
[----:B------:R-:W-:-:S06]  /*e130*/  IMAD.MOV.U32 R230, RZ, RZ, R161 ;  /* 0x000000ffffe67224 */ /* 0x000fcc00078e00a1 */
[C---:B-1----:R-:W-:Y:S08]  /*e140*/  HMMA.16816.F32 R148, R4.reuse, R16, R148 ;  /* 0x000000100494723c */ /* 0x042ff00000001894 */
[C---:B------:R-:W-:Y:S01]  /*e150*/  HMMA.16816.F32 R152, R4.reuse, R18, R152 ;  /* 0x000000120498723c */ /* 0x040fe20000001898 */
[----:B------:R-:W1:Y:S07]  /*e160*/  LDSM.16.MT88.4 R16, [R178+0x10800] ;  /* 0x01080000b210783b */ /* 0x000e6e0000004200 */
[C---:B-1----:R-:W-:Y:S01]  /*e170*/  HMMA.16816.F32 R172, R4.reuse, R16, R72 ;  /* 0x0000001004ac723c */ /* 0x042fe20000001848 */
[----:B------:R-:W1:Y:S06]  /*e180*/  LDC.U8 R74, c[0x0][0x2d8] ;  /* 0x0000b600ff4a7b82 */ /* 0x000e6c0000000000 */
[----:B------:R-:W-:Y:S01]  /*e190*/  IMAD.MOV.U32 R75, RZ, RZ, R14 ;  /* 0x000000ffff4b7224 */ /* 0x000fe200078e000e */
[----:B------:R-:W-:Y:S01]  /*e1a0*/  HMMA.16816.F32 R168, R4, R18, R80 ;  /* 0x0000001204a8723c */ /* 0x000fe20000001850 */
[----:B------:R-:W2:Y:S01]  /*e1b0*/  LDSM.16.MT88.4 R16, [R179+0x10800] ;  /* 0x01080000b310783b */ /* 0x000ea20000004200 */
[----:B------:R-:W-:Y:S01]  /*e1c0*/  IMAD.MOV.U32 R73, RZ, RZ, R29 ;  /* 0x000000ffff497224 */ /* 0x000fe200078e001d */
[----:B-1----:R-:W-:-:S02]  /*e1d0*/  ISETP.GE.U32.AND P6, PT, R74, R0, PT ;  /* 0x000000004a00720c */ /* 0x002fc40003fc6070 */
[----:B------:R-:W-:Y:S02]  /*e1e0*/  LOP3.LUT R0, R39, 0xff, RZ, 0xc0, !PT ;  /* 0x000000ff27007812 */ /* 0x000fe400078ec0ff */
[C---:B------:R-:W-:Y:S01]  /*e1f0*/  ISETP.GE.U32.AND P0, PT, R74.reuse, R2, PT ;  /* 0x000000024a00720c */ /* 0x040fe20003f06070 */
[----:B------:R-:W-:Y:S01]  /*e200*/  IMAD.WIDE.U32 R2, R3, -0x2daee0ad, RZ ;  /* 0xd2511f5303027825 */ /* 0x000fe200078e00ff */
[C---:B------:R-:W-:Y:S02]  /*e210*/  ISETP.GE.U32.AND P5, PT, R74.reuse, R0, PT ;  /* 0x000000004a00720c */ /* 0x040fe40003fa6070 */
[----:B------:R-:W-:Y:S02]  /*e220*/  LOP3.LUT R0, R15, 0xffff, RZ, 0xc0, !PT ;  /* 0x0000ffff0f007812 */ /* 0x000fe400078ec0ff */
[----:B------:R-:W-:Y:S02]  /*e230*/  LOP3.LUT R3, R3, UR23, R102, 0x96, !PT ;  /* 0x0000001703037c12 */ /* 0x000fe4000f8e9666 */
[----:B------:R-:W-:Y:S01]  /*e240*/  SHF.R.U32.HI R0, RZ, 0x8, R0 ;  /* 0x00000008ff007819 */ /* 0x000fe20000011600 */
[----:B------:R-:W-:Y:S01]  /*e250*/  @!P6 HADD2 R236, -R146.H0_H0, -RZ.H0_H0 ;  /* 0xa00000ff92ece230 */ /* 0x000fe20000000900 */
[----:B------:R-:W-:-:S02]  /*e260*/  ISETP.GE.U32.AND P1, PT, R74, R38, PT ;  /* 0x000000264a00720c */ /* 0x000fc40003f26070 */
[----:B------:R-:W-:Y:S01]  /*e270*/  LOP3.LUT R0, R0, 0xffff, RZ, 0xc0, !PT ;  /* 0x0000ffff00007812 */ /* 0x000fe200078ec0ff */
[----:B------:R-:W-:Y:S01]  /*e280*/  @!P0 HADD2 R238, -R147.H0_H0, -RZ.H0_H0 ;  /* 0xa00000ff93ee8230 */ /* 0x000fe20000000900 */
[----:B------:R-:W-:Y:S01]  /*e290*/  @!P6 PRMT R146, R236, 0x5410, RZ ;  /* 0x00005410ec92e816 */ /* 0x000fe200000000ff */
[----:B------:R-:W-:Y:S01]  /*e2a0*/  IMAD.MOV.U32 R236, RZ, RZ, R163 ;  /* 0x000000ffffec7224 */ /* 0x000fe200078e00a3 */
[C---:B------:R-:W-:Y:S02]  /*e2b0*/  ISETP.GE.U32.AND P6, PT, R74.reuse, R0, PT ;  /* 0x000000004a00720c */ /* 0x040fe40003fc6070 */
[----:B------:R-:W-:Y:S01]  /*e2c0*/  LOP3.LUT R0, R9, UR8, R2, 0x96, !PT ;  /* 0x0000000809007c12 */ /* 0x000fe2000f8e9602 */
[----:B------:R-:W-:Y:S01]  /*e2d0*/  IMAD.WIDE.U32 R2, R3, -0x326172a9, RZ ;  /* 0xcd9e8d5703027825 */ /* 0x000fe200078e00ff */
[----:B------:R-:W-:Y:S01]  /*e2e0*/  ISETP.GE.U32.AND P2, PT, R74, R37, PT ;  /* 0x000000254a00720c */ /* 0x000fe20003f46070 */
[----:B--2---:R-:W-:Y:S01]  /*e2f0*/  HMMA.16816.F32 R92, R4, R16, R92 ;  /* 0x00000010045c723c */ /* 0x004fe2000000185c */
[----:B------:R-:W-:Y:S01]  /*e300*/  @!P0 PRMT R147, R238, 0x5410, RZ ;  /* 0x00005410ee938816 */ /* 0x000fe200000000ff */
[----:B------:R-:W-:Y:S01]  /*e310*/  IMAD.WIDE.U32 R38, R0, -0x326172a9, RZ ;  /* 0xcd9e8d5700267825 */ /* 0x000fe200078e00ff */
[----:B------:R-:W-:-:S03]  /*e320*/  LOP3.LUT R3, R3, UR22, R34, 0x96, !PT ;  /* 0x0000001603037c12 */ /* 0x000fc6000f8e9622 */
[----:B------:R-:W-:Y:S01]  /*e330*/  IMAD.MOV.U32 R238, RZ, RZ, R162 ;  /* 0x000000ffffee7224 */ /* 0x000fe200078e00a2 */
[----:B------:R-:W-:Y:S01]  /*e340*/  LOP3.LUT R0, R39, UR5, R2, 0x96, !PT ;  /* 0x0000000527007c12 */ /* 0x000fe2000f8e9602 */
[----:B------:R-:W-:Y:S01]  /*e350*/  IMAD.WIDE.U32 R2, R3, -0x2daee0ad, RZ ;  /* 0xd2511f5303027825 */ /* 0x000fe200078e00ff */
[----:B------:R-:W-:Y:S01]  /*e360*/  @!P6 HADD2 R237, -R144.H0_H0, -RZ.H0_H0 ;  /* 0xa00000ff90ede230 */ /* 0x000fe20000000900 */
[----:B------:R-:W-:Y:S01]  /*e370*/  HMMA.16816.F32 R116, R4, R18, R116 ;  /* 0x000000120474723c */ /* 0x000fe20000001874 */
[----:B------:R-:W1:Y:S01]  /*e380*/  LDSM.16.MT88.4 R16, [R177+0xd000] ;  /* 0x00d00000b110783b */ /* 0x000e620000004200 */
[----:B------:R-:W-:Y:S01]  /*e390*/  IMAD.WIDE.U32 R34, R0, -0x2daee0ad, RZ ;  /* 0xd2511f5300227825 */ /* 0x000fe200078e00ff */
[----:B------:R-:W-:Y:S02]  /*e3a0*/  SHF.R.U32.HI R0, RZ, 0x18, R15 ;  /* 0x00000018ff007819 */ /* 0x000fe4000001160f */
[----:B------:R-:W-:Y:S01]  /*e3b0*/  LOP3.LUT R14, R3, UR4, R8, 0x96, !PT ;  /* 0x00000004030e7c12 */ /* 0x000fe2000f8e9608 */
[----:B------:R-:W-:Y:S01]  /*e3c0*/  IMAD.WIDE.U32 R8, R42, -0x2daee0ad, RZ ;  /* 0xd2511f532a087825 */ /* 0x000fe200078e00ff */
[----:B------:R-:W-:-:S02]  /*e3d0*/  LOP3.LUT R2, R35, UR15, R2, 0x96, !PT ;  /* 0x0000000f23027c12 */ /* 0x000fc4000f8e9602 */
[----:B------:R-:W-:Y:S01]  /*e3e0*/  @!P6 PRMT R144, R237, 0x5410, RZ ;  /* 0x00005410ed90e816 */ /* 0x000fe200000000ff */
[----:B------:R-:W-:Y:S01]  /*e3f0*/  IMAD.WIDE.U32 R32, R14, -0x326172a9, RZ ;  /* 0xcd9e8d570e207825 */ /* 0x000fe200078e00ff */
[----:B------:R-:W-:Y:S02]  /*e400*/  ISETP.GE.U32.AND P6, PT, R74, R0, PT ;  /* 0x000000004a00720c */ /* 0x000fe40003fc6070 */
[----:B------:R-:W-:Y:S01]  /*e410*/  SHF.R.U32.HI R0, RZ, 0x8, R41 ;  /* 0x00000008ff007819 */ /* 0x000fe20000011629 */
[----:B------:R-:W-:Y:S01]  /*e420*/  IMAD.WIDE.U32 R2, R2, -0x326172a9, RZ ;  /* 0xcd9e8d5702027825 */ /* 0x000fe200078e00ff */
[----:B------:R-:W-:Y:S02]  /*e430*/  LOP3.LUT R72, R9, UR30, R40, 0x96, !PT ;  /* 0x0000001e09487c12 */ /* 0x000fe4000f8e9628 */
[C---:B------:R-:W-:Y:S01]  /*e440*/  LOP3.LUT R39, R8.reuse, 0xff, RZ, 0xc0, !PT ;  /* 0x000000ff08277812 */ /* 0x040fe200078ec0ff */
[----:B------:R-:W-:Y:S01]  /*e450*/  FFMA.FTZ R4, R247, c[0x0][0x23c], -R12 ;  /* 0x00008f00f7047a23 */ /* 0x000fe2000001080c */
[----:B------:R-:W-:Y:S01]  /*e460*/  LOP3.LUT R216, R8, 0xffff, RZ, 0xc0, !PT ;  /* 0x0000ffff08d87812 */ /* 0x000fe200078ec0ff */
[----:B------:R-:W-:Y:S01]  /*e470*/  FFMA.FTZ R9, R239, c[0x0][0x23c], -R13 ;  /* 0x00008f00ef097a23 */ /* 0x000fe2000001080d */
[--C-:B------:R-:W-:Y:S01]  /*e480*/  SHF.R.U32.HI R40, RZ, 0x10, R8.reuse ;  /* 0x00000010ff287819 */ /* 0x100fe20000011608 */
[----:B------:R-:W-:Y:S01]  /*e490*/  MUFU.EX2 R222, R4 ;  /* 0x0000000400de7308 */ /* 0x000fe20000000800 */
[----:B------:R-:W-:Y:S01]  /*e4a0*/  SHF.R.U32.HI R37, RZ, 0x18, R8 ;  /* 0x00000018ff257819 */ /* 0x000fe20000011608 */
[----:B------:R-:W-:Y:S01]  /*e4b0*/  @!P6 HADD2 R239, -R145.H0_H0, -RZ.H0_H0 ;  /* 0xa00000ff91efe230 */ /* 0x000fe20000000900 */
[----:B------:R-:W-:Y:S01]  /*e4c0*/  LOP3.LUT R8, R0, 0xffff, RZ, 0xc0, !PT ;  /* 0x0000ffff00087812 */ /* 0x000fe200078ec0ff */
[----:B------:R-:W-:Y:S01]  /*e4d0*/  IMAD.MOV.U32 R41, RZ, RZ, R30 ;  /* 0x000000ffff297224 */ /* 0x000fe200078e001e */
[----:B------:R-:W-:Y:S01]  /*e4e0*/  LOP3.LUT R0, R2, 0xffff, RZ, 0xc0, !PT ;  /* 0x0000ffff02007812 */ /* 0x000fe200078ec0ff */
[----:B------:R-:W-:Y:S01]  /*e4f0*/  IMAD.MOV.U32 R237, RZ, RZ, R31 ;  /* 0x000000ffffed7224 */ /* 0x000fe200078e001f */
[----:B------:R-:W-:Y:S01]  /*e500*/  ISETP.GE.U32.AND P0, PT, R74, R8, PT ;  /* 0x000000084a00720c */ /* 0x000fe20003f06070 */
[----:B------:R2:W-:Y:S01]  /*e510*/  MUFU.EX2 R228, R9 ;  /* 0x0000000900e47308 */ /* 0x0005e20000000800 */
[----:B------:R-:W-:Y:S01]  /*e520*/  SHF.R.U32.HI R8, RZ, 0x8, R0 ;  /* 0x00000008ff087819 */ /* 0x000fe20000011600 */
[----:B------:R-:W-:Y:S01]  /*e530*/  IMAD.MOV.U32 R42, RZ, RZ, R28 ;  /* 0x000000ffff2a7224 */ /* 0x000fe200078e001c */
[----:B------:R-:W-:Y:S01]  /*e540*/  LOP3.LUT R0, R2, 0xff, RZ, 0xc0, !PT ;  /* 0x000000ff02007812 */ /* 0x000fe200078ec0ff */
[----:B------:R-:W-:Y:S01]  /*e550*/  LDSM.16.MT88.4 R28, [R178+0xd000] ;  /* 0x00d00000b21c783b */ /* 0x000fe20000004200 */
[----:B------:R-:W-:Y:S01]  /*e560*/  @!P6 PRMT R145, R239, 0x5410, RZ ;  /* 0x00005410ef91e816 */ /* 0x000fe200000000ff */
[----:B------:R-:W-:Y:S01]  /*e570*/  IMAD.MOV.U32 R239, RZ, RZ, R22 ;  /* 0x000000ffffef7224 */ /* 0x000fe200078e0016 */
[----:B------:R-:W-:Y:S01]  /*e580*/  PRMT R15, R0, 0x5410, R8 ;  /* 0x00005410000f7816 */ /* 0x000fe20000000008 */
[----:B------:R-:W-:Y:S01]  /*e590*/  FFMA.FTZ R8, R244, c[0x0][0x23c], -R12 ;  /* 0x00008f00f4087a23 */ /* 0x000fe2000001080c */
[----:B------:R-:W-:Y:S01]  /*e5a0*/  LOP3.LUT R0, R43, 0xff, RZ, 0xc0, !PT ;  /* 0x000000ff2b007812 */ /* 0x000fe200078ec0ff */
[----:B------:R-:W-:Y:S01]  /*e5b0*/  IMAD.MOV.U32 R43, RZ, RZ, R160 ;  /* 0x000000ffff2b7224 */ /* 0x000fe200078e00a0 */
[----:B------:R-:W-:Y:S01]  /*e5c0*/  SHF.R.U32.HI R14, RZ, 0x18, R2 ;  /* 0x00000018ff0e7819 */ /* 0x000fe20000011602 */
[----:B------:R-:W-:Y:S01]  /*e5d0*/  MUFU.EX2 R224, R8 ;  /* 0x0000000800e07308 */ /* 0x000fe20000000800 */
[----:B------:R-:W-:Y:S01]  /*e5e0*/  ISETP.GE.U32.AND P6, PT, R74, R0, PT ;  /* 0x000000004a00720c */ /* 0x000fe20003fc6070 */
[--C-:B------:R-:W-:Y:S01]  /*e5f0*/  FFMA.FTZ R0, R242, c[0x0][0x23c], -R13.reuse ;  /* 0x00008f00f2007a23 */ /* 0x100fe2000001080d */
[----:B------:R-:W-:Y:S01]  /*e600*/  @!P0 HADD2 R242, -R140.H0_H0, -RZ.H0_H0 ;  /* 0xa00000ff8cf28230 */ /* 0x000fe20000000900 */
[----:B--2---:R-:W-:Y:S01]  /*e610*/  FFMA.FTZ R9, R243, c[0x0][0x23c], -R13 ;  /* 0x00008f00f3097a23 */ /* 0x004fe2000001080d */
[----:B------:R-:W-:Y:S01]  /*e620*/  @!P1 HADD2 R243, -R142.H0_H0, -RZ.H0_H0 ;  /* 0xa00000ff8ef39230 */ /* 0x000fe20000000900 */
[----:B------:R-:W-:-:S02]  /*e630*/  LOP3.LUT R5, R36, 0xffff, RZ, 0xc0, !PT ;  /* 0x0000ffff24057812 */ /* 0x000fc400078ec0ff */
[----:B------:R2:W-:Y:S01]  /*e640*/  MUFU.EX2 R227, R9 ;  /* 0x0000000900e37308 */ /* 0x0005e20000000800 */
[----:B------:R-:W-:Y:S02]  /*e650*/  @!P0 PRMT R140, R242, 0x5410, RZ ;  /* 0x00005410f28c8816 */ /* 0x000fe400000000ff */
[----:B------:R-:W-:Y:S01]  /*e660*/  @!P1 PRMT R142, R243, 0x5410, RZ ;  /* 0x00005410f38e9816 */ /* 0x000fe200000000ff */
[----:B------:R-:W-:Y:S01]  /*e670*/  IMAD.MOV.U32 R243, RZ, RZ, R75 ;  /* 0x000000fffff37224 */ /* 0x000fe200078e004b */
[----:B------:R-:W-:Y:S01]  /*e680*/  PRMT R242, R74, 0x7054, R74 ;  /* 0x000070544af27816 */ /* 0x000fe2000000004a */
[----:B------:R-:W-:Y:S02]  /*e690*/  IMAD.MOV.U32 R75, RZ, RZ, R218 ;  /* 0x000000ffff4b7224 */ /* 0x000fe400078e00da */
[----:B------:R3:W-:Y:S01]  /*e6a0*/  MUFU.EX2 R226, R0 ;  /* 0x0000000000e27308 */ /* 0x0007e20000000800 */
[----:B--2---:R-:W-:Y:S02]  /*e6b0*/  SHF.R.U32.HI R9, RZ, 0x10, R2 ;  /* 0x00000010ff097819 */ /* 0x004fe40000011602 */
[----:B------:R-:W-:Y:S01]  /*e6c0*/  LOP3.LUT R2, R3, UR29, R32, 0x96, !PT ;  /* 0x0000001d03027c12 */ /* 0x000fe2000f8e9620 */
[----:B------:R-:W-:Y:S01]  /*e6d0*/  FFMA.FTZ R3, R240, c[0x0][0x23c], -R13 ;  /* 0x00008f00f0037a23 */ /* 0x000fe2000001080d */
[----:B------:R-:W-:Y:S01]  /*e6e0*/  @!P6 HADD2 R240, -R143.H0_H0, -RZ.H0_H0 ;  /* 0xa00000ff8ff0e230 */ /* 0x000fe20000000900 */
[----:B------:R-:W-:-:S02]  /*e6f0*/  LOP3.LUT R9, R9, 0xff, RZ, 0xc0, !PT ;  /* 0x000000ff09097812 */ /* 0x000fc400078ec0ff */
[----:B------:R2:W-:Y:S01]  /*e700*/  MUFU.EX2 R225, R3 ;  /* 0x0000000300e17308 */ /* 0x0005e20000000800 */
[----:B---3--:R-:W-:Y:S02]  /*e710*/  LOP3.LUT R0, R36, 0xff, RZ, 0xc0, !PT ;  /* 0x000000ff24007812 */ /* 0x008fe400078ec0ff */
[----:B------:R-:W-:Y:S01]  /*e720*/  @!P6 PRMT R143, R240, 0x5410, RZ ;  /* 0x00005410f08fe816 */ /* 0x000fe200000000ff */
[----:B------:R-:W-:Y:S01]  /*e730*/  IMAD.MOV.U32 R240, RZ, RZ, R20 ;  /* 0x000000fffff07224 */ /* 0x000fe200078e0014 */
[----:B------:R-:W-:Y:S01]  /*e740*/  ISETP.GE.U32.AND P1, PT, R74, R0, PT ;  /* 0x000000004a00720c */ /* 0x000fe20003f26070 */
[----:B------:R-:W3:Y:S01]  /*e750*/  LDSM.16.MT88.4 R20, [R179+0xd000] ;  /* 0x00d00000b314783b */ /* 0x000ee20000004200 */
[----:B------:R-:W-:Y:S02]  /*e760*/  SHF.R.U32.HI R0, RZ, 0x18, R36 ;  /* 0x00000018ff007819 */ /* 0x000fe40000011624 */
[----:B------:R-:W-:Y:S02]  /*e770*/  LOP3.LUT R8, R2, 0xff, RZ, 0xc0, !PT ;  /* 0x000000ff02087812 */ /* 0x000fe400078ec0ff */
[----:B------:R-:W-:-:S02]  /*e780*/  ISETP.GE.U32.AND P0, PT, R74, R0, PT ;  /* 0x000000004a00720c */ /* 0x000fc40003f06070 */
[----:B------:R-:W-:Y:S02]  /*e790*/  SHF.R.U32.HI R7, RZ, 0x18, R2 ;  /* 0x00000018ff077819 */ /* 0x000fe40000011602 */
[----:B------:R-:W-:Y:S02]  /*e7a0*/  PRMT R9, R9, 0x5410, R14 ;  /* 0x0000541009097816 */ /* 0x000fe4000000000e */
[----:B--2---:R-:W-:Y:S01]  /*e7b0*/  SHF.R.U32.HI R3, RZ, 0x10, R36 ;  /* 0x00000010ff037819 */ /* 0x004fe20000011624 */
[----:B------:R-:W-:-:S03]  /*e7c0*/  IMAD.MOV.U32 R36, RZ, RZ, R219 ;  /* 0x000000ffff247224 */ /* 0x000fc600078e00db */
[----:B------:R-:W-:Y:S01]  /*e7d0*/  LOP3.LUT R0, R3, 0xff, RZ, 0xc0, !PT ;  /* 0x000000ff03007812 */ /* 0x000fe200078ec0ff */
[----:B------:R-:W-:Y:S01]  /*e7e0*/  FFMA.FTZ R3, R241, c[0x0][0x23c], -R12 ;  /* 0x00008f00f1037a23 */ /* 0x000fe2000001080c */
[----:B------:R-:W-:Y:S02]  /*e7f0*/  @!P2 HADD2 R241, -R141.H0_H0, -RZ.H0_H0 ;  /* 0xa00000ff8df1a230 */ /* 0x000fe40000000900 */
[----:B------:R-:W-:Y:S01]  /*e800*/  ISETP.GE.U32.AND P6, PT, R74, R0, PT ;  /* 0x000000004a00720c */ /* 0x000fe20003fc6070 */
[----:B------:R2:W4:Y:S01]  /*e810*/  MUFU.EX2 R223, R3 ;  /* 0x0000000300df7308 */ /* 0x0005220000000800 */
[----:B------:R-:W-:Y:S02]  /*e820*/  LOP3.LUT R0, R2, 0xffff, RZ, 0xc0, !PT ;  /* 0x0000ffff02007812 */ /* 0x000fe400078ec0ff */
[----:B------:R-:W-:Y:S01]  /*e830*/  @!P2 PRMT R141, R241, 0x5410, RZ ;  /* 0x00005410f18da816 */ /* 0x000fe200000000ff */
[----:B------:R-:W-:Y:S01]  /*e840*/  IMAD.MOV.U32 R241, RZ, RZ, R73 ;  /* 0x000000fffff17224 */ /* 0x000fe200078e0049 */
[----:B------:R-:W-:Y:S01]  /*e850*/  SHF.R.U32.HI R6, RZ, 0x8, R0 ;  /* 0x00000008ff067819 */ /* 0x000fe20000011600 */
[----:B------:R1:W5:Y:S01]  /*e860*/  LDL.LU.S16 R73, [R1] ;  /* 0x0000000001497983 */ /* 0x0003620000300600 */
[----:B--2---:R-:W-:-:S02]  /*e870*/  SHF.R.U32.HI R3, RZ, 0x10, R2 ;  /* 0x00000010ff037819 */ /* 0x004fc40000011602 */
[----:B------:R-:W-:Y:S02]  /*e880*/  SHF.R.U32.HI R2, RZ, 0x8, R5 ;  /* 0x00000008ff027819 */ /* 0x000fe40000011605 */
[----:B------:R-:W-:Y:S01]  /*e890*/  LOP3.LUT R0, R3, 0xff, RZ, 0xc0, !PT ;  /* 0x000000ff03007812 */ /* 0x000fe200078ec0ff */
[----:B------:R-:W-:Y:S01]  /*e8a0*/  FFMA.FTZ R3, R246, c[0x0][0x23c], -R12 ;  /* 0x00008f00f6037a23 */ /* 0x000fe2000001080c */
[----:B------:R-:W-:Y:S02]  /*e8b0*/  PRMT R5, R8, 0x5410, R6 ;  /* 0x0000541008057816 */ /* 0x000fe40000000006 */
[----:B------:R-:W-:Y:S01]  /*e8c0*/  PRMT R4, R0, 0x5410, R7 ;  /* 0x0000541000047816 */ /* 0x000fe20000000007 */
[----:B------:R2:W1:Y:S01]  /*e8d0*/  MUFU.EX2 R221, R3 ;  /* 0x0000000300dd7308 */ /* 0x0004620000000800 */
[----:B------:R-:W-:Y:S02]  /*e8e0*/  LOP3.LUT R0, R2, 0xffff, RZ, 0xc0, !PT ;  /* 0x0000ffff02007812 */ /* 0x000fe400078ec0ff */
[----:B----4-:R-:W-:-:S02]  /*e8f0*/  F2FP.PACK_AB R2, R223, R224 ;  /* 0x000000e0df02723e */ /* 0x010fc400000000ff */
[----:B------:R-:W-:Y:S01]  /*e900*/  ISETP.GE.U32.AND P2, PT, R74, R0, PT ;  /* 0x000000004a00720c */ /* 0x000fe20003f46070 */
[--C-:B------:R-:W-:Y:S01]  /*e910*/  HSET2.LE.AND R0, R15, R242.reuse, PT ;  /* 0x000000f20f007233 */ /* 0x100fe20003803000 */
[C---:B------:R-:W-:Y:S01]  /*e920*/  PRMT R137, R2.reuse, 0x7632, R137 ;  /* 0x0000763202897816 */ /* 0x040fe20000000089 */
[----:B------:R-:W-:Y:S01]  /*e930*/  IMAD.MOV.U32 R74, RZ, RZ, R217 ;  /* 0x000000ffff4a7224 */ /* 0x000fe200078e00d9 */
[----:B------:R-:W-:Y:S01]  /*e940*/  PRMT R136, R2, 0x7610, R136 ;  /* 0x0000761002887816 */ /* 0x000fe20000000088 */
[----:B------:R-:W-:Y:S01]  /*e950*/  HSET2.LE.AND R2, R9, R242, PT ;  /* 0x000000f209027233 */ /* 0x000fe20003803000 */
[----:B------:R-:W-:Y:S01]  /*e960*/  IMAD.MOV.U32 R217, RZ, RZ, R220 ;  /* 0x000000ffffd97224 */ /* 0x000fe200078e00dc */
[----:B------:R-:W-:Y:S02]  /*e970*/  LOP3.LUT R8, R40, 0xff, RZ, 0xc0, !PT ;  /* 0x000000ff28087812 */ /* 0x000fe400078ec0ff */
[----:B------:R-:W-:Y:S02]  /*e980*/  SHF.R.U32.HI R9, RZ, 0x18, R72 ;  /* 0x00000018ff097819 */ /* 0x000fe40000011648 */
[----:B--2---:R-:W-:-:S04]  /*e990*/  F2FP.PACK_AB R3, R225, R226 ;  /* 0x000000e2e103723e */ /* 0x004fc800000000ff */
[C---:B------:R-:W-:Y:S02]  /*e9a0*/  PRMT R139, R3.reuse, 0x7610, R139 ;  /* 0x00007610038b7816 */ /* 0x040fe4000000008b */
[----:B------:R-:W-:-:S04]  /*e9b0*/  PRMT R138, R3, 0x7632, R138 ;  /* 0x00007632038a7816 */ /* 0x000fc8000000008a */
[----:B------:R-:W-:-:S04]  /*e9c0*/  PRMT R3, R139, 0x5410, R138 ;  /* 0x000054108b037816 */ /* 0x000fc8000000008a */
[----:B------:R-:W-:Y:S02]  /*e9d0*/  LOP3.LUT R6, R0, R3, RZ, 0xc0, !PT ;  /* 0x0000000300067212 */ /* 0x000fe400078ec0ff */
[----:B------:R-:W-:Y:S02]  /*e9e0*/  F2FP.PACK_AB R3, R227, R228 ;  /* 0x000000e4e303723e */ /* 0x000fe400000000ff */
[----:B------:R-:W-:Y:S02]  /*e9f0*/  PRMT R0, R136, 0x5410, R137 ;  /* 0x0000541088007816 */ /* 0x000fe40000000089 */
[C---:B------:R-:W-:Y:S02]  /*ea00*/  PRMT R103, R3.reuse, 0x7610, R103 ;  /* 0x0000761003677816 */ /* 0x040fe40000000067 */
[----:B------:R-:W-:Y:S01]  /*ea10*/  LOP3.LUT R7, R2, R0, RZ, 0xc0, !PT ;  /* 0x0000000002077212 */ /* 0x000fe200078ec0ff */
[----:B------:R-:W-:Y:S01]  /*ea20*/  HSET2.LE.AND R0, R5, R242, PT ;  /* 0x000000f205007233 */ /* 0x000fe20003803000 */
[----:B------:R-:W-:Y:S01]  /*ea30*/  PRMT R102, R3, 0x7632, R102 ;  /* 0x0000763203667816 */ /* 0x000fe20000000066 */
[----:B------:R-:W-:Y:S01]  /*ea40*/  @!P1 HADD2 R246, -R103.H0_H0, -RZ.H0_H0 ;  /* 0xa00000ff67f69230 */ /* 0x000fe20000000900 */
[----:B-1----:R-:W-:-:S02]  /*ea50*/  F2FP.PACK_AB R2, R221, R222 ;  /* 0x000000dedd02723e */ /* 0x002fc400000000ff */
[----:B------:R-:W-:Y:S01]  /*ea60*/  PRMT R3, R103, 0x5410, R102 ;  /* 0x0000541067037816 */ /* 0x000fe20000000066 */
[----:B------:R-:W-:Y:S01]  /*ea70*/  @!P2 HADD2 R244, -R102.H0_H0, -RZ.H0_H0 ;  /* 0xa00000ff66f4a230 */ /* 0x000fe20000000900 */
[C---:B------:R-:W-:Y:S02]  /*ea80*/  PRMT R35, R2.reuse, 0x7632, R35 ;  /* 0x0000763202237816 */ /* 0x040fe40000000023 */
[----:B------:R-:W-:Y:S01]  /*ea90*/  PRMT R32, R2, 0x7610, R32 ;  /* 0x0000761002207816 */ /* 0x000fe20000000020 */
[----:B------:R-:W-:Y:S01]  /*eaa0*/  HSET2.LE.AND R2, R4, R242, PT ;  /* 0x000000f204027233 */ /* 0x000fe20003803000 */
[----:B------:R-:W-:Y:S01]  /*eab0*/  LOP3.LUT R4, R0, R3, RZ, 0xc0, !PT ;  /* 0x0000000300047212 */ /* 0x000fe200078ec0ff */
[----:B------:R-:W-:Y:S01]  /*eac0*/  @!P0 HADD2 R247, -R35.H0_H0, -RZ.H0_H0 ;  /* 0xa00000ff23f78230 */ /* 0x000fe20000000900 */
[----:B------:R-:W-:Y:S02]  /*ead0*/  PRMT R0, R32, 0x5410, R35 ;  /* 0x0000541020007816 */ /* 0x000fe40000000023 */
[----:B------:R-:W-:Y:S01]  /*eae0*/  @!P1 PRMT R103, R246, 0x5410, RZ ;  /* 0x00005410f6679816 */ /* 0x000fe200000000ff */
[----:B------:R-:W-:Y:S01]  /*eaf0*/  IMAD.MOV.U32 R246, RZ, RZ, R74 ;  /* 0x000000fffff67224 */ /* 0x000fe200078e004a */
[----:B------:R-:W-:-:S02]  /*eb00*/  LOP3.LUT R5, R2, R0, RZ, 0xc0, !PT ;  /* 0x0000000002057212 */ /* 0x000fc400078ec0ff */
[----:B------:R-:W-:Y:S02]  /*eb10*/  LOP3.LUT R2, R33, UR16, R38, 0x96, !PT ;  /* 0x0000001021027c12 */ /* 0x000fe4000f8e9626 */
[----:B------:R-:W-:Y:S02]  /*eb20*/  @!P2 PRMT R102, R244, 0x5410, RZ ;  /* 0x00005410f466a816 */ /* 0x000fe400000000ff */
[----:B------:R1:W2:Y:S01]  /*eb30*/  LDL.LU.S16 R244, [R1+0x4] ;  /* 0x0000040001f47983 */ /* 0x0002a20000300600 */
[----:B------:R-:W-:Y:S01]  /*eb40*/  HMMA.16816.F32 R104, R4, R16, R104 ;  /* 0x000000100468723c */ /* 0x000fe20000001868 */
[----:B------:R-:W-:Y:S01]  /*eb50*/  IMAD.WIDE.U32 R2, R2, -0x2daee0ad, RZ ;  /* 0xd2511f5302027825 */ /* 0x000fe200078e00ff */
[----:B------:R-:W-:-:S03]  /*eb60*/  @!P0 PRMT R35, R247, 0x5410, RZ ;  /* 0x00005410f7238816 */ /* 0x000fc600000000ff */
[----:B------:R-:W-:Y:S01]  /*eb70*/  IMAD.MOV.U32 R247, RZ, RZ, R75 ;  /* 0x000000fffff77224 */ /* 0x000fe200078e004b */
[----:B------:R-:W-:Y:S02]  /*eb80*/  LOP3.LUT R14, R2, 0xffff, RZ, 0xc0, !PT ;  /* 0x0000ffff020e7812 */ /* 0x000fe400078ec0ff */
[----:B------:R-:W-:Y:S01]  /*eb90*/  HMMA.16816.F32 R44, R4, R18, R44 ;  /* 0x00000012042c723c */ /* 0x000fe2000000182c */
[----:B------:R-:W4:Y:S01]  /*eba0*/  LDSM.16.MT88.4 R16, [R177+0xf000] ;  /* 0x00f00000b110783b */ /* 0x000f220000004200 */
[----:B------:R-:W-:Y:S02]  /*ebb0*/  SHF.R.U32.HI R15, RZ, 0x18, R2 ;  /* 0x00000018ff0f7819 */ /* 0x000fe40000011602 */
[----:B------:R-:W-:Y:S01]  /*ebc0*/  LOP3.LUT R0, R3, UR30, R34, 0x96, !PT ;  /* 0x0000001e03007c12 */ /* 0x000fe2000f8e9622 */
[----:B------:R-:W-:-:S03]  /*ebd0*/  FFMA.FTZ R3, R248, c[0x0][0x23c], -R13 ;  /* 0x00008f00f8037a23 */ /* 0x000fc6000001080d */
[C---:B---3--:R-:W-:Y:S01]  /*ebe0*/  HMMA.16816.F32 R128, R4.reuse, R20, R128 ;  /* 0x000000140480723c */ /* 0x048fe20000001880 */
[----:B------:R3:W-:Y:S07]  /*ebf0*/  MUFU.EX2 R219, R3 ;  /* 0x0000000300db7308 */ /* 0x0007ee0000000800 */
[C---:B------:R-:W-:Y:S01]  /*ec00*/  HMMA.16816.F32 R60, R4.reuse, R22, R60 ;  /* 0x00000016043c723c */ /* 0x040fe2000000183c */
[----:B------:R-:W1:Y:S07]  /*ec10*/  LDSM.16.MT88.4 R20, [R180+0xf000] ;  /* 0x00f00000b414783b */ /* 0x000e6e0000004200 */
[----:B------:R-:W-:Y:S01]  /*ec20*/  HMMA.16816.F32 R112, R4, R28, R112 ;  /* 0x0000001c0470723c */ /* 0x000fe20000001870 */
[----:B---3--:R-:W-:Y:S01]  /*ec30*/  SHF.R.U32.HI R3, RZ, 0x8, R14 ;  /* 0x00000008ff037819 */ /* 0x008fe2000001160e */
[----:B------:R-:W-:-:S04]  /*ec40*/  FFMA.FTZ R14, R36, c[0x0][0x23c], -R12 ;  /* 0x00008f00240e7a23 */ /* 0x000fc8000001080c */
[----:B------:R3:W-:Y:S02]  /*ec50*/  MUFU.EX2 R34, R14 ;  /* 0x0000000e00227308 */ /* 0x0007e40000000800 */
[C---:B------:R-:W-:Y:S01]  /*ec60*/  HMMA.16816.F32 R48, R4.reuse, R30, R48 ;  /* 0x0000001e0430723c */ /* 0x040fe20000001830 */
[----:B------:R-:W1:Y:S07]  /*ec70*/  LDSM.16.MT88.4 R28, [R177+0x11000] ;  /* 0x01100000b11c783b */ /* 0x000e6e0000004200 */
[----:B------:R-:W-:Y:S01]  /*ec80*/  HMMA.16816.F32 R120, R4, R24, R120 ;  /* 0x000000180478723c */ /* 0x000fe20000001878 */
[----:B---3--:R-:W-:Y:S01]  /*ec90*/  FFMA.FTZ R14, R251, c[0x0][0x23c], -R12 ;  /* 0x00008f00fb0e7a23 */ /* 0x008fe2000001080c */
[----:B------:R-:W-:-:S06]  /*eca0*/  @!P4 HADD2 R251, -R137.H0_H0, -RZ.H0_H0 ;  /* 0xa00000ff89fbc230 */ /* 0x000fcc0000000900 */
[----:B----4-:R-:W-:Y:S01]  /*ecb0*/  HMMA.16816.F32 R64, R4, R16, R64 ;  /* 0x000000100440723c */ /* 0x010fe20000001840 */
[----:B------:R-:W-:-:S07]  /*ecc0*/  @!P4 PRMT R137, R251, 0x5410, RZ ;  /* 0x00005410fb89c816 */ /* 0x000fce00000000ff */
[C---:B------:R-:W-:Y:S01]  /*ecd0*/  HMMA.16816.F32 R68, R4.reuse, R18, R68 ;  /* 0x000000120444723c */ /* 0x040fe20000001844 */
[----:B------:R-:W3:Y:S07]  /*ece0*/  LDSM.16.MT88.4 R16, [R179+0xf000] ;  /* 0x00f00000b310783b */ /* 0x000eee0000004200 */
[C---:B-1----:R-:W-:Y:S07]  /*ecf0*/  HMMA.16816.F32 R84, R4.reuse, R20, R96 ;  /* 0x000000140454723c */ /* 0x042fee0000001860 */
[----:B------:R-:W-:Y:S01]  /*ed00*/  LOP3.LUT R21, R2, 0xff, RZ, 0xc0, !PT ;  /* 0x000000ff02157812 */ /* 0x000fe200078ec0ff */
[----:B------:R-:W-:Y:S01]  /*ed10*/  HMMA.16816.F32 R52, R4, R26, R52 ;  /* 0x0000001a0434723c */ /* 0x000fe20000001834 */
[----:B------:R-:W-:Y:S01]  /*ed20*/  SHF.R.U32.HI R20, RZ, 0x10, R2 ;  /* 0x00000010ff147819 */ /* 0x000fe20000011602 */
[----:B------:R-:W1:Y:S01]  /*ed30*/  LDSM.16.MT88.4 R24, [R178+0xf000] ;  /* 0x00f00000b218783b */ /* 0x000e620000004200 */
[----:B------:R-:W-:-:S02]  /*ed40*/  SHF.R.U32.HI R2, RZ, 0x8, R245 ;  /* 0x00000008ff027819 */ /* 0x000fc400000116f5 */
[----:B------:R-:W4:Y:S02]  /*ed50*/  LDC.U8 R245, c[0x0][0x2d8] ;  /* 0x0000b600fff57b82 */ /* 0x000f240000000000 */
[----:B------:R-:W-:Y:S01]  /*ed60*/  LOP3.LUT R2, R2, 0xffff, RZ, 0xc0, !PT ;  /* 0x0000ffff02027812 */ /* 0x000fe200078ec0ff */
[C---:B------:R-:W-:Y:S08]  /*ed70*/  HMMA.16816.F32 R164, R4.reuse, R28, R164 ;  /* 0x0000001c04a4723c */ /* 0x040ff000000018a4 */
[C---:B------:R-:W-:Y:S01]  /*ed80*/  HMMA.16816.F32 R160, R4.reuse, R30, R124 ;  /* 0x0000001e04a0723c */ /* 0x040fe2000000187c */
[----:B------:R-:W-:Y:S04]  /*ed90*/  LDSM.16.MT88.4 R28, [R179+0x11000] ;  /* 0x01100000b31c783b */ /* 0x000fe80000004200 */
[----:B------:R-:W-:Y:S03]  /*eda0*/  LDSM.16.MT88.4 R124, [R180+0xd800] ;  /* 0x00d80000b47c783b */ /* 0x000fe60000004200 */
[----:B------:R-:W-:Y:S01]  /*edb0*/  HMMA.16816.F32 R88, R4, R22, R108 ;  /* 0x000000160458723c */ /* 0x000fe2000000186c */
[----:B------:R-:W-:Y:S01]  /*edc0*/  LDSM.16.MT88.4 R108, [R177+0xd800] ;  /* 0x00d80000b16c783b */ /* 0x000fe20000004200 */
[----:B----4-:R-:W-:Y:S01]  /*edd0*/  ISETP.GE.U32.AND P1, PT, R245, R2, PT ;  /* 0x00000002f500720c */ /* 0x010fe20003f26070 */
[----:B------:R-:W-:Y:S01]  /*ede0*/  FFMA.FTZ R2, R250, c[0x0][0x23c], -R13 ;  /* 0x00008f00fa027a23 */ /* 0x000fe2000001080d */
[----:B------:R-:W-:-:S04]  /*edf0*/  @!P3 HADD2 R250, -R139.H0_H0, -RZ.H0_H0 ;  /* 0xa00000ff8bfab230 */ /* 0x000fc80000000900 */
[C---:B---3--:R-:W-:Y:S01]  /*ee00*/  HMMA.16816.F32 R148, R4.reuse, R16, R148 ;  /* 0x000000100494723c */ /* 0x048fe20000001894 */
[C---:B------:R-:W-:Y:S01]  /*ee10*/  ISETP.GE.U32.AND P2, PT, R245.reuse, R39, PT ;  /* 0x00000027f500720c */ /* 0x040fe20003f46070 */
[----:B------:R3:W-:Y:S01]  /*ee20*/  MUFU.EX2 R220, R2 ;  /* 0x0000000200dc7308 */ /* 0x0007e20000000800 */
[C---:B------:R-:W-:Y:S02]  /*ee30*/  ISETP.GE.U32.AND P0, PT, R245.reuse, R37, PT ;  /* 0x00000025f500720c */ /* 0x040fe40003f06070 */
[----:B------:R-:W-:Y:S02]  /*ee40*/  @!P3 PRMT R139, R250, 0x5410, RZ ;  /* 0x00005410fa8bb816 */ /* 0x000fe400000000ff */
[----:B------:R-:W-:Y:S01]  /*ee50*/  ISETP.GE.U32.AND P3, PT, R245, R9, PT ;  /* 0x00000009f500720c */ /* 0x000fe20003f66070 */
[----:B------:R-:W-:Y:S01]  /*ee60*/  HMMA.16816.F32 R152, R4, R18, R152 ;  /* 0x000000120498723c */ /* 0x000fe20000001898 */
[----:B------:R-:W4:Y:S01]  /*ee70*/  LDSM.16.MT88.4 R16, [R178+0x11000] ;  /* 0x01100000b210783b */ /* 0x000f220000004200 */
[----:B------:R-:W-:Y:S01]  /*ee80*/  @!P1 HADD2 R248, -R138.H0_H0, -RZ.H0_H0 ;  /* 0xa00000ff8af89230 */ /* 0x000fe20000000900 */
[----:B------:R-:W-:-:S04]  /*ee90*/  LOP3.LUT R9, R0, 0xff, RZ, 0xc0, !PT ;  /* 0x000000ff00097812 */ /* 0x000fc800078ec0ff */
[----:B------:R-:W-:Y:S01]  /*eea0*/  @!P1 PRMT R138, R248, 0x5410, RZ ;  /* 0x00005410f88a9816 */ /* 0x000fe200000000ff */
[C---:B-1----:R-:W-:Y:S01]  /*eeb0*/  HMMA.16816.F32 R76, R4.reuse, R24, R76 ;  /* 0x00000018044c723c */ /* 0x042fe2000000184c */
[----:B------:R-:W-:Y:S01]  /*eec0*/  ISETP.GE.U32.AND P1, PT, R245, R8, PT ;  /* 0x00000008f500720c */ /* 0x000fe20003f26070 */
[----:B---3--:R-:W-:Y:S01]  /*eed0*/  FFMA.FTZ R2, R249, c[0x0][0x23c], -R13 ;  /* 0x00008f00f9027a23 */ /* 0x008fe2000001080d */
[----:B------:R-:W-:Y:S01]  /*eee0*/  @!P6 HADD2 R249, -R32.H0_H0, -RZ.H0_H0 ;  /* 0xa00000ff20f9e230 */ /* 0x000fe20000000900 */
[----:B------:R-:W-:Y:S02]  /*eef0*/  SHF.R.U32.HI R8, RZ, 0x10, R0 ;  /* 0x00000010ff087819 */ /* 0x000fe40000011600 */
[----:B------:R1:W-:Y:S02]  /*ef00*/  MUFU.EX2 R218, R2 ;  /* 0x0000000200da7308 */ /* 0x0003e40000000800 */
[----:B------:R-:W-:Y:S01]  /*ef10*/  @!P6 PRMT R32, R249, 0x5410, RZ ;  /* 0x00005410f920e816 */ /* 0x000fe200000000ff */
[----:B------:R-:W-:Y:S01]  /*ef20*/  HMMA.16816.F32 R80, R4, R26, R56 ;  /* 0x0000001a0450723c */ /* 0x000fe20000001838 */
[----:B------:R-:W3:Y:S04]  /*ef30*/  LDSM.16.MT88.4 R24, [R180+0x11000] ;  /* 0x01100000b418783b */ /* 0x000ee80000004200 */
[----:B------:R-:W5:Y:S01]  /*ef40*/  LDSM.16.MT88.4 R56, [R180+0xf800] ;  /* 0x00f80000b438783b */ /* 0x000f620000004200 */
[----:B-1----:R-:W-:-:S04]  /*ef50*/  LOP3.LUT R2, R72, 0xff, RZ, 0xc0, !PT ;  /* 0x000000ff48027812 */ /* 0x002fc800078ec0ff */
[----:B------:R-:W-:Y:S01]  /*ef60*/  ISETP.GE.U32.AND P6, PT, R245, R2, PT ;  /* 0x00000002f500720c */ /* 0x000fe20003fc6070 */
[----:B------:R-:W-:-:S04]  /*ef70*/  FFMA.FTZ R2, R217, c[0x0][0x23c], -R12 ;  /* 0x00008f00d9027a23 */ /* 0x000fc8000001080c */
[----:B------:R1:W-:Y:S01]  /*ef80*/  MUFU.EX2 R217, R2 ;  /* 0x0000000200d97308 */ /* 0x0003e20000000800 */
[C---:B----4-:R-:W-:Y:S07]  /*ef90*/  HMMA.16816.F32 R168, R4.reuse, R18, R168 ;  /* 0x0000001204a8723c */ /* 0x050fee00000018a8 */
[----:B------:R-:W-:Y:S01]  /*efa0*/  MUFU.EX2 R19, R14 ;  /* 0x0000000e00137308 */ /* 0x000fe20000000800 */
[----:B------:R-:W-:Y:S01]  /*efb0*/  HMMA.16816.F32 R172, R4, R16, R172 ;  /* 0x0000001004ac723c */ /* 0x000fe200000018ac */
[----:B-1----:R-:W-:-:S06]  /*efc0*/  LOP3.LUT R2, R20, 0xff, RZ, 0xc0, !PT ;  /* 0x000000ff14027812 */ /* 0x002fcc00078ec0ff */
[----:B------:R-:W-:Y:S01]  /*efd0*/  FFMA.FTZ R17, R239, R100, R243 ;  /* 0x00000064ef117223 */ /* 0x000fe200000100f3 */
[----:B------:R-:W-:Y:S01]  /*efe0*/  PRMT R16, R21, 0x5410, R3 ;  /* 0x0000541015107816 */ /* 0x000fe20000000003 */
[C---:B---3--:R-:W-:Y:S01]  /*eff0*/  HMMA.16816.F32 R156, R4.reuse, R24, R156 ;  /* 0x00000018049c723c */ /* 0x048fe2000000189c */
[----:B------:R-:W-:Y:S01]  /*f000*/  PRMT R15, R2, 0x5410, R15 ;  /* 0x00005410020f7816 */ /* 0x000fe2000000000f */
[----:B------:R-:W-:Y:S01]  /*f010*/  FFMA.FTZ R2, R252, c[0x0][0x23c], -R12 ;  /* 0x00008f00fc027a23 */ /* 0x000fe2000001080c */
[----:B------:R-:W-:Y:S01]  /*f020*/  SHF.R.U32.HI R12, RZ, 0x18, R0 ;  /* 0x00000018ff0c7819 */ /* 0x000fe20000011600 */
[----:B------:R-:W-:Y:S01]  /*f030*/  IMAD.MOV.U32 R243, RZ, RZ, R238 ;  /* 0x000000fffff37224 */ /* 0x000fe200078e00ee */
[----:B------:R-:W-:Y:S01]  /*f040*/  SHF.R.U32.HI R3, RZ, 0x10, R72 ;  /* 0x00000010ff037819 */ /* 0x000fe20000011648 */
[----:B------:R1:W3:Y:S01]  /*f050*/  MUFU.EX2 R33, R2 ;  /* 0x0000000200217308 */ /* 0x0002e20000000800 */
[----:B------:R-:W-:Y:S01]  /*f060*/  IMAD.MOV.U32 R239, RZ, RZ, R43 ;  /* 0x000000ffffef7224 */ /* 0x000fe200078e002b */
[----:B------:R-:W-:Y:S01]  /*f070*/  HMMA.16816.F32 R92, R4, R28, R92 ;  /* 0x0000001c045c723c */ /* 0x000fe2000000185c */
[----:B------:R-:W-:Y:S01]  /*f080*/  LOP3.LUT R3, R3, 0xff, RZ, 0xc0, !PT ;  /* 0x000000ff03037812 */ /* 0x000fe200078ec0ff */
[----:B------:R-:W-:Y:S01]  /*f090*/  IMAD.MOV.U32 R238, RZ, RZ, R42 ;  /* 0x000000ffffee7224 */ /* 0x000fe200078e002a */
[----:B------:R-:W-:Y:S02]  /*f0a0*/  LDSM.16.MT88.4 R20, [R177+0x11800] ;  /* 0x01180000b114783b */ /* 0x000fe40000004200 */
[----:B------:R-:W-:-:S03]  /*f0b0*/  ISETP.GE.U32.AND P4, PT, R245, R3, PT ;  /* 0x00000003f500720c */ /* 0x000fc60003f86070 */
[----:B------:R-:W-:Y:S01]  /*f0c0*/  HMMA.16816.F32 R24, R4, R26, R132 ;  /* 0x0000001a0418723c */ /* 0x000fe20000001884 */
[----:B------:R-:W-:Y:S01]  /*f0d0*/  @!P5 HADD2 R252, -R136.H0_H0, -RZ.H0_H0 ;  /* 0xa00000ff88fcd230 */ /* 0x000fe20000000900 */
[----:B------:R-:W-:Y:S01]  /*f0e0*/  LDSM.16.MT88.4 R132, [R179+0xd800] ;  /* 0x00d80000b384783b */ /* 0x000fe20000004200 */
[----:B-1----:R-:W-:-:S04]  /*f0f0*/  LOP3.LUT R2, R0, 0xffff, RZ, 0xc0, !PT ;  /* 0x0000ffff00027812 */ /* 0x002fc800078ec0ff */
[----:B------:R-:W-:Y:S02]  /*f100*/  SHF.R.U32.HI R0, RZ, 0x8, R2 ;  /* 0x00000008ff007819 */ /* 0x000fe40000011602 */
[----:B------:R-:W-:Y:S01]  /*f110*/  LOP3.LUT R2, R8, 0xff, RZ, 0xc0, !PT ;  /* 0x000000ff08027812 */ /* 0x000fe200078ec0ff */
[--C-:B------:R-:W-:Y:S01]  /*f120*/  HSET2.LE.AND R8, R16, R242.reuse, PT ;  /* 0x000000f210087233 */ /* 0x100fe20003803000 */
[----:B------:R-:W-:Y:S01]  /*f130*/  PRMT R9, R9, 0x5410, R0 ;  /* 0x0000541009097816 */ /* 0x000fe20000000000 */
[----:B------:R-:W-:Y:S01]  /*f140*/  FFMA.FTZ R0, R240, c[0x0][0x23c], -R13 ;  /* 0x00008f00f0007a23 */ /* 0x000fe2000001080d */
[----:B------:R-:W-:Y:S01]  /*f150*/  PRMT R3, R2, 0x5410, R12 ;  /* 0x0000541002037816 */ /* 0x000fe2000000000c */
[----:B------:R-:W-:Y:S01]  /*f160*/  HMMA.16816.F32 R28, R4, R30, R116 ;  /* 0x0000001e041c723c */ /* 0x000fe20000001874 */
[----:B---3--:R-:W-:Y:S01]  /*f170*/  F2FP.PACK_AB R16, R19, R33 ;  /* 0x000000211310723e */ /* 0x008fe200000000ff */
[----:B------:R1:W3:Y:S01]  /*f180*/  MUFU.EX2 R18, R0 ;  /* 0x0000000000127308 */ /* 0x0002e20000000800 */
[--C-:B------:R-:W-:Y:S01]  /*f190*/  HSET2.LE.AND R2, R9, R242.reuse, PT ;  /* 0x000000f209027233 */ /* 0x100fe20003803000 */
[----:B------:R-:W-:Y:S01]  /*f1a0*/  F2FP.PACK_AB R12, R218, R220 ;  /* 0x000000dcda0c723e */ /* 0x000fe200000000ff */
[----:B------:R-:W-:Y:S01]  /*f1b0*/  HSET2.LE.AND R3, R3, R242, PT ;  /* 0x000000f203037233 */ /* 0x000fe20003803000 */
[----:B------:R-:W-:Y:S01]  /*f1c0*/  F2FP.PACK_AB R9, R34, R217 ;  /* 0x000000d92209723e */ /* 0x000fe200000000ff */
[----:B------:R4:W4:Y:S01]  /*f1d0*/  LDL.LU.S16 R240, [R1+0xc] ;  /* 0x00000c0001f07983 */ /* 0x0009220000300600 */
[----:B------:R-:W-:-:S02]  /*f1e0*/  PRMT R14, R12, 0x7632, R14 ;  /* 0x000076320c0e7816 */ /* 0x000fc4000000000e */
[C---:B------:R-:W-:Y:S01]  /*f1f0*/  PRMT R13, R9.reuse, 0x7610, R13 ;  /* 0x00007610090d7816 */ /* 0x040fe2000000000d */
[----:B------:R-:W2:Y:S01]  /*f200*/  LDSM.16.MT88.4 R116, [R178+0xd800] ;  /* 0x00d80000b274783b */ /* 0x000ea20000004200 */
[----:B-1----:R-:W-:Y:S01]  /*f210*/  HSET2.LE.AND R0, R15, R242, PT ;  /* 0x000000f20f007233 */ /* 0x002fe20003803000 */
[----:B------:R-:W-:Y:S01]  /*f220*/  PRMT R15, R12, 0x7610, R15 ;  /* 0x000076100c0f7816 */ /* 0x000fe2000000000f */
[----:B------:R-:W-:Y:S01]  /*f230*/  IMAD.MOV.U32 R242, RZ, RZ, R41 ;  /* 0x000000fffff27224 */ /* 0x000fe200078e0029 */
[----:B------:R-:W-:Y:S01]  /*f240*/  PRMT R12, R9, 0x7632, R12 ;  /* 0x00007632090c7816 */ /* 0x000fe2000000000c */
[----:B------:R-:W-:Y:S01]  /*f250*/  IMAD.MOV.U32 R9, RZ, RZ, R16 ;  /* 0x000000ffff097224 */ /* 0x000fe200078e0010 */
[----:B------:R-:W-:Y:S04]  /*f260*/  LDSM.16.MT88.4 R40, [R177+0xf800] ;  /* 0x00f80000b128783b */ /* 0x000fe80000004200 */
[----:B------:R-:W-:-:S02]  /*f270*/  LOP3.LUT R99, R0, R9, RZ, 0xc0, !PT ;  /* 0x0000000900637212 */ /* 0x000fc400078ec0ff */
[----:B------:R-:W-:Y:S02]  /*f280*/  PRMT R0, R15, 0x5410, R14 ;  /* 0x000054100f007816 */ /* 0x000fe4000000000e */
[----:B---3--:R-:W-:Y:S02]  /*f290*/  F2FP.PACK_AB R9, R18, R219 ;  /* 0x000000db1209723e */ /* 0x008fe400000000ff */
[----:B------:R-:W-:Y:S02]  /*f2a0*/  LOP3.LUT R96, R2, R0, RZ, 0xc0, !PT ;  /* 0x0000000002607212 */ /* 0x000fe400078ec0ff */
[----:B------:R-:W-:Y:S02]  /*f2b0*/  PRMT R0, R13, 0x5410, R12 ;  /* 0x000054100d007816 */ /* 0x000fe4000000000c */
[C---:B------:R-:W-:Y:S02]  /*f2c0*/  PRMT R5, R9.reuse, 0x7610, R5 ;  /* 0x0000761009057816 */ /* 0x040fe40000000005 */
[----:B------:R-:W-:-:S02]  /*f2d0*/  PRMT R4, R9, 0x7632, R4 ;  /* 0x0000763209047816 */ /* 0x000fc40000000004 */
[----:B------:R-:W-:Y:S02]  /*f2e0*/  LOP3.LUT R97, R3, R0, RZ, 0xc0, !PT ;  /* 0x0000000003617212 */ /* 0x000fe400078ec0ff */
[----:B------:R-:W-:-:S04]  /*f2f0*/  PRMT R0, R5, 0x5410, R4 ;  /* 0x0000541005007816 */ /* 0x000fc80000000004 */
[----:B------:R-:W-:-:S07]  /*f300*/  LOP3.LUT R98, R8, R0, RZ, 0xc0, !PT ;  /* 0x0000000008627212 */ /* 0x000fce00078ec0ff */
[C---:B------:R-:W-:Y:S08]  /*f310*/  HMMA.16816.F32 R120, R96.reuse, R124, R120 ;  /* 0x0000007c6078723c */ /* 0x040ff00000001878 */
[C---:B------:R-:W-:Y:S08]  /*f320*/  HMMA.16816.F32 R124, R96.reuse, R126, R52 ;  /* 0x0000007e607c723c */ /* 0x040ff00000001834 */
[C---:B-----5:R-:W-:Y:S01]  /*f330*/  HMMA.16816.F32 R52, R96.reuse, R56, R84 ;  /* 0x000000386034723c */ /* 0x060fe20000001854 */
[----:B------:R1:W3:Y:S04]  /*f340*/  LDL.LU.S16 R87, [R1+0x1c] ;  /* 0x00001c0001577983 */ /* 0x0002e80000300600 */
[----:B------:R1:W5:Y:S04]  /*f350*/  LDL.LU.S16 R86, [R1+0x18] ;  /* 0x0000180001567983 */ /* 0x0003680000300600 */
[----:B------:R1:W5:Y:S04]  /*f360*/  LDL.LU.S16 R85, [R1+0x14] ;  /* 0x0000140001557983 */ /* 0x0003680000300600 */
[----:B------:R1:W5:Y:S04]  /*f370*/  LDL.LU.S16 R84, [R1+0x10] ;  /* 0x0000100001547983 */ /* 0x0003680000300600 */
[----:B------:R1:W5:Y:S01]  /*f380*/  LDL.LU.S16 R100, [R1+0x8] ;  /* 0x0000080001647983 */ /* 0x0003620000300600 */
[C---:B--2---:R-:W-:Y:S08]  /*f390*/  HMMA.16816.F32 R112, R96.reuse, R116, R112 ;  /* 0x000000746070723c */ /* 0x044ff00000001870 */
[----:B------:R-:W-:Y:S01]  /*f3a0*/  HMMA.16816.F32 R116, R96, R118, R48 ;  /* 0x000000766074723c */ /* 0x000fe20000001830 */
[----:B------:R-:W2:Y:S01]  /*f3b0*/  LDSM.16.MT88.4 R48, [R178+0xf800] ;  /* 0x00f80000b230783b */ /* 0x000ea20000004200 */
[----:B------:R-:W-:-:S04]  /*f3c0*/  LOP3.LUT R0, R72, 0xffff, RZ, 0xc0, !PT ;  /* 0x0000ffff48007812 */ /* 0x000fc800078ec0ff */
[----:B------:R-:W-:Y:S01]  /*f3d0*/  SHF.R.U32.HI R0, RZ, 0x8, R0 ;  /* 0x00000008ff007819 */ /* 0x000fe20000011600 */
[----:B------:R-:W-:Y:S01]  /*f3e0*/  @!P1 HADD2 R73, -R16.H0_H0, -RZ.H0_H0 ;  /* 0xa00000ff10499230 */ /* 0x000fe20000000900 */
[C---:B------:R-:W-:Y:S02]  /*f3f0*/  HMMA.16816.F32 R104, R96.reuse, R108, R104 ;  /* 0x0000006c6068723c */ /* 0x040fe40000001868 */
[----:B------:R-:W-:Y:S02]  /*f400*/  LOP3.LUT R2, R0, 0xffff, RZ, 0xc0, !PT ;  /* 0x0000ffff00027812 */ /* 0x000fe400078ec0ff */
[----:B------:R-:W-:Y:S02]  /*f410*/  SHF.R.U32.HI R0, RZ, 0x8, R216 ;  /* 0x00000008ff007819 */ /* 0x000fe400000116d8 */
[----:B------:R-:W-:Y:S02]  /*f420*/  @!P5 PRMT R136, R252, 0x5410, RZ ;  /* 0x00005410fc88d816 */ /* 0x000fe400000000ff */
[----:B------:R-:W-:Y:S01]  /*f430*/  HMMA.16816.F32 R108, R96, R110, R44 ;  /* 0x0000006e606c723c */ /* 0x000fe2000000182c */
[----:B------:R-:W-:-:S02]  /*f440*/  ISETP.GE.U32.AND P5, PT, R245, R2, PT ;  /* 0x00000002f500720c */ /* 0x000fc40003fa6070 */
[----:B------:R-:W-:Y:S02]  /*f450*/  LOP3.LUT R2, R0, 0xffff, RZ, 0xc0, !PT ;  /* 0x0000ffff00027812 */ /* 0x000fe400078ec0ff */
[----:B------:R-:W-:Y:S01]  /*f460*/  @P1 PRMT R8, R16, 0x7610, R8 ;  /* 0x0000761010081816 */ /* 0x000fe20000000008 */
[----:B------:R-:W-:-:S04]  /*f470*/  FFMA.FTZ R3, R246, R101, R247 ;  /* 0x00000065f6037223 */ /* 0x000fc800000100f7 */
[----:B------:R-:W-:Y:S01]  /*f480*/  FADD.FTZ R3, R242, R3 ;  /* 0x00000003f2037221 */ /* 0x000fe20000010000 */
[C---:B--2---:R-:W-:Y:S07]  /*f490*/  HMMA.16816.F32 R44, R96.reuse, R48, R76 ;  /* 0x00000030602c723c */ /* 0x044fee000000184c */
[----:B------:R-:W-:Y:S01]  /*f4a0*/  PRMT R76, R73, 0x7610, R76 ;  /* 0x00007610494c7816 */ /* 0x000fe2000000004c */
[----:B------:R-:W-:Y:S01]  /*f4b0*/  HMMA.16816.F32 R48, R96, R50, R80 ;  /* 0x000000326030723c */ /* 0x000fe20000001850 */
[----:B------:R-:W2:Y:S02]  /*f4c0*/  LDSM.16.MT88.4 R80, [R178+0x11800] ;  /* 0x01180000b250783b */ /* 0x000ea40000004200 */
[----:B------:R-:W-:-:S02]  /*f4d0*/  @!P1 PRMT R8, R76, 0x5410, RZ ;  /* 0x000054104c089816 */ /* 0x000fc400000000ff */
[----:B------:R-:W-:Y:S01]  /*f4e0*/  ISETP.GE.U32.AND P1, PT, R245, R2, PT ;  /* 0x00000002f500720c */ /* 0x000fe20003f26070 */
[----:B------:R-:W-:Y:S01]  /*f4f0*/  FADD.FTZ R2, R241, R17 ;  /* 0x00000011f1027221 */ /* 0x000fe20000010000 */
[----:B------:R-:W-:Y:S01]  /*f500*/  @!P0 HADD2 R244, -R16.H1_H1, -RZ.H0_H0 ;  /* 0xa00000ff10f48230 */ /* 0x000fe20000000d00 */
[----:B------:R-:W-:Y:S01]  /*f510*/  @P0 PRMT R0, R16, 0x7632, R0 ;  /* 0x0000763210000816 */ /* 0x000fe20000000000 */
[----:B------:R-:W-:Y:S02]  /*f520*/  FADD.FTZ R3, R239, R3 ;  /* 0x00000003ef037221 */ /* 0x000fe40000010000 */
[----:B------:R-:W-:Y:S01]  /*f530*/  FADD.FTZ R2, R243, R2 ;  /* 0x00000002f3027221 */ /* 0x000fe20000010000 */
[C---:B------:R-:W-:Y:S01]  /*f540*/  HMMA.16816.F32 R36, R96.reuse, R40, R64 ;  /* 0x000000286024723c */ /* 0x040fe20000001840 */
[----:B------:R-:W1:Y:S07]  /*f550*/  LDSM.16.MT88.4 R64, [R179+0xf800] ;  /* 0x00f80000b340783b */ /* 0x000e6e0000004200 */
[C---:B------:R-:W-:Y:S08]  /*f560*/  HMMA.16816.F32 R40, R96.reuse, R42, R68 ;  /* 0x0000002a6028723c */ /* 0x040ff00000001844 */
[C---:B------:R-:W-:Y:S01]  /*f570*/  HMMA.16816.F32 R56, R96.reuse, R58, R88 ;  /* 0x0000003a6038723c */ /* 0x040fe20000001858 */
[----:B------:R-:W-:Y:S07]  /*f580*/  LDSM.16.MT88.4 R88, [R180+0x11800] ;  /* 0x01180000b458783b */ /* 0x000fee0000004200 */
[C---:B------:R-:W-:Y:S08]  /*f590*/  HMMA.16816.F32 R68, R96.reuse, R20, R164 ;  /* 0x000000146044723c */ /* 0x040ff000000018a4 */
[C---:B------:R-:W-:Y:S01]  /*f5a0*/  HMMA.16816.F32 R72, R96.reuse, R22, R160 ;  /* 0x000000166048723c */ /* 0x040fe200000018a0 */
[----:B------:R-:W1:Y:S07]  /*f5b0*/  LDSM.16.MT88.4 R20, [R179+0x11800] ;  /* 0x01180000b314783b */ /* 0x000e6e0000004200 */
[----:B--2---:R-:W-:Y:S07]  /*f5c0*/  HMMA.16816.F32 R76, R96, R80, R172 ;  /* 0x00000050604c723c */ /* 0x004fee00000018ac */
[----:B------:R-:W-:-:S04]  /*f5d0*/  PRMT R80, R244, 0x7610, R80 ;  /* 0x00007610f4507816 */ /* 0x000fc80000000050 */
[----:B------:R-:W-:Y:S01]  /*f5e0*/  @!P0 PRMT R0, R80, 0x5410, RZ ;  /* 0x0000541050008816 */ /* 0x000fe200000000ff */
[C---:B------:R-:W-:Y:S08]  /*f5f0*/  HMMA.16816.F32 R128, R96.reuse, R132, R128 ;  /* 0x000000846080723c */ /* 0x040ff00000001880 */
[C---:B------:R-:W-:Y:S08]  /*f600*/  HMMA.16816.F32 R132, R96.reuse, R134, R60 ;  /* 0x000000866084723c */ /* 0x040ff0000000183c */
[C---:B-1----:R-:W-:Y:S08]  /*f610*/  HMMA.16816.F32 R60, R96.reuse, R64, R148 ;  /* 0x00000040603c723c */ /* 0x042ff00000001894 */
[C---:B------:R-:W-:Y:S08]  /*f620*/  HMMA.16816.F32 R64, R96.reuse, R66, R152 ;  /* 0x000000426040723c */ /* 0x040ff00000001898 */
[C---:B------:R-:W-:Y:S08]  /*f630*/  HMMA.16816.F32 R80, R96.reuse, R82, R168 ;  /* 0x000000526050723c */ /* 0x040ff000000018a8 */
[----:B------:R-:W-:Y:S01]  /*f640*/  HMMA.16816.F32 R92, R96, R20, R92 ;  /* 0x00000014605c723c */ /* 0x000fe2000000185c */
[----:B----4-:R-:W-:-:S05]  /*f650*/  @!P6 HADD2 R240, -R15.H0_H0, -RZ.H0_H0 ;  /* 0xa00000ff0ff0e230 */ /* 0x010fca0000000900 */
[----:B------:R-:W-:-:S04]  /*f660*/  PRMT R101, R240, 0x7610, R101 ;  /* 0x00007610f0657816 */ /* 0x000fc80000000065 */
[----:B------:R-:W-:Y:S01]  /*f670*/  @!P6 PRMT R15, R101, 0x5410, RZ ;  /* 0x00005410650fe816 */ /* 0x000fe200000000ff */
[----:B---3--:R-:W-:Y:S02]  /*f680*/  @!P5 HADD2 R87, -R14.H0_H0, -RZ.H0_H0 ;  /* 0xa00000ff0e57d230 */ /* 0x008fe40000000900 */
[----:B-----5:R-:W-:Y:S02]  /*f690*/  @!P4 HADD2 R86, -R13.H0_H0, -RZ.H0_H0 ;  /* 0xa00000ff0d56c230 */ /* 0x020fe40000000900 */
[----:B------:R-:W-:Y:S01]  /*f6a0*/  @!P3 HADD2 R85, -R12.H0_H0, -RZ.H0_H0 ;  /* 0xa00000ff0c55b230 */ /* 0x000fe20000000900 */
[----:B------:R-:W-:-:S04]  /*f6b0*/  PRMT R17, R87, 0x7610, R17 ;  /* 0x0000761057117816 */ /* 0x000fc80000000011 */
[----:B------:R-:W-:Y:S01]  /*f6c0*/  PRMT R9, R85, 0x7610, R9 ;  /* 0x0000761055097816 */ /* 0x000fe20000000009 */
[----:B------:R-:W-:Y:S01]  /*f6d0*/  @!P2 HADD2 R84, -R5.H0_H0, -RZ.H0_H0 ;  /* 0xa00000ff0554a230 */ /* 0x000fe20000000900 */
[----:B------:R-:W-:Y:S01]  /*f6e0*/  PRMT R16, R86, 0x7610, R16 ;  /* 0x0000761056107816 */ /* 0x000fe20000000010 */
[----:B------:R-:W-:Y:S01]  /*f6f0*/  @!P1 HADD2 R100, -R4.H0_H0, -RZ.H0_H0 ;  /* 0xa00000ff04649230 */ /* 0x000fe20000000900 */
[----:B------:R-:W-:Y:S01]  /*f700*/  @!P3 PRMT R12, R9, 0x5410, RZ ;  /* 0x00005410090cb816 */ /* 0x000fe200000000ff */
[----:B------:R-:W-:Y:S01]  /*f710*/  FADD.FTZ R9, R238, R2 ;  /* 0x00000002ee097221 */ /* 0x000fe20000010000 */
[----:B------:R-:W-:Y:S01]  /*f720*/  @!P5 PRMT R14, R17, 0x5410, RZ ;  /* 0x00005410110ed816 */ /* 0x000fe200000000ff */
[----:B------:R-:W-:Y:S01]  /*f730*/  FADD.FTZ R17, R237, R3 ;  /* 0x00000003ed117221 */ /* 0x000fe20000010000 */
[----:B------:R-:W-:Y:S02]  /*f740*/  PRMT R7, R84, 0x7610, R7 ;  /* 0x0000761054077816 */ /* 0x000fe40000000007 */
[----:B------:R-:W-:-:S02]  /*f750*/  PRMT R6, R100, 0x7610, R6 ;  /* 0x0000761064067816 */ /* 0x000fc40000000006 */
[----:B------:R-:W-:Y:S01]  /*f760*/  @!P4 PRMT R13, R16, 0x5410, RZ ;  /* 0x00005410100dc816 */ /* 0x000fe200000000ff */
[----:B------:R-:W-:Y:S02]  /*f770*/  IMAD.MOV.U32 R16, RZ, RZ, c[0x0][0x228] ;  /* 0x00008a00ff107624 */ /* 0x000fe400078e00ff */
[----:B------:R-:W-:Y:S01]  /*f780*/  FADD.FTZ R9, R236, R9 ;  /* 0x00000009ec097221 */ /* 0x000fe20000010000 */
[----:B------:R-:W-:Y:S01]  /*f790*/  @!P2 PRMT R5, R7, 0x5410, RZ ;  /* 0x000054100705a816 */ /* 0x000fe200000000ff */
[----:B------:R-:W-:Y:S01]  /*f7a0*/  FADD.FTZ R17, R230, R17 ;  /* 0x00000011e6117221 */ /* 0x000fe20000010000 */
[----:B------:R-:W-:Y:S01]  /*f7b0*/  @!P1 PRMT R4, R6, 0x5410, RZ ;  /* 0x0000541006049816 */ /* 0x000fe200000000ff */
[----:B------:R-:W-:Y:S02]  /*f7c0*/  IMAD.SHL.U32 R16, R16, 0x8, RZ ;  /* 0x0000000810107824 */ /* 0x000fe400078e00ff */
[----:B------:R-:W-:Y:S02]  /*f7d0*/  IMAD.MOV.U32 R6, RZ, RZ, R10 ;  /* 0x000000ffff067224 */ /* 0x000fe400078e000a */
[----:B------:R-:W-:-:S02]  /*f7e0*/  IMAD.MOV.U32 R7, RZ, RZ, R11 ;  /* 0x000000ffff077224 */ /* 0x000fc400078e000b */
[----:B------:R-:W-:Y:S02]  /*f7f0*/  FADD.FTZ R9, R229, R9 ;  /* 0x00000009e5097221 */ /* 0x000fe40000010000 */
[----:B------:R-:W-:Y:S02]  /*f800*/  FADD.FTZ R17, R231, R17 ;  /* 0x00000011e7117221 */ /* 0x000fe40000010000 */
[----:B------:R-:W-:-:S04]  /*f810*/  IMAD.WIDE R2, R16, 0x2, R6 ;  /* 0x0000000210027825 */ /* 0x000fc800078e0206 */
[----:B------:R-:W-:Y:S02]  /*f820*/  FADD.FTZ R16, R232, R9 ;  /* 0x00000009e8107221 */ /* 0x000fe40000010000 */
[----:B------:R-:W-:Y:S02]  /*f830*/  FADD.FTZ R9, R233, R17 ;  /* 0x00000011e9097221 */ /* 0x000fe40000010000 */
[----:B------:R-:W-:Y:S02]  /*f840*/  FADD.FTZ R16, R234, R16 ;  /* 0x00000010ea107221 */ /* 0x000fe40000010000 */
[----:B------:R-:W-:Y:S01]  /*f850*/  FADD.FTZ R9, R235, R9 ;  /* 0x00000009eb097221 */ /* 0x000fe20000010000 */
[----:B------:R-:W-:Y:S01]  /*f860*/  STG.E.U16 [R6.64+-0x80], R212 ;  /* 0xffff80d406007986 */ /* 0x000fe2000c101512 */
[----:B------:R-:W-:Y:S02]  /*f870*/  FADD.FTZ R16, R228, R16 ;  /* 0x00000010e4107221 */ /* 0x000fe40000010000 */
[----:B------:R-:W-:Y:S01]  /*f880*/  FADD.FTZ R9, R222, R9 ;  /* 0x00000009de097221 */ /* 0x000fe20000010000 */
[----:B------:R-:W-:Y:S01]  /*f890*/  STG.E.U16 [R6.64+-0x7e], R213 ;  /* 0xffff82d506007986 */ /* 0x000fe2000c101512 */
[----:B------:R-:W-:-:S03]  /*f8a0*/  FADD.FTZ R16, R227, R16 ;  /* 0x00000010e3107221 */ /* 0x000fc60000010000 */
        /* <DEDUP_REMOVED lines=34> */
[----:B------:R1:W-:Y:S01]  /*fad0*/  STG.E.U16 [R2.64+-0xe], R0 ;  /* 0xfffff20002007986 */ /* 0x0003e2000c101512 */
[----:B------:R-:W-:Y:S01]  /*fae0*/  HMMA.16816.F32 R84, R96, R88, R156 ;  /* 0x000000586054723c */ /* 0x000fe2000000189c */
[----:B-1----:R-:W-:-:S02]  /*faf0*/  FADD.FTZ R2, R220, R16 ;  /* 0x00000010dc027221 */ /* 0x002fc40000010000 */
[----:B------:R-:W-:Y:S02]  /*fb00*/  FADD.FTZ R0, R217, R9 ;  /* 0x00000009d9007221 */ /* 0x000fe40000010000 */
[----:B------:R-:W-:Y:S02]  /*fb10*/  FADD.FTZ R2, R218, R2 ;  /* 0x00000002da027221 */ /* 0x000fe40000010000 */
[----:B------:R-:W-:Y:S02]  /*fb20*/  FADD.FTZ R0, R34, R0 ;  /* 0x0000000022007221 */ /* 0x000fe40000010000 */
[----:B------:R-:W-:Y:S02]  /*fb30*/  FADD.FTZ R2, R219, R2 ;  /* 0x00000002db027221 */ /* 0x000fe40000010000 */
[----:B------:R-:W-:Y:S02]  /*fb40*/  FADD.FTZ R0, R33, R0 ;  /* 0x0000000021007221 */ /* 0x000fe40000010000 */
[----:B------:R-:W-:-:S02]  /*fb50*/  FADD.FTZ R2, R18, R2 ;  /* 0x0000000212027221 */ /* 0x000fc40000010000 */
[----:B------:R-:W-:Y:S01]  /*fb60*/  FADD.FTZ R0, R19, R0 ;  /* 0x0000000013007221 */ /* 0x000fe20000010000 */
[C---:B------:R-:W-:Y:S02]  /*fb70*/  HMMA.16816.F32 R88, R96.reuse, R90, R24 ;  /* 0x0000005a6058723c */ /* 0x040fe40000001818 */
[----:B------:R1:W-:Y:S04]  /*fb80*/  STL [R1+0x68], R2 ;  /* 0x0000680201007387 */ /* 0x0003e80000100800 */
[----:B------:R1:W-:Y:S02]  /*fb90*/  STL [R1+0x6c], R0 ;  /* 0x00006c0001007387 */ /* 0x0003e40000100800 */
[----:B------:R-:W-:Y:S01]  /*fba0*/  HMMA.16816.F32 R96, R96, R22, R28 ;  /* 0x000000166060723c */ /* 0x000fe2000000181c */
[----:B------:R-:W-:Y:S01]  /*fbb0*/  IADD3 R206, P0, R10, -0x100, RZ ;  /* 0xffffff000ace7810 */ /* 0x000fe20007f1e0ff */
[----:B------:R-:W-:-:S02]  /*fbc0*/  IMAD.MOV.U32 R3, RZ, RZ, R214 ;  /* 0x000000ffff037224 */ /* 0x000fc400078e00d6 */
[----:B------:R-:W-:Y:S01]  /*fbd0*/  IMAD.MOV.U32 R100, RZ, RZ, R215 ;  /* 0x000000ffff647224 */ /* 0x000fe200078e00d7 */
[----:B------:R-:W-:-:S03]  /*fbe0*/  IADD3.X R103, R11, -0x1, RZ, P0, !PT ;  /* 0xffffffff0b677810 */ /* 0x000fc600007fe4ff */
.L_x_1200:
[----:B------:R-:W-:-:S06]  /*fbf0*/  UISETP.GT.AND UP0, UPT, UR24, UR9, UPT ;  /* 0x000000091800728c */ /* 0x000fcc000bf04270 */
[----:B------:R-:W-:-:S13]  /*fc00*/  PLOP3.LUT P0, PT, PT, PT, UP0, 0x80, 0x0 ;  /* 0x000000000000781c */ /* 0x000fda0003f0f008 */
[----:B------:R-:W-:Y:S05]  /*fc10*/  @!P0 BRA `(.L_x_1204) ;  /* 0x00005f2000008947 */ /* 0x000fea0003800000 */
[----:B------:R-:W3:Y:S01]  /*fc20*/  LDL.64 R12, [R1+0x78] ;  /* 0x00007800010c7983 */ /* 0x000ee20000100a00 */
[----:B--2---:R-:W-:Y:S01]  /*fc30*/  IMAD.MOV.U32 R102, RZ, RZ, R3 ;  /* 0x000000ffff667224 */ /* 0x004fe200078e0003 */
[----:B------:R-:W-:Y:S01]  /*fc40*/  ULDC UR22, c[0x0][0x228] ;  /* 0x00008a0000167ab9 */ /* 0x000fe20000000800 */
[----:B------:R-:W-:Y:S01]  /*fc50*/  MOV R101, R100 ;  /* 0x0000006400657202 */ /* 0x000fe20000000f00 */
[----:B------:R-:W2:Y:S01]  /*fc60*/  LDL R10, [R1+0x80] ;  /* 0x00008000010a7983 */ /* 0x000ea20000100800 */
[----:B------:R-:W-:-:S03]  /*fc70*/  USHF.L.U32 UR22, UR22, 0x3, URZ ;  /* 0x0000000316167899 */ /* 0x000fc6000800063f */
[----:B------:R-:W4:Y:S01]  /*fc80*/  LDL R9, [R1+0x90] ;  /* 0x0000900001097983 */ /* 0x000f220000100800 */
[----:B------:R-:W-:Y:S02]  /*fc90*/  USHF.R.S32.HI UR4, URZ, 0x1f, UR22 ;  /* 0x0000001f3f047899 */ /* 0x000fe40008011416 */
[----:B------:R-:W-:Y:S01]  /*fca0*/  USHF.L.U32 UR23, UR22, 0x1, URZ ;  /* 0x0000000116177899 */ /* 0x000fe2000800063f */
[----:B------:R-:W4:Y:S01]  /*fcb0*/  LDL.LU R8, [R1+0xb0] ;  /* 0x0000b00001087983 */ /* 0x000f220000300800 */
[----:B------:R-:W-:-:S03]  /*fcc0*/  USHF.L.U64.HI UR22, UR22, 0x1, UR4 ;  /* 0x0000000116167899 */ /* 0x000fc60008010204 */
[----:B-1----:R-:W4:Y:S04]  /*fcd0*/  LDL.LU R0, [R1+0xc0] ;  /* 0x0000c00001007983 */ /* 0x002f280000300800 */
[----:B------:R-:W4:Y:S04]  /*fce0*/  LDL.LU.64 R6, [R1+0xa8] ;  /* 0x0000a80001067983 */ /* 0x000f280000300a00 */
[----:B------:R-:W4:Y:S04]  /*fcf0*/  LDL.LU.64 R4, [R1+0xb8] ;  /* 0x0000b80001047983 */ /* 0x000f280000300a00 */
[----:B------:R-:W4:Y:S01]  /*fd00*/  LDL.LU R2, [R1+0xa0] ;  /* 0x0000a00001027983 */ /* 0x000f220000300800 */
[----:B---3--:R-:W-:-:S02]  /*fd10*/  IMAD.MOV.U32 R14, RZ, RZ, R12 ;  /* 0x000000ffff0e7224 */ /* 0x008fc400078e000c */
[----:B--2---:R-:W-:Y:S01]  /*fd20*/  IMAD.MOV.U32 R12, RZ, RZ, R10 ;  /* 0x000000ffff0c7224 */ /* 0x004fe200078e000a */
[----:B----4-:R-:W-:Y:S01]  /*fd30*/  MOV R11, R9 ;  /* 0x00000009000b7202 */ /* 0x010fe20000000f00 */
[----:B------:R-:W-:Y:S02]  /*fd40*/  IMAD.MOV.U32 R10, RZ, RZ, R8 ;  /* 0x000000ffff0a7224 */ /* 0x000fe400078e0008 */
[----:B------:R-:W-:Y:S02]  /*fd50*/  IMAD.WIDE.U32 R8, R2, -0x326172a9, RZ ;  /* 0xcd9e8d5702087825 */ /* 0x000fe400078e00ff */
[----:B------:R-:W1:Y:S02]  /*fd60*/  LDC.U8 R2, c[0x0][0x2d8] ;  /* 0x0000b600ff027b82 */ /* 0x000e640000000000 */
[----:B------:R-:W-:Y:S01]  /*fd70*/  IMAD.MOV.U32 R3, RZ, RZ, R7 ;  /* 0x000000ffff037224 */ /* 0x000fe200078e0007 */
[----:B------:R2:W-:Y:S01]  /*fd80*/  STL.64 [R1+0x60], R8 ;  /* 0x0000600801007387 */ /* 0x0005e20000100a00 */
[----:B-1----:R-:W-:-:S02]  /*fd90*/  PRMT R2, R2, 0x7054, R2 ;  /* 0x0000705402027816 */ /* 0x002fc40000000002 */
[----:B------:R-:W-:-:S05]  /*fda0*/  MOV R2, R4 ;  /* 0x0000000400027202 */ /* 0x000fca0000000f00 */
[----:B------:R2:W-:Y:S01]  /*fdb0*/  STL.64 [R1+0x70], R2 ;  /* 0x0000700201007387 */ /* 0x0005e20000100a00 */
[----:B------:R-:W-:Y:S01]  /*fdc0*/  LOP3.LUT R240, R9, R10, RZ, 0x3c, !PT ;  /* 0x0000000a09f07212 */ /* 0x000fe200078e3cff */
[----:B------:R-:W-:Y:S01]  /*fdd0*/  IMAD.WIDE.U32 R242, R0, -0x2daee0ad, RZ ;  /* 0xd2511f5300f27825 */ /* 0x000fe200078e00ff */
[----:B------:R-:W-:Y:S02]  /*fde0*/  MOV R15, R13 ;  /* 0x0000000d000f7202 */ /* 0x000fe40000000f00 */
[----:B------:R-:W-:Y:S01]  /*fdf0*/  ISETP.GE.AND P4, PT, R14, c[0x0][0x220], PT ;  /* 0x000088000e007a0c */ /* 0x000fe20003f86270 */
[----:B------:R-:W-:Y:S01]  /*fe00*/  IMAD.WIDE.U32 R240, R240, -0x2daee0ad, RZ ;  /* 0xd2511f53f0f07825 */ /* 0x000fe200078e00ff */
[----:B------:R-:W-:Y:S02]  /*fe10*/  ISETP.GE.AND P3, PT, R12, c[0x0][0x220], PT ;  /* 0x000088000c007a0c */ /* 0x000fe40003f66270 */
[----:B------:R-:W-:Y:S01]  /*fe20*/  ISETP.GE.AND P2, PT, R11, c[0x0][0x220], PT ;  /* 0x000088000b007a0c */ /* 0x000fe20003f46270 */
[----:B------:R-:W-:Y:S05]  /*fe30*/  BRA `(.L_x_1205) ;  /* 0x000006a000007947 */ /* 0x000fea0003800000 */
.L_x_1207:
        /* <DEDUP_REMOVED lines=106> */
.L_x_1205:
        /* <DEDUP_REMOVED lines=60> */
[----:B-1----:R-:W-:Y:S02]  /*108a0*/  IADD3.X R4, R3, UR10, RZ, P6, !PT ;  /* 0x0000000a03047c10 */ /* 0x002fe4000b7fe4ff */
        /* <DEDUP_REMOVED lines=42> */
[----:B-1----:R-:W-:Y:S04]  /*10b50*/  LDSM.16.M88.4 R16, [R176+0x6800] ;  /* 0x00680000b010783b */ /* 0x002fe80000000200 */
[----:B--2---:R-:W-:Y:S04]  /*10b60*/  LDSM.16.M88.4 R24, [R176+0x7000] ;  /* 0x00700000b018783b */ /* 0x004fe80000000200 */
[----:B------:R-:W-:Y:S04]  /*10b70*/  LDSM.16.M88.4 R136, [R176+0x7800] ;  /* 0x00780000b088783b */ /* 0x000fe80000000200 */
[----:B---3--:R-:W4:Y:S04]  /*10b80*/  LDSM.16.M88.4 R8, [R176+0x6000] ;  /* 0x00600000b008783b */ /* 0x008f280000000200 */
[----:B------:R-:W0:Y:S04]  /*10b90*/  LDGDEPBAR ;  /* 0x00000000000079af */ /* 0x000e280000000000 */
[----:B------:R-:W-:Y:S04]  /*10ba0*/  LDSM.16.M88.4 R140, [R184] ;  /* 0x00000000b88c783b */ /* 0x000fe80000000200 */
[----:B------:R-:W1:Y:S04]  /*10bb0*/  LDSM.16.M88.4 R144, [R187] ;  /* 0x00000000bb90783b */ /* 0x000e680000000200 */
[----:B------:R-:W2:Y:S04]  /*10bc0*/  LDSM.16.M88.4 R148, [R198] ;  /* 0x00000000c694783b */ /* 0x000ea80000000200 */
[----:B------:R-:W3:Y:S04]  /*10bd0*/  LDSM.16.M88.4 R152, [R197] ;  /* 0x00000000c598783b */ /* 0x000ee80000000200 */
[----:B------:R-:W1:Y:S04]  /*10be0*/  LDSM.16.M88.4 R156, [R196] ;  /* 0x00000000c49c783b */ /* 0x000e680000000200 */
[----:B------:R-:W-:Y:S04]  /*10bf0*/  LDSM.16.M88.4 R160, [R186] ;  /* 0x00000000baa0783b */ /* 0x000fe80000000200 */
[----:B------:R-:W1:Y:S04]  /*10c00*/  LDSM.16.M88.4 R164, [R182+0x6000] ;  /* 0x00600000b6a4783b */ /* 0x000e680000000200 */
[----:B------:R-:W1:Y:S01]  /*10c10*/  LDSM.16.M88.4 R168, [R182+0x6800] ;  /* 0x00680000b6a8783b */ /* 0x000e620000000200 */
[C---:B----4-:R-:W-:Y:S03]  /*10c20*/  HMMA.16816.F32 R4, R32.reuse, R8, RZ ;  /* 0x000000082004723c */ /* 0x050fe600000018ff */
        /* <DEDUP_REMOVED lines=8> */
[----:B------:R-:W4:Y:S07]  /*10cb0*/  LDSM.16.M88.4 R136, [R182+0x7000] ;  /* 0x00700000b688783b */ /* 0x000f2e0000000200 */
[C---:B-1----:R-:W-:Y:S08]  /*10cc0*/  HMMA.16816.F32 R4, R140.reuse, R144, R4 ;  /* 0x000000908c04723c */ /* 0x042ff00000001804 */
[C---:B------:R-:W-:Y:S01]  /*10cd0*/  HMMA.16816.F32 R8, R140.reuse, R146, R8 ;  /* 0x000000928c08723c */ /* 0x040fe20000001808 */
[----:B------:R-:W-:Y:S07]  /*10ce0*/  LDSM.16.M88.4 R144, [R185] ;  /* 0x00000000b990783b */ /* 0x000fee0000000200 */
[C---:B--2---:R-:W-:Y:S08]  /*10cf0*/  HMMA.16816.F32 R12, R140.reuse, R148, R12 ;  /* 0x000000948c0c723c */ /* 0x044ff0000000180c */
[C---:B------:R-:W-:Y:S01]  /*10d00*/  HMMA.16816.F32 R16, R140.reuse, R150, R16 ;  /* 0x000000968c10723c */ /* 0x040fe20000001810 */
[----:B------:R-:W1:Y:S07]  /*10d10*/  LDSM.16.M88.4 R148, [R181] ;  /* 0x00000000b594783b */ /* 0x000e6e0000000200 */
[C---:B---3--:R-:W-:Y:S08]  /*10d20*/  HMMA.16816.F32 R20, R140.reuse, R152, R20 ;  /* 0x000000988c14723c */ /* 0x048ff00000001814 */
[C---:B------:R-:W-:Y:S01]  /*10d30*/  HMMA.16816.F32 R24, R140.reuse, R154, R24 ;  /* 0x0000009a8c18723c */ /* 0x040fe20000001818 */
[----:B------:R-:W2:Y:S07]  /*10d40*/  LDSM.16.M88.4 R152, [R181+0x800] ;  /* 0x00080000b598783b */ /* 0x000eae0000000200 */
[C---:B------:R-:W-:Y:S08]  /*10d50*/  HMMA.16816.F32 R28, R140.reuse, R156, R28 ;  /* 0x0000009c8c1c723c */ /* 0x040ff0000000181c */
[----:B------:R-:W-:Y:S01]  /*10d60*/  HMMA.16816.F32 R32, R140, R158, R32 ;  /* 0x0000009e8c20723c */ /* 0x000fe20000001820 */
[----:B------:R-:W3:Y:S04]  /*10d70*/  LDSM.16.M88.4 R140, [R181+0x1000] ;  /* 0x00100000b58c783b */ /* 0x000ee80000000200 */
[----:B------:R-:W1:Y:S03]  /*10d80*/  LDSM.16.M88.4 R156, [R181+0x1800] ;  /* 0x00180000b59c783b */ /* 0x000e660000000200 */
[C---:B------:R-:W-:Y:S08]  /*10d90*/  HMMA.16816.F32 R4, R160.reuse, R164, R4 ;  /* 0x000000a4a004723c */ /* 0x040ff00000001804 */
[C---:B------:R-:W-:Y:S01]  /*10da0*/  HMMA.16816.F32 R8, R160.reuse, R166, R8 ;  /* 0x000000a6a008723c */ /* 0x040fe20000001808 */
[----:B------:R-:W-:Y:S07]  /*10db0*/  LDSM.16.M88.4 R164, [R176+0x8000] ;  /* 0x00800000b0a4783b */ /* 0x000fee0000000200 */
[C---:B------:R-:W-:Y:S08]  /*10dc0*/  HMMA.16816.F32 R12, R160.reuse, R168, R12 ;  /* 0x000000a8a00c723c */ /* 0x040ff0000000180c */
[C---:B------:R-:W-:Y:S01]  /*10dd0*/  HMMA.16816.F32 R16, R160.reuse, R170, R16 ;  /* 0x000000aaa010723c */ /* 0x040fe20000001810 */
[----:B------:R-:W-:Y:S07]  /*10de0*/  LDSM.16.M88.4 R168, [R176+0x8800] ;  /* 0x00880000b0a8783b */ /* 0x000fee0000000200 */
[C---:B----4-:R-:W-:Y:S08]  /*10df0*/  HMMA.16816.F32 R20, R160.reuse, R136, R20 ;  /* 0x00000088a014723c */ /* 0x050ff00000001814 */
[C---:B------:R-:W-:Y:S01]  /*10e00*/  HMMA.16816.F32 R24, R160.reuse, R138, R24 ;  /* 0x0000008aa018723c */ /* 0x040fe20000001818 */
[----:B------:R-:W4:Y:S07]  /*10e10*/  LDSM.16.M88.4 R136, [R183+0x2000] ;  /* 0x00200000b788783b */ /* 0x000f2e0000000200 */
[C---:B------:R-:W-:Y:S08]  /*10e20*/  HMMA.16816.F32 R28, R160.reuse, R172, R28 ;  /* 0x000000aca01c723c */ /* 0x040ff0000000181c */
[----:B------:R-:W-:Y:S01]  /*10e30*/  HMMA.16816.F32 R32, R160, R174, R32 ;  /* 0x000000aea020723c */ /* 0x000fe20000001820 */
[----:B------:R-:W4:Y:S04]  /*10e40*/  LDSM.16.M88.4 R160, [R176+0x9000] ;  /* 0x00900000b0a0783b */ /* 0x000f280000000200 */
[----:B------:R-:W4:Y:S03]  /*10e50*/  LDSM.16.M88.4 R172, [R176+0x9800] ;  /* 0x00980000b0ac783b */ /* 0x000f260000000200 */
[C---:B-1----:R-:W-:Y:S08]  /*10e60*/  HMMA.16816.F32 R4, R144.reuse, R148, R4 ;  /* 0x000000949004723c */ /* 0x042ff00000001804 */
[C---:B------:R-:W-:Y:S01]  /*10e70*/  HMMA.16816.F32 R8, R144.reuse, R150, R8 ;  /* 0x000000969008723c */ /* 0x040fe20000001808 */
[----:B------:R-:W-:Y:S07]  /*10e80*/  LDSM.16.M88.4 R148, [R195] ;  /* 0x00000000c394783b */ /* 0x000fee0000000200 */
[C---:B--2---:R-:W-:Y:S08]  /*10e90*/  HMMA.16816.F32 R12, R144.reuse, R152, R12 ;  /* 0x00000098900c723c */ /* 0x044ff0000000180c */
[C---:B------:R-:W-:Y:S01]  /*10ea0*/  HMMA.16816.F32 R16, R144.reuse, R154, R16 ;  /* 0x0000009a9010723c */ /* 0x040fe20000001810 */
[----:B------:R-:W-:Y:S07]  /*10eb0*/  LDSM.16.M88.4 R152, [R194] ;  /* 0x00000000c298783b */ /* 0x000fee0000000200 */
[C---:B---3--:R-:W-:Y:S08]  /*10ec0*/  HMMA.16816.F32 R20, R144.reuse, R140, R20 ;  /* 0x0000008c9014723c */ /* 0x048ff00000001814 */
[C---:B------:R-:W-:Y:S01]  /*10ed0*/  HMMA.16816.F32 R24, R144.reuse, R142, R24 ;  /* 0x0000008e9018723c */ /* 0x040fe20000001818 */
[----:B------:R-:W1:Y:S07]  /*10ee0*/  LDSM.16.M88.4 R140, [R184+0x2000] ;  /* 0x00200000b88c783b */ /* 0x000e6e0000000200 */
[C---:B------:R-:W-:Y:S08]  /*10ef0*/  HMMA.16816.F32 R28, R144.reuse, R156, R28 ;  /* 0x0000009c901c723c */ /* 0x040ff0000000181c */
[----:B------:R-:W-:Y:S01]  /*10f00*/  HMMA.16816.F32 R32, R144, R158, R32 ;  /* 0x0000009e9020723c */ /* 0x000fe20000001820 */
[----:B------:R-:W2:Y:S04]  /*10f10*/  LDSM.16.M88.4 R144, [R193] ;  /* 0x00000000c190783b */ /* 0x000ea80000000200 */
[----:B------:R-:W3:Y:S03]  /*10f20*/  LDSM.16.M88.4 R156, [R192] ;  /* 0x00000000c09c783b */ /* 0x000ee60000000200 */
        /* <DEDUP_REMOVED lines=8> */
[----:B------:R-:W4:Y:S07]  /*10fb0*/  LDSM.16.M88.4 R160, [R186+0x2000] ;  /* 0x00200000baa0783b */ /* 0x000f2e0000000200 */
        /* <DEDUP_REMOVED lines=13> */
[C---:B---3--:R-:W-:Y:S08]  /*11090*/  HMMA.16816.F32 R28, R140.reuse, R156, R28 ;  /* 0x0000009c8c1c723c */ /* 0x048ff0000000181c */
[----:B------:R-:W-:Y:S01]  /*110a0*/  HMMA.16816.F32 R32, R140, R158, R32 ;  /* 0x0000009e8c20723c */ /* 0x000fe20000001820 */
[----:B------:R-:W2:Y:S04]  /*110b0*/  LDSM.16.M88.4 R140, [R181+0x3000] ;  /* 0x00300000b58c783b */ /* 0x000ea80000000200 */
[----:B------:R-:W3:Y:S03]  /*110c0*/  LDSM.16.M88.4 R156, [R181+0x3800] ;  /* 0x00380000b59c783b */ /* 0x000ee60000000200 */
        /* <DEDUP_REMOVED lines=22> */
[C---:B---3--:R-:W-:Y:S08]  /*11230*/  HMMA.16816.F32 R28, R144.reuse, R156, R28 ;  /* 0x0000009c901c723c */ /* 0x048ff0000000181c */
        /* <DEDUP_REMOVED lines=29> */
[C---:B----4-:R-:W-:Y:S01]  /*11410*/  HMMA.16816.F32 R4, R160.reuse, R164, R4 ;  /* 0x000000a4a004723c */ /* 0x050fe20000001804 */
        /* <DEDUP_REMOVED lines=17> */
[C---:B---3--:R-:W-:Y:S08]  /*11530*/  HMMA.16816.F32 R28, R144.reuse, R156, R28 ;  /* 0x0000009c901c723c */ /* 0x048ff0000000181c */
[----:B------:R-:W-:Y:S01]  /*11540*/  HMMA.16816.F32 R32, R144, R158, R32 ;  /* 0x0000009e9020723c */ /* 0x000fe20000001820 */
[----:B------:R-:W-:-:S07]  /*11550*/  @P0 BRA `(.L_x_1207) ;  /* 0xffffe8e000000947 */ /* 0x000fce000383ffff */
.L_x_1206:
[----:B------:R-:W2:Y:S01]  /*11560*/  S2R R2, SR_TID.X ;  /* 0x0000000000027919 */ /* 0x000ea20000002100 */
[----:B------:R-:W-:Y:S01]  /*11570*/  IMAD.U32 R0, RZ, RZ, UR8 ;  /* 0x00000008ff007e24 */ /* 0x000fe2000f8e00ff */
[----:B------:R-:W-:Y:S01]  /*11580*/  USHF.L.U32 UR26, UR8, 0x1, URZ ;  /* 0x00000001081a7899 */ /* 0x000fe2000800063f */
[----:B------:R-:W3:Y:S01]  /*11590*/  LDC.U8 R213, c[0x0][0x2d8] ;  /* 0x0000b600ffd57b82 */ /* 0x000ee20000000000 */
[----:B------:R-:W-:Y:S02]  /*115a0*/  UIADD3 UR4, UR21, -0x4498517b, URZ ;  /* 0xbb67ae8515047890 */ /* 0x000fe4000fffe03f */
[----:B------:R-:W-:Y:S02]  /*115b0*/  UIADD3 UR25, UR26, 0x1, URZ ;  /* 0x000000011a197890 */ /* 0x000fe4000fffe03f */
[----:B------:R-:W4:Y:S01]  /*115c0*/  LDL.64 R168, [R1+0x60] ;  /* 0x0000600001a87983 */ /* 0x000f220000100a00 */
[----:B------:R-:W-:Y:S02]  /*115d0*/  ULOP3.LUT UR26, UR26, UR21, URZ, 0x3c, !UPT ;  /* 0x000000151a1a7292 */ /* 0x000fe4000f8e3c3f */
[----:B------:R-:W-:Y:S02]  /*115e0*/  ULOP3.LUT UR25, UR25, UR21, URZ, 0x3c, !UPT ;  /* 0x0000001519197292 */ /* 0x000fe4000f8e3c3f */
[----:B------:R-:W-:Y:S02]  /*115f0*/  UIADD3 UR5, UR20, -0x61c88647, URZ ;  /* 0x9e3779b914057890 */ /* 0x000fe4000fffe03f */
[----:B------:R-:W-:Y:S02]  /*11600*/  UIADD3 UR24, UR20, 0x3c6ef372, URZ ;  /* 0x3c6ef37214187890 */ /* 0x000fe4000fffe03f */
[----:B------:R-:W-:Y:S01]  /*11610*/  UISETP.GT.AND UP0, UPT, UR8, UR9, UPT ;  /* 0x000000090800728c */ /* 0x000fe2000bf04270 */
[----:B--2---:R-:W-:Y:S05]  /*11620*/  IMAD.SHL.U32 R2, R2, 0x2, RZ ;  /* 0x0000000202027824 */ /* 0x004fea00078e00ff */
[----:B------:R-:W-:Y:S05]  /*11630*/  LOP3.LUT R2, R2, 0x6, RZ, 0xc0, !PT ;  /* 0x0000000602027812 */ /* 0x000fea00078ec0ff */
[----:B------:R-:W-:Y:S04]  /*11640*/  IMAD R0, R0, 0x40, R2 ;  /* 0x0000004000007824 */ /* 0x000fe800078e0202 */
[--C-:B------:R-:W-:Y:S01]  /*11650*/  IMAD.IADD R2, R200, 0x1, -R0.reuse ;  /* 0x00000001c8027824 */ /* 0x100fe200078e0a00 */
[C---:B-1----:R-:W-:Y:S01]  /*11660*/  IADD3 R136, R0.reuse, 0x8, RZ ;  /* 0x0000000800887810 */ /* 0x042fe20007ffe0ff */
[----:B------:R-:W-:Y:S01]  /*11670*/  IMAD.IADD R3, R203, 0x1, -R0 ;  /* 0x00000001cb037824 */ /* 0x000fe200078e0a00 */
[C---:B------:R-:W-:Y:S02]  /*11680*/  IADD3 R103, R0.reuse, 0x9, RZ ;  /* 0x0000000900677810 */ /* 0x040fe40007ffe0ff */
[----:B------:R-:W-:Y:S02]  /*11690*/  IABS R2, R2 ;  /* 0x0000000200027213 */ /* 0x000fe40000000000 */
[----:B------:R-:W-:Y:S02]  /*116a0*/  IABS R3, R3 ;  /* 0x0000000300037213 */ /* 0x000fe40000000000 */
[C---:B------:R-:W-:Y:S01]  /*116b0*/  IADD3 R139, R0.reuse, 0x11, RZ ;  /* 0x00000011008b7810 */ /* 0x040fe20007ffe0ff */
[----:B------:R1:W2:Y:S01]  /*116c0*/  I2F R146, R2 ;  /* 0x0000000200927306 */ /* 0x0002a20000201400 */
[C---:B------:R-:W-:Y:S02]  /*116d0*/  IADD3 R138, R0.reuse, 0x18, RZ ;  /* 0x00000018008a7810 */ /* 0x040fe40007ffe0ff */
[C---:B------:R-:W-:Y:S02]  /*116e0*/  ISETP.GE.AND P1, PT, R0.reuse, R202, PT ;  /* 0x000000ca0000720c */ /* 0x040fe40003f26270 */
[C---:B------:R-:W-:Y:S02]  /*116f0*/  ISETP.GE.AND P0, PT, R0.reuse, R201, PT ;  /* 0x000000c90000720c */ /* 0x040fe40003f06270 */
[C---:B------:R-:W-:Y:S02]  /*11700*/  ISETP.GE.OR P1, PT, R0.reuse, R205, !P1 ;  /* 0x000000cd0000720c */ /* 0x040fe40004f26670 */
[C---:B------:R-:W-:Y:S01]  /*11710*/  ISETP.GE.OR P0, PT, R0.reuse, R204, !P0 ;  /* 0x000000cc0000720c */ /* 0x040fe20004706670 */
[----:B------:R5:W3:Y:S01]  /*11720*/  I2F R145, R3 ;  /* 0x0000000300917306 */ /* 0x000ae20000201400 */
[----:B-1----:R-:W-:Y:S01]  /*11730*/  IADD3 R2, R0, 0x1, RZ ;  /* 0x0000000100027810 */ /* 0x002fe20007ffe0ff */
[----:B--2---:R-:W-:Y:S03]  /*11740*/  FFMA.FTZ R4, R146, -UR13, R4 ;  /* 0x8000000d92047c23 */ /* 0x004fe60008010004 */
[----:B------:R-:W-:Y:S01]  /*11750*/  ISETP.GE.AND P6, PT, R2, R202, PT ;  /* 0x000000ca0200720c */ /* 0x000fe20003fc6270 */
[----:B------:R-:W-:Y:S01]  /*11760*/  IMAD.IADD R100, R200, 0x1, -R2 ;  /* 0x00000001c8647824 */ /* 0x000fe200078e0a02 */
[C---:B------:R-:W-:Y:S02]  /*11770*/  ISETP.GE.AND P5, PT, R2.reuse, R201, PT ;  /* 0x000000c90200720c */ /* 0x040fe40003fa6270 */
[-C--:B------:R-:W-:Y:S02]  /*11780*/  ISETP.GE.OR P6, PT, R2, R205.reuse, !P6 ;  /* 0x000000cd0200720c */ /* 0x080fe400077c6670 */
[----:B-----5:R-:W-:Y:S01]  /*11790*/  IABS R3, R100 ;  /* 0x0000006400037213 */ /* 0x020fe20000000000 */
[----:B------:R-:W-:Y:S01]  /*117a0*/  IMAD.IADD R100, R200, 0x1, -R136 ;  /* 0x00000001c8647824 */ /* 0x000fe200078e0a88 */
[----:B------:R-:W-:Y:S01]  /*117b0*/  ISETP.GE.OR P5, PT, R2, R204, !P5 ;  /* 0x000000cc0200720c */ /* 0x000fe20006fa6670 */
[----:B---3--:R-:W-:Y:S01]  /*117c0*/  FFMA.FTZ R6, R145, -UR13, R6 ;  /* 0x8000000d91067c23 */ /* 0x008fe20008010006 */
[----:B------:R1:W2:Y:S04]  /*117d0*/  I2F R144, R3 ;  /* 0x0000000300907306 */ /* 0x0002a80000201400 */
[----:B------:R-:W-:Y:S01]  /*117e0*/  FSEL R146, R6, -INF , !P0 ;  /* 0xff80000006927808 */ /* 0x000fe20004000000 */
[----:B------:R-:W-:Y:S01]  /*117f0*/  IMAD.IADD R6, R203, 0x1, -R139 ;  /* 0x00000001cb067824 */ /* 0x000fe200078e0a8b */
[C---:B------:R-:W-:Y:S04]  /*11800*/  ISETP.GE.AND P0, PT, R103.reuse, R202, PT ;  /* 0x000000ca6700720c */ /* 0x040fe80003f06270 */
[-C--:B------:R-:W-:Y:S02]  /*11810*/  ISETP.GE.OR P0, PT, R103, R205.reuse, !P0 ;  /* 0x000000cd6700720c */ /* 0x080fe40004706670 */
[----:B-1----:R-:W-:Y:S01]  /*11820*/  IABS R3, R100 ;  /* 0x0000006400037213 */ /* 0x002fe20000000000 */
[----:B------:R-:W-:Y:S02]  /*11830*/  IMAD.IADD R100, R200, 0x1, -R103 ;  /* 0x00000001c8647824 */ /* 0x000fe400078e0a67 */
[----:B--2---:R-:W-:Y:S01]  /*11840*/  FFMA.FTZ R5, R144, -UR13, R5 ;  /* 0x8000000d90057c23 */ /* 0x004fe20008010005 */
[----:B------:R-:W-:Y:S01]  /*11850*/  FSEL R144, R4, -INF , !P1 ;  /* 0xff80000004907808 */ /* 0x000fe20004800000 */
[----:B------:R1:W2:Y:S01]  /*11860*/  I2F R143, R3 ;  /* 0x00000003008f7306 */ /* 0x0002a20000201400 */
[----:B------:R-:W-:Y:S02]  /*11870*/  IABS R100, R100 ;  /* 0x0000006400647213 */ /* 0x000fe40000000000 */
[----:B------:R-:W-:Y:S02]  /*11880*/  FSEL R145, R5, -INF , !P6 ;  /* 0xff80000005917808 */ /* 0x000fe40007000000 */
[CC--:B------:R-:W-:Y:S04]  /*11890*/  ISETP.GE.AND P1, PT, R136.reuse, R202.reuse, PT ;  /* 0x000000ca8800720c */ /* 0x0c0fe80003f26270 */
[-C--:B------:R-:W-:Y:S01]  /*118a0*/  ISETP.GE.OR P1, PT, R136, R205.reuse, !P1 ;  /* 0x000000cd8800720c */ /* 0x080fe20004f26670 */
[----:B------:R3:W5:Y:S01]  /*118b0*/  I2F R142, R100 ;  /* 0x00000064008e7306 */ /* 0x0007620000201400 */
[----:B-1----:R-:W-:Y:S01]  /*118c0*/  IADD3 R3, R0, 0x10, RZ ;  /* 0x0000001000037810 */ /* 0x002fe20007ffe0ff */
[----:B--2---:R-:W-:Y:S03]  /*118d0*/  FFMA.FTZ R8, R143, -UR13, R8 ;  /* 0x8000000d8f087c23 */ /* 0x004fe60008010008 */
[C---:B------:R-:W-:Y:S01]  /*118e0*/  ISETP.GE.AND P6, PT, R3.reuse, R202, PT ;  /* 0x000000ca0300720c */ /* 0x040fe20003fc6270 */
[--C-:B------:R-:W-:Y:S01]  /*118f0*/  IMAD.IADD R137, R200, 0x1, -R3.reuse ;  /* 0x00000001c8897824 */ /* 0x100fe200078e0a03 */
[----:B------:R-:W-:Y:S02]  /*11900*/  FSEL R152, R8, -INF , !P1 ;  /* 0xff80000008987808 */ /* 0x000fe40004800000 */
[----:B------:R-:W-:Y:S02]  /*11910*/  ISETP.GE.OR P6, PT, R3, R205, !P6 ;  /* 0x000000cd0300720c */ /* 0x000fe400077c6670 */
[----:B---3--:R-:W-:Y:S01]  /*11920*/  IABS R100, R137 ;  /* 0x0000008900647213 */ /* 0x008fe20000000000 */
[C---:B------:R-:W-:Y:S01]  /*11930*/  IMAD.IADD R137, R203.reuse, 0x1, -R2 ;  /* 0x00000001cb897824 */ /* 0x040fe200078e0a02 */
[-C--:B------:R-:W-:Y:S01]  /*11940*/  ISETP.GE.AND P1, PT, R136, R201.reuse, PT ;  /* 0x000000c98800720c */ /* 0x080fe20003f26270 */
[----:B------:R-:W-:Y:S01]  /*11950*/  IMAD.IADD R2, R203, 0x1, -R3 ;  /* 0x00000001cb027824 */ /* 0x000fe200078e0a03 */
[----:B------:R1:W2:Y:S01]  /*11960*/  I2F R141, R100 ;  /* 0x00000064008d7306 */ /* 0x0002a20000201400 */
[----:B-----5:R-:W-:Y:S01]  /*11970*/  FFMA.FTZ R9, R142, -UR13, R9 ;  /* 0x8000000d8e097c23 */ /* 0x020fe20008010009 */
[-C--:B------:R-:W-:Y:S04]  /*11980*/  ISETP.GE.OR P1, PT, R136, R204.reuse, !P1 ;  /* 0x000000cc8800720c */ /* 0x080fe80004f26670 */
[----:B------:R-:W-:Y:S02]  /*11990*/  FSEL R153, R9, -INF , !P0 ;  /* 0xff80000009997808 */ /* 0x000fe40004000000 */
[C---:B------:R-:W-:Y:S04]  /*119a0*/  ISETP.GE.AND P0, PT, R103.reuse, R201, PT ;  /* 0x000000c96700720c */ /* 0x040fe80003f06270 */
[-C--:B------:R-:W-:Y:S02]  /*119b0*/  ISETP.GE.OR P0, PT, R103, R204.reuse, !P0 ;  /* 0x000000cc6700720c */ /* 0x080fe40004706670 */
[----:B-1----:R-:W-:Y:S01]  /*119c0*/  IABS R100, R137 ;  /* 0x0000008900647213 */ /* 0x002fe20000000000 */
[----:B------:R-:W-:Y:S02]  /*119d0*/  IMAD.IADD R137, R200, 0x1, -R139 ;  /* 0x00000001c8897824 */ /* 0x000fe400078e0a8b */
[----:B--2---:R-:W-:Y:S01]  /*119e0*/  FFMA.FTZ R12, R141, -UR13, R12 ;  /* 0x8000000d8d0c7c23 */ /* 0x004fe2000801000c */
[----:B------:R1:W2:Y:S04]  /*119f0*/  I2F R150, R100 ;  /* 0x0000006400967306 */ /* 0x0002a80000201400 */
[----:B------:R-:W-:Y:S02]  /*11a00*/  FSEL R154, R12, -INF , !P6 ;  /* 0xff8000000c9a7808 */ /* 0x000fe40007000000 */
[C---:B------:R-:W-:Y:S04]  /*11a10*/  ISETP.GE.AND P6, PT, R3.reuse, R201, PT ;  /* 0x000000c90300720c */ /* 0x040fe80003fc6270 */
[----:B------:R-:W-:Y:S01]  /*11a20*/  ISETP.GE.OR P6, PT, R3, R204, !P6 ;  /* 0x000000cc0300720c */ /* 0x000fe200077c6670 */
[C---:B------:R-:W-:Y:S05]  /*11a30*/  IMAD.IADD R3, R203.reuse, 0x1, -R138 ;  /* 0x00000001cb037824 */ /* 0x040fea00078e0a8a */
[----:B------:R-:W-:Y:S02]  /*11a40*/  IABS R3, R3 ;  /* 0x0000000300037213 */ /* 0x000fe40000000000 */
[----:B-1----:R-:W-:Y:S01]  /*11a50*/  IABS R100, R137 ;  /* 0x0000008900647213 */ /* 0x002fe20000000000 */
[----:B------:R-:W-:Y:S02]  /*11a60*/  IMAD.IADD R137, R203, 0x1, -R136 ;  /* 0x00000001cb897824 */ /* 0x000fe400078e0a88 */
[----:B--2---:R-:W-:Y:S01]  /*11a70*/  FFMA.FTZ R7, R150, -UR13, R7 ;  /* 0x8000000d96077c23 */ /* 0x004fe20008010007 */
[----:B------:R1:W2:Y:S04]  /*11a80*/  I2F R149, R100 ;  /* 0x0000006400957306 */ /* 0x0002a80000201400 */
[----:B------:R-:W-:Y:S02]  /*11a90*/  FSEL R136, R7, -INF , !P5 ;  /* 0xff80000007887808 */ /* 0x000fe40006800000 */
[CC--:B------:R-:W-:Y:S04]  /*11aa0*/  ISETP.GE.AND P5, PT, R139.reuse, R202.reuse, PT ;  /* 0x000000ca8b00720c */ /* 0x0c0fe80003fa6270 */
[----:B------:R-:W-:Y:S02]  /*11ab0*/  ISETP.GE.OR P5, PT, R139, R205, !P5 ;  /* 0x000000cd8b00720c */ /* 0x000fe40006fa6670 */
[----:B-1----:R-:W-:Y:S01]  /*11ac0*/  IABS R100, R137 ;  /* 0x0000008900647213 */ /* 0x002fe20000000000 */
[----:B------:R-:W-:Y:S02]  /*11ad0*/  IMAD.IADD R137, R200, 0x1, -R138 ;  /* 0x00000001c8897824 */ /* 0x000fe400078e0a8a */
[----:B--2---:R-:W-:Y:S01]  /*11ae0*/  FFMA.FTZ R13, R149, -UR13, R13 ;  /* 0x8000000d950d7c23 */ /* 0x004fe2000801000d */
[----:B------:R1:W2:Y:S04]  /*11af0*/  I2F R148, R100 ;  /* 0x0000006400947306 */ /* 0x0002a80000201400 */
[----:B------:R-:W-:Y:S02]  /*11b00*/  FSEL R149, R13, -INF , !P5 ;  /* 0xff8000000d957808 */ /* 0x000fe40006800000 */
[C---:B------:R-:W-:Y:S04]  /*11b10*/  ISETP.GE.AND P5, PT, R138.reuse, R202, PT ;  /* 0x000000ca8a00720c */ /* 0x040fe80003fa6270 */
[----:B------:R-:W-:Y:S02]  /*11b20*/  ISETP.GE.OR P5, PT, R138, R205, !P5 ;  /* 0x000000cd8a00720c */ /* 0x000fe40006fa6670 */
[----:B-1----:R-:W-:Y:S01]  /*11b30*/  IABS R100, R137 ;  /* 0x0000008900647213 */ /* 0x002fe20000000000 */
[----:B------:R-:W-:Y:S02]  /*11b40*/  IMAD.IADD R137, R203, 0x1, -R103 ;  /* 0x00000001cb897824 */ /* 0x000fe400078e0a67 */
[----:B--2---:R-:W-:Y:S01]  /*11b50*/  FFMA.FTZ R10, R148, -UR13, R10 ;  /* 0x8000000d940a7c23 */ /* 0x004fe2000801000a */
[----:B------:R1:W2:Y:S02]  /*11b60*/  I2F R151, R100 ;  /* 0x0000006400977306 */ /* 0x0002a40000201400 */
[----:B-1----:R-:W-:Y:S01]  /*11b70*/  IABS R100, R137 ;  /* 0x0000008900647213 */ /* 0x002fe20000000000 */
[----:B--2---:R-:W-:Y:S01]  /*11b80*/  FFMA.FTZ R16, R151, -UR13, R16 ;  /* 0x8000000d97107c23 */ /* 0x004fe20008010010 */
[----:B------:R-:W-:Y:S06]  /*11b90*/  IADD3 R137, R0, 0x19, RZ ;  /* 0x0000001900897810 */ /* 0x000fec0007ffe0ff */
[----:B------:R1:W2:Y:S01]  /*11ba0*/  I2F R147, R100 ;  /* 0x0000006400937306 */ /* 0x0002a20000201400 */
[----:B------:R-:W-:Y:S01]  /*11bb0*/  FSEL R155, R16, -INF , !P5 ;  /* 0xff800000109b7808 */ /* 0x000fe20006800000 */
[----:B------:R-:W-:Y:S01]  /*11bc0*/  IMAD.IADD R140, R200, 0x1, -R137 ;  /* 0x00000001c88c7824 */ /* 0x000fe200078e0a89 */
[CC--:B------:R-:W-:Y:S04]  /*11bd0*/  ISETP.GE.AND P5, PT, R139.reuse, R201.reuse, PT ;  /* 0x000000c98b00720c */ /* 0x0c0fe80003fa6270 */
[----:B------:R-:W-:Y:S02]  /*11be0*/  ISETP.GE.OR P5, PT, R139, R204, !P5 ;  /* 0x000000cc8b00720c */ /* 0x000fe40006fa6670 */
[----:B-1----:R-:W-:Y:S01]  /*11bf0*/  IABS R100, R140 ;  /* 0x0000008c00647213 */ /* 0x002fe20000000000 */
[----:B--2---:R-:W-:Y:S01]  /*11c00*/  FFMA.FTZ R11, R147, -UR13, R11 ;  /* 0x8000000d930b7c23 */ /* 0x004fe2000801000b */
[----:B------:R-:W-:Y:S02]  /*11c10*/  IABS R140, R2 ;  /* 0x00000002008c7213 */ /* 0x000fe40000000000 */
[----:B------:R-:W-:Y:S01]  /*11c20*/  IADD3 R2, R0, 0x20, RZ ;  /* 0x0000002000027810 */ /* 0x000fe20007ffe0ff */
[----:B------:R1:W2:Y:S01]  /*11c30*/  I2F R142, R100 ;  /* 0x00000064008e7306 */ /* 0x0002a20000201400 */
[----:B------:R-:W-:Y:S02]  /*11c40*/  FSEL R148, R11, -INF , !P0 ;  /* 0xff8000000b947808 */ /* 0x000fe40004000000 */
[----:B------:R-:W-:Y:S01]  /*11c50*/  ISETP.GE.AND P0, PT, R138, R201, PT ;  /* 0x000000c98a00720c */ /* 0x000fe20003f06270 */
[----:B------:R-:W-:Y:S03]  /*11c60*/  IMAD.IADD R141, R200, 0x1, -R2 ;  /* 0x00000001c88d7824 */ /* 0x000fe600078e0a02 */
[----:B------:R-:W-:Y:S02]  /*11c70*/  ISETP.GE.OR P0, PT, R138, R204, !P0 ;  /* 0x000000cc8a00720c */ /* 0x000fe40004706670 */
[----:B------:R-:W-:Y:S01]  /*11c80*/  IABS R4, R141 ;  /* 0x0000008d00047213 */ /* 0x000fe20000000000 */
[----:B------:R-:W3:Y:S10]  /*11c90*/  I2F R143, R140 ;  /* 0x0000008c008f7306 */ /* 0x000ef40000201400 */
[----:B------:R5:W4:Y:S01]  /*11ca0*/  I2F R141, R4 ;  /* 0x00000004008d7306 */ /* 0x000b220000201400 */
[----:B-1----:R-:W-:Y:S01]  /*11cb0*/  IADD3 R100, R0, 0x21, RZ ;  /* 0x0000002100647810 */ /* 0x002fe20007ffe0ff */
[----:B--2---:R-:W-:Y:S01]  /*11cc0*/  FFMA.FTZ R17, R142, -UR13, R17 ;  /* 0x8000000d8e117c23 */ /* 0x004fe20008010011 */
[----:B------:R-:W-:Y:S02]  /*11cd0*/  FSEL R142, R10, -INF , !P1 ;  /* 0xff8000000a8e7808 */ /* 0x000fe40004800000 */
[C---:B------:R-:W-:Y:S01]  /*11ce0*/  ISETP.GE.AND P1, PT, R137.reuse, R202, PT ;  /* 0x000000ca8900720c */ /* 0x040fe20003f26270 */
[----:B------:R-:W-:Y:S03]  /*11cf0*/  IMAD.IADD R5, R200, 0x1, -R100 ;  /* 0x00000001c8057824 */ /* 0x000fe600078e0a64 */
[----:B------:R-:W-:Y:S01]  /*11d00*/  ISETP.GE.OR P1, PT, R137, R205, !P1 ;  /* 0x000000cd8900720c */ /* 0x000fe20004f26670 */
[----:B---3--:R-:W-:Y:S03]  /*11d10*/  FFMA.FTZ R14, R143, -UR13, R14 ;  /* 0x8000000d8f0e7c23 */ /* 0x008fe6000801000e */
[----:B------:R-:W-:Y:S02]  /*11d20*/  FSEL R150, R17, -INF , !P1 ;  /* 0xff80000011967808 */ /* 0x000fe40004800000 */
[C---:B------:R-:W-:Y:S02]  /*11d30*/  ISETP.GE.AND P1, PT, R137.reuse, R201, PT ;  /* 0x000000c98900720c */ /* 0x040fe40003f26270 */
[----:B------:R-:W-:Y:S02]  /*11d40*/  FSEL R138, R14, -INF , !P6 ;  /* 0xff8000000e8a7808 */ /* 0x000fe40007000000 */
[----:B------:R-:W-:Y:S02]  /*11d50*/  ISETP.GE.OR P1, PT, R137, R204, !P1 ;  /* 0x000000cc8900720c */ /* 0x000fe40004f26670 */
[----:B-----5:R-:W-:Y:S01]  /*11d60*/  IABS R4, R6 ;  /* 0x0000000600047213 */ /* 0x020fe20000000000 */
[----:B----4-:R-:W-:Y:S01]  /*11d70*/  FFMA.FTZ R20, R141, -UR13, R20 ;  /* 0x8000000d8d147c23 */ /* 0x010fe20008010014 */
[----:B------:R-:W-:Y:S02]  /*11d80*/  IADD3 R6, R0, 0x28, RZ ;  /* 0x0000002800067810 */ /* 0x000fe40007ffe0ff */
[CC--:B------:R-:W-:Y:S01]  /*11d90*/  ISETP.GE.AND P6, PT, R2.reuse, R202.reuse, PT ;  /* 0x000000ca0200720c */ /* 0x0c0fe20003fc6270 */
[----:B------:R1:W2:Y:S03]  /*11da0*/  I2F R140, R4 ;  /* 0x00000004008c7306 */ /* 0x0002a60000201400 */
[----:B------:R-:W-:Y:S02]  /*11db0*/  ISETP.GE.OR P6, PT, R2, R205, !P6 ;  /* 0x000000cd0200720c */ /* 0x000fe400077c6670 */
[----:B-1----:R-:W-:Y:S01]  /*11dc0*/  IABS R4, R5 ;  /* 0x0000000500047213 */ /* 0x002fe20000000000 */
[----:B--2---:R-:W-:Y:S01]  /*11dd0*/  FFMA.FTZ R15, R140, -UR13, R15 ;  /* 0x8000000d8c0f7c23 */ /* 0x004fe2000801000f */
[----:B------:R-:W-:Y:S02]  /*11de0*/  IADD3 R5, R0, 0x29, RZ ;  /* 0x0000002900057810 */ /* 0x000fe40007ffe0ff */
[----:B------:R-:W-:Y:S01]  /*11df0*/  FSEL R140, R20, -INF , !P6 ;  /* 0xff800000148c7808 */ /* 0x000fe20007000000 */
[----:B------:R1:W2:Y:S01]  /*11e00*/  I2F R12, R4 ;  /* 0x00000004000c7306 */ /* 0x0002a20000201400 */
[C---:B------:R-:W-:Y:S04]  /*11e10*/  ISETP.GE.AND P6, PT, R100.reuse, R202, PT ;  /* 0x000000ca6400720c */ /* 0x040fe80003fc6270 */
[----:B------:R-:W-:Y:S01]  /*11e20*/  ISETP.GE.OR P6, PT, R100, R205, !P6 ;  /* 0x000000cd6400720c */ /* 0x000fe200077c6670 */
[----:B-1----:R-:W-:Y:S02]  /*11e30*/  IMAD.MOV.U32 R4, RZ, RZ, R3 ;  /* 0x000000ffff047224 */ /* 0x002fe400078e0003 */
[----:B------:R-:W-:Y:S02]  /*11e40*/  IMAD.IADD R3, R200, 0x1, -R6 ;  /* 0x00000001c8037824 */ /* 0x000fe400078e0a06 */
[----:B------:R1:W3:Y:S01]  /*11e50*/  I2F R103, R4 ;  /* 0x0000000400677306 */ /* 0x0002e20000201400 */
[----:B--2---:R-:W-:Y:S02]  /*11e60*/  FFMA.FTZ R21, R12, -UR13, R21 ;  /* 0x8000000d0c157c23 */ /* 0x004fe40008010015 */
[----:B------:R-:W-:Y:S03]  /*11e70*/  IABS R3, R3 ;  /* 0x0000000300037213 */ /* 0x000fe60000000000 */
[----:B------:R-:W-:Y:S02]  /*11e80*/  FSEL R139, R21, -INF , !P6 ;  /* 0xff800000158b7808 */ /* 0x000fe40007000000 */
[CC--:B------:R-:W-:Y:S02]  /*11e90*/  ISETP.GE.AND P6, PT, R100.reuse, R201.reuse, PT ;  /* 0x000000c96400720c */ /* 0x0c0fe40003fc6270 */
[----:B------:R-:W2:Y:S02]  /*11ea0*/  I2F R13, R3 ;  /* 0x00000003000d7306 */ /* 0x000ea40000201400 */
[-C--:B------:R-:W-:Y:S01]  /*11eb0*/  ISETP.GE.OR P6, PT, R100, R204.reuse, !P6 ;  /* 0x000000cc6400720c */ /* 0x080fe200077c6670 */
[----:B-1----:R-:W-:Y:S01]  /*11ec0*/  IMAD.IADD R4, R203, 0x1, -R137 ;  /* 0x00000001cb047824 */ /* 0x002fe200078e0a89 */
[----:B------:R-:W-:Y:S01]  /*11ed0*/  FSEL R137, R15, -INF , !P5 ;  /* 0xff8000000f897808 */ /* 0x000fe20006800000 */
[----:B---3--:R-:W-:Y:S01]  /*11ee0*/  FFMA.FTZ R18, R103, -UR13, R18 ;  /* 0x8000000d67127c23 */ /* 0x008fe20008010012 */
[C---:B------:R-:W-:Y:S04]  /*11ef0*/  ISETP.GE.AND P5, PT, R2.reuse, R201, PT ;  /* 0x000000c90200720c */ /* 0x040fe80003fa6270 */
[----:B------:R-:W-:Y:S02]  /*11f00*/  ISETP.GE.OR P5, PT, R2, R204, !P5 ;  /* 0x000000cc0200720c */ /* 0x000fe40006fa6670 */
[----:B------:R-:W-:Y:S01]  /*11f10*/  FSEL R21, R18, -INF , !P0 ;  /* 0xff80000012157808 */ /* 0x000fe20004000000 */
[----:B--2---:R-:W-:Y:S01]  /*11f20*/  FFMA.FTZ R24, R13, -UR13, R24 ;  /* 0x8000000d0d187c23 */ /* 0x004fe20008010018 */
[----:B------:R-:W-:Y:S01]  /*11f30*/  IABS R3, R4 ;  /* 0x0000000400037213 */ /* 0x000fe20000000000 */
[----:B------:R-:W-:Y:S01]  /*11f40*/  IMAD.IADD R4, R200, 0x1, -R5 ;  /* 0x00000001c8047824 */ /* 0x000fe200078e0a05 */
[CC--:B------:R-:W-:Y:S02]  /*11f50*/  ISETP.GE.AND P0, PT, R6.reuse, R202.reuse, PT ;  /* 0x000000ca0600720c */ /* 0x0c0fe40003f06270 */
[----:B------:R1:W2:Y:S02]  /*11f60*/  I2F R10, R3 ;  /* 0x00000003000a7306 */ /* 0x0002a40000201400 */
[-C--:B------:R-:W-:Y:S04]  /*11f70*/  ISETP.GE.OR P0, PT, R6, R205.reuse, !P0 ;  /* 0x000000cd0600720c */ /* 0x080fe80004706670 */
[----:B------:R-:W-:Y:S02]  /*11f80*/  FSEL R24, R24, -INF , !P0 ;  /* 0xff80000018187808 */ /* 0x000fe40004000000 */
[C---:B------:R-:W-:Y:S04]  /*11f90*/  ISETP.GE.AND P0, PT, R5.reuse, R202, PT ;  /* 0x000000ca0500720c */ /* 0x040fe80003f06270 */
[----:B------:R-:W-:Y:S02]  /*11fa0*/  ISETP.GE.OR P0, PT, R5, R205, !P0 ;  /* 0x000000cd0500720c */ /* 0x000fe40004706670 */
        /* <DEDUP_REMOVED lines=8> */
[----:B--2---:R-:W-:Y:S01]  /*12030*/  FFMA.FTZ R25, R8, -UR13, R25 ;  /* 0x8000000d08197c23 */ /* 0x004fe20008010019 */
[----:B------:R-:W-:Y:S03]  /*12040*/  IADD3 R4, R0, 0x30, RZ ;  /* 0x0000003000047810 */ /* 0x000fe60007ffe0ff */
[----:B------:R-:W-:Y:S01]  /*12050*/  IMAD.MOV.U32 R7, RZ, RZ, R3 ;  /* 0x000000ffff077224 */ /* 0x000fe200078e0003 */
[----:B------:R-:W-:Y:S01]  /*12060*/  FSEL R25, R25, -INF , !P0 ;  /* 0xff80000019197808 */ /* 0x000fe20004000000 */
[----:B------:R-:W-:Y:S01]  /*12070*/  IMAD.IADD R3, R200, 0x1, -R4 ;  /* 0x00000001c8037824 */ /* 0x000fe200078e0a04 */
[C---:B------:R-:W-:Y:S01]  /*12080*/  ISETP.GE.AND P0, PT, R5.reuse, R201, PT ;  /* 0x000000c90500720c */ /* 0x040fe20003f06270 */
[----:B------:R1:W2:Y:S03]  /*12090*/  I2F R9, R7 ;  /* 0x0000000700097306 */ /* 0x0002a60000201400 */
[----:B------:R-:W-:Y:S02]  /*120a0*/  IABS R3, R3 ;  /* 0x0000000300037213 */ /* 0x000fe40000000000 */
[----:B------:R-:W-:Y:S05]  /*120b0*/  ISETP.GE.OR P0, PT, R5, R204, !P0 ;  /* 0x000000cc0500720c */ /* 0x000fea0004706670 */
[----:B------:R3:W4:Y:S01]  /*120c0*/  I2F R12, R3 ;  /* 0x00000003000c7306 */ /* 0x0007220000201400 */
[----:B-1----:R-:W-:Y:S02]  /*120d0*/  IMAD.IADD R7, R203, 0x1, -R100 ;  /* 0x00000001cb077824 */ /* 0x002fe400078e0a64 */
[----:B--2---:R-:W-:Y:S03]  /*120e0*/  FFMA.FTZ R22, R9, -UR13, R22 ;  /* 0x8000000d09167c23 */ /* 0x004fe60008010016 */
[----:B------:R-:W-:Y:S02]  /*120f0*/  IABS R7, R7 ;  /* 0x0000000700077213 */ /* 0x000fe40000000000 */
[----:B------:R-:W-:Y:S02]  /*12100*/  FSEL R22, R22, -INF , !P5 ;  /* 0xff80000016167808 */ /* 0x000fe40006800000 */
[-C--:B------:R-:W-:Y:S01]  /*12110*/  ISETP.GE.AND P5, PT, R4, R202.reuse, PT ;  /* 0x000000ca0400720c */ /* 0x080fe20003fa6270 */
[----:B------:R-:W-:Y:S01]  /*12120*/  IMAD.MOV.U32 R2, RZ, RZ, R7 ;  /* 0x000000ffff027224 */ /* 0x000fe200078e0007 */
[----:B---3--:R-:W-:Y:S01]  /*12130*/  IADD3 R3, R0, 0x31, RZ ;  /* 0x0000003100037810 */ /* 0x008fe20007ffe0ff */
[----:B----4-:R-:W-:Y:S01]  /*12140*/  FFMA.FTZ R28, R12, -UR13, R28 ;  /* 0x8000000d0c1c7c23 */ /* 0x010fe2000801001c */
[-C--:B------:R-:W-:Y:S01]  /*12150*/  ISETP.GE.OR P5, PT, R4, R205.reuse, !P5 ;  /* 0x000000cd0400720c */ /* 0x080fe20006fa6670 */
[----:B------:R1:W2:Y:S02]  /*12160*/  I2F R11, R2 ;  /* 0x00000002000b7306 */ /* 0x0002a40000201400 */
[----:B------:R-:W-:Y:S01]  /*12170*/  IMAD.IADD R7, R200, 0x1, -R3 ;  /* 0x00000001c8077824 */ /* 0x000fe200078e0a03 */
[----:B------:R-:W-:Y:S02]  /*12180*/  FSEL R28, R28, -INF , !P5 ;  /* 0xff8000001c1c7808 */ /* 0x000fe40006800000 */
[C---:B------:R-:W-:Y:S04]  /*12190*/  ISETP.GE.AND P5, PT, R3.reuse, R202, PT ;  /* 0x000000ca0300720c */ /* 0x040fe80003fa6270 */
[----:B------:R-:W-:Y:S02]  /*121a0*/  ISETP.GE.OR P5, PT, R3, R205, !P5 ;  /* 0x000000cd0300720c */ /* 0x000fe40006fa6670 */
[----:B-1----:R-:W-:Y:S01]  /*121b0*/  IABS R2, R7 ;  /* 0x0000000700027213 */ /* 0x002fe20000000000 */
[----:B------:R-:W-:Y:S02]  /*121c0*/  IMAD.IADD R7, R203, 0x1, -R6 ;  /* 0x00000001cb077824 */ /* 0x000fe400078e0a06 */
[----:B--2---:R-:W-:Y:S01]  /*121d0*/  FFMA.FTZ R23, R11, -UR13, R23 ;  /* 0x8000000d0b177c23 */ /* 0x004fe20008010017 */
[----:B------:R1:W2:Y:S02]  /*121e0*/  I2F R10, R2 ;  /* 0x00000002000a7306 */ /* 0x0002a40000201400 */
[----:B------:R-:W-:Y:S02]  /*121f0*/  IABS R7, R7 ;  /* 0x0000000700077213 */ /* 0x000fe40000000000 */
[----:B------:R-:W-:Y:S02]  /*12200*/  FSEL R23, R23, -INF , !P6 ;  /* 0xff80000017177808 */ /* 0x000fe40007000000 */
[CC--:B------:R-:W-:Y:S04]  /*12210*/  ISETP.GE.AND P6, PT, R4.reuse, R201.reuse, PT ;  /* 0x000000c90400720c */ /* 0x0c0fe80003fc6270 */
[----:B------:R3:W4:Y:S01]  /*12220*/  I2F R9, R7 ;  /* 0x0000000700097306 */ /* 0x0007220000201400 */
[----:B------:R-:W-:Y:S01]  /*12230*/  ISETP.GE.OR P6, PT, R4, R204, !P6 ;  /* 0x000000cc0400720c */ /* 0x000fe200077c6670 */
[----:B------:R-:W-:Y:S01]  /*12240*/  IMAD.IADD R4, R203, 0x1, -R4 ;  /* 0x00000001cb047824 */ /* 0x000fe200078e0a04 */
[----:B-1----:R-:W-:Y:S01]  /*12250*/  IADD3 R2, R0, 0x38, RZ ;  /* 0x0000003800027810 */ /* 0x002fe20007ffe0ff */
[----:B--2---:R-:W-:Y:S01]  /*12260*/  FFMA.FTZ R29, R10, -UR13, R29 ;  /* 0x8000000d0a1d7c23 */ /* 0x004fe2000801001d */
[----:B------:R-:W-:Y:S03]  /*12270*/  IADD3 R0, R0, 0x39, RZ ;  /* 0x0000003900007810 */ /* 0x000fe60007ffe0ff */
[C---:B------:R-:W-:Y:S01]  /*12280*/  IMAD.IADD R8, R200.reuse, 0x1, -R2 ;  /* 0x00000001c8087824 */ /* 0x040fe200078e0a02 */
[----:B------:R-:W-:Y:S02]  /*12290*/  FSEL R29, R29, -INF , !P5 ;  /* 0xff8000001d1d7808 */ /* 0x000fe40006800000 */
[----:B------:R-:W-:Y:S02]  /*122a0*/  ISETP.GE.AND P5, PT, R3, R201, PT ;  /* 0x000000c90300720c */ /* 0x000fe40003fa6270 */
[----:B---3--:R-:W-:Y:S01]  /*122b0*/  IABS R7, R8 ;  /* 0x0000000800077213 */ /* 0x008fe20000000000 */
[----:B------:R-:W-:Y:S01]  /*122c0*/  IMAD.IADD R8, R203, 0x1, -R5 ;  /* 0x00000001cb087824 */ /* 0x000fe200078e0a05 */
[----:B------:R-:W-:Y:S01]  /*122d0*/  ISETP.GE.OR P5, PT, R3, R204, !P5 ;  /* 0x000000cc0300720c */ /* 0x000fe20006fa6670 */
[----:B------:R-:W-:Y:S02]  /*122e0*/  IMAD.IADD R5, R200, 0x1, -R0 ;  /* 0x00000001c8057824 */ /* 0x000fe400078e0a00 */
[----:B----4-:R-:W-:Y:S01]  /*122f0*/  FFMA.FTZ R26, R9, -UR13, R26 ;  /* 0x8000000d091a7c23 */ /* 0x010fe2000801001a */
[----:B------:R-:W-:Y:S01]  /*12300*/  IABS R6, R8 ;  /* 0x0000000800067213 */ /* 0x000fe20000000000 */
[----:B------:R-:W1:Y:S01]  /*12310*/  I2F R7, R7 ;  /* 0x0000000700077306 */ /* 0x000e620000201400 */
[----:B------:R-:W-:Y:S02]  /*12320*/  IABS R5, R5 ;  /* 0x0000000500057213 */ /* 0x000fe40000000000 */
[----:B------:R-:W-:Y:S02]  /*12330*/  FSEL R212, R26, -INF , !P1 ;  /* 0xff8000001ad47808 */ /* 0x000fe40004800000 */
[C---:B------:R-:W-:Y:S01]  /*12340*/  ISETP.GE.AND P1, PT, R2.reuse, R202, PT ;  /* 0x000000ca0200720c */ /* 0x040fe20003f26270 */
[----:B------:R2:W3:Y:S03]  /*12350*/  LDL.S16 R26, [R1] ;  /* 0x00000000011a7983 */ /* 0x0004e60000100600 */
[----:B------:R-:W-:Y:S01]  /*12360*/  ISETP.GE.OR P1, PT, R2, R205, !P1 ;  /* 0x000000cd0200720c */ /* 0x000fe20004f26670 */
[----:B------:R4:W5:Y:S10]  /*12370*/  I2F R11, R6 ;  /* 0x00000006000b7306 */ /* 0x0009740000201400 */
[----:B------:R2:W2:Y:S01]  /*12380*/  I2F R8, R5 ;  /* 0x0000000500087306 */ /* 0x0004a20000201400 */
[----:B-1----:R-:W-:Y:S05]  /*12390*/  FFMA.FTZ R32, R7, -UR13, R32 ;  /* 0x8000000d07207c23 */ /* 0x002fea0008010020 */
[----:B------:R-:W-:Y:S02]  /*123a0*/  FSEL R32, R32, -INF , !P1 ;  /* 0xff80000020207808 */ /* 0x000fe40004800000 */
[----:B------:R-:W-:Y:S02]  /*123b0*/  ISETP.GE.AND P1, PT, R2, R201, PT ;  /* 0x000000c90200720c */ /* 0x000fe40003f26270 */
[----:B----4-:R-:W-:Y:S01]  /*123c0*/  IABS R6, R4 ;  /* 0x0000000400067213 */ /* 0x010fe20000000000 */
[----:B-----5:R-:W-:Y:S01]  /*123d0*/  FFMA.FTZ R27, R11, -UR13, R27 ;  /* 0x8000000d0b1b7c23 */ /* 0x020fe2000801001b */
[----:B------:R-:W-:Y:S02]  /*123e0*/  FMNMX.FTZ R4, R144, R101, !PT ;  /* 0x0000006590047209 */ /* 0x000fe40007810000 */
[----:B------:R1:W4:Y:S01]  /*123f0*/  I2F R9, R6 ;  /* 0x0000000600097306 */ /* 0x0003220000201400 */
[----:B------:R-:W-:Y:S02]  /*12400*/  ISETP.GE.OR P1, PT, R2, R204, !P1 ;  /* 0x000000cc0200720c */ /* 0x000fe40004f26670 */
[----:B------:R-:W-:Y:S02]  /*12410*/  FMNMX.FTZ R4, R145, R4, !PT ;  /* 0x0000000491047209 */ /* 0x000fe40007810000 */
[----:B------:R-:W-:Y:S01]  /*12420*/  FSEL R210, R27, -INF , !P0 ;  /* 0xff8000001bd27808 */ /* 0x000fe20004000000 */
[----:B--2---:R-:W-:Y:S01]  /*12430*/  IMAD.IADD R5, R203, 0x1, -R3 ;  /* 0x00000001cb057824 */ /* 0x004fe200078e0a03 */
[----:B------:R-:W-:Y:S01]  /*12440*/  FMNMX.FTZ R3, R152, R4, !PT ;  /* 0x0000000498037209 */ /* 0x000fe20007810000 */
[----:B------:R2:W5:Y:S01]  /*12450*/  LDL.S16 R27, [R1+0x4] ;  /* 0x00000400011b7983 */ /* 0x0005620000100600 */
[----:B------:R-:W-:Y:S01]  /*12460*/  ISETP.GE.AND P0, PT, R0, R202, PT ;  /* 0x000000ca0000720c */ /* 0x000fe20003f06270 */
[----:B------:R-:W-:Y:S01]  /*12470*/  FFMA.FTZ R33, R8, -UR13, R33 ;  /* 0x8000000d08217c23 */ /* 0x000fe20008010021 */
[----:B------:R-:W-:Y:S02]  /*12480*/  FMNMX.FTZ R4, R153, R3, !PT ;  /* 0x0000000399047209 */ /* 0x000fe40007810000 */
[----:B------:R-:W-:Y:S02]  /*12490*/  FMNMX.FTZ R3, R146, R102, !PT ;  /* 0x0000006692037209 */ /* 0x000fe40007810000 */
[----:B------:R-:W-:Y:S02]  /*124a0*/  IABS R7, R5 ;  /* 0x0000000500077213 */ /* 0x000fe40000000000 */
[----:B------:R-:W-:Y:S02]  /*124b0*/  FMNMX.FTZ R5, R154, R4, !PT ;  /* 0x000000049a057209 */ /* 0x000fe40007810000 */
[----:B------:R-:W-:Y:S02]  /*124c0*/  FMNMX.FTZ R4, R136, R3, !PT ;  /* 0x0000000388047209 */ /* 0x000fe40007810000 */
[----:B------:R-:W-:Y:S01]  /*124d0*/  FMNMX.FTZ R5, R149, R5, !PT ;  /* 0x0000000595057209 */ /* 0x000fe20007810000 */
[----:B------:R-:W2:Y:S01]  /*124e0*/  I2F R7, R7 ;  /* 0x0000000700077306 */ /* 0x000ea20000201400 */
[----:B------:R-:W-:Y:S01]  /*124f0*/  FMNMX.FTZ R4, R142, R4, !PT ;  /* 0x000000048e047209 */ /* 0x000fe20007810000 */
[----:B-1----:R-:W-:Y:S01]  /*12500*/  IMAD.IADD R6, R203, 0x1, -R2 ;  /* 0x00000001cb067824 */ /* 0x002fe200078e0a02 */
[----:B------:R-:W-:Y:S01]  /*12510*/  FMNMX.FTZ R5, R155, R5, !PT ;  /* 0x000000059b057209 */ /* 0x000fe20007810000 */
[----:B----4-:R-:W-:Y:S01]  /*12520*/  FFMA.FTZ R30, R9, -UR13, R30 ;  /* 0x8000000d091e7c23 */ /* 0x010fe2000801001e */
[----:B------:R-:W-:Y:S02]  /*12530*/  FMNMX.FTZ R4, R148, R4, !PT ;  /* 0x0000000494047209 */ /* 0x000fe40007810000 */
[----:B------:R-:W-:Y:S02]  /*12540*/  IABS R3, R6 ;  /* 0x0000000600037213 */ /* 0x000fe40000000000 */
[----:B------:R-:W-:Y:S01]  /*12550*/  FMNMX.FTZ R100, R150, R5, !PT ;  /* 0x0000000596647209 */ /* 0x000fe20007810000 */
[----:B------:R-:W-:Y:S01]  /*12560*/  IMAD.IADD R5, R203, 0x1, -R0 ;  /* 0x00000001cb057824 */ /* 0x000fe200078e0a00 */
[----:B------:R1:W4:Y:S01]  /*12570*/  I2F R6, R3 ;  /* 0x0000000300067306 */ /* 0x0003220000201400 */
[----:B------:R-:W-:Y:S02]  /*12580*/  ISETP.GE.OR P0, PT, R0, R205, !P0 ;  /* 0x000000cd0000720c */ /* 0x000fe40004706670 */
[----:B------:R-:W-:Y:S02]  /*12590*/  FMNMX.FTZ R100, R140, R100, !PT ;  /* 0x000000648c647209 */ /* 0x000fe40007810000 */
[----:B------:R-:W-:Y:S02]  /*125a0*/  IABS R2, R5 ;  /* 0x0000000500027213 */ /* 0x000fe40000000000 */
[----:B------:R-:W-:Y:S02]  /*125b0*/  FMNMX.FTZ R100, R139, R100, !PT ;  /* 0x000000648b647209 */ /* 0x000fe40007810000 */
[----:B------:R-:W-:Y:S02]  /*125c0*/  FSEL R33, R33, -INF , !P0 ;  /* 0xff80000021217808 */ /* 0x000fe40004000000 */
[----:B------:R-:W-:Y:S01]  /*125d0*/  FMNMX.FTZ R100, R24, R100, !PT ;  /* 0x0000006418647209 */ /* 0x000fe20007810000 */
[----:B--2---:R-:W-:Y:S01]  /*125e0*/  FFMA.FTZ R31, R7, -UR13, R31 ;  /* 0x8000000d071f7c23 */ /* 0x004fe2000801001f */
[----:B------:R-:W-:Y:S02]  /*125f0*/  FSEL R218, R30, -INF , !P6 ;  /* 0xff8000001eda7808 */ /* 0x000fe40007000000 */
[----:B------:R-:W-:Y:S02]  /*12600*/  FMNMX.FTZ R100, R25, R100, !PT ;  /* 0x0000006419647209 */ /* 0x000fe40007810000 */
[----:B------:R-:W-:Y:S02]  /*12610*/  ISETP.GE.AND P0, PT, R0, R201, PT ;  /* 0x000000c90000720c */ /* 0x000fe40003f06270 */
[----:B------:R-:W-:Y:S02]  /*12620*/  FMNMX.FTZ R100, R28, R100, !PT ;  /* 0x000000641c647209 */ /* 0x000fe40007810000 */
[----:B------:R-:W-:Y:S02]  /*12630*/  FSEL R216, R31, -INF , !P5 ;  /* 0xff8000001fd87808 */ /* 0x000fe40006800000 */
[----:B-1----:R-:W-:Y:S01]  /*12640*/  FMNMX.FTZ R3, R138, R4, !PT ;  /* 0x000000048a037209 */ /* 0x002fe20007810000 */
[----:B----4-:R-:W-:Y:S01]  /*12650*/  FFMA.FTZ R34, R6, -UR13, R34 ;  /* 0x8000000d06227c23 */ /* 0x010fe20008010022 */
[----:B------:R1:W2:Y:S01]  /*12660*/  I2F R4, R2 ;  /* 0x0000000200047306 */ /* 0x0002a20000201400 */
[----:B------:R-:W-:Y:S01]  /*12670*/  FMNMX.FTZ R100, R29, R100, !PT ;  /* 0x000000641d647209 */ /* 0x000fe20007810000 */
[----:B------:R4:W3:Y:S01]  /*12680*/  LDL.S16 R31, [R1+0x3c] ;  /* 0x00003c00011f7983 */ /* 0x0008e20000100600 */
[----:B------:R-:W-:Y:S02]  /*12690*/  FMNMX.FTZ R3, R137, R3, !PT ;  /* 0x0000000389037209 */ /* 0x000fe40007810000 */
[----:B------:R-:W-:Y:S02]  /*126a0*/  FMNMX.FTZ R100, R32, R100, !PT ;  /* 0x0000006420647209 */ /* 0x000fe40007810000 */
[----:B------:R-:W-:Y:S02]  /*126b0*/  FMNMX.FTZ R3, R21, R3, !PT ;  /* 0x0000000315037209 */ /* 0x000fe40007810000 */
[----:B------:R-:W-:Y:S02]  /*126c0*/  FMNMX.FTZ R100, R33, R100, !PT ;  /* 0x0000006421647209 */ /* 0x000fe40007810000 */
[----:B------:R-:W-:Y:S02]  /*126d0*/  ISETP.GE.OR P0, PT, R0, R204, !P0 ;  /* 0x000000cc0000720c */ /* 0x000fe40004706670 */
[----:B------:R-:W-:Y:S02]  /*126e0*/  FSEL R211, R34, -INF , !P1 ;  /* 0xff80000022d37808 */ /* 0x000fe40004800000 */
[----:B------:R-:W-:Y:S01]  /*126f0*/  IADD3 R172, P5, R170, UR23, RZ ;  /* 0x00000017aaac7c10 */ /* 0x000fe2000ffbe0ff */
[----:B------:R4:W3:Y:S03]  /*12700*/  LDL.S16 R34, [R1+0x20] ;  /* 0x0000200001227983 */ /* 0x0008e60000100600 */
[----:B------:R-:W-:Y:S02]  /*12710*/  IADD3.X R173, R171, UR22, RZ, P5, !PT ;  /* 0x00000016abad7c10 */ /* 0x000fe4000affe4ff */
[----:B-1----:R-:W-:Y:S01]  /*12720*/  FMNMX.FTZ R2, R20, R3, !PT ;  /* 0x0000000314027209 */ /* 0x002fe20007810000 */
[----:B--2---:R-:W-:Y:S01]  /*12730*/  FFMA.FTZ R35, R4, -UR13, R35 ;  /* 0x8000000d04237c23 */ /* 0x004fe20008010023 */
[----:B------:R-:W1:Y:S01]  /*12740*/  SHFL.BFLY PT, R3, R100, 0x2, 0x1f ;  /* 0x0c401f0064037f89 */ /* 0x000e6200000e0000 */
[----:B------:R-:W-:Y:S01]  /*12750*/  LOP3.LUT R4, R243, UR25, RZ, 0x3c, !PT ;  /* 0x00000019f3047c12 */ /* 0x000fe2000f8e3cff */
[----:B------:R-:W-:Y:S01]  /*12760*/  UIADD3 UR25, UR20, -0x255992d5, URZ ;  /* 0xdaa66d2b14197890 */ /* 0x000fe2000fffe03f */
[----:B------:R-:W-:Y:S02]  /*12770*/  FMNMX.FTZ R2, R22, R2, !PT ;  /* 0x0000000216027209 */ /* 0x000fe40007810000 */
[----:B------:R-:W-:Y:S01]  /*12780*/  FSEL R167, R35, -INF , !P0 ;  /* 0xff80000023a77808 */ /* 0x000fe20004000000 */
[----:B------:R-:W-:Y:S01]  /*12790*/  IMAD.WIDE.U32 R14, R4, -0x326172a9, RZ ;  /* 0xcd9e8d57040e7825 */ /* 0x000fe200078e00ff */
[----:B------:R-:W-:Y:S04]  /*127a0*/  FMNMX.FTZ R2, R23, R2, !PT ;  /* 0x0000000217027209 */ /* 0x000fe80007810000 */
[----:B------:R-:W-:Y:S02]  /*127b0*/  FMNMX.FTZ R2, R212, R2, !PT ;  /* 0x00000002d4027209 */ /* 0x000fe40007810000 */
[----:B------:R-:W-:Y:S02]  /*127c0*/  LOP3.LUT R6, R15, UR5, R168, 0x96, !PT ;  /* 0x000000050f067c12 */ /* 0x000fe4000f8e96a8 */
[----:B------:R-:W-:Y:S04]  /*127d0*/  FMNMX.FTZ R2, R210, R2, !PT ;  /* 0x00000002d2027209 */ /* 0x000fe80007810000 */
[----:B------:R-:W-:Y:S04]  /*127e0*/  FMNMX.FTZ R0, R218, R2, !PT ;  /* 0x00000002da007209 */ /* 0x000fe80007810000 */
[----:B------:R-:W-:Y:S02]  /*127f0*/  FMNMX.FTZ R0, R216, R0, !PT ;  /* 0x00000000d8007209 */ /* 0x000fe40007810000 */
[----:B-1----:R-:W-:Y:S02]  /*12800*/  FMNMX.FTZ R100, R100, R3, !PT ;  /* 0x0000000364647209 */ /* 0x002fe40007810000 */
[----:B------:R-:W-:Y:S03]  /*12810*/  FMNMX.FTZ R0, R211, R0, !PT ;  /* 0x00000000d3007209 */ /* 0x000fe60007810000 */
[----:B------:R-:W1:Y:S01]  /*12820*/  SHFL.BFLY PT, R3, R100, 0x1, 0x1f ;  /* 0x0c201f0064037f89 */ /* 0x000e6200000e0000 */
[----:B------:R-:W-:Y:S07]  /*12830*/  FMNMX.FTZ R0, R167, R0, !PT ;  /* 0x00000000a7007209 */ /* 0x000fee0007810000 */
[----:B------:R-:W2:Y:S01]  /*12840*/  SHFL.BFLY PT, R2, R0, 0x2, 0x1f ;  /* 0x0c401f0000027f89 */ /* 0x000ea200000e0000 */
[----:B-1----:R-:W-:Y:S02]  /*12850*/  FMNMX.FTZ R100, R100, R3, !PT ;  /* 0x0000000364647209 */ /* 0x002fe40007810000 */
[----:B------:R-:W-:Y:S02]  /*12860*/  LOP3.LUT R3, R243, UR26, RZ, 0x3c, !PT ;  /* 0x0000001af3037c12 */ /* 0x000fe4000f8e3cff */
[C---:B------:R-:W-:Y:S01]  /*12870*/  FSETP.NEU.FTZ.AND P1, PT, R100.reuse, -INF , PT ;  /* 0xff8000006400780b */ /* 0x040fe20003f3d000 */
[----:B------:R-:W-:Y:S02]  /*12880*/  FMUL.FTZ R8, R100, c[0x0][0x23c] ;  /* 0x00008f0064087a20 */ /* 0x000fe40000410000 */
[----:B------:R-:W-:Y:S01]  /*12890*/  IMAD.WIDE.U32 R10, R3, -0x326172a9, RZ ;  /* 0xcd9e8d57030a7825 */ /* 0x000fe200078e00ff */
[----:B--2---:R-:W-:Y:S02]  /*128a0*/  FMNMX.FTZ R0, R0, R2, !PT ;  /* 0x0000000200007209 */ /* 0x004fe40007810000 */
[----:B------:R-:W-:Y:S02]  /*128b0*/  FSEL R8, R8, RZ, P1 ;  /* 0x000000ff08087208 */ /* 0x000fe40000800000 */
[----:B------:R-:W-:Y:S01]  /*128c0*/  LOP3.LUT R2, R241, UR4, R242, 0x96, !PT ;  /* 0x00000004f1027c12 */ /* 0x000fe2000f8e96f2 */
[----:B------:R-:W1:Y:S01]  /*128d0*/  SHFL.BFLY PT, R5, R0, 0x1, 0x1f ;  /* 0x0c201f0000057f89 */ /* 0x000e6200000e0000 */
[----:B------:R-:W-:Y:S01]  /*128e0*/  LOP3.LUT R4, R11, UR5, R168, 0x96, !PT ;  /* 0x000000050b047c12 */ /* 0x000fe2000f8e96a8 */
[----:B------:R-:W-:Y:S01]  /*128f0*/  UIADD3 UR4, UR21, 0x76cf5d0a, URZ ;  /* 0x76cf5d0a15047890 */ /* 0x000fe2000fffe03f */
[--C-:B------:R-:W-:Y:S01]  /*12900*/  FFMA.FTZ R236, R29, c[0x0][0x23c], -R8.reuse ;  /* 0x00008f001dec7a23 */ /* 0x100fe20000010808 */
[----:B------:R-:W-:Y:S01]  /*12910*/  UIADD3 UR5, UR20, 0x78dde6e4, URZ ;  /* 0x78dde6e414057890 */ /* 0x000fe2000fffe03f */
[----:B------:R-:W-:Y:S04]  /*12920*/  IMAD.WIDE.U32 R12, R2, -0x326172a9, RZ ;  /* 0xcd9e8d57020c7825 */ /* 0x000fe800078e00ff */
[----:B------:R-:W-:Y:S01]  /*12930*/  FFMA.FTZ R2, R144, c[0x0][0x23c], -R8 ;  /* 0x00008f0090027a23 */ /* 0x000fe20000010808 */
[C---:B------:R-:W-:Y:S01]  /*12940*/  LOP3.LUT R10, R13.reuse, UR24, R10, 0x96, !PT ;  /* 0x000000180d0a7c12 */ /* 0x040fe2000f8e960a */
[----:B------:R-:W-:Y:S01]  /*12950*/  FFMA.FTZ R215, R24, c[0x0][0x23c], -R8 ;  /* 0x00008f0018d77a23 */ /* 0x000fe20000010808 */
[----:B------:R-:W-:Y:S01]  /*12960*/  LOP3.LUT R14, R13, UR24, R14, 0x96, !PT ;  /* 0x000000180d0e7c12 */ /* 0x000fe2000f8e960e */
[----:B------:R2:W-:Y:S01]  /*12970*/  MUFU.EX2 R209, R2 ;  /* 0x0000000200d17308 */ /* 0x0005e20000000800 */
[----:B------:R-:W-:Y:S01]  /*12980*/  UIADD3 UR24, UR21, 0x32370b8f, URZ ;  /* 0x32370b8f15187890 */ /* 0x000fe2000fffe03f */
[----:B------:R-:W-:Y:S04]  /*12990*/  IMAD.WIDE.U32 R10, R10, -0x2daee0ad, RZ ;  /* 0xd2511f530a0a7825 */ /* 0x000fe800078e00ff */
[----:B------:R-:W-:Y:S04]  /*129a0*/  IMAD.WIDE.U32 R14, R14, -0x2daee0ad, RZ ;  /* 0xd2511f530e0e7825 */ /* 0x000fe800078e00ff */
[--C-:B------:R-:W-:Y:S01]  /*129b0*/  FFMA.FTZ R214, R25, c[0x0][0x23c], -R8.reuse ;  /* 0x00008f0019d67a23 */ /* 0x100fe20000010808 */
[----:B-1----:R-:W-:Y:S01]  /*129c0*/  FMNMX.FTZ R3, R0, R5, !PT ;  /* 0x0000000500037209 */ /* 0x002fe20007810000 */
[----:B------:R-:W-:Y:S01]  /*129d0*/  FFMA.FTZ R0, R145, c[0x0][0x23c], -R8 ;  /* 0x00008f0091007a23 */ /* 0x000fe20000010808 */
[----:B------:R-:W-:Y:S01]  /*129e0*/  MUFU.EX2 R215, R215 ;  /* 0x000000d700d77308 */ /* 0x000fe20000000800 */
[----:B------:R-:W-:Y:S01]  /*129f0*/  IMAD.WIDE.U32 R4, R4, -0x2daee0ad, RZ ;  /* 0xd2511f5304047825 */ /* 0x000fe200078e00ff */
[C---:B------:R-:W-:Y:S03]  /*12a00*/  FSETP.NEU.FTZ.AND P0, PT, R3.reuse, -INF , PT ;  /* 0xff8000000300780b */ /* 0x040fe60003f1d000 */
[----:B------:R-:W-:Y:S01]  /*12a10*/  FMUL.FTZ R143, R3, c[0x0][0x23c] ;  /* 0x00008f00038f7a20 */ /* 0x000fe20000410000 */
[----:B------:R-:W-:Y:S01]  /*12a20*/  LOP3.LUT R7, R5, UR4, R240, 0x96, !PT ;  /* 0x0000000405077c12 */ /* 0x000fe2000f8e96f0 */
[----:B------:R-:W-:Y:S01]  /*12a30*/  FFMA.FTZ R237, R32, c[0x0][0x23c], -R8 ;  /* 0x00008f0020ed7a23 */ /* 0x000fe20000010808 */
[----:B------:R-:W-:Y:S01]  /*12a40*/  LOP3.LUT R16, R11, UR24, R4, 0x96, !PT ;  /* 0x000000180b107c12 */ /* 0x000fe2000f8e9604 */
[----:B------:R-:W-:Y:S01]  /*12a50*/  IMAD.WIDE.U32 R4, R6, -0x2daee0ad, RZ ;  /* 0xd2511f5306047825 */ /* 0x000fe200078e00ff */
[----:B------:R1:W1:Y:S01]  /*12a60*/  MUFU.EX2 R217, R0 ;  /* 0x0000000000d97308 */ /* 0x0002620000000800 */
[----:B------:R-:W-:Y:S02]  /*12a70*/  FSEL R143, R143, RZ, P0 ;  /* 0x000000ff8f8f7208 */ /* 0x000fe40000000000 */
[----:B------:R-:W-:Y:S01]  /*12a80*/  IMAD.WIDE.U32 R6, R7, -0x326172a9, RZ ;  /* 0xcd9e8d5707067825 */ /* 0x000fe200078e00ff */
[----:B------:R-:W-:Y:S01]  /*12a90*/  LOP3.LUT R5, R5, UR4, R240, 0x96, !PT ;  /* 0x0000000405057c12 */ /* 0x000fe2000f8e96f0 */
[----:B------:R-:W-:Y:S01]  /*12aa0*/  UIADD3 UR4, UR21, -0x126145ec, URZ ;  /* 0xed9eba1415047890 */ /* 0x000fe2000fffe03f */
[----:B------:R-:W-:Y:S01]  /*12ab0*/  LOP3.LUT R18, R15, UR24, R4, 0x96, !PT ;  /* 0x000000180f127c12 */ /* 0x000fe2000f8e9604 */
[----:B------:R-:W-:Y:S01]  /*12ac0*/  IMAD.WIDE.U32 R16, R16, -0x326172a9, RZ ;  /* 0xcd9e8d5710107825 */ /* 0x000fe200078e00ff */
[----:B------:R-:W-:Y:S01]  /*12ad0*/  LOP3.LUT R7, R7, UR25, R12, 0x96, !PT ;  /* 0x0000001907077c12 */ /* 0x000fe2000f8e960c */
[----:B------:R-:W-:Y:S01]  /*12ae0*/  UMOV UR24, UR8 ;  /* 0x0000000800187c82 */ /* 0x000fe20008000000 */
[----:B------:R-:W-:Y:S01]  /*12af0*/  MUFU.EX2 R214, R214 ;  /* 0x000000d600d67308 */ /* 0x000fe20000000800 */
[----:B------:R-:W-:Y:S01]  /*12b00*/  IMAD.WIDE.U32 R4, R5, -0x326172a9, RZ ;  /* 0xcd9e8d5705047825 */ /* 0x000fe200078e00ff */
[----:B--2---:R-:W-:Y:S03]  /*12b10*/  LOP3.LUT R2, R17, UR5, R6, 0x96, !PT ;  /* 0x0000000511027c12 */ /* 0x004fe6000f8e9606 */
[----:B------:R-:W-:Y:S01]  /*12b20*/  IMAD.WIDE.U32 R6, R7, -0x2daee0ad, RZ ;  /* 0xd2511f5307067825 */ /* 0x000fe200078e00ff */
[----:B------:R-:W-:Y:S03]  /*12b30*/  LOP3.LUT R5, R5, UR25, R12, 0x96, !PT ;  /* 0x0000001905057c12 */ /* 0x000fe6000f8e960c */
[----:B------:R-:W-:Y:S01]  /*12b40*/  IMAD.WIDE.U32 R18, R18, -0x326172a9, RZ ;  /* 0xcd9e8d5712127825 */ /* 0x000fe200078e00ff */
[----:B------:R-:W-:Y:S03]  /*12b50*/  LOP3.LUT R12, R7, UR4, R10, 0x96, !PT ;  /* 0x00000004070c7c12 */ /* 0x000fe6000f8e960a */
[----:B------:R-:W-:Y:S02]  /*12b60*/  FFMA.FTZ R7, R154, c[0x0][0x23c], -R8 ;  /* 0x00008f009a077a23 */ /* 0x000fe40000010808 */
[--C-:B-1----:R-:W-:Y:S02]  /*12b70*/  FFMA.FTZ R0, R146, c[0x0][0x23c], -R143.reuse ;  /* 0x00008f0092007a23 */ /* 0x102fe4000001088f */
[----:B------:R1:W-:Y:S01]  /*12b80*/  MUFU.EX2 R224, R7 ;  /* 0x0000000700e07308 */ /* 0x0003e20000000800 */
[----:B------:R-:W-:Y:S01]  /*12b90*/  IMAD.WIDE.U32 R146, R2, -0x2daee0ad, RZ ;  /* 0xd2511f5302927825 */ /* 0x000fe200078e00ff */
[----:B------:R-:W-:Y:S01]  /*12ba0*/  LOP3.LUT R2, R19, UR5, R4, 0x96, !PT ;  /* 0x0000000513027c12 */ /* 0x000fe2000f8e9604 */
[----:B------:R-:W-:Y:S02]  /*12bb0*/  UIADD3 UR5, UR21, 0x646e171e, URZ ;  /* 0x646e171e15057890 */ /* 0x000fe4000fffe03f */
[----:B------:R-:W-:Y:S01]  /*12bc0*/  IMAD.WIDE.U32 R4, R5, -0x2daee0ad, RZ ;  /* 0xd2511f5305047825 */ /* 0x000fe200078e00ff */
[----:B------:R-:W-:Y:S02]  /*12bd0*/  LOP3.LUT R10, R147, UR15, R6, 0x96, !PT ;  /* 0x0000000f930a7c12 */ /* 0x000fe4000f8e9606 */
[----:B------:R-:W-:Y:S01]  /*12be0*/  F2FP.PACK_AB R147, R217, R209 ;  /* 0x000000d1d993723e */ /* 0x000fe200000000ff */
[--C-:B------:R-:W-:Y:S01]  /*12bf0*/  FFMA.FTZ R6, R142, c[0x0][0x23c], -R143.reuse ;  /* 0x00008f008e067a23 */ /* 0x100fe2000001088f */
[----:B------:R2:W-:Y:S01]  /*12c00*/  MUFU.EX2 R208, R0 ;  /* 0x0000000000d07308 */ /* 0x0005e20000000800 */
[----:B------:R-:W-:Y:S01]  /*12c10*/  IMAD.WIDE.U32 R206, R2, -0x2daee0ad, RZ ;  /* 0xd2511f5302ce7825 */ /* 0x000fe200078e00ff */
[----:B------:R-:W-:Y:S01]  /*12c20*/  LOP3.LUT R14, R5, UR4, R14, 0x96, !PT ;  /* 0x00000004050e7c12 */ /* 0x000fe2000f8e960e */
[----:B------:R-:W-:Y:S02]  /*12c30*/  UIADD3 UR4, UR20, -0x4ab325aa, URZ ;  /* 0xb54cda5614047890 */ /* 0x000fe4000fffe03f */
[----:B------:R-:W-:Y:S01]  /*12c40*/  FFMA.FTZ R2, R153, c[0x0][0x23c], -R8 ;  /* 0x00008f0099027a23 */ /* 0x000fe20000010808 */
[----:B------:R-:W-:Y:S01]  /*12c50*/  LOP3.LUT R168, R207, UR15, R4, 0x96, !PT ;  /* 0x0000000fcfa87c12 */ /* 0x000fe2000f8e9604 */
[----:B------:R-:W-:Y:S03]  /*12c60*/  IMAD.WIDE.U32 R10, R10, -0x326172a9, RZ ;  /* 0xcd9e8d570a0a7825 */ /* 0x000fe600078e00ff */
[----:B------:R4:W-:Y:S01]  /*12c70*/  MUFU.EX2 R221, R6 ;  /* 0x0000000600dd7308 */ /* 0x0009e20000000800 */
[----:B------:R-:W-:Y:S04]  /*12c80*/  IMAD.WIDE.U32 R12, R12, -0x326172a9, RZ ;  /* 0xcd9e8d570c0c7825 */ /* 0x000fe800078e00ff */
[----:B-1----:R-:W-:Y:S01]  /*12c90*/  FFMA.FTZ R7, R149, c[0x0][0x23c], -R8 ;  /* 0x00008f0095077a23 */ /* 0x002fe20000010808 */
[----:B------:R-:W-:Y:S01]  /*12ca0*/  LOP3.LUT R5, R11, UR4, R12, 0x96, !PT ;  /* 0x000000040b057c12 */ /* 0x000fe2000f8e960c */
[----:B------:R-:W-:Y:S01]  /*12cb0*/  IMAD.WIDE.U32 R174, R14, -0x326172a9, RZ ;  /* 0xcd9e8d570eae7825 */ /* 0x000fe200078e00ff */
[----:B------:R-:W-:Y:S02]  /*12cc0*/  LOP3.LUT R144, R13, UR16, R16, 0x96, !PT ;  /* 0x000000100d907c12 */ /* 0x000fe4000f8e9610 */
[----:B------:R1:W-:Y:S01]  /*12cd0*/  MUFU.EX2 R223, R2 ;  /* 0x0000000200df7308 */ /* 0x0003e20000000800 */
[----:B------:R-:W-:Y:S01]  /*12ce0*/  LOP3.LUT R4, R5, 0xff, RZ, 0xc0, !PT ;  /* 0x000000ff05047812 */ /* 0x000fe200078ec0ff */
[----:B------:R-:W-:Y:S01]  /*12cf0*/  FFMA.FTZ R14, R155, c[0x0][0x23c], -R8 ;  /* 0x00008f009b0e7a23 */ /* 0x000fe20000010808 */
[----:B------:R-:W-:Y:S01]  /*12d00*/  LOP3.LUT R239, R175, UR16, R18, 0x96, !PT ;  /* 0x00000010afef7c12 */ /* 0x000fe2000f8e9612 */
[--C-:B--2---:R-:W-:Y:S01]  /*12d10*/  FFMA.FTZ R0, R136, c[0x0][0x23c], -R143.reuse ;  /* 0x00008f0088007a23 */ /* 0x104fe2000001088f */
[----:B------:R-:W-:Y:S01]  /*12d20*/  ISETP.GE.U32.AND P5, PT, R213, R4, PT ;  /* 0x00000004d500720c */ /* 0x000fe20003fa6070 */
[----:B------:R-:W-:Y:S04]  /*12d30*/  IMAD.WIDE.U32 R144, R144, -0x2daee0ad, RZ ;  /* 0xd2511f5390907825 */ /* 0x000fe800078e00ff */
[----:B------:R2:W2:Y:S01]  /*12d40*/  MUFU.EX2 R220, R0 ;  /* 0x0000000000dc7308 */ /* 0x0004a20000000800 */
[----:B------:R-:W-:Y:S01]  /*12d50*/  LOP3.LUT R9, R145, UR5, R146, 0x96, !PT ;  /* 0x0000000591097c12 */ /* 0x000fe2000f8e9692 */
[----:B------:R-:W-:Y:S02]  /*12d60*/  FFMA.FTZ R15, R140, c[0x0][0x23c], -R8 ;  /* 0x00008f008c0f7a23 */ /* 0x000fe40000010808 */
[----:B----4-:R-:W-:Y:S01]  /*12d70*/  FFMA.FTZ R6, R148, c[0x0][0x23c], -R143 ;  /* 0x00008f0094067a23 */ /* 0x010fe2000001088f */
[----:B------:R-:W-:Y:S01]  /*12d80*/  PRMT R148, R147, 0x7632, R148 ;  /* 0x0000763293947816 */ /* 0x000fe20000000094 */
[----:B------:R-:W-:Y:S01]  /*12d90*/  IMAD.WIDE.U32 R168, R168, -0x326172a9, RZ ;  /* 0xcd9e8d57a8a87825 */ /* 0x000fe200078e00ff */
[----:B------:R-:W-:Y:S01]  /*12da0*/  LOP3.LUT R13, R9, 0xff, RZ, 0xc0, !PT ;  /* 0x000000ff090d7812 */ /* 0x000fe200078ec0ff */
[----:B------:R-:W-:Y:S02]  /*12db0*/  @!P5 HADD2 R244, -R147.H0_H0, -RZ.H0_H0 ;  /* 0xa00000ff93f4d230 */ /* 0x000fe40000000900 */
[----:B------:R4:W4:Y:S01]  /*12dc0*/  MUFU.EX2 R235, R7 ;  /* 0x0000000700eb7308 */ /* 0x0009220000000800 */
[--C-:B------:R-:W-:Y:S02]  /*12dd0*/  FFMA.FTZ R175, R28, c[0x0][0x23c], -R8.reuse ;  /* 0x00008f001caf7a23 */ /* 0x100fe40000010808 */
[--C-:B------:R-:W-:Y:S01]  /*12de0*/  FFMA.FTZ R238, R33, c[0x0][0x23c], -R8.reuse ;  /* 0x00008f0021ee7a23 */ /* 0x100fe20000010808 */
[----:B-1----:R-:W-:Y:S01]  /*12df0*/  SHF.R.U32.HI R2, RZ, 0x10, R5 ;  /* 0x00000010ff027819 */ /* 0x002fe20000011605 */
[--C-:B------:R-:W-:Y:S02]  /*12e00*/  FFMA.FTZ R207, R216, c[0x0][0x23c], -R143.reuse ;  /* 0x00008f00d8cf7a23 */ /* 0x100fe4000001088f */
[----:B------:R-:W-:Y:S01]  /*12e10*/  FFMA.FTZ R167, R167, c[0x0][0x23c], -R143 ;  /* 0x00008f00a7a77a23 */ /* 0x000fe2000001088f */
[----:B------:R-:W-:Y:S02]  /*12e20*/  LOP3.LUT R4, R2, 0xff, RZ, 0xc0, !PT ;  /* 0x000000ff02047812 */ /* 0x000fe400078ec0ff */
[----:B------:R1:W1:Y:S01]  /*12e30*/  MUFU.EX2 R222, R6 ;  /* 0x0000000600de7308 */ /* 0x0002620000000800 */
[----:B------:R-:W-:Y:S02]  /*12e40*/  FSEL R2, R100, RZ, P1 ;  /* 0x000000ff64027208 */ /* 0x000fe40000800000 */
[----:B------:R-:W-:Y:S01]  /*12e50*/  ISETP.GE.U32.AND P1, PT, R213, R4, PT ;  /* 0x00000004d500720c */ /* 0x000fe20003f26070 */
[----:B--2---:R-:W-:Y:S01]  /*12e60*/  FFMA.FTZ R0, R152, c[0x0][0x23c], -R8 ;  /* 0x00008f0098007a23 */ /* 0x004fe20000010808 */
[----:B------:R-:W-:Y:S01]  /*12e70*/  F2FP.PACK_AB R154, R220, R208 ;  /* 0x000000d0dc9a723e */ /* 0x000fe200000000ff */
[----:B------:R-:W-:Y:S03]  /*12e80*/  FADD.FTZ R2, -R2, R101 ;  /* 0x0000006502027221 */ /* 0x000fe60000010100 */
[----:B------:R-:W-:Y:S01]  /*12e90*/  PRMT R153, R154, 0x7632, R153 ;  /* 0x000076329a997816 */ /* 0x000fe20000000099 */
[----:B------:R2:W2:Y:S01]  /*12ea0*/  MUFU.EX2 R219, R0 ;  /* 0x0000000000db7308 */ /* 0x0004a20000000800 */
[----:B------:R-:W-:Y:S02]  /*12eb0*/  FMUL.FTZ R2, R2, c[0x0][0x23c] ;  /* 0x00008f0002027a20 */ /* 0x000fe40000410000 */
[----:B----4-:R-:W-:Y:S01]  /*12ec0*/  FFMA.FTZ R7, R138, c[0x0][0x23c], -R143 ;  /* 0x00008f008a077a23 */ /* 0x010fe2000001088f */
[----:B------:R-:W-:Y:S02]  /*12ed0*/  F2FP.PACK_AB R162, R235, R224 ;  /* 0x000000e0eba2723e */ /* 0x000fe400000000ff */
[----:B------:R-:W-:Y:S02]  /*12ee0*/  @!P1 HADD2 R245, -R154.H0_H0, -RZ.H0_H0 ;  /* 0xa00000ff9af59230 */ /* 0x000fe40000000900 */
[C---:B------:R-:W-:Y:S02]  /*12ef0*/  PRMT R161, R162.reuse, 0x7632, R161 ;  /* 0x00007632a2a17816 */ /* 0x040fe400000000a1 */
[----:B------:R4:W-:Y:S02]  /*12f00*/  MUFU.EX2 R234, R7 ;  /* 0x0000000700ea7308 */ /* 0x0009e40000000800 */
[----:B------:R-:W-:Y:S02]  /*12f10*/  PRMT R103, R162, 0x5410, R161 ;  /* 0x00005410a2677816 */ /* 0x000fe400000000a1 */
[----:B-1----:R-:W-:Y:S02]  /*12f20*/  SHF.R.U32.HI R6, RZ, 0x18, R10 ;  /* 0x00000018ff067819 */ /* 0x002fe4000001160a */
[----:B------:R-:W-:Y:S04]  /*12f30*/  F2FP.PACK_AB R166, R222, R221 ;  /* 0x000000dddea6723e */ /* 0x000fe800000000ff */
[----:B------:R1:W-:Y:S01]  /*12f40*/  MUFU.EX2 R233, R14 ;  /* 0x0000000e00e97308 */ /* 0x0003e20000000800 */
[----:B------:R-:W-:Y:S02]  /*12f50*/  PRMT R165, R166, 0x7632, R165 ;  /* 0x00007632a6a57816 */ /* 0x000fe400000000a5 */
[----:B--2---:R-:W-:Y:S02]  /*12f60*/  LOP3.LUT R0, R10, 0xff, RZ, 0xc0, !PT ;  /* 0x000000ff0a007812 */ /* 0x004fe400078ec0ff */
[----:B------:R-:W-:Y:S02]  /*12f70*/  F2FP.PACK_AB R152, R223, R219 ;  /* 0x000000dbdf98723e */ /* 0x000fe400000000ff */
[----:B------:R-:W-:Y:S02]  /*12f80*/  ISETP.GE.U32.AND P6, PT, R213, R0, PT ;  /* 0x00000000d500720c */ /* 0x000fe40003fc6070 */
[----:B------:R-:W-:Y:S01]  /*12f90*/  LOP3.LUT R0, R5, 0xffff, RZ, 0xc0, !PT ;  /* 0x0000ffff05007812 */ /* 0x000fe200078ec0ff */
[----:B------:R-:W-:Y:S01]  /*12fa0*/  MUFU.EX2 R228, R15 ;  /* 0x0000000f00e47308 */ /* 0x000fe20000000800 */
[----:B------:R-:W-:Y:S02]  /*12fb0*/  PRMT R151, R152, 0x7632, R151 ;  /* 0x0000763298977816 */ /* 0x000fe40000000097 */
[----:B------:R-:W-:Y:S01]  /*12fc0*/  SHF.R.U32.HI R0, RZ, 0x8, R0 ;  /* 0x00000008ff007819 */ /* 0x000fe20000011600 */
[----:B----4-:R-:W-:Y:S03]  /*12fd0*/  FFMA.FTZ R7, R137, c[0x0][0x23c], -R143 ;  /* 0x00008f0089077a23 */ /* 0x010fe6000001088f */
[----:B------:R-:W-:Y:S02]  /*12fe0*/  LOP3.LUT R4, R0, 0xffff, RZ, 0xc0, !PT ;  /* 0x0000ffff00047812 */ /* 0x000fe400078ec0ff */
[----:B------:R-:W-:Y:S01]  /*12ff0*/  FSEL R0, R3, RZ, P0 ;  /* 0x000000ff03007208 */ /* 0x000fe20000000000 */
[----:B------:R2:W-:Y:S01]  /*13000*/  MUFU.EX2 R232, R7 ;  /* 0x0000000700e87308 */ /* 0x0005e20000000800 */
[----:B------:R-:W-:Y:S01]  /*13010*/  ISETP.GE.U32.AND P0, PT, R213, R4, PT ;  /* 0x00000004d500720c */ /* 0x000fe20003f06070 */
[----:B------:R-:W-:Y:S01]  /*13020*/  @!P6 HADD2 R247, -R152.H0_H0, -RZ.H0_H0 ;  /* 0xa00000ff98f7e230 */ /* 0x000fe20000000900 */
[----:B------:R-:W-:Y:S01]  /*13030*/  PRMT R4, R147, 0x5410, R148 ;  /* 0x0000541093047816 */ /* 0x000fe20000000094 */
[----:B-1----:R-:W-:Y:S01]  /*13040*/  FFMA.FTZ R14, R150, c[0x0][0x23c], -R8 ;  /* 0x00008f00960e7a23 */ /* 0x002fe20000010808 */
[----:B------:R-:W-:Y:S01]  /*13050*/  @!P5 PRMT R147, R244, 0x5410, RZ ;  /* 0x00005410f493d816 */ /* 0x000fe200000000ff */
[----:B------:R-:W-:Y:S01]  /*13060*/  FADD.FTZ R0, -R0, R102 ;  /* 0x0000006600007221 */ /* 0x000fe20000010100 */
[C---:B------:R-:W-:Y:S02]  /*13070*/  ISETP.GE.U32.AND P5, PT, R213.reuse, R6, PT ;  /* 0x00000006d500720c */ /* 0x040fe40003fa6070 */
[----:B------:R-:W-:Y:S01]  /*13080*/  SHF.R.U32.HI R6, RZ, 0x18, R5 ;  /* 0x00000018ff067819 */ /* 0x000fe20000011605 */
[----:B------:R1:W-:Y:S01]  /*13090*/  MUFU.EX2 R231, R14 ;  /* 0x0000000e00e77308 */ /* 0x0003e20000000800 */
[----:B------:R-:W-:Y:S01]  /*130a0*/  SHF.R.U32.HI R5, RZ, 0x10, R10 ;  /* 0x00000010ff057819 */ /* 0x000fe2000001160a */
[----:B------:R-:W-:Y:S01]  /*130b0*/  FMUL.FTZ R0, R0, c[0x0][0x23c] ;  /* 0x00008f0000007a20 */ /* 0x000fe20000410000 */
[----:B------:R-:W-:Y:S01]  /*130c0*/  STG.E.U16 [R170.64], R147 ;  /* 0x00000093aa007986 */ /* 0x000fe2000c101512 */
[----:B------:R-:W-:Y:S05]  /*130d0*/  @!P0 HADD2 R246, -R148.H0_H0, -RZ.H0_H0 ;  /* 0xa00000ff94f68230 */ /* 0x000fea0000000900 */
[----:B------:R-:W-:Y:S01]  /*130e0*/  @!P0 PRMT R148, R246, 0x5410, RZ ;  /* 0x00005410f6948816 */ /* 0x000fe200000000ff */
[----:B------:R-:W-:Y:S01]  /*130f0*/  @!P5 HADD2 R252, -R165.H0_H0, -RZ.H0_H0 ;  /* 0xa00000ffa5fcd230 */ /* 0x000fe20000000900 */
[----:B------:R-:W-:Y:S01]  /*13100*/  ISETP.GE.U32.AND P0, PT, R213, R6, PT ;  /* 0x00000006d500720c */ /* 0x000fe20003f06070 */
[----:B------:R-:W4:Y:S01]  /*13110*/  MUFU.EX2 R2, R2 ;  /* 0x0000000200027308 */ /* 0x000f220000000800 */
[----:B------:R-:W-:Y:S01]  /*13120*/  LOP3.LUT R6, R5, 0xff, RZ, 0xc0, !PT ;  /* 0x000000ff05067812 */ /* 0x000fe200078ec0ff */
[----:B------:R-:W-:Y:S01]  /*13130*/  STG.E.U16 [R170.64+0x2], R148 ;  /* 0x00000294aa007986 */ /* 0x000fe2000c101512 */
[----:B------:R-:W-:Y:S02]  /*13140*/  PRMT R5, R154, 0x5410, R153 ;  /* 0x000054109a057816 */ /* 0x000fe40000000099 */
[----:B------:R-:W-:Y:S02]  /*13150*/  @!P1 PRMT R154, R245, 0x5410, RZ ;  /* 0x00005410f59a9816 */ /* 0x000fe400000000ff */
[----:B------:R-:W-:Y:S02]  /*13160*/  ISETP.GE.U32.AND P1, PT, R213, R6, PT ;  /* 0x00000006d500720c */ /* 0x000fe40003f26070 */
[----:B------:R-:W-:Y:S01]  /*13170*/  LOP3.LUT R6, R10, 0xffff, RZ, 0xc0, !PT ;  /* 0x0000ffff0a067812 */ /* 0x000fe200078ec0ff */
[----:B------:R-:W3:Y:S01]  /*13180*/  MUFU.EX2 R0, R0 ;  /* 0x0000000000007308 */ /* 0x000ee20000000800 */
[----:B--2---:R-:W-:Y:S01]  /*13190*/  LOP3.LUT R7, R9, 0xffff, RZ, 0xc0, !PT ;  /* 0x0000ffff09077812 */ /* 0x004fe200078ec0ff */
[----:B------:R-:W-:Y:S01]  /*131a0*/  @!P0 HADD2 R248, -R153.H0_H0, -RZ.H0_H0 ;  /* 0xa00000ff99f88230 */ /* 0x000fe20000000900 */
[----:B------:R-:W-:Y:S01]  /*131b0*/  SHF.R.U32.HI R6, RZ, 0x8, R6 ;  /* 0x00000008ff067819 */ /* 0x000fe20000011606 */
[----:B-1----:R-:W-:Y:S01]  /*131c0*/  FFMA.FTZ R14, R21, c[0x0][0x23c], -R143 ;  /* 0x00008f00150e7a23 */ /* 0x002fe2000001088f */
[----:B------:R-:W-:Y:S01]  /*131d0*/  SHF.R.U32.HI R7, RZ, 0x8, R7 ;  /* 0x00000008ff077819 */ /* 0x000fe20000011607 */
[----:B------:R-:W-:Y:S01]  /*131e0*/  STG.E.U16 [R172.64], R154 ;  /* 0x0000009aac007986 */ /* 0x000fe2000c101512 */
[----:B------:R-:W-:Y:S02]  /*131f0*/  LOP3.LUT R6, R6, 0xffff, RZ, 0xc0, !PT ;  /* 0x0000ffff06067812 */ /* 0x000fe400078ec0ff */
[----:B------:R-:W-:Y:S01]  /*13200*/  @!P0 PRMT R153, R248, 0x5410, RZ ;  /* 0x00005410f8998816 */ /* 0x000fe200000000ff */
[----:B------:R-:W-:Y:S01]  /*13210*/  @!P1 HADD2 R249, -R166.H0_H0, -RZ.H0_H0 ;  /* 0xa00000ffa6f99230 */ /* 0x000fe20000000900 */
[----:B------:R-:W-:Y:S01]  /*13220*/  ISETP.GE.U32.AND P0, PT, R213, R6, PT ;  /* 0x00000006d500720c */ /* 0x000fe20003f06070 */
[----:B------:R1:W-:Y:S01]  /*13230*/  MUFU.EX2 R230, R14 ;  /* 0x0000000e00e67308 */ /* 0x0003e20000000800 */
[----:B------:R-:W-:Y:S01]  /*13240*/  PRMT R6, R152, 0x5410, R151 ;  /* 0x0000541098067816 */ /* 0x000fe20000000097 */
[C---:B----4-:R-:W-:Y:S01]  /*13250*/  FMUL.FTZ R24, R2.reuse, R124 ;  /* 0x0000007c02187220 */ /* 0x050fe20000410000 */
[----:B------:R-:W-:Y:S01]  /*13260*/  @!P6 PRMT R152, R247, 0x5410, RZ ;  /* 0x00005410f798e816 */ /* 0x000fe200000000ff */
[C---:B------:R-:W-:Y:S01]  /*13270*/  FMUL.FTZ R25, R2.reuse, R125 ;  /* 0x0000007d02197220 */ /* 0x040fe20000410000 */
[----:B------:R-:W-:Y:S01]  /*13280*/  ISETP.GE.U32.AND P6, PT, R213, R13, PT ;  /* 0x0000000dd500720c */ /* 0x000fe20003fc6070 */
[C---:B------:R-:W-:Y:S01]  /*13290*/  FMUL.FTZ R32, R2.reuse, R132 ;  /* 0x0000008402207220 */ /* 0x040fe20000410000 */
[--C-:B------:R-:W-:Y:S01]  /*132a0*/  SHF.R.U32.HI R13, RZ, 0x10, R9.reuse ;  /* 0x00000010ff0d7819 */ /* 0x100fe20000011609 */
[----:B------:R-:W-:Y:S01]  /*132b0*/  FMUL.FTZ R33, R2, R133 ;  /* 0x0000008502217220 */ /* 0x000fe20000410000 */
[----:B------:R-:W-:Y:S01]  /*132c0*/  F2FP.PACK_AB R164, R232, R234 ;  /* 0x000000eae8a4723e */ /* 0x000fe200000000ff */
[----:B------:R-:W-:Y:S01]  /*132d0*/  FMUL.FTZ R36, R2, R36 ;  /* 0x0000002402247220 */ /* 0x000fe20000410000 */
[----:B------:R-:W-:Y:S01]  /*132e0*/  LOP3.LUT R13, R13, 0xff, RZ, 0xc0, !PT ;  /* 0x000000ff0d0d7812 */ /* 0x000fe200078ec0ff */
[----:B------:R-:W-:Y:S01]  /*132f0*/  @!P0 HADD2 R250, -R151.H0_H0, -RZ.H0_H0 ;  /* 0xa00000ff97fa8230 */ /* 0x000fe20000000900 */
[----:B------:R-:W-:Y:S01]  /*13300*/  SHF.R.U32.HI R9, RZ, 0x18, R9 ;  /* 0x00000018ff097819 */ /* 0x000fe20000011609 */
[----:B---3--:R-:W-:Y:S01]  /*13310*/  FMUL.FTZ R35, R0, R135 ;  /* 0x0000008700237220 */ /* 0x008fe20000410000 */
[----:B------:R-:W-:Y:S01]  /*13320*/  PRMT R163, R164, 0x7632, R163 ;  /* 0x00007632a4a37816 */ /* 0x000fe200000000a3 */
[----:B------:R-:W-:Y:S01]  /*13330*/  FMUL.FTZ R37, R2, R37 ;  /* 0x0000002502257220 */ /* 0x000fe20000410000 */
[----:B------:R-:W-:Y:S01]  /*13340*/  @!P0 PRMT R151, R250, 0x5410, RZ ;  /* 0x00005410fa978816 */ /* 0x000fe200000000ff */
[----:B------:R-:W-:Y:S01]  /*13350*/  @!P6 HADD2 R251, -R162.H0_H0, -RZ.H0_H0 ;  /* 0xa00000ffa2fbe230 */ /* 0x000fe20000000900 */
[----:B------:R-:W-:Y:S01]  /*13360*/  ISETP.GE.U32.AND P0, PT, R213, R13, PT ;  /* 0x0000000dd500720c */ /* 0x000fe20003f06070 */
[C---:B------:R-:W-:Y:S01]  /*13370*/  FMUL.FTZ R38, R0.reuse, R38 ;  /* 0x0000002600267220 */ /* 0x040fe20000410000 */
[----:B------:R-:W-:Y:S01]  /*13380*/  LOP3.LUT R13, R7, 0xffff, RZ, 0xc0, !PT ;  /* 0x0000ffff070d7812 */ /* 0x000fe200078ec0ff */
[----:B------:R-:W-:Y:S01]  /*13390*/  FMUL.FTZ R39, R0, R39 ;  /* 0x0000002700277220 */ /* 0x000fe20000410000 */
[----:B------:R-:W-:Y:S01]  /*133a0*/  PRMT R7, R166, 0x5410, R165 ;  /* 0x00005410a6077816 */ /* 0x000fe200000000a5 */
[C---:B------:R-:W-:Y:S01]  /*133b0*/  FMUL.FTZ R40, R2.reuse, R40 ;  /* 0x0000002802287220 */ /* 0x040fe20000410000 */
[----:B------:R-:W-:Y:S01]  /*133c0*/  @!P1 PRMT R166, R249, 0x5410, RZ ;  /* 0x00005410f9a69816 */ /* 0x000fe200000000ff */
[----:B------:R-:W-:Y:S01]  /*133d0*/  FMUL.FTZ R41, R2, R41 ;  /* 0x0000002902297220 */ /* 0x000fe20000410000 */
[C---:B------:R-:W-:Y:S01]  /*133e0*/  ISETP.GE.U32.AND P1, PT, R213.reuse, R13, PT ;  /* 0x0000000dd500720c */ /* 0x040fe20003f26070 */
[----:B------:R-:W-:Y:S01]  /*133f0*/  FMUL.FTZ R42, R0, R42 ;  /* 0x0000002a002a7220 */ /* 0x000fe20000410000 */
[----:B------:R-:W-:Y:S01]  /*13400*/  LOP3.LUT R13, R144, 0xff, RZ, 0xc0, !PT ;  /* 0x000000ff900d7812 */ /* 0x000fe200078ec0ff */
[----:B------:R-:W-:Y:S01]  /*13410*/  FMUL.FTZ R43, R0, R43 ;  /* 0x0000002b002b7220 */ /* 0x000fe20000410000 */
[----:B------:R-:W-:Y:S01]  /*13420*/  @!P5 PRMT R165, R252, 0x5410, RZ ;  /* 0x00005410fca5d816 */ /* 0x000fe200000000ff */
[----:B------:R-:W-:Y:S01]  /*13430*/  @!P0 HADD2 R26, -R164.H0_H0, -RZ.H0_H0 ;  /* 0xa00000ffa41a8230 */ /* 0x000fe20000000900 */
[----:B------:R-:W-:Y:S01]  /*13440*/  ISETP.GE.U32.AND P5, PT, R213, R13, PT ;  /* 0x0000000dd500720c */ /* 0x000fe20003fa6070 */
[----:B------:R-:W-:Y:S01]  /*13450*/  FFMA.FTZ R13, R20, c[0x0][0x23c], -R143 ;  /* 0x00008f00140d7a23 */ /* 0x000fe2000001088f */
[----:B------:R-:W-:Y:S01]  /*13460*/  @!P6 PRMT R162, R251, 0x5410, RZ ;  /* 0x00005410fba2e816 */ /* 0x000fe200000000ff */
[----:B------:R-:W-:Y:S01]  /*13470*/  FMUL.FTZ R44, R2, R44 ;  /* 0x0000002c022c7220 */ /* 0x000fe20000410000 */
[----:B------:R-:W-:Y:S01]  /*13480*/  PRMT R20, R26, 0x7610, R20 ;  /* 0x000076101a147816 */ /* 0x000fe20000000014 */
[----:B------:R2:W3:Y:S01]  /*13490*/  MUFU.EX2 R229, R13 ;  /* 0x0000000d00e57308 */ /* 0x0004e20000000800 */
[----:B------:R-:W-:Y:S01]  /*134a0*/  ISETP.GE.U32.AND P6, PT, R213, R9, PT ;  /* 0x00000009d500720c */ /* 0x000fe20003fc6070 */
[----:B-----5:R-:W-:Y:S01]  /*134b0*/  @!P1 HADD2 R27, -R161.H0_H0, -RZ.H0_H0 ;  /* 0xa00000ffa11b9230 */ /* 0x020fe20000000900 */
[----:B------:R-:W-:Y:S01]  /*134c0*/  SHF.R.U32.HI R9, RZ, 0x18, R144 ;  /* 0x00000018ff097819 */ /* 0x000fe20000011690 */
[----:B------:R-:W-:Y:S01]  /*134d0*/  FMUL.FTZ R45, R2, R45 ;  /* 0x0000002d022d7220 */ /* 0x000fe20000410000 */
[----:B------:R-:W-:Y:S01]  /*134e0*/  PRMT R140, R164, 0x5410, R163 ;  /* 0x00005410a48c7816 */ /* 0x000fe200000000a3 */
[C---:B------:R-:W-:Y:S01]  /*134f0*/  FMUL.FTZ R46, R0.reuse, R46 ;  /* 0x0000002e002e7220 */ /* 0x040fe20000410000 */
[----:B------:R4:W-:Y:S01]  /*13500*/  @!P1 STL.S16 [R1+0x4], R27 ;  /* 0x0000041b01009387 */ /* 0x0009e20000100600 */
[----:B-1----:R-:W-:Y:S01]  /*13510*/  PRMT R14, R27, 0x7610, R14 ;  /* 0x000076101b0e7816 */ /* 0x002fe2000000000e */
[----:B------:R-:W-:Y:S01]  /*13520*/  FMUL.FTZ R47, R0, R47 ;  /* 0x0000002f002f7220 */ /* 0x000fe20000410000 */
[----:B------:R-:W-:Y:S01]  /*13530*/  @!P0 PRMT R164, R20, 0x5410, RZ ;  /* 0x0000541014a48816 */ /* 0x000fe200000000ff */
[----:B------:R1:W-:Y:S01]  /*13540*/  @!P0 STL.S16 [R1], R26 ;  /* 0x0000001a01008387 */ /* 0x0003e20000100600 */
[----:B------:R-:W-:Y:S01]  /*13550*/  @!P1 PRMT R161, R14, 0x5410, RZ ;  /* 0x000054100ea19816 */ /* 0x000fe200000000ff */
[----:B------:R-:W-:Y:S01]  /*13560*/  FMUL.FTZ R48, R2, R48 ;  /* 0x0000003002307220 */ /* 0x000fe20000410000 */
[----:B------:R-:W-:Y:S01]  /*13570*/  ISETP.GE.U32.AND P1, PT, R213, R9, PT ;  /* 0x00000009d500720c */ /* 0x000fe20003f26070 */
[----:B------:R3:W5:Y:S01]  /*13580*/  LDL.S16 R30, [R1+0x48] ;  /* 0x00004800011e7983 */ /* 0x0007620000100600 */
[----:B------:R-:W-:Y:S01]  /*13590*/  LOP3.LUT R14, R144, 0xffff, RZ, 0xc0, !PT ;  /* 0x0000ffff900e7812 */ /* 0x000fe200078ec0ff */
[----:B------:R-:W-:Y:S01]  /*135a0*/  @!P6 HADD2 R34, -R163.H0_H0, -RZ.H0_H0 ;  /* 0xa00000ffa322e230 */ /* 0x000fe20000000900 */
[----:B------:R-:W-:Y:S01]  /*135b0*/  F2FP.PACK_AB R158, R231, R233 ;  /* 0x000000e9e79e723e */ /* 0x000fe200000000ff */
[----:B------:R-:W-:Y:S01]  /*135c0*/  FMUL.FTZ R49, R2, R49 ;  /* 0x0000003102317220 */ /* 0x000fe20000410000 */
[----:B------:R-:W-:Y:S01]  /*135d0*/  SHF.R.U32.HI R14, RZ, 0x8, R14 ;  /* 0x00000008ff0e7819 */ /* 0x000fe2000001160e */
[----:B------:R-:W-:Y:S01]  /*135e0*/  FMUL.FTZ R50, R0, R50 ;  /* 0x0000003200327220 */ /* 0x000fe20000410000 */
[----:B------:R-:W-:Y:S01]  /*135f0*/  PRMT R157, R158, 0x7632, R157 ;  /* 0x000076329e9d7816 */ /* 0x000fe2000000009d */
[----:B------:R-:W-:Y:S01]  /*13600*/  @!P5 HADD2 R31, -R158.H0_H0, -RZ.H0_H0 ;  /* 0xa00000ff9e1fd230 */ /* 0x000fe20000000900 */
[----:B--2---:R-:W-:Y:S01]  /*13610*/  SHF.R.U32.HI R13, RZ, 0x10, R144 ;  /* 0x00000010ff0d7819 */ /* 0x004fe20000011690 */
[----:B------:R-:W-:Y:S01]  /*13620*/  FMUL.FTZ R51, R0, R51 ;  /* 0x0000003300337220 */ /* 0x000fe20000410000 */
[----:B------:R-:W-:Y:S01]  /*13630*/  LOP3.LUT R14, R14, 0xffff, RZ, 0xc0, !PT ;  /* 0x0000ffff0e0e7812 */ /* 0x000fe200078ec0ff */
[C---:B------:R-:W-:Y:S01]  /*13640*/  FMUL.FTZ R52, R2.reuse, R52 ;  /* 0x0000003402347220 */ /* 0x040fe20000410000 */
[----:B------:R-:W-:Y:S01]  /*13650*/  LOP3.LUT R9, R13, 0xff, RZ, 0xc0, !PT ;  /* 0x000000ff0d097812 */ /* 0x000fe200078ec0ff */
[----:B------:R-:W-:Y:S01]  /*13660*/  FMUL.FTZ R53, R2, R53 ;  /* 0x0000003502357220 */ /* 0x000fe20000410000 */
[----:B------:R-:W-:Y:S01]  /*13670*/  PRMT R13, R34, 0x7610, R13 ;  /* 0x00007610220d7816 */ /* 0x000fe2000000000d */
[----:B------:R-:W-:Y:S01]  /*13680*/  FMUL.FTZ R54, R0, R54 ;  /* 0x0000003600367220 */ /* 0x000fe20000410000 */
[----:B----4-:R2:W4:Y:S01]  /*13690*/  LDL.S16 R27, [R1+0x44] ;  /* 0x00004400011b7983 */ /* 0x0105220000100600 */
[----:B------:R-:W-:Y:S01]  /*136a0*/  ISETP.GE.U32.AND P0, PT, R213, R9, PT ;  /* 0x00000009d500720c */ /* 0x000fe20003f06070 */
[----:B------:R-:W-:Y:S01]  /*136b0*/  FFMA.FTZ R9, R139, c[0x0][0x23c], -R8 ;  /* 0x00008f008b097a23 */ /* 0x000fe20000010808 */
[----:B------:R-:W-:Y:S01]  /*136c0*/  @!P6 PRMT R163, R13, 0x5410, RZ ;  /* 0x000054100da3e816 */ /* 0x000fe200000000ff */
[----:B-1----:R2:W2:Y:S01]  /*136d0*/  LDL.S16 R26, [R1+0x40] ;  /* 0x00004000011a7983 */ /* 0x0024a20000100600 */
[----:B------:R-:W-:Y:S01]  /*136e0*/  PRMT R19, R31, 0x7610, R19 ;  /* 0x000076101f137816 */ /* 0x000fe20000000013 */
[----:B------:R1:W1:Y:S01]  /*136f0*/  MUFU.EX2 R227, R9 ;  /* 0x0000000900e37308 */ /* 0x0002620000000800 */
[----:B---3--:R-:W-:Y:S01]  /*13700*/  F2FP.PACK_AB R160, R229, R230 ;  /* 0x000000e6e5a0723e */ /* 0x008fe200000000ff */
[----:B------:R3:W-:Y:S01]  /*13710*/  @!P6 STL.S16 [R1+0x20], R34 ;  /* 0x000020220100e387 */ /* 0x0007e20000100600 */
[----:B------:R-:W-:Y:S01]  /*13720*/  ISETP.GE.U32.AND P6, PT, R213, R14, PT ;  /* 0x0000000ed500720c */ /* 0x000fe20003fc6070 */
[----:B------:R-:W-:Y:S01]  /*13730*/  FFMA.FTZ R13, R22, c[0x0][0x23c], -R143 ;  /* 0x00008f00160d7a23 */ /* 0x000fe2000001088f */
[----:B------:R-:W-:Y:S01]  /*13740*/  PRMT R141, R158, 0x5410, R157 ;  /* 0x000054109e8d7816 */ /* 0x000fe2000000009d */
[----:B------:R-:W-:Y:S01]  /*13750*/  @!P5 STL.S16 [R1+0x3c], R31 ;  /* 0x00003c1f0100d387 */ /* 0x000fe20000100600 */
[----:B------:R-:W-:Y:S01]  /*13760*/  @!P5 PRMT R158, R19, 0x5410, RZ ;  /* 0x00005410139ed816 */ /* 0x000fe200000000ff */
[----:B------:R-:W-:Y:S01]  /*13770*/  FMUL.FTZ R55, R0, R55 ;  /* 0x0000003700377220 */ /* 0x000fe20000410000 */
[----:B------:R-:W-:Y:S01]  /*13780*/  PRMT R159, R160, 0x7632, R159 ;  /* 0x00007632a09f7816 */ /* 0x000fe2000000009f */
[----:B------:R2:W2:Y:S01]  /*13790*/  LDL.S16 R20, [R1+0x50] ;  /* 0x0000500001147983 */ /* 0x0004a20000100600 */
[----:B------:R3:W-:Y:S01]  /*137a0*/  MUFU.EX2 R226, R13 ;  /* 0x0000000d00e27308 */ /* 0x0007e20000000800 */
[----:B------:R-:W-:Y:S01]  /*137b0*/  SHF.R.U32.HI R8, RZ, 0x18, R168 ;  /* 0x00000018ff087819 */ /* 0x000fe200000116a8 */
[----:B------:R-:W-:Y:S01]  /*137c0*/  FMUL.FTZ R56, R2, R56 ;  /* 0x0000003802387220 */ /* 0x000fe20000410000 */
[----:B------:R2:W2:Y:S01]  /*137d0*/  LDL.S16 R19, [R1+0x4c] ;  /* 0x00004c0001137983 */ /* 0x0004a20000100600 */
[----:B------:R-:W-:Y:S01]  /*137e0*/  PRMT R142, R160, 0x5410, R159 ;  /* 0x00005410a08e7816 */ /* 0x000fe2000000009f */
[----:B------:R-:W-:Y:S02]  /*137f0*/  FMUL.FTZ R57, R2, R57 ;  /* 0x0000003902397220 */ /* 0x000fe40000410000 */
[C---:B------:R-:W-:Y:S01]  /*13800*/  FMUL.FTZ R58, R0.reuse, R58 ;  /* 0x0000003a003a7220 */ /* 0x040fe20000410000 */
[----:B------:R-:W-:Y:S01]  /*13810*/  STG.E.U16 [R172.64+0x2], R153 ;  /* 0x00000299ac007986 */ /* 0x000fe2000c101512 */
[----:B------:R-:W-:Y:S01]  /*13820*/  FMUL.FTZ R59, R0, R59 ;  /* 0x0000003b003b7220 */ /* 0x000fe20000410000 */
[----:B------:R-:W-:Y:S01]  /*13830*/  MUFU.EX2 R167, R167 ;  /* 0x000000a700a77308 */ /* 0x000fe20000000800 */
[C---:B------:R-:W-:Y:S01]  /*13840*/  FMUL.FTZ R60, R2.reuse, R60 ;  /* 0x0000003c023c7220 */ /* 0x040fe20000410000 */
[----:B------:R-:W-:Y:S01]  /*13850*/  STG.E.U16 [R170.64+0x10], R152 ;  /* 0x00001098aa007986 */ /* 0x000fe2000c101512 */
[----:B-1----:R-:W-:Y:S01]  /*13860*/  LOP3.LUT R9, R169, UR4, R174, 0x96, !PT ;  /* 0x00000004a9097c12 */ /* 0x002fe2000f8e96ae */
[----:B------:R-:W-:Y:S01]  /*13870*/  FMUL.FTZ R61, R2, R61 ;  /* 0x0000003d023d7220 */ /* 0x000fe20000410000 */
[----:B------:R-:W-:Y:S01]  /*13880*/  F2FP.PACK_AB R156, R227, R228 ;  /* 0x000000e4e39c723e */ /* 0x000fe200000000ff */
[C---:B---3--:R-:W-:Y:S01]  /*13890*/  FMUL.FTZ R34, R0.reuse, R134 ;  /* 0x0000008600227220 */ /* 0x048fe20000410000 */
[C---:B------:R-:W-:Y:S01]  /*138a0*/  LOP3.LUT R15, R9.reuse, 0xff, RZ, 0xc0, !PT ;  /* 0x000000ff090f7812 */ /* 0x040fe200078ec0ff */
[C---:B------:R-:W-:Y:S01]  /*138b0*/  FMUL.FTZ R62, R0.reuse, R62 ;  /* 0x0000003e003e7220 */ /* 0x040fe20000410000 */
[----:B------:R-:W-:Y:S01]  /*138c0*/  LOP3.LUT R14, R9, 0xffff, RZ, 0xc0, !PT ;  /* 0x0000ffff090e7812 */ /* 0x000fe200078ec0ff */
[----:B------:R-:W-:Y:S01]  /*138d0*/  FMUL.FTZ R63, R0, R63 ;  /* 0x0000003f003f7220 */ /* 0x000fe20000410000 */
[----:B------:R-:W-:Y:S01]  /*138e0*/  ISETP.GE.U32.AND P5, PT, R213, R15, PT ;  /* 0x0000000fd500720c */ /* 0x000fe20003fa6070 */
[----:B------:R-:W-:Y:S01]  /*138f0*/  FMUL.FTZ R64, R2, R64 ;  /* 0x0000004002407220 */ /* 0x000fe20000410000 */
[----:B------:R-:W-:Y:S01]  /*13900*/  PRMT R155, R156, 0x7632, R155 ;  /* 0x000076329c9b7816 */ /* 0x000fe2000000009b */
[----:B------:R-:W-:Y:S01]  /*13910*/  FMUL.FTZ R65, R2, R65 ;  /* 0x0000004102417220 */ /* 0x000fe20000410000 */
[----:B------:R-:W-:Y:S01]  /*13920*/  SHF.R.U32.HI R13, RZ, 0x8, R14 ;  /* 0x00000008ff0d7819 */ /* 0x000fe2000001160e */
[----:B------:R-:W-:Y:S01]  /*13930*/  FFMA.FTZ R14, R23, c[0x0][0x23c], -R143 ;  /* 0x00008f00170e7a23 */ /* 0x000fe2000001088f */
[----:B------:R-:W-:Y:S01]  /*13940*/  PRMT R101, R156, 0x5410, R155 ;  /* 0x000054109c657816 */ /* 0x000fe2000000009b */
[C---:B------:R-:W-:Y:S01]  /*13950*/  FMUL.FTZ R66, R0.reuse, R66 ;  /* 0x0000004200427220 */ /* 0x040fe20000410000 */
[----:B------:R-:W-:Y:S01]  /*13960*/  LOP3.LUT R13, R13, 0xffff, RZ, 0xc0, !PT ;  /* 0x0000ffff0d0d7812 */ /* 0x000fe200078ec0ff */
[----:B------:R1:W3:Y:S01]  /*13970*/  MUFU.EX2 R225, R14 ;  /* 0x0000000e00e17308 */ /* 0x0002e20000000800 */
[----:B------:R-:W-:Y:S01]  /*13980*/  FMUL.FTZ R67, R0, R67 ;  /* 0x0000004300437220 */ /* 0x000fe20000410000 */
[----:B------:R-:W-:Y:S01]  /*13990*/  STG.E.U16 [R170.64+0x12], R151 ;  /* 0x00001297aa007986 */ /* 0x000fe2000c101512 */
[C---:B------:R-:W-:Y:S02]  /*139a0*/  FMUL.FTZ R68, R2.reuse, R68 ;  /* 0x0000004402447220 */ /* 0x040fe40000410000 */
[----:B------:R-:W-:Y:S01]  /*139b0*/  FMUL.FTZ R69, R2, R69 ;  /* 0x0000004502457220 */ /* 0x000fe20000410000 */
[----:B------:R-:W-:Y:S01]  /*139c0*/  STG.E.U16 [R172.64+0x10], R166 ;  /* 0x000010a6ac007986 */ /* 0x000fe2000c101512 */
[C---:B------:R-:W-:Y:S02]  /*139d0*/  FMUL.FTZ R70, R0.reuse, R70 ;  /* 0x0000004600467220 */ /* 0x040fe40000410000 */
[----:B------:R-:W-:Y:S01]  /*139e0*/  FMUL.FTZ R71, R0, R71 ;  /* 0x0000004700477220 */ /* 0x000fe20000410000 */
[----:B------:R-:W-:Y:S01]  /*139f0*/  STG.E.U16 [R172.64+0x12], R165 ;  /* 0x000012a5ac007986 */ /* 0x000fe2000c101512 */
[C---:B------:R-:W-:Y:S01]  /*13a00*/  FMUL.FTZ R72, R2.reuse, R72 ;  /* 0x0000004802487220 */ /* 0x040fe20000410000 */
[----:B------:R-:W-:Y:S01]  /*13a10*/  MUFU.EX2 R207, R207 ;  /* 0x000000cf00cf7308 */ /* 0x000fe20000000800 */
        /* <DEDUP_REMOVED lines=9> */
[--C-:B-1----:R-:W-:Y:S01]  /*13ab0*/  SHF.R.U32.HI R14, RZ, 0x10, R9.reuse ;  /* 0x00000010ff0e7819 */ /* 0x102fe20000011609 */
[----:B------:R-:W-:Y:S01]  /*13ac0*/  FMUL.FTZ R79, R0, R79 ;  /* 0x0000004f004f7220 */ /* 0x000fe20000410000 */
[----:B------:R-:W-:Y:S01]  /*13ad0*/  SHF.R.U32.HI R9, RZ, 0x18, R9 ;  /* 0x00000018ff097819 */ /* 0x000fe20000011609 */
[----:B------:R-:W-:Y:S01]  /*13ae0*/  FMUL.FTZ R80, R2, R80 ;  /* 0x0000005002507220 */ /* 0x000fe20000410000 */
[----:B------:R-:W-:Y:S01]  /*13af0*/  LOP3.LUT R14, R14, 0xff, RZ, 0xc0, !PT ;  /* 0x000000ff0e0e7812 */ /* 0x000fe200078ec0ff */
[----:B------:R-:W-:Y:S01]  /*13b00*/  FMUL.FTZ R81, R2, R81 ;  /* 0x0000005102517220 */ /* 0x000fe20000410000 */
[----:B---3--:R-:W-:Y:S01]  /*13b10*/  F2FP.PACK_AB R150, R225, R226 ;  /* 0x000000e2e196723e */ /* 0x008fe200000000ff */
[C---:B------:R-:W-:Y:S01]  /*13b20*/  FMUL.FTZ R82, R0.reuse, R82 ;  /* 0x0000005200527220 */ /* 0x040fe20000410000 */
[----:B------:R-:W-:Y:S01]  /*13b30*/  STG.E.U16 [R172.64+0x22], R163 ;  /* 0x000022a3ac007986 */ /* 0x000fe2000c101512 */
[----:B------:R-:W-:Y:S01]  /*13b40*/  FMUL.FTZ R83, R0, R83 ;  /* 0x0000005300537220 */ /* 0x000fe20000410000 */
[----:B------:R-:W-:Y:S01]  /*13b50*/  PRMT R149, R150, 0x7632, R149 ;  /* 0x0000763296957816 */ /* 0x000fe20000000095 */
[C---:B------:R-:W-:Y:S01]  /*13b60*/  FMUL.FTZ R84, R2.reuse, R84 ;  /* 0x0000005402547220 */ /* 0x040fe20000410000 */
[----:B------:R-:W-:Y:S01]  /*13b70*/  STG.E.U16 [R170.64+0x30], R158 ;  /* 0x0000309eaa007986 */ /* 0x000fe2000c101512 */
[----:B------:R-:W-:Y:S01]  /*13b80*/  FMUL.FTZ R85, R2, R85 ;  /* 0x0000005502557220 */ /* 0x000fe20000410000 */
[----:B------:R-:W-:Y:S01]  /*13b90*/  PRMT R102, R150, 0x5410, R149 ;  /* 0x0000541096667816 */ /* 0x000fe20000000095 */
[C---:B------:R-:W-:Y:S02]  /*13ba0*/  FMUL.FTZ R86, R0.reuse, R86 ;  /* 0x0000005600567220 */ /* 0x040fe40000410000 */
[----:B------:R-:W-:Y:S02]  /*13bb0*/  FMUL.FTZ R87, R0, R87 ;  /* 0x0000005700577220 */ /* 0x000fe40000410000 */
        /* <DEDUP_REMOVED lines=11> */
[----:B------:R-:W-:Y:S01]  /*13c70*/  FMUL.FTZ R99, R0, R99 ;  /* 0x0000006300637220 */ /* 0x000fe20000410000 */
[----:B-----5:R-:W-:Y:S05]  /*13c80*/  @!P6 HADD2 R30, -R157.H0_H0, -RZ.H0_H0 ;  /* 0xa00000ff9d1ee230 */ /* 0x020fea0000000900 */
[----:B------:R-:W-:Y:S01]  /*13c90*/  @!P6 STL.S16 [R1+0x48], R30 ;  /* 0x0000481e0100e387 */ /* 0x000fe20000100600 */
[----:B------:R-:W-:Y:S03]  /*13ca0*/  PRMT R16, R30, 0x7610, R16 ;  /* 0x000076101e107816 */ /* 0x000fe60000000010 */
[----:B------:R-:W-:Y:S01]  /*13cb0*/  LDSM.16.MT88.4 R28, [R180+0xc000] ;  /* 0x00c00000b41c783b */ /* 0x000fe20000004200 */
[----:B------:R-:W-:Y:S02]  /*13cc0*/  @!P6 PRMT R157, R16, 0x5410, RZ ;  /* 0x00005410109de816 */ /* 0x000fe400000000ff */
[----:B------:R-:W-:Y:S02]  /*13cd0*/  ISETP.GE.U32.AND P6, PT, R213, R13, PT ;  /* 0x0000000dd500720c */ /* 0x000fe40003fc6070 */
[----:B------:R-:W-:Y:S01]  /*13ce0*/  LOP3.LUT R13, R168, 0xff, RZ, 0xc0, !PT ;  /* 0x000000ffa80d7812 */ /* 0x000fe200078ec0ff */
[----:B----4-:R-:W-:Y:S02]  /*13cf0*/  @!P0 HADD2 R27, -R160.H0_H0, -RZ.H0_H0 ;  /* 0xa00000ffa01b8230 */ /* 0x010fe40000000900 */
[----:B------:R-:W-:Y:S01]  /*13d00*/  STG.E.U16 [R170.64+0x32], R157 ;  /* 0x0000329daa007986 */ /* 0x000fe2000c101512 */
[----:B--2---:R-:W-:Y:S03]  /*13d10*/  @!P1 HADD2 R26, -R159.H0_H0, -RZ.H0_H0 ;  /* 0xa00000ff9f1a9230 */ /* 0x004fe60000000900 */
[----:B------:R1:W-:Y:S01]  /*13d20*/  @!P0 STL.S16 [R1+0x44], R27 ;  /* 0x0000441b01008387 */ /* 0x0003e20000100600 */
[----:B------:R-:W-:Y:S03]  /*13d30*/  PRMT R21, R27, 0x7610, R21 ;  /* 0x000076101b157816 */ /* 0x000fe60000000015 */
[----:B------:R2:W3:Y:S01]  /*13d40*/  LDL.S16 R16, [R1+0x58] ;  /* 0x0000580001107983 */ /* 0x0004e20000100600 */
[----:B------:R-:W-:Y:S02]  /*13d50*/  PRMT R15, R26, 0x7610, R15 ;  /* 0x000076101a0f7816 */ /* 0x000fe4000000000f */
[----:B------:R-:W-:Y:S01]  /*13d60*/  @!P0 PRMT R160, R21, 0x5410, RZ ;  /* 0x0000541015a08816 */ /* 0x000fe200000000ff */
[----:B------:R4:W-:Y:S01]  /*13d70*/  @!P1 STL.S16 [R1+0x40], R26 ;  /* 0x0000401a01009387 */ /* 0x0009e20000100600 */
[----:B------:R-:W-:Y:S01]  /*13d80*/  @!P1 PRMT R159, R15, 0x5410, RZ ;  /* 0x000054100f9f9816 */ /* 0x000fe200000000ff */
[----:B------:R-:W-:Y:S02]  /*13d90*/  @!P5 HADD2 R20, -R156.H0_H0, -RZ.H0_H0 ;  /* 0xa00000ff9c14d230 */ /* 0x000fe40000000900 */
[----:B------:R2:W5:Y:S01]  /*13da0*/  LDL.S16 R15, [R1+0x54] ;  /* 0x00005400010f7983 */ /* 0x0005620000100600 */
[C---:B------:R-:W-:Y:S01]  /*13db0*/  ISETP.GE.U32.AND P1, PT, R213.reuse, R14, PT ;  /* 0x0000000ed500720c */ /* 0x040fe20003f26070 */
[----:B------:R-:W-:Y:S01]  /*13dc0*/  @!P6 HADD2 R19, -R155.H0_H0, -RZ.H0_H0 ;  /* 0xa00000ff9b13e230 */ /* 0x000fe20000000900 */
[----:B------:R-:W-:Y:S01]  /*13dd0*/  PRMT R18, R20, 0x7610, R18 ;  /* 0x0000761014127816 */ /* 0x000fe20000000012 */
[----:B------:R-:W-:Y:S01]  /*13de0*/  @!P5 STL.S16 [R1+0x50], R20 ;  /* 0x000050140100d387 */ /* 0x000fe20000100600 */
[C---:B------:R-:W-:Y:S02]  /*13df0*/  ISETP.GE.U32.AND P0, PT, R213.reuse, R13, PT ;  /* 0x0000000dd500720c */ /* 0x040fe40003f06070 */
[----:B------:R-:W-:Y:S01]  /*13e00*/  @!P5 PRMT R156, R18, 0x5410, RZ ;  /* 0x00005410129cd816 */ /* 0x000fe200000000ff */
[----:B------:R2:W-:Y:S01]  /*13e10*/  @!P6 STL.S16 [R1+0x4c], R19 ;  /* 0x00004c130100e387 */ /* 0x0005e20000100600 */
[----:B------:R-:W-:Y:S01]  /*13e20*/  ISETP.GE.U32.AND P5, PT, R213, R9, PT ;  /* 0x00000009d500720c */ /* 0x000fe20003fa6070 */
[----:B------:R-:W-:Y:S01]  /*13e30*/  FMUL.FTZ R18, R0, R118 ;  /* 0x0000007600127220 */ /* 0x000fe20000410000 */
[----:B------:R-:W-:Y:S01]  /*13e40*/  SHF.R.U32.HI R9, RZ, 0x10, R168 ;  /* 0x00000010ff097819 */ /* 0x000fe200000116a8 */
[----:B------:R-:W-:Y:S01]  /*13e50*/  LDSM.16.MT88.4 R20, [R178+0xc000] ;  /* 0x00c00000b214783b */ /* 0x000fe20000004200 */
[----:B------:R-:W-:Y:S01]  /*13e60*/  LOP3.LUT R13, R168, 0xffff, RZ, 0xc0, !PT ;  /* 0x0000ffffa80d7812 */ /* 0x000fe200078ec0ff */
[----:B-1----:R-:W-:Y:S01]  /*13e70*/  FMUL.FTZ R27, R0, R127 ;  /* 0x0000007f001b7220 */ /* 0x002fe20000410000 */
[----:B------:R-:W-:Y:S02]  /*13e80*/  LOP3.LUT R9, R9, 0xff, RZ, 0xc0, !PT ;  /* 0x000000ff09097812 */ /* 0x000fe400078ec0ff */
[----:B------:R-:W-:Y:S02]  /*13e90*/  SHF.R.U32.HI R13, RZ, 0x8, R13 ;  /* 0x00000008ff0d7819 */ /* 0x000fe4000001160d */
[----:B------:R-:W-:Y:S01]  /*13ea0*/  PRMT R17, R19, 0x7610, R17 ;  /* 0x0000761013117816 */ /* 0x000fe20000000011 */
[----:B----4-:R-:W1:Y:S01]  /*13eb0*/  LDC.U8 R26, c[0x0][0x2d8] ;  /* 0x0000b600ff1a7b82 */ /* 0x010e620000000000 */
[----:B------:R-:W-:Y:S01]  /*13ec0*/  LOP3.LUT R13, R13, 0xffff, RZ, 0xc0, !PT ;  /* 0x0000ffff0d0d7812 */ /* 0x000fe200078ec0ff */
[----:B------:R-:W-:Y:S01]  /*13ed0*/  STG.E.U16 [R172.64+0x30], R160 ;  /* 0x000030a0ac007986 */ /* 0x000fe2000c101512 */
[----:B------:R-:W-:Y:S01]  /*13ee0*/  @!P6 PRMT R155, R17, 0x5410, RZ ;  /* 0x00005410119be816 */ /* 0x000fe200000000ff */
[----:B------:R-:W-:Y:S01]  /*13ef0*/  FMUL.FTZ R17, R2, R117 ;  /* 0x0000007502117220 */ /* 0x000fe20000410000 */
[C---:B------:R-:W-:Y:S01]  /*13f00*/  ISETP.GE.U32.AND P6, PT, R213.reuse, R13, PT ;  /* 0x0000000dd500720c */ /* 0x040fe20003fc6070 */
[----:B------:R-:W-:Y:S04]  /*13f10*/  STG.E.U16 [R172.64+0x32], R159 ;  /* 0x0000329fac007986 */ /* 0x000fe8000c101512 */
[----:B------:R-:W-:Y:S01]  /*13f20*/  STG.E.U16 [R170.64+0x40], R156 ;  /* 0x0000409caa007986 */ /* 0x000fe2000c101512 */
[----:B--2---:R-:W-:Y:S03]  /*13f30*/  FMUL.FTZ R19, R0, R119 ;  /* 0x0000007700137220 */ /* 0x004fe60000410000 */
[----:B------:R-:W-:Y:S01]  /*13f40*/  STG.E.U16 [R170.64+0x42], R155 ;  /* 0x0000429baa007986 */ /* 0x000fe2000c101512 */
[----:B---3--:R-:W-:Y:S05]  /*13f50*/  @!P1 HADD2 R16, -R150.H0_H0, -RZ.H0_H0 ;  /* 0xa00000ff96109230 */ /* 0x008fea0000000900 */
[----:B------:R-:W-:Y:S01]  /*13f60*/  PRMT R14, R16, 0x7610, R14 ;  /* 0x00007610100e7816 */ /* 0x000fe2000000000e */
[----:B------:R1:W-:Y:S01]  /*13f70*/  @!P1 STL.S16 [R1+0x58], R16 ;  /* 0x0000581001009387 */ /* 0x0003e20000100600 */
[----:B-----5:R-:W-:Y:S02]  /*13f80*/  @!P5 HADD2 R15, -R149.H0_H0, -RZ.H0_H0 ;  /* 0xa00000ff950fd230 */ /* 0x020fe40000000900 */
[----:B------:R-:W-:Y:S02]  /*13f90*/  @!P1 PRMT R150, R14, 0x5410, RZ ;  /* 0x000054100e969816 */ /* 0x000fe400000000ff */
[----:B------:R-:W-:Y:S02]  /*13fa0*/  ISETP.GE.U32.AND P1, PT, R213, R9, PT ;  /* 0x00000009d500720c */ /* 0x000fe40003f26070 */
[----:B------:R-:W-:Y:S01]  /*13fb0*/  PRMT R9, R15, 0x7610, R9 ;  /* 0x000076100f097816 */ /* 0x000fe20000000009 */
[----:B------:R-:W-:Y:S03]  /*13fc0*/  @!P5 STL.S16 [R1+0x54], R15 ;  /* 0x0000540f0100d387 */ /* 0x000fe60000100600 */
[----:B------:R-:W-:Y:S01]  /*13fd0*/  @!P5 PRMT R149, R9, 0x5410, RZ ;  /* 0x000054100995d816 */ /* 0x000fe200000000ff */
[----:B------:R-:W2:Y:S01]  /*13fe0*/  LDL.LU R125, [R1+0x68] ;  /* 0x00006800017d7983 */ /* 0x000ea20000300800 */
[----:B------:R-:W-:Y:S02]  /*13ff0*/  ISETP.GE.U32.AND P5, PT, R213, R8, PT ;  /* 0x00000008d500720c */ /* 0x000fe40003fa6070 */
[----:B------:R-:W-:Y:S01]  /*14000*/  LOP3.LUT R8, R11, UR4, R12, 0x96, !PT ;  /* 0x000000040b087c12 */ /* 0x000fe2000f8e960c */
[----:B------:R-:W3:Y:S03]  /*14010*/  LDL.LU R124, [R1+0x6c] ;  /* 0x00006c00017c7983 */ /* 0x000ee60000300800 */
[C---:B------:R-:W-:Y:S01]  /*14020*/  LOP3.LUT R9, R8.reuse, 0xffff, RZ, 0xc0, !PT ;  /* 0x0000ffff08097812 */ /* 0x040fe200078ec0ff */
[----:B------:R4:W5:Y:S01]  /*14030*/  LDL.S16 R135, [R1+0x8] ;  /* 0x0000080001877983 */ /* 0x0009620000100600 */
[----:B------:R-:W-:Y:S02]  /*14040*/  LOP3.LUT R12, R8, 0xff, RZ, 0xc0, !PT ;  /* 0x000000ff080c7812 */ /* 0x000fe400078ec0ff */
[----:B------:R-:W-:Y:S01]  /*14050*/  SHF.R.U32.HI R9, RZ, 0x8, R9 ;  /* 0x00000008ff097819 */ /* 0x000fe20000011609 */
[----:B------:R4:W4:Y:S01]  /*14060*/  LDL.S16 R134, [R1+0x1c] ;  /* 0x00001c0001867983 */ /* 0x0009220000100600 */
[----:B-1----:R-:W-:Y:S01]  /*14070*/  PRMT R16, R26, 0x7054, R26 ;  /* 0x000070541a107816 */ /* 0x002fe2000000001a */
[----:B------:R-:W-:Y:S01]  /*14080*/  FMUL.FTZ R26, R0, R126 ;  /* 0x0000007e001a7220 */ /* 0x000fe20000410000 */
[----:B------:R-:W-:Y:S01]  /*14090*/  PRMT R136, R12, 0x5410, R9 ;  /* 0x000054100c887816 */ /* 0x000fe20000000009 */
[----:B------:R1:W4:Y:S01]  /*140a0*/  LDL.S16 R133, [R1+0x38] ;  /* 0x0000380001857983 */ /* 0x0003220000100600 */
[--C-:B------:R-:W-:Y:S02]  /*140b0*/  SHF.R.U32.HI R12, RZ, 0x10, R8.reuse ;  /* 0x00000010ff0c7819 */ /* 0x100fe40000011608 */
[----:B------:R-:W-:Y:S01]  /*140c0*/  SHF.R.U32.HI R9, RZ, 0x18, R8 ;  /* 0x00000018ff097819 */ /* 0x000fe20000011608 */
[--C-:B------:R-:W-:Y:S01]  /*140d0*/  HSET2.LE.AND R136, R136, R16.reuse, PT ;  /* 0x0000001088887233 */ /* 0x100fe20003803000 */
[----:B------:R-:W-:Y:S01]  /*140e0*/  LOP3.LUT R8, R12, 0xff, RZ, 0xc0, !PT ;  /* 0x000000ff0c087812 */ /* 0x000fe200078ec0ff */
[----:B------:R1:W4:Y:S03]  /*140f0*/  LDL.S16 R132, [R1+0x34] ;  /* 0x0000340001847983 */ /* 0x0003260000100600 */
[----:B------:R-:W-:Y:S01]  /*14100*/  PRMT R137, R8, 0x5410, R9 ;  /* 0x0000541008897816 */ /* 0x000fe20000000009 */
[----:B------:R-:W1:Y:S01]  /*14110*/  LDSM.16.MT88.4 R12, [R177+0xc000] ;  /* 0x00c00000b10c783b */ /* 0x000e620000004200 */
[----:B------:R-:W-:Y:S01]  /*14120*/  LOP3.LUT R8, R10, 0xffff, RZ, 0xc0, !PT ;  /* 0x0000ffff0a087812 */ /* 0x000fe200078ec0ff */
[----:B------:R-:W-:Y:S01]  /*14130*/  FMUL.FTZ R11, R0, R111 ;  /* 0x0000006f000b7220 */ /* 0x000fe20000410000 */
[----:B------:R-:W-:Y:S01]  /*14140*/  LOP3.LUT R9, R10, 0xff, RZ, 0xc0, !PT ;  /* 0x000000ff0a097812 */ /* 0x000fe200078ec0ff */
[--C-:B------:R-:W-:Y:S01]  /*14150*/  HSET2.LE.AND R137, R137, R16.reuse, PT ;  /* 0x0000001089897233 */ /* 0x100fe20003803000 */
[----:B------:R-:W-:Y:S02]  /*14160*/  SHF.R.U32.HI R8, RZ, 0x8, R8 ;  /* 0x00000008ff087819 */ /* 0x000fe40000011608 */
[----:B------:R-:W-:Y:S01]  /*14170*/  LOP3.LUT R136, R136, R4, RZ, 0xc0, !PT ;  /* 0x0000000488887212 */ /* 0x000fe200078ec0ff */
[----:B------:R-:W-:Y:S01]  /*14180*/  STG.E.U16 [R172.64+0x40], R150 ;  /* 0x00004096ac007986 */ /* 0x000fe2000c101512 */
[----:B------:R-:W-:Y:S02]  /*14190*/  PRMT R9, R9, 0x5410, R8 ;  /* 0x0000541009097816 */ /* 0x000fe40000000008 */
[--C-:B------:R-:W-:Y:S01]  /*141a0*/  SHF.R.U32.HI R8, RZ, 0x10, R10.reuse ;  /* 0x00000010ff087819 */ /* 0x100fe2000001160a */
[----:B------:R-:W-:Y:S01]  /*141b0*/  STG.E.U16 [R172.64+0x42], R149 ;  /* 0x00004295ac007986 */ /* 0x000fe2000c101512 */
[----:B------:R-:W-:Y:S01]  /*141c0*/  SHF.R.U32.HI R10, RZ, 0x18, R10 ;  /* 0x00000018ff0a7819 */ /* 0x000fe2000001160a */
[--C-:B------:R-:W-:Y:S01]  /*141d0*/  HSET2.LE.AND R138, R9, R16.reuse, PT ;  /* 0x00000010098a7233 */ /* 0x100fe20003803000 */
[----:B------:R-:W-:Y:S01]  /*141e0*/  LOP3.LUT R4, R8, 0xff, RZ, 0xc0, !PT ;  /* 0x000000ff08047812 */ /* 0x000fe200078ec0ff */
[C---:B------:R-:W-:Y:S01]  /*141f0*/  FMUL.FTZ R8, R2.reuse, R108 ;  /* 0x0000006c02087220 */ /* 0x040fe20000410000 */
[----:B------:R-:W-:Y:S01]  /*14200*/  LOP3.LUT R137, R137, R5, RZ, 0xc0, !PT ;  /* 0x0000000589897212 */ /* 0x000fe200078ec0ff */
[----:B------:R-:W-:Y:S01]  /*14210*/  FMUL.FTZ R5, R2, R105 ;  /* 0x0000006902057220 */ /* 0x000fe20000410000 */
[----:B------:R-:W-:Y:S01]  /*14220*/  PRMT R4, R4, 0x5410, R10 ;  /* 0x0000541004047816 */ /* 0x000fe2000000000a */
[----:B------:R-:W-:Y:S01]  /*14230*/  FMUL.FTZ R9, R2, R109 ;  /* 0x0000006d02097220 */ /* 0x000fe20000410000 */
[----:B------:R-:W-:Y:S01]  /*14240*/  LOP3.LUT R138, R138, R6, RZ, 0xc0, !PT ;  /* 0x000000068a8a7212 */ /* 0x000fe200078ec0ff */
[----:B------:R-:W-:Y:S02]  /*14250*/  FMUL.FTZ R6, R0, R106 ;  /* 0x0000006a00067220 */ /* 0x000fe40000410000 */
[----:B------:R-:W-:Y:S01]  /*14260*/  HSET2.LE.AND R139, R4, R16, PT ;  /* 0x00000010048b7233 */ /* 0x000fe20003803000 */
[----:B------:R-:W-:Y:S02]  /*14270*/  FMUL.FTZ R4, R2, R104 ;  /* 0x0000006802047220 */ /* 0x000fe40000410000 */
[C---:B------:R-:W-:Y:S02]  /*14280*/  FMUL.FTZ R10, R0.reuse, R110 ;  /* 0x0000006e000a7220 */ /* 0x040fe40000410000 */
[----:B------:R-:W-:Y:S01]  /*14290*/  LOP3.LUT R139, R139, R7, RZ, 0xc0, !PT ;  /* 0x000000078b8b7212 */ /* 0x000fe200078ec0ff */
[----:B------:R-:W-:Y:S01]  /*142a0*/  FMUL.FTZ R7, R0, R107 ;  /* 0x0000006b00077220 */ /* 0x000fe20000410000 */
[----:B------:R-:W-:Y:S01]  /*142b0*/  LDSM.16.MT88.4 R108, [R177+0xc800] ;  /* 0x00c80000b16c783b */ /* 0x000fe20000004200 */
[C---:B------:R-:W-:Y:S07]  /*142c0*/  FMUL.FTZ R16, R2.reuse, R116 ;  /* 0x0000007402107220 */ /* 0x040fee0000410000 */
[----:B------:R-:W1:Y:S02]  /*142d0*/  LDSM.16.MT88.4 R104, [R179+0xc000] ;  /* 0x00c00000b368783b */ /* 0x000e640000004200 */
[C---:B-1----:R-:W-:Y:S07]  /*142e0*/  HMMA.16816.F32 R4, R136.reuse, R12, R4 ;  /* 0x0000000c8804723c */ /* 0x042fee0000001804 */
[C---:B------:R-:W-:Y:S01]  /*142f0*/  FMUL.FTZ R12, R2.reuse, R112 ;  /* 0x00000070020c7220 */ /* 0x040fe20000410000 */
[C---:B------:R-:W-:Y:S01]  /*14300*/  HMMA.16816.F32 R8, R136.reuse, R14, R8 ;  /* 0x0000000e8808723c */ /* 0x040fe20000001808 */
[----:B------:R-:W-:Y:S03]  /*14310*/  FMUL.FTZ R13, R2, R113 ;  /* 0x00000071020d7220 */ /* 0x000fe60000410000 */
[----:B------:R-:W-:Y:S03]  /*14320*/  LOP3.LUT R112, R145, UR5, R146, 0x96, !PT ;  /* 0x0000000591707c12 */ /* 0x000fe6000f8e9692 */
[----:B------:R-:W-:Y:S01]  /*14330*/  FMUL.FTZ R14, R0, R114 ;  /* 0x00000072000e7220 */ /* 0x000fe20000410000 */
[----:B------:R-:W-:Y:S01]  /*14340*/  LOP3.LUT R113, R112, 0xff, RZ, 0xc0, !PT ;  /* 0x000000ff70717812 */ /* 0x000fe200078ec0ff */
[----:B------:R-:W-:Y:S03]  /*14350*/  FMUL.FTZ R15, R0, R115 ;  /* 0x00000073000f7220 */ /* 0x000fe60000410000 */
[----:B------:R-:W-:Y:S04]  /*14360*/  LOP3.LUT R115, R144, 0xff, RZ, 0xc0, !PT ;  /* 0x000000ff90737812 */ /* 0x000fe800078ec0ff */
[C---:B------:R-:W-:Y:S07]  /*14370*/  HMMA.16816.F32 R12, R136.reuse, R20, R12 ;  /* 0x00000014880c723c */ /* 0x040fee000000180c */
[C---:B------:R-:W-:Y:S01]  /*14380*/  FMUL.FTZ R21, R2.reuse, R121 ;  /* 0x0000007902157220 */ /* 0x040fe20000410000 */
[C---:B------:R-:W-:Y:S01]  /*14390*/  HMMA.16816.F32 R16, R136.reuse, R22, R16 ;  /* 0x000000168810723c */ /* 0x040fe20000001810 */
[----:B------:R-:W-:Y:S03]  /*143a0*/  FMUL.FTZ R20, R2, R120 ;  /* 0x0000007802147220 */ /* 0x000fe60000410000 */
[----:B------:R-:W-:Y:S03]  /*143b0*/  LOP3.LUT R120, R168, 0xff, RZ, 0xc0, !PT ;  /* 0x000000ffa8787812 */ /* 0x000fe600078ec0ff */
[C---:B------:R-:W-:Y:S02]  /*143c0*/  FMUL.FTZ R22, R0.reuse, R122 ;  /* 0x0000007a00167220 */ /* 0x040fe40000410000 */
[----:B------:R-:W-:Y:S07]  /*143d0*/  FMUL.FTZ R23, R0, R123 ;  /* 0x0000007b00177220 */ /* 0x000fee0000410000 */
[C---:B------:R-:W-:Y:S07]  /*143e0*/  HMMA.16816.F32 R20, R136.reuse, R28, R20 ;  /* 0x0000001c8814723c */ /* 0x040fee0000001814 */
[C---:B------:R-:W-:Y:S01]  /*143f0*/  FMUL.FTZ R28, R2.reuse, R128 ;  /* 0x00000080021c7220 */ /* 0x040fe20000410000 */
[C---:B------:R-:W-:Y:S01]  /*14400*/  HMMA.16816.F32 R24, R136.reuse, R30, R24 ;  /* 0x0000001e8818723c */ /* 0x040fe20000001818 */
[----:B------:R-:W-:Y:S06]  /*14410*/  FMUL.FTZ R29, R2, R129 ;  /* 0x00000081021d7220 */ /* 0x000fec0000410000 */
[C---:B------:R-:W-:Y:S02]  /*14420*/  FMUL.FTZ R30, R0.reuse, R130 ;  /* 0x00000082001e7220 */ /* 0x040fe40000410000 */
[----:B------:R-:W-:Y:S03]  /*14430*/  FMUL.FTZ R31, R0, R131 ;  /* 0x00000083001f7220 */ /* 0x000fe60000410000 */
[----:B------:R-:W-:Y:S01]  /*14440*/  FFMA.FTZ R130, R218, c[0x0][0x23c], -R143 ;  /* 0x00008f00da827a23 */ /* 0x000fe2000001088f */
[----:B------:R-:W-:Y:S03]  /*14450*/  PRMT R131, R213, 0x7054, R213 ;  /* 0x00007054d5837816 */ /* 0x000fe600000000d5 */
[C---:B------:R-:W-:Y:S08]  /*14460*/  HMMA.16816.F32 R28, R136.reuse, R104, R28 ;  /* 0x00000068881c723c */ /* 0x040ff0000000181c */
[C---:B------:R-:W-:Y:S01]  /*14470*/  HMMA.16816.F32 R32, R136.reuse, R106, R32 ;  /* 0x0000006a8820723c */ /* 0x040fe20000001820 */
[----:B------:R-:W1:Y:S07]  /*14480*/  LDSM.16.MT88.4 R104, [R177+0xe000] ;  /* 0x00e00000b168783b */ /* 0x000e6e0000004200 */
[C---:B-1----:R-:W-:Y:S08]  /*14490*/  HMMA.16816.F32 R36, R136.reuse, R104, R36 ;  /* 0x000000688824723c */ /* 0x042ff00000001824 */
[C---:B------:R-:W-:Y:S01]  /*144a0*/  HMMA.16816.F32 R40, R136.reuse, R106, R40 ;  /* 0x0000006a8828723c */ /* 0x040fe20000001828 */
[----:B------:R-:W1:Y:S07]  /*144b0*/  LDSM.16.MT88.4 R104, [R178+0xe000] ;  /* 0x00e00000b268783b */ /* 0x000e6e0000004200 */
[C---:B-1----:R-:W-:Y:S08]  /*144c0*/  HMMA.16816.F32 R44, R136.reuse, R104, R44 ;  /* 0x00000068882c723c */ /* 0x042ff0000000182c */
[C---:B------:R-:W-:Y:S01]  /*144d0*/  HMMA.16816.F32 R48, R136.reuse, R106, R48 ;  /* 0x0000006a8830723c */ /* 0x040fe20000001830 */
[----:B------:R-:W1:Y:S07]  /*144e0*/  LDSM.16.MT88.4 R104, [R180+0xe000] ;  /* 0x00e00000b468783b */ /* 0x000e6e0000004200 */
[C---:B-1----:R-:W-:Y:S08]  /*144f0*/  HMMA.16816.F32 R52, R136.reuse, R104, R52 ;  /* 0x000000688834723c */ /* 0x042ff00000001834 */
[C---:B------:R-:W-:Y:S01]  /*14500*/  HMMA.16816.F32 R56, R136.reuse, R106, R56 ;  /* 0x0000006a8838723c */ /* 0x040fe20000001838 */
[----:B------:R-:W1:Y:S03]  /*14510*/  LDSM.16.MT88.4 R104, [R179+0xe000] ;  /* 0x00e00000b368783b */ /* 0x000e660000004200 */
[----:B--2---:R-:W-:Y:S02]  /*14520*/  FFMA.FTZ R2, R2, R125, R209 ;  /* 0x0000007d02027223 */ /* 0x004fe400000100d1 */
[----:B------:R-:W-:Y:S01]  /*14530*/  MUFU.EX2 R209, R175 ;  /* 0x000000af00d17308 */ /* 0x000fe20000000800 */
[----:B---3--:R-:W-:Y:S02]  /*14540*/  FFMA.FTZ R129, R0, R124, R208 ;  /* 0x0000007c00817223 */ /* 0x008fe400000100d0 */
[----:B------:R-:W-:Y:S03]  /*14550*/  LDSM.16.MT88.4 R124, [R180+0xd000] ;  /* 0x00d00000b47c783b */ /* 0x000fe60000004200 */
[----:B------:R-:W-:Y:S04]  /*14560*/  FADD.FTZ R2, R217, R2 ;  /* 0x00000002d9027221 */ /* 0x000fe80000010000 */
[----:B------:R-:W-:Y:S10]  /*14570*/  MUFU.EX2 R175, R238 ;  /* 0x000000ee00af7308 */ /* 0x000ff40000000800 */
[----:B------:R-:W2:Y:S01]  /*14580*/  MUFU.EX2 R208, R130 ;  /* 0x0000008200d07308 */ /* 0x000ea20000000800 */
        /* <DEDUP_REMOVED lines=12> */
[C---:B-1----:R-:W-:Y:S07]  /*14650*/  HMMA.16816.F32 R92, R136.reuse, R104, R92 ;  /* 0x00000068885c723c */ /* 0x042fee000000185c */
[----:B------:R-:W-:Y:S01]  /*14660*/  LOP3.LUT R104, R144, 0xffff, RZ, 0xc0, !PT ;  /* 0x0000ffff90687812 */ /* 0x000fe200078ec0ff */
[----:B------:R-:W-:Y:S01]  /*14670*/  HMMA.16816.F32 R96, R136, R106, R96 ;  /* 0x0000006a8860723c */ /* 0x000fe20000001860 */
[----:B------:R-:W-:Y:S03]  /*14680*/  SHF.R.U32.HI R105, RZ, 0x10, R144 ;  /* 0x00000010ff697819 */ /* 0x000fe60000011690 */
[----:B------:R-:W-:Y:S02]  /*14690*/  SHF.R.U32.HI R114, RZ, 0x8, R104 ;  /* 0x00000008ff727819 */ /* 0x000fe40000011668 */
[----:B------:R-:W-:Y:S02]  /*146a0*/  LOP3.LUT R104, R112, 0xffff, RZ, 0xc0, !PT ;  /* 0x0000ffff70687812 */ /* 0x000fe400078ec0ff */
[--C-:B------:R-:W-:Y:S04]  /*146b0*/  SHF.R.U32.HI R106, RZ, 0x10, R112.reuse ;  /* 0x00000010ff6a7819 */ /* 0x100fe80000011670 */
[----:B------:R-:W-:Y:S02]  /*146c0*/  SHF.R.U32.HI R112, RZ, 0x18, R112 ;  /* 0x00000018ff707819 */ /* 0x000fe40000011670 */
[----:B------:R-:W-:Y:S02]  /*146d0*/  LOP3.LUT R107, R105, 0xff, RZ, 0xc0, !PT ;  /* 0x000000ff696b7812 */ /* 0x000fe400078ec0ff */
[----:B------:R-:W-:Y:S02]  /*146e0*/  SHF.R.U32.HI R105, RZ, 0x8, R104 ;  /* 0x00000008ff697819 */ /* 0x000fe40000011668 */
[----:B------:R-:W-:Y:S02]  /*146f0*/  LOP3.LUT R104, R106, 0xff, RZ, 0xc0, !PT ;  /* 0x000000ff6a687812 */ /* 0x000fe400078ec0ff */
[----:B------:R-:W-:Y:S02]  /*14700*/  PRMT R116, R115, 0x5410, R114 ;  /* 0x0000541073747816 */ /* 0x000fe40000000072 */
[----:B------:R-:W-:Y:S02]  /*14710*/  PRMT R106, R113, 0x5410, R105 ;  /* 0x00005410716a7816 */ /* 0x000fe40000000069 */
[----:B------:R-:W-:Y:S02]  /*14720*/  PRMT R105, R104, 0x5410, R112 ;  /* 0x0000541068697816 */ /* 0x000fe40000000070 */
[----:B------:R-:W1:Y:S01]  /*14730*/  LDSM.16.MT88.4 R112, [R178+0xc800] ;  /* 0x00c80000b270783b */ /* 0x000e620000004200 */
[----:B------:R-:W-:Y:S01]  /*14740*/  SHF.R.U32.HI R144, RZ, 0x18, R144 ;  /* 0x00000018ff907819 */ /* 0x000fe20000011690 */
[--C-:B------:R-:W-:Y:S01]  /*14750*/  HSET2.LE.AND R104, R106, R131.reuse, PT ;  /* 0x000000836a687233 */ /* 0x100fe20003803000 */
[----:B------:R-:W-:Y:S01]  /*14760*/  F2FP.PACK_AB R145, R214, R215 ;  /* 0x000000d7d691723e */ /* 0x000fe200000000ff */
[--C-:B------:R-:W-:Y:S01]  /*14770*/  HSET2.LE.AND R106, R116, R131.reuse, PT ;  /* 0x00000083746a7233 */ /* 0x100fe20003803000 */
[----:B------:R-:W-:Y:S01]  /*14780*/  PRMT R107, R107, 0x5410, R144 ;  /* 0x000054106b6b7816 */ /* 0x000fe20000000090 */
[--C-:B------:R-:W-:Y:S01]  /*14790*/  HSET2.LE.AND R105, R105, R131.reuse, PT ;  /* 0x0000008369697233 */ /* 0x100fe20003803000 */
[----:B------:R-:W-:Y:S01]  /*147a0*/  LOP3.LUT R104, R104, R103, RZ, 0xc0, !PT ;  /* 0x0000006768687212 */ /* 0x000fe200078ec0ff */
[----:B------:R-:W3:Y:S01]  /*147b0*/  LDSM.16.MT88.4 R116, [R180+0xc800] ;  /* 0x00c80000b474783b */ /* 0x000ee20000004200 */
[----:B------:R-:W-:Y:S01]  /*147c0*/  LOP3.LUT R106, R106, R141, RZ, 0xc0, !PT ;  /* 0x0000008d6a6a7212 */ /* 0x000fe200078ec0ff */
[--C-:B------:R-:W-:Y:S01]  /*147d0*/  HSET2.LE.AND R107, R107, R131.reuse, PT ;  /* 0x000000836b6b7233 */ /* 0x100fe20003803000 */
[----:B------:R-:W-:Y:S01]  /*147e0*/  LOP3.LUT R105, R105, R140, RZ, 0xc0, !PT ;  /* 0x0000008c69697212 */ /* 0x000fe200078ec0ff */
[----:B------:R-:W-:Y:S01]  /*147f0*/  FFMA.FTZ R103, R212, c[0x0][0x23c], -R143 ;  /* 0x00008f00d4677a23 */ /* 0x000fe2000001088f */
[----:B-----5:R-:W-:Y:S01]  /*14800*/  @!P0 HADD2 R135, -R145.H0_H0, -RZ.H0_H0 ;  /* 0xa00000ff91878230 */ /* 0x020fe20000000900 */
[----:B------:R-:W-:Y:S02]  /*14810*/  PRMT R146, R145, 0x7632, R146 ;  /* 0x0000763291927816 */ /* 0x000fe40000000092 */
[----:B------:R-:W-:Y:S01]  /*14820*/  LOP3.LUT R107, R107, R142, RZ, 0xc0, !PT ;  /* 0x0000008e6b6b7212 */ /* 0x000fe200078ec0ff */
[----:B------:R5:W-:Y:S01]  /*14830*/  MUFU.EX2 R213, R103 ;  /* 0x0000006700d57308 */ /* 0x000be20000000800 */
[----:B------:R-:W-:Y:S01]  /*14840*/  @!P0 STL.S16 [R1+0x8], R135 ;  /* 0x0000088701008387 */ /* 0x000fe20000100600 */
[----:B----4-:R-:W-:Y:S01]  /*14850*/  @!P6 HADD2 R134, -R146.H0_H0, -RZ.H0_H0 ;  /* 0xa00000ff9286e230 */ /* 0x010fe20000000900 */
[----:B------:R-:W-:Y:S02]  /*14860*/  PRMT R0, R145, 0x5410, R146 ;  /* 0x0000541091007816 */ /* 0x000fe40000000092 */
[----:B--2---:R-:W-:Y:S01]  /*14870*/  F2FP.PACK_AB R142, R207, R208 ;  /* 0x000000d0cf8e723e */ /* 0x004fe200000000ff */
[C---:B------:R-:W-:Y:S01]  /*14880*/  HMMA.16816.F32 R4, R104.reuse, R108, R4 ;  /* 0x0000006c6804723c */ /* 0x040fe20000001804 */
[----:B------:R-:W-:Y:S02]  /*14890*/  @!P6 STL.S16 [R1+0x1c], R134 ;  /* 0x00001c860100e387 */ /* 0x000fe40000100600 */
[----:B------:R-:W-:Y:S05]  /*148a0*/  PRMT R141, R142, 0x7632, R141 ;  /* 0x000076328e8d7816 */ /* 0x000fea000000008d */
[C---:B------:R-:W-:Y:S01]  /*148b0*/  HMMA.16816.F32 R8, R104.reuse, R110, R8 ;  /* 0x0000006e6808723c */ /* 0x040fe20000001808 */
[----:B------:R-:W2:Y:S07]  /*148c0*/  LDSM.16.MT88.4 R108, [R179+0xc800] ;  /* 0x00c80000b36c783b */ /* 0x000eae0000004200 */
[C---:B-1----:R-:W-:Y:S01]  /*148d0*/  HMMA.16816.F32 R12, R104.reuse, R112, R12 ;  /* 0x00000070680c723c */ /* 0x042fe2000000180c */
[----:B-----5:R-:W-:Y:S03]  /*148e0*/  LOP3.LUT R103, R169, UR4, R174, 0x96, !PT ;  /* 0x00000004a9677c12 */ /* 0x020fe6000f8e96ae */
[--C-:B------:R-:W-:Y:S04]  /*148f0*/  FFMA.FTZ R174, R211, c[0x0][0x23c], -R143.reuse ;  /* 0x00008f00d3ae7a23 */ /* 0x100fe8000001088f */
[C---:B------:R-:W-:Y:S01]  /*14900*/  HMMA.16816.F32 R16, R104.reuse, R114, R16 ;  /* 0x000000726810723c */ /* 0x040fe20000001810 */
[----:B------:R-:W1:Y:S01]  /*14910*/  LDSM.16.MT88.4 R112, [R177+0xe800] ;  /* 0x00e80000b170783b */ /* 0x000e620000004200 */
[----:B------:R-:W-:Y:S06]  /*14920*/  MUFU.EX2 R174, R174 ;  /* 0x000000ae00ae7308 */ /* 0x000fec0000000800 */
[C---:B---3--:R-:W-:Y:S08]  /*14930*/  HMMA.16816.F32 R20, R104.reuse, R116, R20 ;  /* 0x000000746814723c */ /* 0x048ff00000001814 */
        /* <DEDUP_REMOVED lines=20> */
[C---:B--2---:R-:W-:Y:S07]  /*14a80*/  HMMA.16816.F32 R76, R104.reuse, R108, R76 ;  /* 0x0000006c684c723c */ /* 0x044fee000000184c */
[----:B------:R-:W-:Y:S01]  /*14a90*/  LOP3.LUT R108, R168, 0xffff, RZ, 0xc0, !PT ;  /* 0x0000ffffa86c7812 */ /* 0x000fe200078ec0ff */
[C---:B------:R-:W-:Y:S01]  /*14aa0*/  HMMA.16816.F32 R80, R104.reuse, R110, R80 ;  /* 0x0000006e6850723c */ /* 0x040fe20000001850 */
[----:B------:R-:W-:Y:S03]  /*14ab0*/  SHF.R.U32.HI R109, RZ, 0x10, R168 ;  /* 0x00000010ff6d7819 */ /* 0x000fe600000116a8 */
[----:B------:R-:W-:Y:S02]  /*14ac0*/  SHF.R.U32.HI R108, RZ, 0x8, R108 ;  /* 0x00000008ff6c7819 */ /* 0x000fe4000001166c */
[----:B------:R-:W-:Y:S01]  /*14ad0*/  SHF.R.U32.HI R168, RZ, 0x18, R168 ;  /* 0x00000018ffa87819 */ /* 0x000fe200000116a8 */
[----:B------:R-:W-:Y:S01]  /*14ae0*/  FFMA.FTZ R110, R210, c[0x0][0x23c], -R143 ;  /* 0x00008f00d26e7a23 */ /* 0x000fe2000001088f */
[----:B------:R-:W-:Y:S01]  /*14af0*/  PRMT R128, R120, 0x5410, R108 ;  /* 0x0000541078807816 */ /* 0x000fe2000000006c */
[C---:B-1----:R-:W-:Y:S01]  /*14b00*/  HMMA.16816.F32 R84, R104.reuse, R112, R84 ;  /* 0x000000706854723c */ /* 0x042fe20000001854 */
[----:B------:R-:W1:Y:S01]  /*14b10*/  LDSM.16.MT88.4 R120, [R177+0xd000] ;  /* 0x00d00000b178783b */ /* 0x000e620000004200 */
[----:B------:R2:W4:Y:S01]  /*14b20*/  MUFU.EX2 R212, R110 ;  /* 0x0000006e00d47308 */ /* 0x0005220000000800 */
[C---:B------:R-:W-:Y:S02]  /*14b30*/  LOP3.LUT R108, R103.reuse, 0xffff, RZ, 0xc0, !PT ;  /* 0x0000ffff676c7812 */ /* 0x040fe400078ec0ff */
[----:B------:R-:W-:Y:S03]  /*14b40*/  LOP3.LUT R111, R103, 0xff, RZ, 0xc0, !PT ;  /* 0x000000ff676f7812 */ /* 0x000fe600078ec0ff */
[C---:B------:R-:W-:Y:S01]  /*14b50*/  HMMA.16816.F32 R88, R104.reuse, R114, R88 ;  /* 0x000000726858723c */ /* 0x040fe20000001858 */
[----:B------:R-:W5:Y:S03]  /*14b60*/  LDSM.16.MT88.4 R112, [R178+0xd000] ;  /* 0x00d00000b270783b */ /* 0x000f660000004200 */
[----:B------:R4:W1:Y:S04]  /*14b70*/  MUFU.EX2 R210, R236 ;  /* 0x000000ec00d27308 */ /* 0x0008680000000800 */
[C---:B---3--:R-:W-:Y:S08]  /*14b80*/  HMMA.16816.F32 R92, R104.reuse, R116, R92 ;  /* 0x00000074685c723c */ /* 0x048ff0000000185c */
[----:B------:R-:W-:Y:S01]  /*14b90*/  HMMA.16816.F32 R96, R104, R118, R96 ;  /* 0x000000766860723c */ /* 0x000fe20000001860 */
[----:B------:R-:W3:Y:S03]  /*14ba0*/  LDSM.16.MT88.4 R104, [R179+0xd000] ;  /* 0x00d00000b368783b */ /* 0x000ee60000004200 */
[----:B--2---:R-:W-:Y:S02]  /*14bb0*/  LOP3.LUT R110, R109, 0xff, RZ, 0xc0, !PT ;  /* 0x000000ff6d6e7812 */ /* 0x004fe400078ec0ff */
[----:B------:R-:W-:Y:S02]  /*14bc0*/  SHF.R.U32.HI R109, RZ, 0x8, R108 ;  /* 0x00000008ff6d7819 */ /* 0x000fe4000001166c */
[--C-:B------:R-:W-:Y:S01]  /*14bd0*/  SHF.R.U32.HI R108, RZ, 0x10, R103.reuse ;  /* 0x00000010ff6c7819 */ /* 0x100fe20000011667 */
[----:B------:R-:W3:Y:S03]  /*14be0*/  LDSM.16.MT88.4 R116, [R177+0xf000] ;  /* 0x00f00000b174783b */ /* 0x000ee60000004200 */
[----:B------:R-:W-:Y:S01]  /*14bf0*/  LOP3.LUT R108, R108, 0xff, RZ, 0xc0, !PT ;  /* 0x000000ff6c6c7812 */ /* 0x000fe200078ec0ff */
[----:B----4-:R-:W4:Y:S01]  /*14c00*/  LDC.U8 R236, c[0x0][0x2d8] ;  /* 0x0000b600ffec7b82 */ /* 0x010f220000000000 */
[----:B------:R-:W-:Y:S02]  /*14c10*/  SHF.R.U32.HI R103, RZ, 0x18, R103 ;  /* 0x00000018ff677819 */ /* 0x000fe40000011667 */
[----:B------:R-:W-:Y:S02]  /*14c20*/  F2FP.PACK_AB R144, R212, R213 ;  /* 0x000000d5d490723e */ /* 0x000fe400000000ff */
[----:B------:R-:W-:Y:S01]  /*14c30*/  PRMT R168, R110, 0x5410, R168 ;  /* 0x000054106ea87816 */ /* 0x000fe200000000a8 */
[--C-:B------:R-:W-:Y:S01]  /*14c40*/  HSET2.LE.AND R110, R128, R131.reuse, PT ;  /* 0x00000083806e7233 */ /* 0x100fe20003803000 */
[----:B------:R-:W-:Y:S01]  /*14c50*/  PRMT R109, R111, 0x5410, R109 ;  /* 0x000054106f6d7816 */ /* 0x000fe2000000006d */
[----:B------:R-:W-:Y:S01]  /*14c60*/  FADD.FTZ R128, R219, R2 ;  /* 0x00000002db807221 */ /* 0x000fe20000010000 */
[----:B------:R-:W-:Y:S01]  /*14c70*/  PRMT R103, R108, 0x5410, R103 ;  /* 0x000054106c677816 */ /* 0x000fe20000000067 */
[--C-:B------:R-:W-:Y:S01]  /*14c80*/  HSET2.LE.AND R111, R168, R131.reuse, PT ;  /* 0x00000083a86f7233 */ /* 0x100fe20003803000 */
[----:B------:R-:W-:Y:S01]  /*14c90*/  PRMT R143, R144, 0x7632, R143 ;  /* 0x00007632908f7816 */ /* 0x000fe2000000008f */
[--C-:B------:R-:W-:Y:S01]  /*14ca0*/  HSET2.LE.AND R108, R109, R131.reuse, PT ;  /* 0x000000836d6c7233 */ /* 0x100fe20003803000 */
[----:B------:R-:W-:Y:S01]  /*14cb0*/  LOP3.LUT R110, R110, R0, RZ, 0xc0, !PT ;  /* 0x000000006e6e7212 */ /* 0x000fe200078ec0ff */
[--C-:B------:R-:W-:Y:S01]  /*14cc0*/  HSET2.LE.AND R109, R103, R131.reuse, PT ;  /* 0x00000083676d7233 */ /* 0x100fe20003803000 */
[----:B------:R-:W-:Y:S01]  /*14cd0*/  PRMT R0, R144, 0x5410, R143 ;  /* 0x0000541090007816 */ /* 0x000fe2000000008f */
[----:B------:R-:W-:Y:S01]  /*14ce0*/  IMAD.WIDE.U32 R168, R239, -0x2daee0ad, RZ ;  /* 0xd2511f53efa87825 */ /* 0x000fe200078e00ff */
[----:B------:R-:W-:Y:S01]  /*14cf0*/  LOP3.LUT R108, R108, R101, RZ, 0xc0, !PT ;  /* 0x000000656c6c7212 */ /* 0x000fe200078ec0ff */
[----:B------:R-:W-:Y:S01]  /*14d00*/  @!P1 HADD2 R133, -R144.H0_H0, -RZ.H0_H0 ;  /* 0xa00000ff90859230 */ /* 0x000fe20000000900 */
[----:B------:R-:W-:Y:S01]  /*14d10*/  LOP3.LUT R109, R109, R102, RZ, 0xc0, !PT ;  /* 0x000000666d6d7212 */ /* 0x000fe200078ec0ff */
[----:B------:R-:W-:Y:S01]  /*14d20*/  @!P5 HADD2 R132, -R143.H0_H0, -RZ.H0_H0 ;  /* 0xa00000ff8f84d230 */ /* 0x000fe20000000900 */
[----:B------:R-:W-:Y:S02]  /*14d30*/  LOP3.LUT R111, R111, R0, RZ, 0xc0, !PT ;  /* 0x000000006f6f7212 */ /* 0x000fe400078ec0ff */
[----:B------:R-:W-:Y:S01]  /*14d40*/  @!P1 STL.S16 [R1+0x38], R133 ;  /* 0x0000388501009387 */ /* 0x000fe20000100600 */
[----:B------:R-:W-:Y:S02]  /*14d50*/  PRMT R102, R135, 0x7610, R102 ;  /* 0x0000761087667816 */ /* 0x000fe40000000066 */
[C-C-:B------:R-:W-:Y:S01]  /*14d60*/  LOP3.LUT R2, R169.reuse, UR5, R206.reuse, 0x96, !PT ;  /* 0x00000005a9027c12 */ /* 0x140fe2000f8e96ce */
[----:B------:R-:W-:Y:S01]  /*14d70*/  @!P5 STL.S16 [R1+0x34], R132 ;  /* 0x000034840100d387 */ /* 0x000fe20000100600 */
[C---:B-1----:R-:W-:Y:S01]  /*14d80*/  HMMA.16816.F32 R4, R108.reuse, R120, R4 ;  /* 0x000000786c04723c */ /* 0x042fe20000001804 */
[----:B------:R-:W-:Y:S02]  /*14d90*/  @!P0 PRMT R145, R102, 0x5410, RZ ;  /* 0x0000541066918816 */ /* 0x000fe400000000ff */
[----:B------:R1:W2:Y:S01]  /*14da0*/  LDL.S16 R219, [R1+0x24] ;  /* 0x0000240001db7983 */ /* 0x0002a20000100600 */
[----:B------:R-:W-:Y:S02]  /*14db0*/  LOP3.LUT R101, R2, 0xff, RZ, 0xc0, !PT ;  /* 0x000000ff02657812 */ /* 0x000fe400078ec0ff */
[----:B------:R-:W-:Y:S01]  /*14dc0*/  LOP3.LUT R0, R169, UR5, R206, 0x96, !PT ;  /* 0x00000005a9007c12 */ /* 0x000fe2000f8e96ce */
[----:B------:R1:W2:Y:S01]  /*14dd0*/  LDL.S16 R218, [R1+0x18] ;  /* 0x0000180001da7983 */ /* 0x0002a20000100600 */
[C---:B------:R-:W-:Y:S01]  /*14de0*/  HMMA.16816.F32 R8, R108.reuse, R122, R8 ;  /* 0x0000007a6c08723c */ /* 0x040fe20000001808 */
[----:B----4-:R-:W-:Y:S01]  /*14df0*/  ISETP.GE.U32.AND P0, PT, R236, R101, PT ;  /* 0x00000065ec00720c */ /* 0x010fe20003f06070 */
[----:B------:R-:W4:Y:S01]  /*14e00*/  MUFU.EX2 R206, R237 ;  /* 0x000000ed00ce7308 */ /* 0x000f220000000800 */
[----:B------:R-:W1:Y:S01]  /*14e10*/  LDSM.16.MT88.4 R120, [R178+0xf000] ;  /* 0x00f00000b278783b */ /* 0x000e620000004200 */
[----:B------:R-:W-:Y:S02]  /*14e20*/  F2FP.PACK_AB R140, R210, R209 ;  /* 0x000000d1d28c723e */ /* 0x000fe400000000ff */
[----:B------:R-:W-:Y:S02]  /*14e30*/  LOP3.LUT R101, R168, 0xffff, RZ, 0xc0, !PT ;  /* 0x0000ffffa8657812 */ /* 0x000fe400078ec0ff */
[C---:B-----5:R-:W-:Y:S01]  /*14e40*/  HMMA.16816.F32 R12, R108.reuse, R112, R12 ;  /* 0x000000706c0c723c */ /* 0x060fe2000000180c */
[----:B------:R-:W-:Y:S02]  /*14e50*/  LOP3.LUT R102, R2, 0xffff, RZ, 0xc0, !PT ;  /* 0x0000ffff02667812 */ /* 0x000fe400078ec0ff */
[----:B------:R1:W5:Y:S01]  /*14e60*/  LDL.S16 R217, [R1+0x14] ;  /* 0x0000140001d97983 */ /* 0x0003620000100600 */
[--C-:B------:R-:W-:Y:S03]  /*14e70*/  SHF.R.U32.HI R103, RZ, 0x10, R168.reuse ;  /* 0x00000010ff677819 */ /* 0x100fe600000116a8 */
[----:B------:R1:W5:Y:S01]  /*14e80*/  LDL.S16 R216, [R1+0x10] ;  /* 0x0000100001d87983 */ /* 0x0003620000100600 */
[C---:B------:R-:W-:Y:S01]  /*14e90*/  HMMA.16816.F32 R16, R108.reuse, R114, R16 ;  /* 0x000000726c10723c */ /* 0x040fe20000001810 */
[----:B------:R-:W-:Y:S02]  /*14ea0*/  LOP3.LUT R103, R103, 0xff, RZ, 0xc0, !PT ;  /* 0x000000ff67677812 */ /* 0x000fe400078ec0ff */
[----:B------:R-:W1:Y:S05]  /*14eb0*/  LDSM.16.MT88.4 R112, [R180+0xf000] ;  /* 0x00f00000b470783b */ /* 0x000e6a0000004200 */
[C---:B------:R-:W-:Y:S03]  /*14ec0*/  HMMA.16816.F32 R20, R108.reuse, R124, R20 ;  /* 0x0000007c6c14723c */ /* 0x040fe60000001814 */
[----:B------:R1:W5:Y:S04]  /*14ed0*/  LDL.S16 R148, [R1+0xc] ;  /* 0x00000c0001947983 */ /* 0x0003680000100600 */
[----:B------:R-:W-:Y:S01]  /*14ee0*/  STG.E.U16 [R170.64+0x50], R145 ;  /* 0x00005091aa007986 */ /* 0x000fe2000c101512 */
[C---:B------:R-:W-:Y:S03]  /*14ef0*/  HMMA.16816.F32 R24, R108.reuse, R126, R24 ;  /* 0x0000007e6c18723c */ /* 0x040fe60000001818 */
[----:B------:R-:W4:Y:S05]  /*14f00*/  LDSM.16.MT88.4 R124, [R179+0xf000] ;  /* 0x00f00000b37c783b */ /* 0x000f2a0000004200 */
[C---:B---3--:R-:W-:Y:S08]  /*14f10*/  HMMA.16816.F32 R28, R108.reuse, R104, R28 ;  /* 0x000000686c1c723c */ /* 0x048ff0000000181c */
[C---:B------:R-:W-:Y:S01]  /*14f20*/  HMMA.16816.F32 R32, R108.reuse, R106, R32 ;  /* 0x0000006a6c20723c */ /* 0x040fe20000001820 */
[----:B------:R-:W3:Y:S07]  /*14f30*/  LDSM.16.MT88.4 R104, [R177+0x11000] ;  /* 0x01100000b168783b */ /* 0x000eee0000004200 */
[C---:B------:R-:W-:Y:S08]  /*14f40*/  HMMA.16816.F32 R36, R108.reuse, R116, R36 ;  /* 0x000000746c24723c */ /* 0x040ff00000001824 */
[C---:B------:R-:W-:Y:S01]  /*14f50*/  HMMA.16816.F32 R40, R108.reuse, R118, R40 ;  /* 0x000000766c28723c */ /* 0x040fe20000001828 */
[----:B------:R-:W-:Y:S07]  /*14f60*/  LDSM.16.MT88.4 R116, [R180+0x11000] ;  /* 0x01100000b474783b */ /* 0x000fee0000004200 */
[C---:B-1----:R-:W-:Y:S07]  /*14f70*/  HMMA.16816.F32 R44, R108.reuse, R120, R44 ;  /* 0x000000786c2c723c */ /* 0x042fee000000182c */
[----:B------:R-:W-:Y:S01]  /*14f80*/  SHF.R.U32.HI R120, RZ, 0x8, R101 ;  /* 0x00000008ff787819 */ /* 0x000fe20000011665 */
[C---:B------:R-:W-:Y:S01]  /*14f90*/  HMMA.16816.F32 R48, R108.reuse, R122, R48 ;  /* 0x0000007a6c30723c */ /* 0x040fe20000001830 */
[----:B------:R-:W-:Y:S03]  /*14fa0*/  SHF.R.U32.HI R121, RZ, 0x18, R168 ;  /* 0x00000018ff797819 */ /* 0x000fe600000116a8 */
[----:B------:R-:W-:Y:S02]  /*14fb0*/  SHF.R.U32.HI R101, RZ, 0x8, R102 ;  /* 0x00000008ff657819 */ /* 0x000fe40000011666 */
[----:B------:R-:W-:Y:S01]  /*14fc0*/  PRMT R139, R103, 0x5410, R121 ;  /* 0x00005410678b7816 */ /* 0x000fe20000000079 */
[----:B------:R-:W-:Y:S01]  /*14fd0*/  FADD.FTZ R123, R220, R129 ;  /* 0x00000081dc7b7221 */ /* 0x000fe20000010000 */
[C---:B------:R-:W-:Y:S01]  /*14fe0*/  HMMA.16816.F32 R52, R108.reuse, R112, R52 ;  /* 0x000000706c34723c */ /* 0x040fe20000001834 */
[----:B------:R1:W5:Y:S03]  /*14ff0*/  LDL.S16 R220, [R1+0x28] ;  /* 0x0000280001dc7983 */ /* 0x0003660000100600 */
[----:B------:R-:W-:Y:S01]  /*15000*/  LOP3.LUT R121, R0, 0xff, RZ, 0xc0, !PT ;  /* 0x000000ff00797812 */ /* 0x000fe200078ec0ff */
[--C-:B------:R-:W-:Y:S01]  /*15010*/  HSET2.LE.AND R139, R139, R131.reuse, PT ;  /* 0x000000838b8b7233 */ /* 0x100fe20003803000 */
[----:B------:R-:W-:Y:S02]  /*15020*/  LOP3.LUT R122, R168, 0xff, RZ, 0xc0, !PT ;  /* 0x000000ffa87a7812 */ /* 0x000fe400078ec0ff */
[C---:B------:R-:W-:Y:S01]  /*15030*/  HMMA.16816.F32 R56, R108.reuse, R114, R56 ;  /* 0x000000726c38723c */ /* 0x040fe20000001838 */
[----:B------:R-:W1:Y:S03]  /*15040*/  LDSM.16.MT88.4 R112, [R178+0x11000] ;  /* 0x01100000b270783b */ /* 0x000e660000004200 */
[----:B------:R-:W-:Y:S02]  /*15050*/  LOP3.LUT R101, R101, 0xffff, RZ, 0xc0, !PT ;  /* 0x0000ffff65657812 */ /* 0x000fe400078ec0ff */
[----:B------:R-:W-:Y:S02]  /*15060*/  PRMT R138, R122, 0x5410, R120 ;  /* 0x000054107a8a7816 */ /* 0x000fe40000000078 */
[C---:B----4-:R-:W-:Y:S01]  /*15070*/  HMMA.16816.F32 R60, R108.reuse, R124, R60 ;  /* 0x0000007c6c3c723c */ /* 0x050fe2000000183c */
[----:B------:R-:W-:Y:S03]  /*15080*/  SHF.R.U32.HI R120, RZ, 0x10, R2 ;  /* 0x00000010ff787819 */ /* 0x000fe60000011602 */
[----:B------:R-:W-:Y:S01]  /*15090*/  PRMT R122, R132, 0x7610, R122 ;  /* 0x00007610847a7816 */ /* 0x000fe2000000007a */
[--C-:B------:R-:W-:Y:S01]  /*150a0*/  HSET2.LE.AND R138, R138, R131.reuse, PT ;  /* 0x000000838a8a7233 */ /* 0x100fe20003803000 */
[----:B------:R-:W-:Y:S02]  /*150b0*/  SHF.R.U32.HI R102, RZ, 0x18, R2 ;  /* 0x00000018ff667819 */ /* 0x000fe40000011602 */
[C---:B------:R-:W-:Y:S01]  /*150c0*/  HMMA.16816.F32 R64, R108.reuse, R126, R64 ;  /* 0x0000007e6c40723c */ /* 0x040fe20000001840 */
[----:B------:R-:W-:Y:S03]  /*150d0*/  PRMT R125, R134, 0x7610, R125 ;  /* 0x00007610867d7816 */ /* 0x000fe6000000007d */
[----:B------:R-:W-:Y:S02]  /*150e0*/  LOP3.LUT R2, R0, 0xffff, RZ, 0xc0, !PT ;  /* 0x0000ffff00027812 */ /* 0x000fe400078ec0ff */
[----:B------:R-:W-:Y:S02]  /*150f0*/  @!P6 PRMT R146, R125, 0x5410, RZ ;  /* 0x000054107d92e816 */ /* 0x000fe400000000ff */
[C---:B---3--:R-:W-:Y:S01]  /*15100*/  HMMA.16816.F32 R68, R108.reuse, R104, R68 ;  /* 0x000000686c44723c */ /* 0x048fe20000001844 */
[----:B------:R-:W-:Y:S02]  /*15110*/  ISETP.GE.U32.AND P6, PT, R236, R101, PT ;  /* 0x00000065ec00720c */ /* 0x000fe40003fc6070 */
[----:B------:R-:W-:Y:S01]  /*15120*/  STG.E.U16 [R170.64+0x52], R146 ;  /* 0x00005292aa007986 */ /* 0x000fe2000c101512 */
[--C-:B------:R-:W-:Y:S02]  /*15130*/  SHF.R.U32.HI R101, RZ, 0x10, R0.reuse ;  /* 0x00000010ff657819 */ /* 0x100fe40000011600 */
[----:B------:R-:W-:Y:S02]  /*15140*/  SHF.R.U32.HI R103, RZ, 0x18, R0 ;  /* 0x00000018ff677819 */ /* 0x000fe40000011600 */
[C---:B------:R-:W-:Y:S01]  /*15150*/  HMMA.16816.F32 R72, R108.reuse, R106, R72 ;  /* 0x0000006a6c48723c */ /* 0x040fe20000001848 */
[----:B------:R-:W-:Y:S01]  /*15160*/  LOP3.LUT R0, R120, 0xff, RZ, 0xc0, !PT ;  /* 0x000000ff78007812 */ /* 0x000fe200078ec0ff */
[----:B------:R-:W3:Y:S02]  /*15170*/  LDSM.16.MT88.4 R104, [R179+0x11000] ;  /* 0x01100000b368783b */ /* 0x000ee40000004200 */
[----:B------:R-:W-:Y:S02]  /*15180*/  @!P5 PRMT R143, R122, 0x5410, RZ ;  /* 0x000054107a8fd816 */ /* 0x000fe400000000ff */
[----:B------:R-:W-:Y:S01]  /*15190*/  ISETP.GE.U32.AND P5, PT, R236, R0, PT ;  /* 0x00000000ec00720c */ /* 0x000fe20003fa6070 */
[----:B------:R-:W-:Y:S01]  /*151a0*/  FADD.FTZ R0, R221, R123 ;  /* 0x0000007bdd007221 */ /* 0x000fe20000010000 */
[----:B------:R-:W-:Y:S01]  /*151b0*/  PRMT R124, R133, 0x7610, R124 ;  /* 0x00007610857c7816 */ /* 0x000fe2000000007c */
[C---:B-1----:R-:W-:Y:S01]  /*151c0*/  HMMA.16816.F32 R76, R108.reuse, R112, R76 ;  /* 0x000000706c4c723c */ /* 0x042fe2000000184c */
[----:B------:R1:W4:Y:S02]  /*151d0*/  LDL.S16 R221, [R1+0x2c] ;  /* 0x00002c0001dd7983 */ /* 0x0003240000100600 */
[----:B------:R-:W-:Y:S01]  /*151e0*/  FADD.FTZ R211, R222, R0 ;  /* 0x00000000ded37221 */ /* 0x000fe20000010000 */
[----:B------:R-:W-:Y:S01]  /*151f0*/  @!P1 PRMT R144, R124, 0x5410, RZ ;  /* 0x000054107c909816 */ /* 0x000fe200000000ff */
[----:B------:R1:W4:Y:S01]  /*15200*/  LDL.S16 R222, [R1+0x30] ;  /* 0x0000300001de7983 */ /* 0x0003220000100600 */
[----:B------:R-:W-:Y:S01]  /*15210*/  ISETP.GE.U32.AND P1, PT, R236, R102, PT ;  /* 0x00000066ec00720c */ /* 0x000fe20003f26070 */
[----:B------:R-:W-:Y:S01]  /*15220*/  FADD.FTZ R124, R223, R128 ;  /* 0x00000080df7c7221 */ /* 0x000fe20000010000 */
[C---:B------:R-:W-:Y:S01]  /*15230*/  HMMA.16816.F32 R80, R108.reuse, R114, R80 ;  /* 0x000000726c50723c */ /* 0x040fe20000001850 */
[----:B------:R-:W1:Y:S03]  /*15240*/  LDSM.16.MT88.4 R112, [R177+0xd800] ;  /* 0x00d80000b170783b */ /* 0x000e660000004200 */
[----:B------:R-:W-:Y:S01]  /*15250*/  FADD.FTZ R147, R224, R124 ;  /* 0x0000007ce0937221 */ /* 0x000fe20000010000 */
[----:B------:R-:W-:Y:S02]  /*15260*/  SHF.R.U32.HI R2, RZ, 0x8, R2 ;  /* 0x00000008ff027819 */ /* 0x000fe40000011602 */
[----:B------:R-:W-:Y:S01]  /*15270*/  F2FP.PACK_AB R102, R175, R206 ;  /* 0x000000ceaf66723e */ /* 0x000fe200000000ff */
[C---:B------:R-:W-:Y:S01]  /*15280*/  HMMA.16816.F32 R84, R108.reuse, R116, R84 ;  /* 0x000000746c54723c */ /* 0x040fe20000001854 */
[----:B------:R-:W-:Y:S03]  /*15290*/  LDSM.16.MT88.4 R124, [R180+0xd800] ;  /* 0x00d80000b47c783b */ /* 0x000fe60000004200 */
[----:B------:R-:W-:Y:S02]  /*152a0*/  PRMT R136, R121, 0x5410, R2 ;  /* 0x0000541079887816 */ /* 0x000fe40000000002 */
[----:B------:R-:W-:Y:S02]  /*152b0*/  F2FP.PACK_AB R2, R167, R174 ;  /* 0x000000aea702723e */ /* 0x000fe400000000ff */
[C---:B------:R-:W-:Y:S01]  /*152c0*/  HMMA.16816.F32 R88, R108.reuse, R118, R88 ;  /* 0x000000766c58723c */ /* 0x040fe20000001858 */
[----:B------:R-:W-:Y:S01]  /*152d0*/  LOP3.LUT R101, R101, 0xff, RZ, 0xc0, !PT ;  /* 0x000000ff65657812 */ /* 0x000fe200078ec0ff */
[----:B------:R-:W1:Y:S02]  /*152e0*/  LDSM.16.MT88.4 R120, [R178+0xd800] ;  /* 0x00d80000b278783b */ /* 0x000e640000004200 */
[----:B------:R-:W-:Y:S01]  /*152f0*/  PRMT R0, R2, 0x7632, R0 ;  /* 0x0000763202007816 */ /* 0x000fe20000000000 */
[--C-:B------:R-:W-:Y:S01]  /*15300*/  HSET2.LE.AND R136, R136, R131.reuse, PT ;  /* 0x0000008388887233 */ /* 0x100fe20003803000 */
[----:B------:R-:W-:Y:S02]  /*15310*/  PRMT R137, R101, 0x5410, R103 ;  /* 0x0000541065897816 */ /* 0x000fe40000000067 */
[----:B------:R-:W-:Y:S01]  /*15320*/  PRMT R101, R102, 0x7632, R101 ;  /* 0x0000763266657816 */ /* 0x000fe20000000065 */
[C---:B---3--:R-:W-:Y:S01]  /*15330*/  HMMA.16816.F32 R92, R108.reuse, R104, R92 ;  /* 0x000000686c5c723c */ /* 0x048fe2000000185c */
[----:B------:R-:W3:Y:S02]  /*15340*/  LDSM.16.MT88.4 R132, [R179+0xd800] ;  /* 0x00d80000b384783b */ /* 0x000ee40000004200 */
[----:B------:R-:W-:Y:S01]  /*15350*/  HSET2.LE.AND R137, R137, R131, PT ;  /* 0x0000008389897233 */ /* 0x000fe20003803000 */
[----:B------:R-:W-:Y:S03]  /*15360*/  PRMT R103, R140, 0x7632, R103 ;  /* 0x000076328c677816 */ /* 0x000fe60000000067 */
[----:B------:R-:W-:Y:S01]  /*15370*/  PRMT R104, R142, 0x5410, R141 ;  /* 0x000054108e687816 */ /* 0x000fe2000000008d */
[----:B------:R-:W-:Y:S01]  /*15380*/  HMMA.16816.F32 R96, R108, R106, R96 ;  /* 0x0000006a6c60723c */ /* 0x000fe20000001860 */
[----:B------:R-:W-:Y:S01]  /*15390*/  PRMT R116, R140, 0x5410, R103 ;  /* 0x000054108c747816 */ /* 0x000fe20000000067 */
[----:B------:R-:W-:Y:S02]  /*153a0*/  STG.E.U16 [R172.64+0x50], R144 ;  /* 0x00005090ac007986 */ /* 0x000fe4000c101512 */
[----:B------:R-:W-:Y:S02]  /*153b0*/  LOP3.LUT R137, R137, R104, RZ, 0xc0, !PT ;  /* 0x0000006889897212 */ /* 0x000fe400078ec0ff */
[----:B------:R-:W-:Y:S01]  /*153c0*/  PRMT R104, R102, 0x5410, R101 ;  /* 0x0000541066687816 */ /* 0x000fe20000000065 */
[----:B------:R-:W-:Y:S01]  /*153d0*/  STG.E.U16 [R172.64+0x52], R143 ;  /* 0x0000528fac007986 */ /* 0x000fe2000c101512 */
[----:B------:R-:W-:Y:S04]  /*153e0*/  LOP3.LUT R136, R136, R116, RZ, 0xc0, !PT ;  /* 0x0000007488887212 */ /* 0x000fe800078ec0ff */
[----:B------:R-:W-:Y:S02]  /*153f0*/  LOP3.LUT R138, R138, R104, RZ, 0xc0, !PT ;  /* 0x000000688a8a7212 */ /* 0x000fe400078ec0ff */
[----:B------:R-:W-:Y:S04]  /*15400*/  PRMT R104, R2, 0x5410, R0 ;  /* 0x0000541002687816 */ /* 0x000fe80000000000 */
[----:B------:R-:W-:Y:S07]  /*15410*/  LOP3.LUT R139, R139, R104, RZ, 0xc0, !PT ;  /* 0x000000688b8b7212 */ /* 0x000fee00078ec0ff */
[C---:B-1----:R-:W-:Y:S01]  /*15420*/  HMMA.16816.F32 R104, R136.reuse, R112, R4 ;  /* 0x000000708868723c */ /* 0x042fe20000001804 */
[----:B------:R-:W1:Y:S07]  /*15430*/  LDSM.16.MT88.4 R4, [R177+0xf800] ;  /* 0x00f80000b104783b */ /* 0x000e6e0000004200 */
[C---:B------:R-:W-:Y:S01]  /*15440*/  HMMA.16816.F32 R108, R136.reuse, R114, R8 ;  /* 0x00000072886c723c */ /* 0x040fe20000001808 */
[----:B------:R-:W1:Y:S07]  /*15450*/  LDSM.16.MT88.4 R8, [R178+0xf800] ;  /* 0x00f80000b208783b */ /* 0x000e6e0000004200 */
[C---:B------:R-:W-:Y:S01]  /*15460*/  HMMA.16816.F32 R112, R136.reuse, R120, R12 ;  /* 0x000000788870723c */ /* 0x040fe2000000180c */
[----:B------:R-:W1:Y:S07]  /*15470*/  LDSM.16.MT88.4 R12, [R180+0xf800] ;  /* 0x00f80000b40c783b */ /* 0x000e6e0000004200 */
[C---:B------:R-:W-:Y:S01]  /*15480*/  HMMA.16816.F32 R116, R136.reuse, R122, R16 ;  /* 0x0000007a8874723c */ /* 0x040fe20000001810 */
[----:B------:R-:W2:Y:S07]  /*15490*/  LDSM.16.MT88.4 R16, [R179+0xf800] ;  /* 0x00f80000b310783b */ /* 0x000eae0000004200 */
[C---:B------:R-:W-:Y:S08]  /*154a0*/  HMMA.16816.F32 R120, R136.reuse, R124, R20 ;  /* 0x0000007c8878723c */ /* 0x040ff00000001814 */
[C---:B------:R-:W-:Y:S08]  /*154b0*/  HMMA.16816.F32 R124, R136.reuse, R126, R24 ;  /* 0x0000007e887c723c */ /* 0x040ff00000001818 */
[C---:B---3--:R-:W-:Y:S08]  /*154c0*/  HMMA.16816.F32 R128, R136.reuse, R132, R28 ;  /* 0x000000848880723c */ /* 0x048ff0000000181c */
[C---:B------:R-:W-:Y:S08]  /*154d0*/  HMMA.16816.F32 R132, R136.reuse, R134, R32 ;  /* 0x000000868884723c */ /* 0x040ff00000001820 */
[C---:B-1----:R-:W-:Y:S08]  /*154e0*/  HMMA.16816.F32 R36, R136.reuse, R4, R36 ;  /* 0x000000048824723c */ /* 0x042ff00000001824 */
[C---:B------:R-:W-:Y:S01]  /*154f0*/  HMMA.16816.F32 R40, R136.reuse, R6, R40 ;  /* 0x000000068828723c */ /* 0x040fe20000001828 */
[----:B------:R-:W1:Y:S07]  /*15500*/  LDSM.16.MT88.4 R4, [R177+0x11800] ;  /* 0x01180000b104783b */ /* 0x000e6e0000004200 */
[C---:B------:R-:W-:Y:S07]  /*15510*/  HMMA.16816.F32 R44, R136.reuse, R8, R44 ;  /* 0x00000008882c723c */ /* 0x040fee000000182c */
[C---:B------:R-:W-:Y:S01]  /*15520*/  LOP3.LUT R9, R168.reuse, 0xff, RZ, 0xc0, !PT ;  /* 0x000000ffa8097812 */ /* 0x040fe200078ec0ff */
[C---:B------:R-:W-:Y:S01]  /*15530*/  HMMA.16816.F32 R48, R136.reuse, R10, R48 ;  /* 0x0000000a8830723c */ /* 0x040fe20000001830 */
[----:B------:R-:W-:Y:S03]  /*15540*/  LOP3.LUT R8, R168, 0xffff, RZ, 0xc0, !PT ;  /* 0x0000ffffa8087812 */ /* 0x000fe600078ec0ff */
[----:B--2---:R-:W-:Y:S04]  /*15550*/  @!P1 HADD2 R219, -R141.H0_H0, -RZ.H0_H0 ;  /* 0xa00000ff8ddb9230 */ /* 0x004fe80000000900 */
[C---:B------:R-:W-:Y:S01]  /*15560*/  HMMA.16816.F32 R52, R136.reuse, R12, R52 ;  /* 0x0000000c8834723c */ /* 0x040fe20000001834 */
[----:B------:R-:W-:Y:S04]  /*15570*/  PRMT R22, R219, 0x7610, R22 ;  /* 0x00007610db167816 */ /* 0x000fe80000000016 */
[----:B------:R-:W-:Y:S02]  /*15580*/  @!P1 PRMT R141, R22, 0x5410, RZ ;  /* 0x00005410168d9816 */ /* 0x000fe400000000ff */
[----:B------:R-:W-:Y:S01]  /*15590*/  SHF.R.U32.HI R12, RZ, 0x8, R8 ;  /* 0x00000008ff0c7819 */ /* 0x000fe20000011608 */
[C---:B------:R-:W-:Y:S01]  /*155a0*/  HMMA.16816.F32 R56, R136.reuse, R14, R56 ;  /* 0x0000000e8838723c */ /* 0x040fe20000001838 */
[--C-:B------:R-:W-:Y:S03]  /*155b0*/  SHF.R.U32.HI R13, RZ, 0x10, R168.reuse ;  /* 0x00000010ff0d7819 */ /* 0x100fe600000116a8 */
[----:B------:R-:W-:Y:S02]  /*155c0*/  LOP3.LUT R12, R12, 0xffff, RZ, 0xc0, !PT ;  /* 0x0000ffff0c0c7812 */ /* 0x000fe400078ec0ff */
[----:B------:R-:W-:Y:S02]  /*155d0*/  LOP3.LUT R13, R13, 0xff, RZ, 0xc0, !PT ;  /* 0x000000ff0d0d7812 */ /* 0x000fe400078ec0ff */
[C---:B------:R-:W-:Y:S01]  /*155e0*/  HMMA.16816.F32 R60, R136.reuse, R16, R60 ;  /* 0x00000010883c723c */ /* 0x040fe2000000183c */
[----:B------:R-:W-:Y:S06]  /*155f0*/  SHF.R.U32.HI R168, RZ, 0x18, R168 ;  /* 0x00000018ffa87819 */ /* 0x000fec00000116a8 */
[----:B------:R-:W-:Y:S01]  /*15600*/  FADD.FTZ R16, R234, R211 ;  /* 0x000000d3ea107221 */ /* 0x000fe20000010000 */
        /* <DEDUP_REMOVED lines=9> */
[----:B------:R-:W-:Y:S03]  /*156a0*/  LDSM.16.MT88.4 R4, [R179+0x11800] ;  /* 0x01180000b304783b */ /* 0x000fe60000004200 */
[----:B-----5:R-:W-:Y:S05]  /*156b0*/  @!P5 HADD2 R220, -R142.H0_H0, -RZ.H0_H0 ;  /* 0xa00000ff8edcd230 */ /* 0x020fea0000000900 */
[----:B------:R-:W-:Y:S04]  /*156c0*/  PRMT R23, R220, 0x7610, R23 ;  /* 0x00007610dc177816 */ /* 0x000fe80000000017 */
[----:B------:R-:W-:Y:S01]  /*156d0*/  @!P5 PRMT R142, R23, 0x5410, RZ ;  /* 0x00005410178ed816 */ /* 0x000fe200000000ff */
[----:B----4-:R-:W-:Y:S02]  /*156e0*/  @!P6 HADD2 R221, -R103.H0_H0, -RZ.H0_H0 ;  /* 0xa00000ff67dde230 */ /* 0x010fe40000000900 */
[----:B------:R-:W-:Y:S03]  /*156f0*/  @!P0 HADD2 R222, -R140.H0_H0, -RZ.H0_H0 ;  /* 0xa00000ff8cde8230 */ /* 0x000fe60000000900 */
[----:B------:R-:W-:Y:S02]  /*15700*/  PRMT R24, R221, 0x7610, R24 ;  /* 0x00007610dd187816 */ /* 0x000fe40000000018 */
[----:B------:R-:W-:Y:S01]  /*15710*/  @!P0 STL.S16 [R1+0x30], R222 ;  /* 0x000030de01008387 */ /* 0x000fe20000100600 */
[----:B------:R-:W-:Y:S02]  /*15720*/  PRMT R10, R222, 0x7610, R10 ;  /* 0x00007610de0a7816 */ /* 0x000fe4000000000a */
[----:B------:R-:W-:Y:S01]  /*15730*/  @!P6 PRMT R103, R24, 0x5410, RZ ;  /* 0x000054101867e816 */ /* 0x000fe200000000ff */
[----:B------:R-:W-:Y:S01]  /*15740*/  @!P6 STL.S16 [R1+0x2c], R221 ;  /* 0x00002cdd0100e387 */ /* 0x000fe20000100600 */
[----:B------:R-:W-:Y:S02]  /*15750*/  @!P0 PRMT R140, R10, 0x5410, RZ ;  /* 0x000054100a8c8816 */ /* 0x000fe400000000ff */
[C---:B------:R-:W-:Y:S01]  /*15760*/  ISETP.GE.U32.AND P0, PT, R236.reuse, R9, PT ;  /* 0x00000009ec00720c */ /* 0x040fe20003f06070 */
[----:B------:R-:W-:Y:S01]  /*15770*/  STG.E.U16 [R170.64+0x62], R103 ;  /* 0x00006267aa007986 */ /* 0x000fe2000c101512 */
[C---:B------:R-:W-:Y:S03]  /*15780*/  ISETP.GE.U32.AND P6, PT, R236.reuse, R13, PT ;  /* 0x0000000dec00720c */ /* 0x040fe60003fc6070 */
[----:B------:R-:W1:Y:S08]  /*15790*/  LDSM.16.MT88.4 R8, [R178+0x11800] ;  /* 0x01180000b208783b */ /* 0x000e700000004200 */
[----:B------:R-:W-:Y:S01]  /*157a0*/  STG.E.U16 [R170.64+0x60], R140 ;  /* 0x0000608caa007986 */ /* 0x000fe2000c101512 */
[----:B------:R-:W-:Y:S02]  /*157b0*/  @!P0 HADD2 R218, -R102.H0_H0, -RZ.H0_H0 ;  /* 0xa00000ff66da8230 */ /* 0x000fe40000000900 */
[----:B------:R-:W-:Y:S01]  /*157c0*/  @!P6 HADD2 R216, -R2.H0_H0, -RZ.H0_H0 ;  /* 0xa00000ff02d8e230 */ /* 0x000fe20000000900 */
[----:B------:R-:W-:Y:S01]  /*157d0*/  @!P5 STL.S16 [R1+0x28], R220 ;  /* 0x000028dc0100d387 */ /* 0x000fe20000100600 */
[----:B------:R-:W-:Y:S02]  /*157e0*/  ISETP.GE.U32.AND P5, PT, R236, R12, PT ;  /* 0x0000000cec00720c */ /* 0x000fe40003fa6070 */
[----:B------:R-:W-:Y:S01]  /*157f0*/  PRMT R21, R218, 0x7610, R21 ;  /* 0x00007610da157816 */ /* 0x000fe20000000015 */
[----:B------:R-:W2:Y:S01]  /*15800*/  LDSM.16.MT88.4 R12, [R180+0x11800] ;  /* 0x01180000b40c783b */ /* 0x000ea20000004200 */
[----:B------:R-:W-:Y:S02]  /*15810*/  PRMT R19, R216, 0x7610, R19 ;  /* 0x00007610d8137816 */ /* 0x000fe40000000013 */
[----:B------:R-:W-:Y:S02]  /*15820*/  @!P0 PRMT R102, R21, 0x5410, RZ ;  /* 0x0000541015668816 */ /* 0x000fe400000000ff */
[----:B------:R-:W-:Y:S03]  /*15830*/  @!P6 PRMT R2, R19, 0x5410, RZ ;  /* 0x000054101302e816 */ /* 0x000fe600000000ff */
[----:B------:R-:W-:Y:S01]  /*15840*/  @!P1 STL.S16 [R1+0x24], R219 ;  /* 0x000024db01009387 */ /* 0x000fe20000100600 */
[----:B------:R-:W-:Y:S01]  /*15850*/  ISETP.GE.U32.AND P1, PT, R236, R168, PT ;  /* 0x000000a8ec00720c */ /* 0x000fe20003f26070 */
[----:B------:R-:W-:Y:S02]  /*15860*/  @!P5 HADD2 R217, -R101.H0_H0, -RZ.H0_H0 ;  /* 0xa00000ff65d9d230 */ /* 0x000fe40000000900 */
[----:B------:R-:W-:Y:S03]  /*15870*/  STG.E.U16 [R172.64+0x60], R142 ;  /* 0x0000608eac007986 */ /* 0x000fe6000c101512 */
[----:B------:R-:W-:Y:S01]  /*15880*/  PRMT R20, R217, 0x7610, R20 ;  /* 0x00007610d9147816 */ /* 0x000fe20000000014 */
[----:B------:R-:W-:Y:S03]  /*15890*/  STG.E.U16 [R172.64+0x62], R141 ;  /* 0x0000628dac007986 */ /* 0x000fe6000c101512 */
[----:B------:R-:W-:Y:S01]  /*158a0*/  @!P5 PRMT R101, R20, 0x5410, RZ ;  /* 0x000054101465d816 */ /* 0x000fe200000000ff */
[----:B------:R3:W-:Y:S02]  /*158b0*/  STG.E.U16 [R170.64+0x70], R102 ;  /* 0x00007066aa007986 */ /* 0x0007e4000c101512 */
[----:B------:R-:W-:Y:S01]  /*158c0*/  @!P1 HADD2 R148, -R0.H0_H0, -RZ.H0_H0 ;  /* 0xa00000ff00949230 */ /* 0x000fe20000000900 */
[C---:B-1----:R-:W-:Y:S01]  /*158d0*/  HMMA.16816.F32 R76, R136.reuse, R8, R76 ;  /* 0x00000008884c723c */ /* 0x042fe2000000184c */
[----:B------:R-:W-:Y:S03]  /*158e0*/  STG.E.U16 [R170.64+0x72], R101 ;  /* 0x00007265aa007986 */ /* 0x000fe6000c101512 */
[----:B------:R-:W-:Y:S01]  /*158f0*/  PRMT R18, R148, 0x7610, R18 ;  /* 0x0000761094127816 */ /* 0x000fe20000000012 */
[----:B------:R1:W-:Y:S03]  /*15900*/  STG.E.U16 [R172.64+0x70], R2 ;  /* 0x00007002ac007986 */ /* 0x0003e6000c101512 */
[----:B------:R-:W-:Y:S01]  /*15910*/  @!P1 PRMT R0, R18, 0x5410, RZ ;  /* 0x0000541012009816 */ /* 0x000fe200000000ff */
[C---:B------:R-:W-:Y:S03]  /*15920*/  HMMA.16816.F32 R80, R136.reuse, R10, R80 ;  /* 0x0000000a8850723c */ /* 0x040fe60000001850 */
[----:B------:R-:W-:Y:S01]  /*15930*/  FADD.FTZ R9, R228, R17 ;  /* 0x00000011e4097221 */ /* 0x000fe20000010000 */
[----:B------:R-:W-:Y:S01]  /*15940*/  @!P0 STL.S16 [R1+0x18], R218 ;  /* 0x000018da01008387 */ /* 0x000fe20000100600 */
[----:B------:R-:W-:Y:S01]  /*15950*/  PLOP3.LUT P0, PT, PT, PT, UP0, 0x80, 0x0 ;  /* 0x000000000000781c */ /* 0x000fe20003f0f008 */
[----:B------:R-:W-:Y:S02]  /*15960*/  FADD.FTZ R8, R226, R16 ;  /* 0x00000010e2087221 */ /* 0x000fe40000010000 */
[----:B------:R4:W-:Y:S01]  /*15970*/  STG.E.U16 [R172.64+0x72], R0 ;  /* 0x00007200ac007986 */ /* 0x0009e2000c101512 */
[----:B------:R-:W-:Y:S01]  /*15980*/  FADD.FTZ R16, R227, R9 ;  /* 0x00000009e3107221 */ /* 0x000fe20000010000 */
[C---:B--2---:R-:W-:Y:S02]  /*15990*/  HMMA.16816.F32 R84, R136.reuse, R12, R84 ;  /* 0x0000000c8854723c */ /* 0x044fe40000001854 */
[----:B------:R-:W-:Y:S01]  /*159a0*/  FADD.FTZ R9, R225, R8 ;  /* 0x00000008e1097221 */ /* 0x000fe20000010000 */
[----:B------:R2:W-:Y:S01]  /*159b0*/  @!P5 STL.S16 [R1+0x14], R217 ;  /* 0x000014d90100d387 */ /* 0x0005e20000100600 */
[----:B------:R-:W-:Y:S02]  /*159c0*/  FADD.FTZ R8, R215, R16 ;  /* 0x00000010d7087221 */ /* 0x000fe40000010000 */
[----:B------:R-:W-:Y:S01]  /*159d0*/  FADD.FTZ R9, R213, R9 ;  /* 0x00000009d5097221 */ /* 0x000fe20000010000 */
[----:B------:R2:W-:Y:S01]  /*159e0*/  @!P6 STL.S16 [R1+0x10], R216 ;  /* 0x000010d80100e387 */ /* 0x0005e20000100600 */
[C---:B------:R-:W-:Y:S01]  /*159f0*/  HMMA.16816.F32 R88, R136.reuse, R14, R88 ;  /* 0x0000000e8858723c */ /* 0x040fe20000001858 */
[----:B------:R-:W-:Y:S02]  /*15a00*/  FADD.FTZ R8, R214, R8 ;  /* 0x00000008d6087221 */ /* 0x000fe40000010000 */
[----:B------:R2:W-:Y:S01]  /*15a10*/  @!P1 STL.S16 [R1+0xc], R148 ;  /* 0x00000c9401009387 */ /* 0x0005e20000100600 */
[----:B------:R-:W-:Y:S02]  /*15a20*/  FADD.FTZ R9, R212, R9 ;  /* 0x00000009d4097221 */ /* 0x000fe40000010000 */
[----:B------:R-:W-:Y:S02]  /*15a30*/  FADD.FTZ R8, R209, R8 ;  /* 0x00000008d1087221 */ /* 0x000fe40000010000 */
[----:B---3--:R-:W-:Y:S01]  /*15a40*/  IMAD.MOV.U32 R102, RZ, RZ, R3 ;  /* 0x000000ffff667224 */ /* 0x008fe200078e0003 */
[C---:B------:R-:W-:Y:S03]  /*15a50*/  HMMA.16816.F32 R92, R136.reuse, R4, R92 ;  /* 0x00000004885c723c */ /* 0x040fe6000000185c */
[----:B-1----:R-:W-:Y:S02]  /*15a60*/  FADD.FTZ R2, R210, R8 ;  /* 0x00000008d2027221 */ /* 0x002fe40000010000 */
[----:B------:R-:W-:Y:S02]  /*15a70*/  IMAD.MOV.U32 R101, RZ, RZ, R100 ;  /* 0x000000ffff657224 */ /* 0x000fe400078e0064 */
[----:B------:R-:W-:Y:S01]  /*15a80*/  FADD.FTZ R2, R206, R2 ;  /* 0x00000002ce027221 */ /* 0x000fe20000010000 */
[----:B------:R-:W-:Y:S01]  /*15a90*/  HMMA.16816.F32 R96, R136, R6, R96 ;  /* 0x000000068860723c */ /* 0x000fe20000001860 */
[----:B----4-:R-:W-:Y:S03]  /*15aa0*/  FADD.FTZ R0, R208, R9 ;  /* 0x00000009d0007221 */ /* 0x010fe60000010000 */
[----:B------:R-:W-:Y:S01]  /*15ab0*/  FADD.FTZ R2, R175, R2 ;  /* 0x00000002af027221 */ /* 0x000fe20000010000 */
[----:B------:R-:W-:Y:S01]  /*15ac0*/  IADD3 R206, P1, R170, -0x80, RZ ;  /* 0xffffff80aace7810 */ /* 0x000fe20007f3e0ff */
[----:B------:R-:W-:Y:S03]  /*15ad0*/  FADD.FTZ R0, R207, R0 ;  /* 0x00000000cf007221 */ /* 0x000fe60000010000 */
[----:B------:R2:W-:Y:S03]  /*15ae0*/  STL [R1+0x68], R2 ;  /* 0x0000680201007387 */ /* 0x0005e60000100800 */
[----:B------:R-:W-:Y:S01]  /*15af0*/  FADD.FTZ R0, R174, R0 ;  /* 0x00000000ae007221 */ /* 0x000fe20000010000 */
[----:B------:R-:W-:Y:S03]  /*15b00*/  IADD3.X R103, R171, -0x1, RZ, P1, !PT ;  /* 0xffffffffab677810 */ /* 0x000fe60000ffe4ff */
[----:B------:R-:W-:Y:S05]  /*15b10*/  FADD.FTZ R0, R167, R0 ;  /* 0x00000000a7007221 */ /* 0x000fea0000010000 */
[----:B------:R2:W-:Y:S02]  /*15b20*/  STL [R1+0x6c], R0 ;  /* 0x00006c0001007387 */ /* 0x0005e40000100800 */
[----:B--2---:R-:W-:-:S05]  /*15b30*/  @P0 BRA `(.L_x_1205) ;  /* 0xffffa9a000000947 */ /* 0x004fca000383ffff */
.L_x_1204:
[----:B--2---:R-:W2:Y:S04]  /*15b40*/  LDL.LU R5, [R1+0x68] ;  /* 0x0000680001057983 */ /* 0x004ea80000300800 */
        /* <DEDUP_REMOVED lines=76> */
[----:B------:R-:W-:Y:S02]  /*16010*/  FMUL.FTZ R5, R2, R105 ;  /* 0x0000006902057220 */ /* 0x000fe40000410000 */
[----:B--2---:R-:W-:Y:S02]  /*16020*/  FMUL.FTZ R0, R4, c[0x0][0x2dc] ;  /* 0x0000b70004007a20 */ /* 0x004fe40000410000 */
[C---:B------:R-:W-:Y:S01]  /*16030*/  FMUL.FTZ R105, R2.reuse, R36 ;  /* 0x0000002402697220 */ /* 0x040fe20000410000 */
[----:B------:R-:W-:Y:S01]  /*16040*/  F2FP.PACK_AB R5, R5, R136 ;  /* 0x000000880505723e */ /* 0x000fe200000000ff */
[C---:B------:R-:W-:Y:S02]  /*16050*/  FMUL.FTZ R104, R2.reuse, R40 ;  /* 0x0000002802687220 */ /* 0x040fe40000410000 */
[----:B------:R-:W-:-:S02]  /*16060*/  FMUL.FTZ R103, R2, R44 ;  /* 0x0000002c02677220 */ /* 0x000fc40000410000 */
[C---:B------:R-:W-:Y:S02]  /*16070*/  FMUL.FTZ R108, R2.reuse, R108 ;  /* 0x0000006c026c7220 */ /* 0x040fe40000410000 */
[C---:B------:R-:W-:Y:S02]  /*16080*/  FMUL.FTZ R7, R2.reuse, R109 ;  /* 0x0000006d02077220 */ /* 0x040fe40000410000 */
[C---:B------:R-:W-:Y:S02]  /*16090*/  FMUL.FTZ R112, R2.reuse, R112 ;  /* 0x0000007002707220 */ /* 0x040fe40000410000 */
[C---:B------:R-:W-:Y:S01]  /*160a0*/  FMUL.FTZ R8, R2.reuse, R113 ;  /* 0x0000007102087220 */ /* 0x040fe20000410000 */
[----:B------:R-:W-:Y:S01]  /*160b0*/  F2FP.PACK_AB R7, R7, R108 ;  /* 0x0000006c0707723e */ /* 0x000fe200000000ff */
[C---:B------:R-:W-:Y:S02]  /*160c0*/  FMUL.FTZ R116, R2.reuse, R116 ;  /* 0x0000007402747220 */ /* 0x040fe40000410000 */
[----:B------:R-:W-:Y:S01]  /*160d0*/  FMUL.FTZ R11, R2, R117 ;  /* 0x00000075020b7220 */ /* 0x000fe20000410000 */
        /* <DEDUP_REMOVED lines=15> */
[----:B------:R-:W-:Y:S01]  /*161d0*/  FMUL.FTZ R26, R2, R48 ;  /* 0x00000030021a7220 */ /* 0x000fe20000410000 */
[----:B------:R-:W-:Y:S01]  /*161e0*/  F2FP.PACK_AB R48, R22, R105 ;  /* 0x000000691630723e */ /* 0x000fe200000000ff */
[----:B------:R-:W-:Y:S01]  /*161f0*/  FMUL.FTZ R18, R2, R49 ;  /* 0x0000003102127220 */ /* 0x000fe20000410000 */
[----:B------:R-:W-:Y:S01]  /*16200*/  F2FP.PACK_AB R44, R44, R103 ;  /* 0x000000672c2c723e */ /* 0x000fe200000000ff */
[C---:B------:R-:W-:Y:S01]  /*16210*/  FMUL.FTZ R24, R2.reuse, R52 ;  /* 0x0000003402187220 */ /* 0x040fe20000410000 */
[----:B------:R-:W-:Y:S01]  /*16220*/  F2FP.PACK_AB R52, R129, R128 ;  /* 0x000000808134723e */ /* 0x000fe200000000ff */
[----:B------:R-:W-:-:S02]  /*16230*/  FMUL.FTZ R40, R2, R53 ;  /* 0x0000003502287220 */ /* 0x000fc40000410000 */
[C---:B------:R-:W-:Y:S02]  /*16240*/  FMUL.FTZ R56, R2.reuse, R56 ;  /* 0x0000003802387220 */ /* 0x040fe40000410000 */
        /* <DEDUP_REMOVED lines=28> */
[----:B------:R-:W-:Y:S02]  /*16410*/  FMUL.FTZ R97, R2, R97 ;  /* 0x0000006102617220 */ /* 0x000fe40000410000 */
[C---:B------:R-:W-:Y:S02]  /*16420*/  FMUL.FTZ R38, R0.reuse, R38 ;  /* 0x0000002600267220 */ /* 0x040fe40000410000 */
[C---:B------:R-:W-:Y:S02]  /*16430*/  FMUL.FTZ R2, R0.reuse, R39 ;  /* 0x0000002700027220 */ /* 0x040fe40000410000 */
[----:B------:R-:W-:-:S02]  /*16440*/  FMUL.FTZ R45, R0, R43 ;  /* 0x0000002b002d7220 */ /* 0x000fc40000410000 */
[C---:B------:R-:W-:Y:S02]  /*16450*/  FMUL.FTZ R106, R0.reuse, R106 ;  /* 0x0000006a006a7220 */ /* 0x040fe40000410000 */
[C---:B------:R-:W-:Y:S02]  /*16460*/  FMUL.FTZ R4, R0.reuse, R107 ;  /* 0x0000006b00047220 */ /* 0x040fe40000410000 */
[C---:B------:R-:W-:Y:S02]  /*16470*/  FMUL.FTZ R110, R0.reuse, R110 ;  /* 0x0000006e006e7220 */ /* 0x040fe40000410000 */
[----:B------:R-:W-:Y:S01]  /*16480*/  FMUL.FTZ R9, R0, R111 ;  /* 0x0000006f00097220 */ /* 0x000fe20000410000 */
        /* <DEDUP_REMOVED lines=31> */
[C---:B------:R-:W-:Y:S01]  /*16680*/  FMUL.FTZ R58, R0.reuse, R58 ;  /* 0x0000003a003a7220 */ /* 0x040fe20000410000 */
[----:B------:R-:W-:Y:S01]  /*16690*/  MOV R6, 0x20 ;  /* 0x0000002000067802 */ /* 0x000fe20000000f00 */
[C---:B------:R-:W-:Y:S01]  /*166a0*/  FMUL.FTZ R37, R0.reuse, R59 ;  /* 0x0000003b00257220 */ /* 0x040fe20000410000 */
[----:B------:R-:W-:Y:S01]  /*166b0*/  MOV R10, 0x40 ;  /* 0x00000040000a7802 */ /* 0x000fe20000000f00 */
[----:B------:R-:W-:Y:S01]  /*166c0*/  FMUL.FTZ R62, R0, R62 ;  /* 0x0000003e003e7220 */ /* 0x000fe20000410000 */
[----:B------:R-:W-:Y:S01]  /*166d0*/  SEL R6, R6, 0xffffffe0, !P1 ;  /* 0xffffffe006067807 */ /* 0x000fe20004800000 */
        /* <DEDUP_REMOVED lines=37> */
[----:B------:R-:W-:-:S02]  /*16930*/  SHF.L.U32 R0, R17, 0x6, RZ ;  /* 0x0000000611007819 */ /* 0x000fc400000006ff */
[----:B------:R-:W-:Y:S02]  /*16940*/  F2FP.PACK_AB R20, R93, R92 ;  /* 0x0000005c5d14723e */ /* 0x000fe400000000ff */
[----:B------:R-:W-:Y:S02]  /*16950*/  LOP3.LUT R0, R0, 0x1c0, RZ, 0xc0, !PT ;  /* 0x000001c000007812 */ /* 0x000fe400078ec0ff */
[----:B------:R-:W-:Y:S02]  /*16960*/  F2FP.PACK_AB R19, R19, R94 ;  /* 0x0000005e1313723e */ /* 0x000fe400000000ff */
[----:B------:R-:W-:Y:S02]  /*16970*/  LEA.HI R0, R0, R0, RZ, 0x1d ;  /* 0x0000000000007211 */ /* 0x000fe400078fe8ff */
[----:B------:R-:W-:Y:S02]  /*16980*/  F2FP.PACK_AB R18, R97, R96 ;  /* 0x000000606112723e */ /* 0x000fe400000000ff */
[----:B------:R-:W-:-:S02]  /*16990*/  LEA R0, R137, R0, 0x1 ;  /* 0x0000000089007211 */ /* 0x000fc400078e08ff */
[----:B------:R-:W-:Y:S02]  /*169a0*/  F2FP.PACK_AB R17, R99, R98 ;  /* 0x000000626311723e */ /* 0x000fe400000000ff */
        /* <DEDUP_REMOVED lines=99> */
.L_x_1209:
[----:B---3--:R-:W-:Y:S05]  /*16fe0*/  BSYNC B0 ;  /* 0x0000000000007941 */ /* 0x008fea0003800000 */
.L_x_1208:
        /* <DEDUP_REMOVED lines=39> */
.L_x_1211:
[----:B------:R-:W-:Y:S05]  /*17260*/  BSYNC B0 ;  /* 0x0000000000007941 */ /* 0x000fea0003800000 */
.L_x_1210:
        /* <DEDUP_REMOVED lines=20> */
.L_x_1213:
[----:B------:R-:W-:Y:S05]  /*173b0*/  BSYNC B0 ;  /* 0x0000000000007941 */ /* 0x000fea0003800000 */
.L_x_1212:
        /* <DEDUP_REMOVED lines=20> */
.L_x_1215:
[----:B------:R-:W-:Y:S05]  /*17500*/  BSYNC B0 ;  /* 0x0000000000007941 */ /* 0x000fea0003800000 */
.L_x_1214:
        /* <DEDUP_REMOVED lines=21> */
.L_x_1216:
        /* <DEDUP_REMOVED lines=10> */
.L_x_1300:


//--------------------- .text._ZN5flash16flash_fwd_kernelI23Flash_fwd_kernel_traitsILi192ELi64ELi64ELi4ELb0ELb0EN7cutlass6half_tE19Flash_kernel_traitsILi192ELi64ELi64ELi4ES3_EELb0ELb0ELb1ELb1ELb0ELb0ELb1ELb0EEEvNS_16Flash_fwd_paramsE --------------------------
	.section	.text._ZN5flash16flash_fwd_kernelI23Flash_fwd_kernel_traitsILi192ELi64ELi64ELi4ELb0ELb0EN7cutlass6half_tE19Flash_kernel_traitsILi192ELi64ELi64ELi4ES3_EELb0ELb0ELb1ELb1ELb0ELb0ELb1ELb0EEEvNS_16Flash_fwd_paramsE,"ax",@progbits
	.sectioninfo	@"SHI_REGISTERS=255"
	.align	128
        .global         _ZN5flash16flash_fwd_kernelI23Flash_fwd_kernel_traitsILi192ELi64ELi64ELi4ELb0ELb0EN7cutlass6half_tE19Flash_kernel_traitsILi192ELi64ELi64ELi4ES3_EELb0ELb0ELb1ELb1ELb0ELb0ELb1ELb0EEEvNS_16Flash_fwd_paramsE
        .type           _ZN5flash16flash_fwd_kernelI23Flash_fwd_kernel_traitsILi192ELi64ELi64ELi4ELb0ELb0EN7cutlass6half_tE19Flash_kernel_traitsILi192ELi64ELi64ELi4ES3_EELb0ELb0ELb1ELb1ELb0ELb0ELb1ELb0EEEvNS_16Flash_fwd_paramsE,@function
        .size           _ZN5flash16flash_fwd_kernelI23Flash_fwd_kernel_traitsILi192ELi64ELi64ELi4ELb0ELb0EN7cutlass6half_tE19Flash_kernel_traitsILi192ELi64ELi64ELi4ES3_EELb0ELb0ELb1ELb1ELb0ELb0ELb1ELb0EEEvNS_16Flash_fwd_paramsE,(.L_x_1301 - _ZN5flash16flash_fwd_kernelI23Flash_fwd_kernel_traitsILi192ELi64ELi64ELi4ELb0ELb0EN7cutlass6half_tE19Flash_kernel_traitsILi192ELi64ELi64ELi4ES3_EELb0ELb0ELb1ELb1ELb0ELb0ELb1ELb0EEEvNS_16Flash_fwd_paramsE)
        .other          _ZN5flash16flash_fwd_kernelI23Flash_fwd_kernel_traitsILi192ELi64ELi64ELi4ELb0ELb0EN7cutlass6half_tE19Flash_kernel_traitsILi192ELi64ELi64ELi4ES3_EELb0ELb0ELb1ELb1ELb0ELb0ELb1ELb0EEEvNS_16Flash_fwd_paramsE,@"STO_CUDA_ENTRY STV_DEFAULT"
_ZN5flash16flash_fwd_kernelI23Flash_fwd_kernel_traitsILi192ELi64ELi64ELi4ELb0ELb0EN7cutlass6half_tE19Flash_kernel_traitsILi192ELi64ELi64ELi4ES3_EELb0ELb0ELb1ELb1ELb0ELb0ELb1ELb0EEEvNS_16Flash_fwd_paramsE:
.text._ZN5flash16flash_fwd_kernelI23Flash_fwd_kernel_traitsILi192ELi64ELi64ELi4ELb0ELb0EN7cutlass6half_tE19Flash_kernel_traitsILi192ELi64ELi64ELi4ES3_EELb0ELb0ELb1ELb1ELb0ELb0ELb1ELb0EEEvNS_16Flash_fwd_paramsE:
        /* <DEDUP_REMOVED lines=56> */
.L_x_1217:
[----:B------:R-:W-:Y:S02]  /*0380*/  ULDC UR6, c[0x0][0x218] ;  /* 0x0000860000067ab9 */ /* 0x000fe40000000800 */
.L_x_1218:
        /* <DEDUP_REMOVED lines=121> */
.L_x_1221:
[----:B------:R-:W-:Y:S05]  /*0b20*/  BSYNC B0 ;  /* 0x0000000000007941 */ /* 0x000fea0003800000 */
.L_x_1220:
        /* <DEDUP_REMOVED lines=20> */
.L_x_1223:
[----:B------:R-:W-:Y:S05]  /*0c70*/  BSYNC B0 ;  /* 0x0000000000007941 */ /* 0x000fea0003800000 */
.L_x_1222:
        /* <DEDUP_REMOVED lines=20> */
.L_x_1225:
[----:B------:R-:W-:Y:S05]  /*0dc0*/  BSYNC B0 ;  /* 0x0000000000007941 */ /* 0x000fea0003800000 */
.L_x_1224:
        /* <DEDUP_REMOVED lines=19> */
.L_x_1227:
[----:B------:R-:W-:Y:S05]  /*0f00*/  BSYNC B0 ;  /* 0x0000000000007941 */ /* 0x000fea0003800000 */
.L_x_1226:
        /* <DEDUP_REMOVED lines=35> */
.L_x_1219:
[----:B------:R-:W-:Y:S02]  /*1140*/  UISETP.NE.AND UP0, UPT, UR11, -0x1, UPT ;  /* 0xffffffff0b00788c */ /* 0x000fe4000bf05270 */
        /* <DEDUP_REMOVED lines=8> */
[----:B------:R-:W-:Y:S02]  /*11d0*/  @!UP0 UIMAD UR23, UR23, UR6, URZ ;  /* 0x00000006171782a4 */ /* 0x000fe4000f8e023f */
[----:B------:R-:W-:-:S02]  /*11e0*/  ULDC.64 UR4, c[0x0][0x198] ;  /* 0x0000660000047ab9 */ /* 0x000fc40000000a00 */
[----:B------:R-:W-:Y:S02]  /*11f0*/  @!UP0 UIMAD.WIDE.U32 UR28, UR12, UR6, URZ ;  /* 0x000000060c1c82a5 */ /* 0x000fe4000f8e003f */
[----:B------:R-:W-:Y:S02]  /*1200*/  @UP1 UIMAD.WIDE.U32 UR26, UR25, UR4, URZ ;  /* 0x00000004191a12a5 */ /* 0x000fe4000f8e003f */
[----:B------:R-:W-:Y:S02]  /*1210*/  @!UP0 UIMAD UR4, UR12, UR7, UR23 ;  /* 0x000000070c0482a4 */ /* 0x000fe4000f8e0217 */
[----:B------:R-:W-:Y:S02]  /*1220*/  @UP0 UMOV UR6, UR24 ;  /* 0x0000001800060c82 */ /* 0x000fe40008000000 */
[----:B------:R-:W-:Y:S02]  /*1230*/  @UP1 UIMAD UR23, UR25, UR5, UR27 ;  /* 0x00000005191712a4 */ /* 0x000fe4000f8e021b */
[----:B------:R-:W-:-:S02]  /*1240*/  USHF.R.S32.HI UR7, URZ, 0x1f, UR14 ;  /* 0x0000001f3f077899 */ /* 0x000fc4000801140e */
[----:B------:R-:W-:Y:S02]  /*1250*/  @!UP0 UIADD3 UR20, UR29, UR4, URZ ;  /* 0x000000041d148290 */ /* 0x000fe4000fffe03f */
[----:B------:R-:W-:Y:S01]  /*1260*/  @!UP0 UMOV UR6, UR28 ;  /* 0x0000001c00068c82 */ /* 0x000fe20008000000 */
        /* <DEDUP_REMOVED lines=14> */
.L_x_1228:
        /* <DEDUP_REMOVED lines=43> */
.L_x_1229:
        /* <DEDUP_REMOVED lines=29> */
[----:B------:R-:W-:Y:S02]  /*17d0*/  LOP3.LUT R205, R0, R205, RZ, 0x3c, !PT ;  /* 0x000000cd00cd7212 */ /* 0x000fe400078e3cff */
        /* <DEDUP_REMOVED lines=14> */
[----:B------:R-:W-:Y:S01]  /*18c0*/  IADD3 R204, R216, 0x40, RZ ;  /* 0x00000040d8cc7810 */ /* 0x000fe20007ffe0ff */
[----:B-1----:R-:W-:Y:S01]  /*18d0*/  IMAD.WIDE.U32 R16, R16, c[0x0][0x1a8], R8 ;  /* 0x00006a0010107a25 */ /* 0x002fe200078e0008 */
[----:B------:R-:W-:-:S02]  /*18e0*/  LOP3.LUT P3, RZ, R0, 0x4, RZ, 0xc0, !PT ;  /* 0x0000000400ff7812 */ /* 0x000fc4000786c0ff */
[C---:B------:R-:W-:Y:S01]  /*18f0*/  LOP3.LUT P2, RZ, R0.reuse, 0x2, RZ, 0xc0, !PT ;  /* 0x0000000200ff7812 */ /* 0x040fe2000784c0ff */
[----:B------:R-:W-:Y:S01]  /*1900*/  IMAD.SHL.U32 R0, R0, 0x40, RZ ;  /* 0x0000004000007824 */ /* 0x000fe200078e00ff */
[----:B------:R-:W-:Y:S01]  /*1910*/  IADD3 R8, P0, R12, UR24, RZ ;  /* 0x000000180c087c10 */ /* 0x000fe2000ff1e0ff */
[----:B------:R-:W-:Y:S01]  /*1920*/  IMAD R7, R14, c[0x0][0x19c], R7 ;  /* 0x000067000e077a24 */ /* 0x000fe200078e0207 */
[----:B------:R-:W-:Y:S01]  /*1930*/  IADD3 R203, R216, 0x80, RZ ;  /* 0x00000080d8cb7810 */ /* 0x000fe20007ffe0ff */
[----:B------:R-:W-:Y:S01]  /*1940*/  IMAD.SHL.U32 R9, R201, 0x8, RZ ;  /* 0x00000008c9097824 */ /* 0x000fe200078e00ff */
[----:B------:R-:W-:Y:S01]  /*1950*/  LOP3.LUT R0, R0, 0x1c0, RZ, 0xc0, !PT ;  /* 0x000001c000007812 */ /* 0x000fe200078ec0ff */
[----:B------:R-:W-:Y:S01]  /*1960*/  IMAD R4, R14, c[0x0][0x1a4], R11 ;  /* 0x000069000e047a24 */ /* 0x000fe200078e020b */
[----:B------:R-:W-:Y:S01]  /*1970*/  IADD3.X R207, R21, UR23, R7, P1, !PT ;  /* 0x0000001715cf7c10 */ /* 0x000fe20008ffe407 */
[----:B------:R-:W-:Y:S01]  /*1980*/  IMAD.SHL.U32 R5, R5, 0x40, RZ ;  /* 0x0000004005057824 */ /* 0x000fe200078e00ff */
[----:B------:R-:W-:Y:S01]  /*1990*/  LOP3.LUT R7, R0, 0x8, R9, 0xf8, !PT ;  /* 0x0000000800077812 */ /* 0x000fe200078ef809 */
[----:B------:R-:W-:Y:S01]  /*19a0*/  IMAD.SHL.U32 R205, R205, 0x2, RZ ;  /* 0x00000002cdcd7824 */ /* 0x000fe200078e00ff */
[----:B------:R-:W-:Y:S01]  /*19b0*/  IADD3.X R9, R13, UR5, R4, P0, !PT ;  /* 0x000000050d097c10 */ /* 0x000fe200087fe404 */
[----:B------:R-:W-:Y:S01]  /*19c0*/  ULDC.64 UR4, c[0x0][0x1a8] ;  /* 0x00006a0000047ab9 */ /* 0x000fe20000000a00 */
[----:B------:R-:W-:Y:S01]  /*19d0*/  ISETP.GE.AND P0, PT, R14, UR20, PT ;  /* 0x000000140e007c0c */ /* 0x000fe2000bf06270 */
[----:B------:R-:W-:Y:S01]  /*19e0*/  UIMAD UR4, UR7, UR4, URZ ;  /* 0x00000004070472a4 */ /* 0x000fe2000f8e023f */
[----:B------:R-:W-:Y:S01]  /*19f0*/  SHF.R.U32.HI R0, RZ, 0x3, R0 ;  /* 0x00000003ff007819 */ /* 0x000fe20000011600 */
[C---:B------:R-:W-:Y:S01]  /*1a00*/  IMAD.WIDE.U32 R206, R176.reuse, c[0x0][0x1b0], R206 ;  /* 0x00006c00b0ce7a25 */ /* 0x040fe200078e00ce */
[----:B------:R-:W-:Y:S01]  /*1a10*/  LEA.HI R4, R3, R6, RZ, 0x5 ;  /* 0x0000000603047211 */ /* 0x000fe200078f28ff */
[----:B------:R-:W-:Y:S01]  /*1a20*/  UIMAD UR4, UR14, UR5, UR4 ;  /* 0x000000050e0472a4 */ /* 0x000fe2000f8e0204 */
[----:B------:R-:W-:Y:S01]  /*1a30*/  LOP3.LUT R0, R7, R0, RZ, 0x3c, !PT ;  /* 0x0000000007007212 */ /* 0x000fe200078e3cff */
[----:B------:R-:W-:Y:S01]  /*1a40*/  IMAD.MOV.U32 R7, RZ, RZ, 0x10 ;  /* 0x00000010ff077424 */ /* 0x000fe200078e00ff */
[----:B------:R-:W-:Y:S01]  /*1a50*/  SHF.R.S32.HI R77, RZ, 0x5, R4 ;  /* 0x00000005ff4d7819 */ /* 0x000fe20000011404 */
[----:B------:R-:W-:Y:S01]  /*1a60*/  IMAD.WIDE.U32 R176, R176, c[0x0][0x1b8], R8 ;  /* 0x00006e00b0b07a25 */ /* 0x000fe200078e0008 */
[----:B------:R-:W-:-:S02]  /*1a70*/  LOP3.LUT R0, R0, 0xfffffe00, R5, 0xf8, !PT ;  /* 0xfffffe0000007812 */ /* 0x000fc400078ef805 */
[----:B------:R-:W-:Y:S01]  /*1a80*/  IADD3 R13, R17, UR4, RZ ;  /* 0x00000004110d7c10 */ /* 0x000fe2000fffe0ff */
[----:B------:R-:W-:Y:S01]  /*1a90*/  IMAD.MOV.U32 R5, RZ, RZ, 0x20 ;  /* 0x00000020ff057424 */ /* 0x000fe200078e00ff */
[----:B------:R-:W-:Y:S01]  /*1aa0*/  SEL R7, R7, 0xfffffff0, !P2 ;  /* 0xfffffff007077807 */ /* 0x000fe20005000000 */
[----:B------:R-:W-:Y:S02]  /*1ab0*/  IMAD.IADD R209, R207, 0x1, R209 ;  /* 0x00000001cfd17824 */ /* 0x000fe400078e02d1 */
        /* <DEDUP_REMOVED lines=33> */
.L_x_1231:
[----:B------:R-:W-:Y:S05]  /*1cd0*/  BSYNC B0 ;  /* 0x0000000000007941 */ /* 0x000fea0003800000 */
.L_x_1230:
        /* <DEDUP_REMOVED lines=37> */
.L_x_1233:
[----:B------:R-:W-:Y:S05]  /*1f30*/  BSYNC B0 ;  /* 0x0000000000007941 */ /* 0x000fea0003800000 */
.L_x_1232:
        /* <DEDUP_REMOVED lines=37> */
.L_x_1235:
[----:B------:R-:W-:Y:S05]  /*2190*/  BSYNC B0 ;  /* 0x0000000000007941 */ /* 0x000fea0003800000 */
.L_x_1234:
        /* <DEDUP_REMOVED lines=40> */
.L_x_1237:
[----:B------:R-:W-:Y:S05]  /*2420*/  BSYNC B0 ;  /* 0x0000000000007941 */ /* 0x000fea0003800000 */
.L_x_1236:
        /* <DEDUP_REMOVED lines=37> */
.L_x_1239:
[----:B------:R-:W-:Y:S05]  /*2680*/  BSYNC B0 ;  /* 0x0000000000007941 */ /* 0x000fea0003800000 */
.L_x_1238:
        /* <DEDUP_REMOVED lines=33> */
.L_x_1241:
[----:B------:R-:W-:Y:S05]  /*28a0*/  BSYNC B0 ;  /* 0x0000000000007941 */ /* 0x000fea0003800000 */
.L_x_1240:
        /* <DEDUP_REMOVED lines=32> */
.L_x_1243:
[----:B------:R-:W-:Y:S05]  /*2ab0*/  BSYNC B0 ;  /* 0x0000000000007941 */ /* 0x000fea0003800000 */
.L_x_1242:
[----:B------:R-:W-:Y:S01]  /*2ac0*/  ISETP.GE.AND P0, PT, R8, UR20, PT ;  /* 0x0000001408007c0c */ /* 0x000fe2000bf06270 */
[----:B------:R-:W-:-:S12]  /*2ad0*/  BSSY B0, `(.L_x_1244) ;  /* 0x0000021000007945 */ /* 0x000fd80003800000 */
        /* <DEDUP_REMOVED lines=32> */
.L_x_1245:
[----:B------:R-:W-:Y:S05]  /*2ce0*/  BSYNC B0 ;  /* 0x0000000000007941 */ /* 0x000fea0003800000 */
.L_x_1244:
        /* <DEDUP_REMOVED lines=18> */
[----:B-123--:R-:W-:Y:S01]  /*2e10*/  IMAD.U32 R16, RZ, RZ, UR30 ;  /* 0x0000001eff107e24 */ /* 0x00efe2000f8e00ff */
[----:B------:R-:W1:Y:S01]  /*2e20*/  @P0 MUFU.RCP R11, c[0x0][0x238] ;  /* 0x00008e00000b0b08 */ /* 0x000e620000001000 */
[----:B------:R-:W-:Y:S01]  /*2e30*/  ISETP.GE.AND P1, PT, R14, UR20, PT ;  /* 0x000000140e007c0c */ /* 0x000fe2000bf26270 */
[----:B------:R-:W-:-:S02]  /*2e40*/  ULDC.64 UR4, c[0x0][0x1a0] ;  /* 0x0000680000047ab9 */ /* 0x000fc40000000a00 */
[----:B------:R-:W-:-:S05]  /*2e50*/  IMAD.U32 R17, RZ, RZ, UR31 ;  /* 0x0000001fff117e24 */ /* 0x000fca000f8e00ff */
[----:B------:R2:W1:Y:S01]  /*2e60*/  @P0 LDG.E R12, [R16.64] ;  /* 0x00000012100c0981 */ /* 0x000462000c1e1900 */
[----:B------:R-:W-:Y:S01]  /*2e70*/  LOP3.LUT R13, R4, 0xffffffe0, RZ, 0xc0, !PT ;  /* 0xffffffe0040d7812 */ /* 0x000fe200078ec0ff */
[----:B------:R-:W-:Y:S01]  /*2e80*/  USHF.L.U64.HI UR5, UR4, UR6, UR5 ;  /* 0x0000000604057299 */ /* 0x000fe20008010205 */
[----:B------:R-:W-:Y:S01]  /*2e90*/  IMAD.MOV.U32 R178, RZ, RZ, R176 ;  /* 0x000000ffffb27224 */ /* 0x000fe200078e00b0 */
[----:B------:R-:W-:Y:S01]  /*2ea0*/  BAR.SYNC.DEFER_BLOCKING 0x0 ;  /* 0x0000000000007b1d */ /* 0x000fe20000010000 */
[----:B------:R-:W-:Y:S01]  /*2eb0*/  USHF.L.U32 UR12, UR4, 0x6, URZ ;  /* 0x00000006040c7899 */ /* 0x000fe2000800063f */
[----:B------:R-:W-:Y:S01]  /*2ec0*/  IMAD.IADD R4, R6, 0x1, -R13 ;  /* 0x0000000106047824 */ /* 0x000fe200078e0a0d */
[----:B------:R-:W-:-:S03]  /*2ed0*/  UIMAD UR6, UR5, UR22, URZ ;  /* 0x00000016050672a4 */ /* 0x000fc6000f8e023f */
[----:B------:R-:W-:Y:S01]  /*2ee0*/  BSSY B0, `(.L_x_1246) ;  /* 0x0000029000007945 */ /* 0x000fe20003800000 */
[----:B------:R-:W-:-:S03]  /*2ef0*/  UIMAD UR6, UR21, UR12, UR6 ;  /* 0x0000000c150672a4 */ /* 0x000fc6000f8e0206 */
[----:B------:R-:W-:Y:S01]  /*2f00*/  UMOV UR21, URZ ;  /* 0x0000003f00157c82 */ /* 0x000fe20008000000 */
[----:B--2---:R-:W-:Y:S01]  /*2f10*/  IMAD.U32 R17, RZ, RZ, UR22 ;  /* 0x00000016ff117e24 */ /* 0x004fe2000f8e00ff */
[----:B------:R2:W-:Y:S03]  /*2f20*/  @P1 STS.128 [R205+0xc000], RZ ;  /* 0x00c000ffcd001388 */ /* 0x0005e60000000c00 */
[----:B------:R-:W-:Y:S01]  /*2f30*/  IMAD.WIDE.U32 R16, R17, UR12, R178 ;  /* 0x0000000c11107c25 */ /* 0x000fe2000f8e00b2 */
[----:B------:R2:W-:Y:S04]  /*2f40*/  @P1 STS.128 [R205+0xe000], RZ ;  /* 0x00e000ffcd001388 */ /* 0x0005e80000000c00 */
[----:B------:R-:W-:Y:S01]  /*2f50*/  IADD3 R19, R17, UR6, RZ ;  /* 0x0000000611137c10 */ /* 0x000fe2000fffe0ff */
[----:B------:R2:W-:Y:S01]  /*2f60*/  @P1 STS.128 [R205+0x10000], RZ ;  /* 0x010000ffcd001388 */ /* 0x0005e20000000c00 */
[----:B-1----:R-:W-:-:S04]  /*2f70*/  @P0 FMUL.FTZ R11, R12, R11 ;  /* 0x0000000b0c0b0220 */ /* 0x002fc80000410000 */
[----:B------:R1:W3:Y:S02]  /*2f80*/  @P0 R2UR UR7, R11 ;  /* 0x000000000b0703c2 */ /* 0x0002e400000e0000 */
[----:B-1----:R-:W-:Y:S01]  /*2f90*/  SHF.R.S32.HI R11, RZ, 0x1f, R4 ;  /* 0x0000001fff0b7819 */ /* 0x002fe20000011404 */
[----:B---3--:R-:W-:-:S03]  /*2fa0*/  @UP1 UMOV UR21, UR7 ;  /* 0x0000000700151c82 */ /* 0x008fc60008000000 */
[----:B------:R-:W-:-:S04]  /*2fb0*/  LEA.HI R4, R11, R4, RZ, 0x2 ;  /* 0x000000040b047211 */ /* 0x000fc800078f10ff */
[----:B------:R-:W-:Y:S01]  /*2fc0*/  SHF.R.S32.HI R4, RZ, 0x2, R4 ;  /* 0x00000002ff047819 */ /* 0x000fe20000011404 */
        /* <DEDUP_REMOVED lines=26> */
.L_x_1247:
[----:B--2---:R-:W-:Y:S05]  /*3170*/  BSYNC B0 ;  /* 0x0000000000007941 */ /* 0x004fea0003800000 */
.L_x_1246:
        /* <DEDUP_REMOVED lines=36> */
.L_x_1249:
[----:B------:R-:W-:Y:S05]  /*33c0*/  BSYNC B0 ;  /* 0x0000000000007941 */ /* 0x000fea0003800000 */
.L_x_1248:
        /* <DEDUP_REMOVED lines=35> */
.L_x_1251:
[----:B------:R-:W-:Y:S05]  /*3600*/  BSYNC B0 ;  /* 0x0000000000007941 */ /* 0x000fea0003800000 */
.L_x_1250:
        /* <DEDUP_REMOVED lines=37> */
.L_x_1253:
[----:B------:R-:W-:Y:S05]  /*3860*/  BSYNC B0 ;  /* 0x0000000000007941 */ /* 0x000fea0003800000 */
.L_x_1252:
[C---:B------:R-:W-:Y:S01]  /*3870*/  IMAD.SHL.U32 R8, R2.reuse, 0x40, RZ ;  /* 0x0000004002087824 */ /* 0x040fe200078e00ff */
[----:B------:R-:W-:Y:S01]  /*3880*/  R2P PR, R2, 0x6 ;  /* 0x0000000602007804 */ /* 0x000fe20000000000 */
[----:B------:R-:W-:Y:S01]  /*3890*/  IMAD.SHL.U32 R14, R14, 0x8, RZ ;  /* 0x000000080e0e7824 */ /* 0x000fe200078e00ff */
[----:B------:R-:W-:Y:S01]  /*38a0*/  UIADD3 UR6, UR16, -UR17, URZ ;  /* 0x8000001110067290 */ /* 0x000fe2000fffe03f */
[C---:B------:R-:W-:Y:S01]  /*38b0*/  IMAD R202, R77.reuse, 0x400, R0 ;  /* 0x000004004dca7824 */ /* 0x040fe200078e0200 */
[----:B------:R-:W-:Y:S01]  /*38c0*/  LOP3.LUT R9, R8, 0x1c0, RZ, 0xc0, !PT ;  /* 0x000001c008097812 */ /* 0x000fe200078ec0ff */
[----:B------:R-:W-:Y:S01]  /*38d0*/  IMAD.SHL.U32 R218, R6, 0x2, RZ ;  /* 0x0000000206da7824 */ /* 0x000fe200078e00ff */
[----:B------:R-:W-:Y:S01]  /*38e0*/  LEA R77, R77, UR15, 0x4 ;  /* 0x0000000f4d4d7c11 */ /* 0x000fe2000f8e20ff */
[----:B------:R-:W-:Y:S01]  /*38f0*/  IMAD.SHL.U32 R202, R202, 0x2, RZ ;  /* 0x00000002caca7824 */ /* 0x000fe200078e00ff */
[----:B------:R-:W-:Y:S01]  /*3900*/  LOP3.LUT R8, R9, 0x8, R14, 0xf8, !PT ;  /* 0x0000000809087812 */ /* 0x000fe200078ef80e */
[----:B------:R-:W-:Y:S01]  /*3910*/  UIADD3 UR7, UR16, 0x1, -UR17 ;  /* 0x0000000110077890 */ /* 0x000fe2000fffe811 */
[----:B------:R-:W-:Y:S01]  /*3920*/  SHF.R.U32.HI R9, RZ, 0x3, R9 ;  /* 0x00000003ff097819 */ /* 0x000fe20000011609 */
[--C-:B------:R-:W-:Y:S01]  /*3930*/  IMAD R200, R7, 0x2, R202.reuse ;  /* 0x0000000207c87824 */ /* 0x100fe200078e02ca */
[----:B------:R-:W-:Y:S01]  /*3940*/  LDSM.16.M88.4 R56, [R202] ;  /* 0x00000000ca38783b */ /* 0x000fe20000000200 */
[C---:B------:R-:W-:Y:S01]  /*3950*/  IMAD R198, R5.reuse, 0x2, R202 ;  /* 0x0000000205c67824 */ /* 0x040fe200078e02ca */
[----:B------:R-:W-:Y:S01]  /*3960*/  LOP3.LUT R8, R8, R9, RZ, 0x3c, !PT ;  /* 0x0000000908087212 */ /* 0x000fe200078e3cff */
[----:B------:R-:W-:Y:S01]  /*3970*/  IMAD R197, R5, 0x2, R200 ;  /* 0x0000000205c57824 */ /* 0x000fe200078e02c8 */
[----:B-1----:R-:W-:Y:S01]  /*3980*/  LDSM.16.M88.4 R12, [R200] ;  /* 0x00000000c80c783b */ /* 0x002fe20000000200 */
[----:B------:R-:W-:Y:S01]  /*3990*/  IMAD.IADD R4, R4, 0x1, R77 ;  /* 0x0000000104047824 */ /* 0x000fe200078e024d */
[----:B------:R-:W-:Y:S01]  /*39a0*/  LOP3.LUT R218, R218, 0x6, RZ, 0xc0, !PT ;  /* 0x00000006dada7812 */ /* 0x000fe200078ec0ff */
[----:B------:R-:W-:Y:S01]  /*39b0*/  IMAD R201, R201, 0x200, R8 ;  /* 0x00000200c9c97824 */ /* 0x000fe200078e0208 */
[----:B------:R-:W-:Y:S01]  /*39c0*/  LDSM.16.M88.4 R48, [R198] ;  /* 0x00000000c630783b */ /* 0x000fe20000000200 */
[----:B------:R-:W-:Y:S01]  /*39d0*/  UISETP.GT.AND UP0, UPT, UR22, UR9, UPT ;  /* 0x000000091600728c */ /* 0x000fe2000bf04270 */
[C---:B------:R-:W-:Y:S01]  /*39e0*/  IADD3 R215, R4.reuse, UR6, RZ ;  /* 0x0000000604d77c10 */ /* 0x040fe2000fffe0ff */
[----:B------:R-:W-:Y:S01]  /*39f0*/  IMAD.SHL.U32 R201, R201, 0x2, RZ ;  /* 0x00000002c9c97824 */ /* 0x000fe200078e00ff */
[----:B------:R-:W-:Y:S01]  /*3a00*/  IADD3 R6, R4, 0x8, RZ ;  /* 0x0000000804067810 */ /* 0x000fe20007ffe0ff */
[----:B------:R-:W0:Y:S01]  /*3a10*/  LDGDEPBAR ;  /* 0x00000000000079af */ /* 0x000e220000000000 */
[----:B------:R-:W-:-:S02]  /*3a20*/  IADD3 R214, R215, -c[0x0][0x2e4], RZ ;  /* 0x8000b900d7d67a10 */ /* 0x000fc40007ffe0ff */
[C---:B------:R-:W-:Y:S01]  /*3a30*/  IADD3 R2, R201.reuse, 0x6000, RZ ;  /* 0x00006000c9027810 */ /* 0x040fe20007ffe0ff */
[----:B------:R-:W1:Y:S01]  /*3a40*/  LDSM.16.M88.4 R44, [R201+0x6000] ;  /* 0x00600000c92c783b */ /* 0x000e620000000200 */
[----:B------:R-:W-:Y:S02]  /*3a50*/  IADD3 R199, R201, 0x6020, RZ ;  /* 0x00006020c9c77810 */ /* 0x000fe40007ffe0ff */
[----:B------:R-:W-:Y:S01]  /*3a60*/  @P1 IADD3 R199, R2, -0x20, RZ ;  /* 0xffffffe002c71810 */ /* 0x000fe20007ffe0ff */
[----:B------:R-:W5:Y:S01]  /*3a70*/  LDSM.16.M88.4 R28, [R201+0x7000] ;  /* 0x00700000c91c783b */ /* 0x000f620000000200 */
[----:B------:R-:W-:Y:S01]  /*3a80*/  IMAD.MOV.U32 R2, RZ, RZ, 0x40 ;  /* 0x00000040ff027424 */ /* 0x000fe200078e00ff */
[----:B------:R-:W-:Y:S01]  /*3a90*/  IADD3 R212, R6, UR6, RZ ;  /* 0x0000000606d47c10 */ /* 0x000fe2000fffe0ff */
[----:B------:R-:W-:Y:S01]  /*3aa0*/  ULDC UR6, c[0x0][0x2e8] ;  /* 0x0000ba0000067ab9 */ /* 0x000fe20000000800 */
[----:B------:R-:W2:Y:S01]  /*3ab0*/  LDSM.16.M88.4 R36, [R201+0x6800] ;  /* 0x00680000c924783b */ /* 0x000ea20000000200 */
[----:B------:R-:W-:Y:S01]  /*3ac0*/  UIADD3 UR6, UR7, UR6, URZ ;  /* 0x0000000607067290 */ /* 0x000fe2000fffe03f */
[----:B------:R-:W-:-:S02]  /*3ad0*/  SEL R2, R2, 0xffffffc0, !P2 ;  /* 0xffffffc002027807 */ /* 0x000fc40005000000 */
[----:B------:R-:W3:Y:S01]  /*3ae0*/  LDSM.16.M88.4 R64, [R201+0x7800] ;  /* 0x00780000c940783b */ /* 0x000ee20000000200 */
[----:B------:R-:W-:Y:S02]  /*3af0*/  IADD3 R211, R212, -c[0x0][0x2e4], RZ ;  /* 0x8000b900d4d37a10 */ /* 0x000fe40007ffe0ff */
[----:B------:R-:W-:Y:S01]  /*3b00*/  IMAD.IADD R195, R201, 0x1, R2 ;  /* 0x00000001c9c37824 */ /* 0x000fe200078e0202 */
[----:B------:R-:W4:Y:S01]  /*3b10*/  LDSM.16.M88.4 R68, [R199] ;  /* 0x00000000c744783b */ /* 0x000f220000000200 */
[----:B------:R-:W-:Y:S01]  /*3b20*/  IMAD.IADD R188, R2, 0x1, R199 ;  /* 0x0000000102bc7824 */ /* 0x000fe200078e02c7 */
[----:B------:R-:W-:Y:S02]  /*3b30*/  IADD3 R210, R6, UR6, RZ ;  /* 0x0000000606d27c10 */ /* 0x000fe4000fffe0ff */
[----:B------:R-:W2:Y:S01]  /*3b40*/  LDSM.16.M88.4 R24, [R199+0x1000] ;  /* 0x00100000c718783b */ /* 0x000ea20000000200 */
[----:B------:R-:W-:Y:S02]  /*3b50*/  IADD3 R213, R4, UR6, RZ ;  /* 0x0000000604d57c10 */ /* 0x000fe4000fffe0ff */
[----:B------:R-:W-:Y:S01]  /*3b60*/  IMNMX R210, R210, UR16, PT ;  /* 0x00000010d2d27c17 */ /* 0x000fe2000b800200 */
[----:B------:R-:W2:Y:S01]  /*3b70*/  LDSM.16.M88.4 R52, [R199+0x800] ;  /* 0x00080000c734783b */ /* 0x000ea20000000200 */
[----:B------:R-:W-:-:S02]  /*3b80*/  IMNMX R213, R213, UR16, PT ;  /* 0x00000010d5d57c17 */ /* 0x000fc4000b800200 */
[----:B------:R-:W-:Y:S01]  /*3b90*/  IMNMX R211, RZ, R211, !PT ;  /* 0x000000d3ffd37217 */ /* 0x000fe20007800200 */
[----:B------:R-:W2:Y:S01]  /*3ba0*/  LDSM.16.M88.4 R16, [R199+0x1800] ;  /* 0x00180000c710783b */ /* 0x000ea20000000200 */
[----:B------:R-:W-:Y:S02]  /*3bb0*/  IMNMX R214, RZ, R214, !PT ;  /* 0x000000d6ffd67217 */ /* 0x000fe40007800200 */
[C---:B------:R-:W-:Y:S01]  /*3bc0*/  IADD3 R191, R199.reuse, 0x800, RZ ;  /* 0x00000800c7bf7810 */ /* 0x040fe20007ffe0ff */
[----:B------:R-:W2:Y:S01]  /*3bd0*/  LDSM.16.M88.4 R8, [R195+0x6000] ;  /* 0x00600000c308783b */ /* 0x000ea20000000200 */
[C---:B------:R-:W-:Y:S02]  /*3be0*/  IADD3 R190, R199.reuse, 0x1000, RZ ;  /* 0x00001000c7be7810 */ /* 0x040fe40007ffe0ff */
[C---:B------:R-:W-:Y:S01]  /*3bf0*/  IADD3 R189, R199.reuse, 0x1800, RZ ;  /* 0x00001800c7bd7810 */ /* 0x040fe20007ffe0ff */
[----:B------:R-:W-:Y:S01]  /*3c00*/  LDSM.16.M88.4 R72, [R195+0x7800] ;  /* 0x00780000c348783b */ /* 0x000fe20000000200 */
[----:B------:R-:W-:-:S02]  /*3c10*/  IADD3 R187, R199, 0x2000, RZ ;  /* 0x00002000c7bb7810 */ /* 0x000fc40007ffe0ff */
[C---:B------:R-:W-:Y:S01]  /*3c20*/  IADD3 R186, R199.reuse, 0x2800, RZ ;  /* 0x00002800c7ba7810 */ /* 0x040fe20007ffe0ff */
[C---:B-1----:R-:W-:Y:S01]  /*3c30*/  HMMA.16816.F32 R20, R56.reuse, R44, RZ ;  /* 0x0000002c3814723c */ /* 0x042fe200000018ff */
[C---:B------:R-:W-:Y:S02]  /*3c40*/  IADD3 R185, R199.reuse, 0x3000, RZ ;  /* 0x00003000c7b97810 */ /* 0x040fe40007ffe0ff */
[C---:B------:R-:W-:Y:S02]  /*3c50*/  IADD3 R184, R199.reuse, 0x3800, RZ ;  /* 0x00003800c7b87810 */ /* 0x040fe40007ffe0ff */
[C---:B------:R-:W-:Y:S02]  /*3c60*/  IADD3 R183, R199.reuse, 0x4000, RZ ;  /* 0x00004000c7b77810 */ /* 0x040fe40007ffe0ff */
[C---:B------:R-:W-:Y:S01]  /*3c70*/  IADD3 R182, R199.reuse, 0x4800, RZ ;  /* 0x00004800c7b67810 */ /* 0x040fe20007ffe0ff */
[----:B-----5:R-:W-:Y:S01]  /*3c80*/  HMMA.16816.F32 R32, R56, R28, RZ ;  /* 0x0000001c3820723c */ /* 0x020fe200000018ff */
[----:B------:R-:W-:-:S02]  /*3c90*/  IADD3 R181, R199, 0x5000, RZ ;  /* 0x00005000c7b57810 */ /* 0x000fc40007ffe0ff */
[----:B------:R-:W-:-:S05]  /*3ca0*/  IADD3 R180, R199, 0x5800, RZ ;  /* 0x00005800c7b47810 */ /* 0x000fca0007ffe0ff */
[C---:B------:R-:W-:Y:S08]  /*3cb0*/  HMMA.16816.F32 R44, R56.reuse, R46, RZ ;  /* 0x0000002e382c723c */ /* 0x040ff000000018ff */
[C---:B------:R-:W-:Y:S08]  /*3cc0*/  HMMA.16816.F32 R28, R56.reuse, R30, RZ ;  /* 0x0000001e381c723c */ /* 0x040ff000000018ff */
[C---:B--2---:R-:W-:Y:S08]  /*3cd0*/  HMMA.16816.F32 R40, R56.reuse, R36, RZ ;  /* 0x000000243828723c */ /* 0x044ff000000018ff */
[C---:B------:R-:W-:Y:S08]  /*3ce0*/  HMMA.16816.F32 R36, R56.reuse, R38, RZ ;  /* 0x000000263824723c */ /* 0x040ff000000018ff */
[C---:B---3--:R-:W-:Y:S08]  /*3cf0*/  HMMA.16816.F32 R60, R56.reuse, R64, RZ ;  /* 0x00000040383c723c */ /* 0x048ff000000018ff */
[----:B------:R-:W-:Y:S01]  /*3d00*/  HMMA.16816.F32 R56, R56, R66, RZ ;  /* 0x000000423838723c */ /* 0x000fe200000018ff */
[----:B------:R-:W1:Y:S07]  /*3d10*/  LDSM.16.M88.4 R64, [R195+0x6800] ;  /* 0x00680000c340783b */ /* 0x000e6e0000000200 */
[C---:B----4-:R-:W-:Y:S08]  /*3d20*/  HMMA.16816.F32 R20, R12.reuse, R68, R20 ;  /* 0x000000440c14723c */ /* 0x050ff00000001814 */
[C---:B------:R-:W-:Y:S01]  /*3d30*/  HMMA.16816.F32 R44, R12.reuse, R70, R44 ;  /* 0x000000460c2c723c */ /* 0x040fe2000000182c */
[----:B------:R-:W-:Y:S07]  /*3d40*/  LDSM.16.M88.4 R68, [R202+0x2000] ;  /* 0x00200000ca44783b */ /* 0x000fee0000000200 */
[C---:B------:R-:W-:Y:S08]  /*3d50*/  HMMA.16816.F32 R32, R12.reuse, R24, R32 ;  /* 0x000000180c20723c */ /* 0x040ff00000001820 */
[C---:B------:R-:W-:Y:S01]  /*3d60*/  HMMA.16816.F32 R28, R12.reuse, R26, R28 ;  /* 0x0000001a0c1c723c */ /* 0x040fe2000000181c */
[----:B------:R-:W2:Y:S07]  /*3d70*/  LDSM.16.M88.4 R24, [R195+0x7000] ;  /* 0x00700000c318783b */ /* 0x000eae0000000200 */
[C---:B------:R-:W-:Y:S08]  /*3d80*/  HMMA.16816.F32 R40, R12.reuse, R52, R40 ;  /* 0x000000340c28723c */ /* 0x040ff00000001828 */
[C---:B------:R-:W-:Y:S01]  /*3d90*/  HMMA.16816.F32 R36, R12.reuse, R54, R36 ;  /* 0x000000360c24723c */ /* 0x040fe20000001824 */
[----:B------:R-:W-:Y:S07]  /*3da0*/  LDSM.16.M88.4 R52, [R197] ;  /* 0x00000000c534783b */ /* 0x000fee0000000200 */
[C---:B------:R-:W-:Y:S08]  /*3db0*/  HMMA.16816.F32 R60, R12.reuse, R16, R60 ;  /* 0x000000100c3c723c */ /* 0x040ff0000000183c */
[----:B------:R-:W-:Y:S01]  /*3dc0*/  HMMA.16816.F32 R56, R12, R18, R56 ;  /* 0x000000120c38723c */ /* 0x000fe20000001838 */
[----:B------:R-:W3:Y:S04]  /*3dd0*/  LDSM.16.M88.4 R16, [R188] ;  /* 0x00000000bc10783b */ /* 0x000ee80000000200 */
[----:B------:R-:W4:Y:S03]  /*3de0*/  LDSM.16.M88.4 R12, [R188+0x800] ;  /* 0x00080000bc0c783b */ /* 0x000f260000000200 */
[C---:B------:R-:W-:Y:S08]  /*3df0*/  HMMA.16816.F32 R20, R48.reuse, R8, R20 ;  /* 0x000000083014723c */ /* 0x040ff00000001814 */
[C---:B------:R-:W-:Y:S01]  /*3e00*/  HMMA.16816.F32 R44, R48.reuse, R10, R44 ;  /* 0x0000000a302c723c */ /* 0x040fe2000000182c */
[----:B------:R-:W5:Y:S07]  /*3e10*/  LDSM.16.M88.4 R8, [R188+0x1000] ;  /* 0x00100000bc08783b */ /* 0x000f6e0000000200 */
        /* <DEDUP_REMOVED lines=8> */
[----:B------:R-:W1:Y:S04]  /*3ea0*/  LDSM.16.M88.4 R48, [R201+0x8800] ;  /* 0x00880000c930783b */ /* 0x000e680000000200 */
        /* <DEDUP_REMOVED lines=8> */
[C---:B------:R-:W-:Y:S01]  /*3f30*/  HMMA.16816.F32 R28, R52.reuse, R10, R28 ;  /* 0x0000000a341c723c */ /* 0x040fe2000000181c */
[----:B------:R-:W4:Y:S07]  /*3f40*/  LDSM.16.M88.4 R8, [R200+0x2000] ;  /* 0x00200000c808783b */ /* 0x000f2e0000000200 */
[C---:B-1----:R-:W-:Y:S08]  /*3f50*/  HMMA.16816.F32 R60, R52.reuse, R64, R60 ;  /* 0x00000040343c723c */ /* 0x042ff0000000183c */
[----:B------:R-:W-:Y:S01]  /*3f60*/  HMMA.16816.F32 R56, R52, R66, R56 ;  /* 0x000000423438723c */ /* 0x000fe20000001838 */
[----:B------:R-:W1:Y:S04]  /*3f70*/  LDSM.16.M88.4 R64, [R199+0x2800] ;  /* 0x00280000c740783b */ /* 0x000e680000000200 */
[----:B------:R-:W5:Y:S03]  /*3f80*/  LDSM.16.M88.4 R52, [R199+0x3000] ;  /* 0x00300000c734783b */ /* 0x000f660000000200 */
[C---:B--2---:R-:W-:Y:S08]  /*3f90*/  HMMA.16816.F32 R20, R68.reuse, R24, R20 ;  /* 0x000000184414723c */ /* 0x044ff00000001814 */
[C---:B------:R-:W-:Y:S01]  /*3fa0*/  HMMA.16816.F32 R44, R68.reuse, R26, R44 ;  /* 0x0000001a442c723c */ /* 0x040fe2000000182c */
[----:B------:R-:W2:Y:S07]  /*3fb0*/  LDSM.16.M88.4 R24, [R199+0x3800] ;  /* 0x00380000c718783b */ /* 0x000eae0000000200 */
        /* <DEDUP_REMOVED lines=8> */
[----:B------:R-:W-:Y:S04]  /*4040*/  LDSM.16.M88.4 R68, [R202+0x4000] ;  /* 0x00400000ca44783b */ /* 0x000fe80000000200 */
[----:B------:R-:W-:Y:S03]  /*4050*/  LDSM.16.M88.4 R72, [R199+0x4000] ;  /* 0x00400000c748783b */ /* 0x000fe60000000200 */
[C---:B----4-:R-:W-:Y:S08]  /*4060*/  HMMA.16816.F32 R20, R8.reuse, R12, R20 ;  /* 0x0000000c0814723c */ /* 0x050ff00000001814 */
[C---:B------:R-:W-:Y:S01]  /*4070*/  HMMA.16816.F32 R44, R8.reuse, R14, R44 ;  /* 0x0000000e082c723c */ /* 0x040fe2000000182c */
[----:B------:R-:W4:Y:S07]  /*4080*/  LDSM.16.M88.4 R12, [R195+0x8800] ;  /* 0x00880000c30c783b */ /* 0x000f2e0000000200 */
[C---:B-1----:R-:W-:Y:S08]  /*4090*/  HMMA.16816.F32 R40, R8.reuse, R64, R40 ;  /* 0x000000400828723c */ /* 0x042ff00000001828 */
[C---:B------:R-:W-:Y:S01]  /*40a0*/  HMMA.16816.F32 R36, R8.reuse, R66, R36 ;  /* 0x000000420824723c */ /* 0x040fe20000001824 */
[----:B------:R-:W-:Y:S07]  /*40b0*/  LDSM.16.M88.4 R64, [R201+0xb800] ;  /* 0x00b80000c940783b */ /* 0x000fee0000000200 */
[C---:B-----5:R-:W-:Y:S08]  /*40c0*/  HMMA.16816.F32 R32, R8.reuse, R52, R32 ;  /* 0x000000340820723c */ /* 0x060ff00000001820 */
[C---:B------:R-:W-:Y:S01]  /*40d0*/  HMMA.16816.F32 R28, R8.reuse, R54, R28 ;  /* 0x00000036081c723c */ /* 0x040fe2000000181c */
[----:B------:R-:W-:Y:S07]  /*40e0*/  LDSM.16.M88.4 R52, [R195+0x9800] ;  /* 0x00980000c334783b */ /* 0x000fee0000000200 */
[C---:B--2---:R-:W-:Y:S07]  /*40f0*/  HMMA.16816.F32 R60, R8.reuse, R24, R60 ;  /* 0x00000018083c723c */ /* 0x044fee000000183c */
[----:B------:R-:W-:Y:S01]  /*4100*/  IMAD.U32 R25, RZ, RZ, UR22 ;  /* 0x00000016ff197e24 */ /* 0x000fe2000f8e00ff */
[----:B------:R-:W-:Y:S01]  /*4110*/  HMMA.16816.F32 R56, R8, R26, R56 ;  /* 0x0000001a0838723c */ /* 0x000fe20000001838 */
[----:B------:R-:W1:Y:S02]  /*4120*/  LDSM.16.M88.4 R8, [R195+0x9000] ;  /* 0x00900000c308783b */ /* 0x000e640000000200 */
[----:B------:R-:W-:-:S02]  /*4130*/  IMAD R2, R25, 0x40, R218 ;  /* 0x0000004019027824 */ /* 0x000fc400078e02da */
[----:B------:R-:W-:Y:S03]  /*4140*/  LDSM.16.M88.4 R24, [R197+0x2000] ;  /* 0x00200000c518783b */ /* 0x000fe60000000200 */
[C---:B---3--:R-:W-:Y:S01]  /*4150*/  HMMA.16816.F32 R20, R48.reuse, R16, R20 ;  /* 0x000000103014723c */ /* 0x048fe20000001814 */
[C---:B------:R-:W-:Y:S02]  /*4160*/  IADD3 R76, R2.reuse, 0x1, RZ ;  /* 0x00000001024c7810 */ /* 0x040fe40007ffe0ff */
[C---:B------:R-:W-:Y:S02]  /*4170*/  IADD3 R79, R2.reuse, 0x8, RZ ;  /* 0x00000008024f7810 */ /* 0x040fe40007ffe0ff */
[----:B------:R-:W-:Y:S02]  /*4180*/  IADD3 R85, R2, 0x10, RZ ;  /* 0x0000001002557810 */ /* 0x000fe40007ffe0ff */
[--C-:B------:R-:W-:Y:S01]  /*4190*/  IMAD.IADD R16, R215, 0x1, -R2.reuse ;  /* 0x00000001d7107824 */ /* 0x100fe200078e0a02 */
[----:B----4-:R-:W-:Y:S01]  /*41a0*/  HMMA.16816.F32 R40, R48, R12, R40 ;  /* 0x0000000c3028723c */ /* 0x010fe20000001828 */
[----:B------:R-:W-:Y:S01]  /*41b0*/  IMAD.IADD R17, R212, 0x1, -R2 ;  /* 0x00000001d4117824 */ /* 0x000fe200078e0a02 */
[----:B------:R-:W-:-:S02]  /*41c0*/  IADD3 R88, R2, 0x11, RZ ;  /* 0x0000001102587810 */ /* 0x000fc40007ffe0ff */
[----:B------:R-:W-:Y:S02]  /*41d0*/  IABS R16, R16 ;  /* 0x0000001000107213 */ /* 0x000fe40000000000 */
[----:B------:R-:W-:Y:S01]  /*41e0*/  IADD3 R82, R2, 0x9, RZ ;  /* 0x0000000902527810 */ /* 0x000fe20007ffe0ff */
[----:B------:R-:W-:Y:S01]  /*41f0*/  IMAD.IADD R12, R215, 0x1, -R76 ;  /* 0x00000001d70c7824 */ /* 0x000fe200078e0a4c */
[C---:B------:R-:W-:Y:S01]  /*4200*/  HMMA.16816.F32 R44, R48.reuse, R18, R44 ;  /* 0x00000012302c723c */ /* 0x040fe2000000182c */
[----:B------:R-:W-:Y:S01]  /*4210*/  IMAD.MOV.U32 R77, RZ, RZ, R16 ;  /* 0x000000ffff4d7224 */ /* 0x000fe200078e0010 */
[----:B------:R-:W-:Y:S01]  /*4220*/  IABS R16, R17 ;  /* 0x0000001100107213 */ /* 0x000fe20000000000 */
[----:B------:R-:W-:Y:S01]  /*4230*/  IMAD.IADD R13, R212, 0x1, -R76 ;  /* 0x00000001d40d7824 */ /* 0x000fe200078e0a4c */
[----:B------:R-:W-:Y:S02]  /*4240*/  IABS R12, R12 ;  /* 0x0000000c000c7213 */ /* 0x000fe40000000000 */
[C---:B------:R-:W-:Y:S01]  /*4250*/  IADD3 R91, R2.reuse, 0x18, RZ ;  /* 0x00000018025b7810 */ /* 0x040fe20007ffe0ff */
[----:B------:R-:W-:Y:S01]  /*4260*/  IMAD.MOV.U32 R78, RZ, RZ, R16 ;  /* 0x000000ffff4e7224 */ /* 0x000fe200078e0010 */
[----:B------:R-:W-:Y:S01]  /*4270*/  HMMA.16816.F32 R36, R48, R14, R36 ;  /* 0x0000000e3024723c */ /* 0x000fe20000001824 */
[----:B------:R-:W2:Y:S01]  /*4280*/  LDSM.16.M88.4 R16, [R188+0x2000] ;  /* 0x00200000bc10783b */ /* 0x000ea20000000200 */
[----:B------:R-:W-:Y:S01]  /*4290*/  IMAD.MOV.U32 R80, RZ, RZ, R12 ;  /* 0x000000ffff507224 */ /* 0x000fe200078e000c */
[----:B------:R-:W-:Y:S01]  /*42a0*/  IABS R12, R13 ;  /* 0x0000000d000c7213 */ /* 0x000fe20000000000 */
[----:B------:R-:W-:Y:S01]  /*42b0*/  I2F R77, R77 ;  /* 0x0000004d004d7306 */ /* 0x000fe20000201400 */
[----:B------:R-:W-:-:S02]  /*42c0*/  IADD3 R97, R2, 0x20, RZ ;  /* 0x0000002002617810 */ /* 0x000fc40007ffe0ff */
[C---:B------:R-:W-:Y:S01]  /*42d0*/  IADD3 R94, R2.reuse, 0x19, RZ ;  /* 0x00000019025e7810 */ /* 0x040fe20007ffe0ff */
[----:B------:R-:W-:Y:S01]  /*42e0*/  IMAD.MOV.U32 R81, RZ, RZ, R12 ;  /* 0x000000ffff517224 */ /* 0x000fe200078e000c */
[C---:B-1----:R-:W-:Y:S01]  /*42f0*/  HMMA.16816.F32 R32, R48.reuse, R8, R32 ;  /* 0x000000083020723c */ /* 0x042fe20000001820 */
[----:B------:R-:W1:Y:S01]  /*4300*/  LDSM.16.M88.4 R12, [R188+0x2800] ;  /* 0x00280000bc0c783b */ /* 0x000e620000000200 */
[C---:B------:R-:W-:Y:S01]  /*4310*/  IADD3 R100, R2.reuse, 0x21, RZ ;  /* 0x0000002102647810 */ /* 0x040fe20007ffe0ff */
[----:B------:R-:W-:Y:S01]  /*4320*/  I2F R78, R78 ;  /* 0x0000004e004e7306 */ /* 0x000fe20000201400 */
[C---:B------:R-:W-:Y:S02]  /*4330*/  IADD3 R103, R2.reuse, 0x28, RZ ;  /* 0x0000002802677810 */ /* 0x040fe40007ffe0ff */
[----:B------:R-:W-:Y:S01]  /*4340*/  IADD3 R106, R2, 0x29, RZ ;  /* 0x00000029026a7810 */ /* 0x000fe20007ffe0ff */
[C-C-:B------:R-:W-:Y:S01]  /*4350*/  IMAD.IADD R8, R215.reuse, 0x1, -R79.reuse ;  /* 0x00000001d7087824 */ /* 0x140fe200078e0a4f */
[C---:B------:R-:W-:Y:S01]  /*4360*/  HMMA.16816.F32 R28, R48.reuse, R10, R28 ;  /* 0x0000000a301c723c */ /* 0x040fe2000000181c */
[----:B------:R-:W-:Y:S01]  /*4370*/  IMAD.IADD R9, R212, 0x1, -R79 ;  /* 0x00000001d4097824 */ /* 0x000fe200078e0a4f */
[----:B------:R-:W-:Y:S01]  /*4380*/  IADD3 R109, R2, 0x30, RZ ;  /* 0x00000030026d7810 */ /* 0x000fe20007ffe0ff */
[----:B------:R-:W-:Y:S01]  /*4390*/  I2F R81, R81 ;  /* 0x0000005100517306 */ /* 0x000fe20000201400 */
[----:B------:R-:W-:Y:S01]  /*43a0*/  IABS R8, R8 ;  /* 0x0000000800087213 */ /* 0x000fe20000000000 */
[----:B------:R-:W-:Y:S01]  /*43b0*/  IMAD.IADD R108, R212, 0x1, -R103 ;  /* 0x00000001d46c7824 */ /* 0x000fe200078e0a67 */
[C---:B------:R-:W-:Y:S01]  /*43c0*/  IADD3 R115, R2.reuse, 0x38, RZ ;  /* 0x0000003802737810 */ /* 0x040fe20007ffe0ff */
[----:B------:R-:W-:Y:S01]  /*43d0*/  IMAD.IADD R110, R215, 0x1, -R106 ;  /* 0x00000001d76e7824 */ /* 0x000fe200078e0a6a */
[----:B------:R-:W-:Y:S01]  /*43e0*/  HMMA.16816.F32 R60, R48, R52, R60 ;  /* 0x00000034303c723c */ /* 0x000fe2000000183c */
[----:B------:R-:W-:Y:S01]  /*43f0*/  IMAD.MOV.U32 R83, RZ, RZ, R8 ;  /* 0x000000ffff537224 */ /* 0x000fe200078e0008 */
[----:B------:R-:W-:Y:S01]  /*4400*/  IABS R8, R9 ;  /* 0x0000000900087213 */ /* 0x000fe20000000000 */
[----:B------:R-:W-:Y:S01]  /*4410*/  I2F R80, R80 ;  /* 0x0000005000507306 */ /* 0x000fe20000201400 */
[----:B------:R-:W-:-:S02]  /*4420*/  IADD3 R118, R2, 0x39, RZ ;  /* 0x0000003902767810 */ /* 0x000fc40007ffe0ff */
[----:B------:R-:W-:Y:S01]  /*4430*/  IADD3 R112, R2, 0x31, RZ ;  /* 0x0000003102707810 */ /* 0x000fe20007ffe0ff */
[----:B------:R-:W-:Y:S01]  /*4440*/  IMAD.MOV.U32 R84, RZ, RZ, R8 ;  /* 0x000000ffff547224 */ /* 0x000fe200078e0008 */
[----:B------:R-:W-:Y:S01]  /*4450*/  HMMA.16816.F32 R56, R48, R54, R56 ;  /* 0x000000363038723c */ /* 0x000fe20000001838 */
[----:B------:R-:W3:Y:S01]  /*4460*/  LDSM.16.M88.4 R8, [R188+0x3000] ;  /* 0x00300000bc08783b */ /* 0x000ee20000000200 */
[--C-:B------:R-:W-:Y:S01]  /*4470*/  IMAD.IADD R52, R215, 0x1, -R82.reuse ;  /* 0x00000001d7347824 */ /* 0x100fe200078e0a52 */
[----:B------:R-:W-:Y:S01]  /*4480*/  I2F R83, R83 ;  /* 0x0000005300537306 */ /* 0x000fe20000201400 */
[----:B------:R-:W-:Y:S02]  /*4490*/  ISETP.GE.AND P0, PT, R79, R210, PT ;  /* 0x000000d24f00720c */ /* 0x000fe40003f06270 */
[----:B------:R-:W-:Y:S01]  /*44a0*/  ISETP.GE.AND P3, PT, R82, R213, PT ;  /* 0x000000d55200720c */ /* 0x000fe20003f66270 */
[----:B------:R-:W-:Y:S01]  /*44b0*/  IMAD.IADD R48, R212, 0x1, -R82 ;  /* 0x00000001d4307824 */ /* 0x000fe200078e0a52 */
[----:B--2---:R-:W-:Y:S01]  /*44c0*/  HMMA.16816.F32 R20, R24, R16, R20 ;  /* 0x000000101814723c */ /* 0x004fe20000001814 */
[----:B------:R-:W-:-:S02]  /*44d0*/  IABS R52, R52 ;  /* 0x0000003400347213 */ /* 0x000fc40000000000 */
[----:B------:R-:W-:Y:S01]  /*44e0*/  I2F R84, R84 ;  /* 0x0000005400547306 */ /* 0x000fe20000201400 */
[----:B------:R-:W-:Y:S02]  /*44f0*/  IABS R48, R48 ;  /* 0x0000003000307213 */ /* 0x000fe40000000000 */
[----:B------:R-:W-:Y:S01]  /*4500*/  ISETP.LT.OR P0, PT, R79, R211, P0 ;  /* 0x000000d34f00720c */ /* 0x000fe20000701670 */
[--C-:B------:R-:W-:Y:S01]  /*4510*/  IMAD.IADD R16, R215, 0x1, -R85.reuse ;  /* 0x00000001d7107824 */ /* 0x100fe200078e0a55 */
[C---:B------:R-:W-:Y:S01]  /*4520*/  HMMA.16816.F32 R44, R24.reuse, R18, R44 ;  /* 0x00000012182c723c */ /* 0x040fe2000000182c */
[----:B------:R-:W-:Y:S01]  /*4530*/  IMAD.IADD R17, R212, 0x1, -R85 ;  /* 0x00000001d4117824 */ /* 0x000fe200078e0a55 */
[----:B------:R-:W-:Y:S01]  /*4540*/  IABS R108, R108 ;  /* 0x0000006c006c7213 */ /* 0x000fe20000000000 */
[----:B------:R-:W-:Y:S01]  /*4550*/  IMAD.MOV.U32 R87, RZ, RZ, R48 ;  /* 0x000000ffff577224 */ /* 0x000fe200078e0030 */
[----:B------:R-:W-:Y:S01]  /*4560*/  IABS R16, R16 ;  /* 0x0000001000107213 */ /* 0x000fe20000000000 */
[----:B------:R-:W2:Y:S01]  /*4570*/  LDSM.16.M88.4 R48, [R188+0x3800] ;  /* 0x00380000bc30783b */ /* 0x000ea20000000200 */
[----:B------:R4:W-:Y:S01]  /*4580*/  I2F R86, R52 ;  /* 0x0000003400567306 */ /* 0x0009e20000201400 */
[----:B------:R-:W-:Y:S01]  /*4590*/  ISETP.GE.AND P4, PT, R2, R213, PT ;  /* 0x000000d50200720c */ /* 0x000fe20003f86270 */
[----:B-1----:R-:W-:Y:S01]  /*45a0*/  HMMA.16816.F32 R40, R24, R12, R40 ;  /* 0x0000000c1828723c */ /* 0x002fe20000001828 */
[----:B------:R-:W-:Y:S01]  /*45b0*/  IMAD.MOV.U32 R89, RZ, RZ, R16 ;  /* 0x000000ffff597224 */ /* 0x000fe200078e0010 */
[----:B------:R-:W-:-:S02]  /*45c0*/  IABS R16, R17 ;  /* 0x0000001100107213 */ /* 0x000fc40000000000 */
[-C--:B------:R-:W-:Y:S02]  /*45d0*/  ISETP.GE.AND P5, PT, R2, R210.reuse, PT ;  /* 0x000000d20200720c */ /* 0x080fe40003fa6270 */
[----:B------:R-:W-:Y:S01]  /*45e0*/  I2F R87, R87 ;  /* 0x0000005700577306 */ /* 0x000fe20000201400 */
[----:B------:R-:W-:Y:S01]  /*45f0*/  IMAD.IADD R12, R215, 0x1, -R88 ;  /* 0x00000001d70c7824 */ /* 0x000fe200078e0a58 */
[C---:B------:R-:W-:Y:S01]  /*4600*/  HMMA.16816.F32 R36, R24.reuse, R14, R36 ;  /* 0x0000000e1824723c */ /* 0x040fe20000001824 */
[----:B------:R-:W-:Y:S01]  /*4610*/  IMAD.MOV.U32 R90, RZ, RZ, R16 ;  /* 0x000000ffff5a7224 */ /* 0x000fe200078e0010 */
[----:B------:R-:W-:Y:S01]  /*4620*/  ISETP.GE.AND P2, PT, R76, R210, PT ;  /* 0x000000d24c00720c */ /* 0x000fe20003f46270 */
[----:B------:R-:W1:Y:S01]  /*4630*/  LDSM.16.M88.4 R16, [R201+0xa000] ;  /* 0x00a00000c910783b */ /* 0x000e620000000200 */
[----:B------:R-:W-:Y:S01]  /*4640*/  IABS R12, R12 ;  /* 0x0000000c000c7213 */ /* 0x000fe20000000000 */
[----:B------:R-:W-:Y:S01]  /*4650*/  IMAD.IADD R13, R212, 0x1, -R88 ;  /* 0x00000001d40d7824 */ /* 0x000fe200078e0a58 */
[----:B------:R-:W-:Y:S01]  /*4660*/  I2F R89, R89 ;  /* 0x0000005900597306 */ /* 0x000fe20000201400 */
[----:B----4-:R-:W-:Y:S01]  /*4670*/  LDSM.16.M88.4 R52, [R200+0x4000] ;  /* 0x00400000c834783b */ /* 0x010fe20000000200 */
[----:B------:R-:W-:Y:S01]  /*4680*/  ISETP.GE.AND P1, PT, R79, R213, PT ;  /* 0x000000d54f00720c */ /* 0x000fe20003f26270 */
[----:B------:R-:W-:Y:S01]  /*4690*/  IMAD.MOV.U32 R92, RZ, RZ, R12 ;  /* 0x000000ffff5c7224 */ /* 0x000fe200078e000c */
[----:B------:R-:W-:Y:S01]  /*46a0*/  IABS R12, R13 ;  /* 0x0000000d000c7213 */ /* 0x000fe20000000000 */
[----:B---3--:R-:W-:Y:S01]  /*46b0*/  HMMA.16816.F32 R32, R24, R8, R32 ;  /* 0x000000081820723c */ /* 0x008fe20000001820 */
[----:B------:R-:W-:-:S02]  /*46c0*/  ISETP.LT.OR P3, PT, R82, R214, P3 ;  /* 0x000000d65200720c */ /* 0x000fc40001f61670 */
[----:B------:R-:W-:Y:S01]  /*46d0*/  I2F R90, R90 ;  /* 0x0000005a005a7306 */ /* 0x000fe20000201400 */
[----:B------:R-:W-:Y:S01]  /*46e0*/  IMAD.MOV.U32 R93, RZ, RZ, R12 ;  /* 0x000000ffff5d7224 */ /* 0x000fe200078e000c */
[----:B------:R-:W-:Y:S01]  /*46f0*/  ISETP.LT.OR P4, PT, R2, R214, P4 ;  /* 0x000000d60200720c */ /* 0x000fe20002781670 */
[----:B------:R-:W3:Y:S01]  /*4700*/  LDSM.16.M88.4 R12, [R201+0xa800] ;  /* 0x00a80000c90c783b */ /* 0x000ee20000000200 */
[--C-:B------:R-:W-:Y:S01]  /*4710*/  IMAD.IADD R8, R215, 0x1, -R91.reuse ;  /* 0x00000001d7087824 */ /* 0x100fe200078e0a5b */
[----:B------:R-:W-:Y:S01]  /*4720*/  HMMA.16816.F32 R28, R24, R10, R28 ;  /* 0x0000000a181c723c */ /* 0x000fe2000000181c */
[----:B------:R-:W-:Y:S01]  /*4730*/  IMAD.IADD R9, R212, 0x1, -R91 ;  /* 0x00000001d4097824 */ /* 0x000fe200078e0a5b */
[-C--:B------:R-:W-:Y:S01]  /*4740*/  ISETP.LT.OR P5, PT, R2, R211.reuse, P5 ;  /* 0x000000d30200720c */ /* 0x080fe20002fa1670 */
[----:B------:R-:W-:Y:S01]  /*4750*/  I2F R93, R93 ;  /* 0x0000005d005d7306 */ /* 0x000fe20000201400 */
[----:B------:R-:W-:Y:S02]  /*4760*/  IABS R8, R8 ;  /* 0x0000000800087213 */ /* 0x000fe40000000000 */
[----:B------:R-:W-:-:S02]  /*4770*/  ISETP.LT.OR P2, PT, R76, R211, P2 ;  /* 0x000000d34c00720c */ /* 0x000fc40001741670 */
[----:B------:R-:W-:Y:S01]  /*4780*/  ISETP.LT.OR P1, PT, R79, R214, P1 ;  /* 0x000000d64f00720c */ /* 0x000fe20000f21670 */
[----:B------:R-:W-:Y:S01]  /*4790*/  IMAD.MOV.U32 R95, RZ, RZ, R8 ;  /* 0x000000ffff5f7224 */ /* 0x000fe200078e0008 */
[----:B------:R-:W-:Y:S01]  /*47a0*/  IABS R8, R9 ;  /* 0x0000000900087213 */ /* 0x000fe20000000000 */
[C---:B--2---:R-:W-:Y:S01]  /*47b0*/  HMMA.16816.F32 R60, R24.reuse, R48, R60 ;  /* 0x00000030183c723c */ /* 0x044fe2000000183c */
[----:B------:R-:W-:Y:S01]  /*47c0*/  I2F R92, R92 ;  /* 0x0000005c005c7306 */ /* 0x000fe20000201400 */
[----:B------:R-:W-:Y:S02]  /*47d0*/  IABS R110, R110 ;  /* 0x0000006e006e7213 */ /* 0x000fe40000000000 */
[----:B------:R-:W-:Y:S01]  /*47e0*/  IMAD.MOV.U32 R96, RZ, RZ, R8 ;  /* 0x000000ffff607224 */ /* 0x000fe200078e0008 */
[C---:B------:R-:W-:Y:S01]  /*47f0*/  ISETP.GE.AND P6, PT, R76.reuse, R213, PT ;  /* 0x000000d54c00720c */ /* 0x040fe20003fc6270 */
[----:B------:R-:W2:Y:S01]  /*4800*/  LDSM.16.M88.4 R8, [R201+0xb000] ;  /* 0x00b00000c908783b */ /* 0x000ea20000000200 */
[----:B------:R-:W-:Y:S01]  /*4810*/  IMAD.IADD R48, R215, 0x1, -R94 ;  /* 0x00000001d7307824 */ /* 0x000fe200078e0a5e */
[----:B------:R-:W-:Y:S01]  /*4820*/  HMMA.16816.F32 R56, R24, R50, R56 ;  /* 0x000000321838723c */ /* 0x000fe20000001838 */
[----:B------:R-:W-:Y:S01]  /*4830*/  I2F R95, R95 ;  /* 0x0000005f005f7306 */ /* 0x000fe20000201400 */
[----:B------:R-:W-:-:S02]  /*4840*/  ISETP.LT.OR P6, PT, R76, R214, P6 ;  /* 0x000000d64c00720c */ /* 0x000fc400037c1670 */
[----:B------:R-:W-:-:S03]  /*4850*/  IABS R48, R48 ;  /* 0x0000003000307213 */ /* 0x000fc60000000000 */
[----:B------:R-:W-:Y:S01]  /*4860*/  IMAD.IADD R24, R212, 0x1, -R94 ;  /* 0x00000001d4187824 */ /* 0x000fe200078e0a5e */
[----:B-1----:R-:W-:Y:S01]  /*4870*/  HMMA.16816.F32 R20, R68, R16, R20 ;  /* 0x000000104414723c */ /* 0x002fe20000001814 */
[----:B------:R1:W-:Y:S03]  /*4880*/  I2F R98, R48 ;  /* 0x0000003000627306 */ /* 0x0003e60000201400 */
[----:B------:R-:W-:-:S03]  /*4890*/  IABS R24, R24 ;  /* 0x0000001800187213 */ /* 0x000fc60000000000 */
[--C-:B------:R-:W-:Y:S01]  /*48a0*/  IMAD.IADD R16, R215, 0x1, -R97.reuse ;  /* 0x00000001d7107824 */ /* 0x100fe200078e0a61 */
[----:B------:R-:W-:Y:S01]  /*48b0*/  HMMA.16816.F32 R44, R68, R18, R44 ;  /* 0x00000012442c723c */ /* 0x000fe2000000182c */
[----:B------:R-:W-:Y:S01]  /*48c0*/  IMAD.IADD R17, R212, 0x1, -R97 ;  /* 0x00000001d4117824 */ /* 0x000fe200078e0a61 */
[----:B------:R4:W-:Y:S02]  /*48d0*/  I2F R99, R24 ;  /* 0x0000001800637306 */ /* 0x0009e40000201400 */
[----:B------:R-:W-:-:S04]  /*48e0*/  IABS R16, R16 ;  /* 0x0000001000107213 */ /* 0x000fc80000000000 */
[C---:B---3--:R-:W-:Y:S01]  /*48f0*/  HMMA.16816.F32 R40, R68.reuse, R12, R40 ;  /* 0x0000000c4428723c */ /* 0x048fe20000001828 */
[----:B------:R-:W-:Y:S01]  /*4900*/  IMAD.MOV.U32 R101, RZ, RZ, R16 ;  /* 0x000000ffff657224 */ /* 0x000fe200078e0010 */
[----:B------:R-:W-:Y:S01]  /*4910*/  IABS R16, R17 ;  /* 0x0000001100107213 */ /* 0x000fe20000000000 */
[--C-:B------:R-:W-:Y:S01]  /*4920*/  IMAD.IADD R17, R212, 0x1, -R100.reuse ;  /* 0x00000001d4117824 */ /* 0x100fe200078e0a64 */
[----:B-1----:R-:W1:Y:S01]  /*4930*/  LDSM.16.M88.4 R48, [R199+0x4800] ;  /* 0x00480000c730783b */ /* 0x002e620000000200 */
[----:B------:R-:W-:Y:S02]  /*4940*/  I2F R96, R96 ;  /* 0x0000006000607306 */ /* 0x000fe40000201400 */
[----:B------:R-:W-:Y:S01]  /*4950*/  IMAD.IADD R12, R215, 0x1, -R100 ;  /* 0x00000001d70c7824 */ /* 0x000fe200078e0a64 */
[C---:B------:R-:W-:Y:S01]  /*4960*/  HMMA.16816.F32 R36, R68.reuse, R14, R36 ;  /* 0x0000000e4424723c */ /* 0x040fe20000001824 */
[----:B------:R-:W-:Y:S01]  /*4970*/  IMAD.MOV.U32 R102, RZ, RZ, R16 ;  /* 0x000000ffff667224 */ /* 0x000fe200078e0010 */
[----:B----4-:R-:W-:Y:S02]  /*4980*/  LDSM.16.M88.4 R24, [R195+0xa000] ;  /* 0x00a00000c318783b */ /* 0x010fe40000000200 */
[----:B------:R-:W-:Y:S01]  /*4990*/  IABS R16, R12 ;  /* 0x0000000c00107213 */ /* 0x000fe20000000000 */
[----:B------:R-:W-:Y:S01]  /*49a0*/  I2F R101, R101 ;  /* 0x0000006500657306 */ /* 0x000fe20000201400 */
[----:B------:R-:W3:Y:S02]  /*49b0*/  LDSM.16.M88.4 R12, [R198+0x4000] ;  /* 0x00400000c60c783b */ /* 0x000ee40000000200 */
[----:B--2---:R-:W-:Y:S01]  /*49c0*/  HMMA.16816.F32 R32, R68, R8, R32 ;  /* 0x000000084420723c */ /* 0x004fe20000001820 */
[----:B------:R-:W-:Y:S01]  /*49d0*/  IMAD.MOV.U32 R104, RZ, RZ, R16 ;  /* 0x000000ffff687224 */ /* 0x000fe200078e0010 */
[----:B------:R-:W-:-:S03]  /*49e0*/  IABS R16, R17 ;  /* 0x0000001100107213 */ /* 0x000fc60000000000 */
[----:B------:R-:W-:Y:S02]  /*49f0*/  I2F R102, R102 ;  /* 0x0000006600667306 */ /* 0x000fe40000201400 */
[C---:B------:R-:W-:Y:S01]  /*4a00*/  IMAD.IADD R8, R215.reuse, 0x1, -R103 ;  /* 0x00000001d7087824 */ /* 0x040fe200078e0a67 */
[----:B------:R-:W-:Y:S04]  /*4a10*/  HMMA.16816.F32 R20, R52, R72, R20 ;  /* 0x000000483414723c */ /* 0x000fe80000001814 */
[----:B------:R-:W-:Y:S01]  /*4a20*/  IABS R8, R8 ;  /* 0x0000000800087213 */ /* 0x000fe20000000000 */
[----:B------:R2:W-:Y:S02]  /*4a30*/  I2F R105, R16 ;  /* 0x0000001000697306 */ /* 0x0005e40000201400 */
[----:B------:R-:W-:Y:S01]  /*4a40*/  IMAD.IADD R72, R212, 0x1, -R106 ;  /* 0x00000001d4487824 */ /* 0x000fe200078e0a6a */
[----:B------:R-:W-:Y:S01]  /*4a50*/  HMMA.16816.F32 R28, R68, R10, R28 ;  /* 0x0000000a441c723c */ /* 0x000fe2000000181c */
[----:B------:R-:W-:-:S03]  /*4a60*/  IMAD.IADD R73, R215, 0x1, -R109 ;  /* 0x00000001d7497824 */ /* 0x000fc600078e0a6d */
[----:B------:R-:W-:Y:S01]  /*4a70*/  IABS R72, R72 ;  /* 0x0000004800487213 */ /* 0x000fe20000000000 */
[----:B------:R4:W-:Y:S03]  /*4a80*/  I2F R107, R8 ;  /* 0x00000008006b7306 */ /* 0x0009e60000201400 */
[C---:B------:R-:W-:Y:S01]  /*4a90*/  HMMA.16816.F32 R44, R52.reuse, R74, R44 ;  /* 0x0000004a342c723c */ /* 0x040fe2000000182c */
[----:B------:R-:W-:Y:S01]  /*4aa0*/  IMAD.MOV.U32 R111, RZ, RZ, R72 ;  /* 0x000000ffff6f7224 */ /* 0x000fe200078e0048 */
[----:B------:R-:W-:Y:S01]  /*4ab0*/  IABS R72, R73 ;  /* 0x0000004900487213 */ /* 0x000fe20000000000 */
[----:B--2---:R-:W-:Y:S03]  /*4ac0*/  LDSM.16.M88.4 R16, [R188+0x4000] ;  /* 0x00400000bc10783b */ /* 0x004fe60000000200 */
[----:B------:R2:W-:Y:S02]  /*4ad0*/  I2F R113, R72 ;  /* 0x0000004800717306 */ /* 0x0005e40000201400 */
[----:B-1----:R-:W-:Y:S01]  /*4ae0*/  HMMA.16816.F32 R40, R52, R48, R40 ;  /* 0x000000303428723c */ /* 0x002fe20000001828 */
[----:B----4-:R-:W1:Y:S05]  /*4af0*/  LDSM.16.M88.4 R8, [R197+0x4000] ;  /* 0x00400000c508783b */ /* 0x010e6a0000000200 */
[----:B------:R-:W-:Y:S01]  /*4b00*/  I2F R108, R108 ;  /* 0x0000006c006c7306 */ /* 0x000fe20000201400 */
[----:B------:R-:W-:Y:S01]  /*4b10*/  IMAD.IADD R48, R215, 0x1, -R115 ;  /* 0x00000001d7307824 */ /* 0x000fe200078e0a73 */
[----:B---3--:R-:W-:Y:S04]  /*4b20*/  HMMA.16816.F32 R20, R12, R24, R20 ;  /* 0x000000180c14723c */ /* 0x008fe80000001814 */
[----:B------:R-:W-:-:S02]  /*4b30*/  IABS R48, R48 ;  /* 0x0000003000307213 */ /* 0x000fc40000000000 */
[----:B------:R-:W-:Y:S01]  /*4b40*/  I2F R104, R104 ;  /* 0x0000006800687306 */ /* 0x000fe20000201400 */
[C---:B------:R-:W-:Y:S01]  /*4b50*/  IMAD.IADD R24, R212.reuse, 0x1, -R109 ;  /* 0x00000001d4187824 */ /* 0x040fe200078e0a6d */
[----:B--2---:R-:W-:Y:S01]  /*4b60*/  HMMA.16816.F32 R72, R68, R64, R60 ;  /* 0x000000404448723c */ /* 0x004fe2000000183c */
[----:B------:R-:W2:Y:S01]  /*4b70*/  LDSM.16.M88.4 R60, [R195+0xa800] ;  /* 0x00a80000c33c783b */ /* 0x000ea20000000200 */
[----:B------:R-:W-:Y:S02]  /*4b80*/  IMAD.MOV.U32 R119, RZ, RZ, R48 ;  /* 0x000000ffff777224 */ /* 0x000fe400078e0030 */
[----:B------:R-:W-:Y:S01]  /*4b90*/  IABS R24, R24 ;  /* 0x0000001800187213 */ /* 0x000fe20000000000 */
[----:B------:R-:W-:Y:S01]  /*4ba0*/  IMAD.IADD R25, R215, 0x1, -R112 ;  /* 0x00000001d7197824 */ /* 0x000fe200078e0a70 */
[----:B------:R-:W-:Y:S02]  /*4bb0*/  I2F R110, R110 ;  /* 0x0000006e006e7306 */ /* 0x000fe40000201400 */
[----:B------:R-:W-:Y:S01]  /*4bc0*/  HMMA.16816.F32 R44, R12, R26, R44 ;  /* 0x0000001a0c2c723c */ /* 0x000fe2000000182c */
[----:B------:R-:W-:Y:S01]  /*4bd0*/  IMAD.MOV.U32 R114, RZ, RZ, R24 ;  /* 0x000000ffff727224 */ /* 0x000fe200078e0018 */
[----:B------:R-:W-:Y:S01]  /*4be0*/  IABS R24, R25 ;  /* 0x0000001900187213 */ /* 0x000fe20000000000 */
[----:B------:R-:W-:-:S03]  /*4bf0*/  IMAD.IADD R25, R212, 0x1, -R112 ;  /* 0x00000001d4197824 */ /* 0x000fc600078e0a70 */
[----:B------:R-:W-:Y:S01]  /*4c00*/  I2F R111, R111 ;  /* 0x0000006f006f7306 */ /* 0x000fe20000201400 */
[----:B------:R-:W-:Y:S01]  /*4c10*/  IMAD.MOV.U32 R116, RZ, RZ, R24 ;  /* 0x000000ffff747224 */ /* 0x000fe200078e0018 */
[----:B------:R-:W-:Y:S01]  /*4c20*/  HMMA.16816.F32 R64, R68, R66, R56 ;  /* 0x000000424440723c */ /* 0x000fe20000001838 */
[----:B------:R-:W-:Y:S01]  /*4c30*/  IABS R24, R25 ;  /* 0x0000001900187213 */ /* 0x000fe20000000000 */
[----:B------:R-:W3:Y:S04]  /*4c40*/  LDSM.16.M88.4 R56, [R188+0x4800] ;  /* 0x00480000bc38783b */ /* 0x000ee80000000200 */
[----:B------:R4:W-:Y:S02]  /*4c50*/  I2F R117, R24 ;  /* 0x0000001800757306 */ /* 0x0009e40000201400 */
[----:B------:R-:W-:Y:S06]  /*4c60*/  HMMA.16816.F32 R36, R52, R50, R36 ;  /* 0x000000323424723c */ /* 0x000fec0000001824 */
[----:B------:R-:W-:Y:S02]  /*4c70*/  I2F R114, R114 ;  /* 0x0000007200727306 */ /* 0x000fe40000201400 */
[C---:B-1----:R-:W-:Y:S01]  /*4c80*/  HMMA.16816.F32 R20, R8.reuse, R16, R20 ;  /* 0x000000100814723c */ /* 0x042fe20000001814 */
[----:B----4-:R-:W1:Y:S06]  /*4c90*/  LDSM.16.M88.4 R24, [R199+0x5000] ;  /* 0x00500000c718783b */ /* 0x010e6c0000000200 */
[C---:B------:R-:W-:Y:S01]  /*4ca0*/  IMAD.IADD R16, R212.reuse, 0x1, -R115 ;  /* 0x00000001d4107824 */ /* 0x040fe200078e0a73 */
[----:B------:R-:W-:Y:S01]  /*4cb0*/  HMMA.16816.F32 R44, R8, R18, R44 ;  /* 0x00000012082c723c */ /* 0x000fe2000000182c */
[--C-:B------:R-:W-:Y:S01]  /*4cc0*/  IMAD.IADD R17, R212, 0x1, -R118.reuse ;  /* 0x00000001d4117824 */ /* 0x100fe200078e0a76 */
[----:B------:R-:W-:Y:S02]  /*4cd0*/  I2F R116, R116 ;  /* 0x0000007400747306 */ /* 0x000fe40000201400 */
[----:B------:R-:W-:Y:S01]  /*4ce0*/  IABS R48, R16 ;  /* 0x0000001000307213 */ /* 0x000fe20000000000 */
[----:B------:R-:W-:-:S03]  /*4cf0*/  IMAD.IADD R16, R215, 0x1, -R118 ;  /* 0x00000001d7107824 */ /* 0x000fc600078e0a76 */
[C---:B--2---:R-:W-:Y:S02]  /*4d00*/  HMMA.16816.F32 R40, R12.reuse, R60, R40 ;  /* 0x0000003c0c28723c */ /* 0x044fe40000001828 */
[----:B------:R-:W-:Y:S01]  /*4d10*/  IABS R16, R16 ;  /* 0x0000001000107213 */ /* 0x000fe20000000000 */
[----:B------:R2:W-:Y:S04]  /*4d20*/  I2F R68, R48 ;  /* 0x0000003000447306 */ /* 0x0005e80000201400 */
[----:B------:R-:W-:Y:S01]  /*4d30*/  IMAD.MOV.U32 R69, RZ, RZ, R16 ;  /* 0x000000ffff457224 */ /* 0x000fe200078e0010 */
[----:B------:R-:W-:Y:S01]  /*4d40*/  IABS R16, R17 ;  /* 0x0000001100107213 */ /* 0x000fe20000000000 */
[----:B------:R-:W-:Y:S01]  /*4d50*/  FMUL.FTZ R20, R20, c[0x0][0x2ec] ;  /* 0x0000bb0014147a20 */ /* 0x000fe20000410000 */
[----:B------:R-:W-:Y:S01]  /*4d60*/  HMMA.16816.F32 R36, R12, R62, R36 ;  /* 0x0000003e0c24723c */ /* 0x000fe20000001824 */
[----:B------:R-:W-:Y:S01]  /*4d70*/  FMUL.FTZ R21, R21, c[0x0][0x2ec] ;  /* 0x0000bb0015157a20 */ /* 0x000fe20000410000 */
[----:B------:R4:W-:Y:S01]  /*4d80*/  I2F R60, R16 ;  /* 0x00000010003c7306 */ /* 0x0009e20000201400 */
[----:B------:R-:W-:-:S02]  /*4d90*/  FMUL.FTZ R22, R22, c[0x0][0x2ec] ;  /* 0x0000bb0016167a20 */ /* 0x000fc40000410000 */
[----:B------:R-:W-:Y:S02]  /*4da0*/  FMUL.FTZ R120, R23, c[0x0][0x2ec] ;  /* 0x0000bb0017787a20 */ /* 0x000fe40000410000 */
[----:B------:R-:W-:Y:S01]  /*4db0*/  FMUL.FTZ R45, R45, c[0x0][0x2ec] ;  /* 0x0000bb002d2d7a20 */ /* 0x000fe20000410000 */
[----:B--2---:R-:W2:Y:S02]  /*4dc0*/  LDSM.16.M88.4 R48, [R195+0xb000] ;  /* 0x00b00000c330783b */ /* 0x004ea40000000200 */
[----:B------:R-:W-:Y:S01]  /*4dd0*/  MUFU.TANH R70, R20 ;  /* 0x0000001400467308 */ /* 0x000fe20000002400 */
[----:B------:R-:W-:-:S03]  /*4de0*/  FMUL.FTZ R44, R44, c[0x0][0x2ec] ;  /* 0x0000bb002c2c7a20 */ /* 0x000fc60000410000 */
[----:B---3--:R-:W-:Y:S01]  /*4df0*/  HMMA.16816.F32 R40, R8, R56, R40 ;  /* 0x000000380828723c */ /* 0x008fe20000001828 */
[----:B----4-:R-:W3:Y:S03]  /*4e00*/  LDSM.16.M88.4 R16, [R199+0x5800] ;  /* 0x00580000c710783b */ /* 0x010ee60000000200 */
[----:B------:R-:W-:Y:S03]  /*4e10*/  MUFU.TANH R61, R21 ;  /* 0x00000015003d7308 */ /* 0x000fe60000002400 */
[----:B------:R-:W-:Y:S01]  /*4e20*/  FMUL.FTZ R57, R46, c[0x0][0x2ec] ;  /* 0x0000bb002e397a20 */ /* 0x000fe20000410000 */
[----:B-1----:R-:W-:Y:S01]  /*4e30*/  HMMA.16816.F32 R32, R52, R24, R32 ;  /* 0x000000183420723c */ /* 0x002fe20000001820 */
[----:B------:R-:W-:-:S03]  /*4e40*/  FMUL.FTZ R46, R47, c[0x0][0x2ec] ;  /* 0x0000bb002f2e7a20 */ /* 0x000fc60000410000 */
[----:B------:R1:W-:Y:S04]  /*4e50*/  MUFU.TANH R71, R22 ;  /* 0x0000001600477308 */ /* 0x0003e80000002400 */
[----:B------:R-:W-:Y:S01]  /*4e60*/  HMMA.16816.F32 R28, R52, R26, R28 ;  /* 0x0000001a341c723c */ /* 0x000fe2000000181c */
[----:B------:R-:W-:Y:S03]  /*4e70*/  LDSM.16.M88.4 R24, [R188+0x5800] ;  /* 0x00580000bc18783b */ /* 0x000fe60000000200 */
[----:B------:R-:W4:Y:S04]  /*4e80*/  MUFU.TANH R57, R57 ;  /* 0x0000003900397308 */ /* 0x000f280000002400 */
[----:B------:R-:W-:Y:S01]  /*4e90*/  HMMA.16816.F32 R36, R8, R58, R36 ;  /* 0x0000003a0824723c */ /* 0x000fe20000001824 */
[----:B------:R-:W-:-:S02]  /*4ea0*/  FMUL.FTZ R47, R42, c[0x0][0x2ec] ;  /* 0x0000bb002a2f7a20 */ /* 0x000fc40000410000 */
[----:B------:R-:W-:Y:S01]  /*4eb0*/  FMUL.FTZ R42, R43, c[0x0][0x2ec] ;  /* 0x0000bb002b2a7a20 */ /* 0x000fe20000410000 */
[----:B-1----:R-:W1:Y:S01]  /*4ec0*/  LDSM.16.M88.4 R20, [R188+0x5000] ;  /* 0x00500000bc14783b */ /* 0x002e620000000200 */
[----:B------:R-:W-:Y:S01]  /*4ed0*/  MUFU.TANH R45, R45 ;  /* 0x0000002d002d7308 */ /* 0x000fe20000002400 */
[----:B------:R-:W-:Y:S02]  /*4ee0*/  FMUL.FTZ R40, R40, c[0x0][0x2ec] ;  /* 0x0000bb0028287a20 */ /* 0x000fe40000410000 */
[----:B------:R-:W-:Y:S01]  /*4ef0*/  FMUL.FTZ R41, R41, c[0x0][0x2ec] ;  /* 0x0000bb0029297a20 */ /* 0x000fe20000410000 */
[----:B--2---:R-:W-:Y:S01]  /*4f00*/  HMMA.16816.F32 R32, R12, R48, R32 ;  /* 0x000000300c20723c */ /* 0x004fe20000001820 */
[----:B----4-:R-:W-:-:S03]  /*4f10*/  FFMA.FTZ R6, R84, -UR21, R57 ;  /* 0x8000001554067c23 */ /* 0x010fc60008010039 */
[----:B------:R-:W2:Y:S02]  /*4f20*/  MUFU.TANH R120, R120 ;  /* 0x0000007800787308 */ /* 0x000ea40000002400 */
[----:B------:R-:W-:Y:S02]  /*4f30*/  FSEL R6, R6, -INF , !P0 ;  /* 0xff80000006067808 */ /* 0x000fe40004000000 */
[----:B------:R-:W-:Y:S01]  /*4f40*/  HMMA.16816.F32 R28, R12, R50, R28 ;  /* 0x000000320c1c723c */ /* 0x000fe2000000181c */
[----:B------:R-:W-:-:S03]  /*4f50*/  ISETP.GE.AND P0, PT, R91, R213, PT ;  /* 0x000000d55b00720c */ /* 0x000fc60003f06270 */
[----:B------:R-:W4:Y:S03]  /*4f60*/  MUFU.TANH R44, R44 ;  /* 0x0000002c002c7308 */ /* 0x000f260000002400 */
[----:B------:R-:W-:Y:S01]  /*4f70*/  FMUL.FTZ R36, R36, c[0x0][0x2ec] ;  /* 0x0000bb0024247a20 */ /* 0x000fe20000410000 */
[----:B------:R-:W-:Y:S01]  /*4f80*/  ISETP.LT.OR P0, PT, R91, R214, P0 ;  /* 0x000000d65b00720c */ /* 0x000fe20000701670 */
[----:B------:R-:W-:Y:S01]  /*4f90*/  FMUL.FTZ R43, R38, c[0x0][0x2ec] ;  /* 0x0000bb00262b7a20 */ /* 0x000fe20000410000 */
[----:B---3--:R-:W-:Y:S01]  /*4fa0*/  HMMA.16816.F32 R72, R52, R16, R72 ;  /* 0x000000103448723c */ /* 0x008fe20000001848 */
[----:B------:R-:W-:Y:S02]  /*4fb0*/  FMUL.FTZ R37, R37, c[0x0][0x2ec] ;  /* 0x0000bb0025257a20 */ /* 0x000fe40000410000 */
[----:B------:R-:W-:Y:S01]  /*4fc0*/  MUFU.TANH R36, R36 ;  /* 0x0000002400247308 */ /* 0x000fe20000002400 */
[----:B------:R-:W-:-:S02]  /*4fd0*/  FMUL.FTZ R38, R39, c[0x0][0x2ec] ;  /* 0x0000bb0027267a20 */ /* 0x000fc40000410000 */
[----:B--2---:R-:W-:Y:S02]  /*4fe0*/  FFMA.FTZ R4, R81, -UR21, R120 ;  /* 0x8000001551047c23 */ /* 0x004fe40008010078 */
[----:B------:R-:W-:Y:S01]  /*4ff0*/  HMMA.16816.F32 R64, R52, R18, R64 ;  /* 0x000000123440723c */ /* 0x000fe20000001840 */
[----:B------:R-:W2:Y:S01]  /*5000*/  LDSM.16.M88.4 R16, [R195+0xb800] ;  /* 0x00b80000c310783b */ /* 0x000ea20000000200 */
[----:B------:R-:W-:-:S04]  /*5010*/  DEPBAR.LE SB0, 0x0 ;  /* 0x000080000000791a */ /* 0x000fc80000000000 */
[----:B------:R-:W-:Y:S01]  /*5020*/  MUFU.TANH R43, R43 ;  /* 0x0000002b002b7308 */ /* 0x000fe20000002400 */
[----:B------:R-:W-:Y:S02]  /*5030*/  FSEL R4, R4, -INF , !P2 ;  /* 0xff80000004047808 */ /* 0x000fe40005000000 */
[C---:B------:R-:W-:Y:S01]  /*5040*/  ISETP.GE.AND P2, PT, R85.reuse, R210, PT ;  /* 0x000000d25500720c */ /* 0x040fe20003f46270 */
[C---:B-1----:R-:W-:Y:S03]  /*5050*/  HMMA.16816.F32 R32, R8.reuse, R20, R32 ;  /* 0x000000140820723c */ /* 0x042fe60000001820 */
[----:B------:R-:W-:Y:S01]  /*5060*/  ISETP.LT.OR P2, PT, R85, R211, P2 ;  /* 0x000000d35500720c */ /* 0x000fe20001741670 */
[----:B------:R-:W1:Y:S03]  /*5070*/  MUFU.TANH R46, R46 ;  /* 0x0000002e002e7308 */ /* 0x000e660000002400 */
[----:B------:R-:W-:Y:S01]  /*5080*/  FFMA.FTZ R21, R77, -UR21, R70 ;  /* 0x800000154d157c23 */ /* 0x000fe20008010046 */
[----:B------:R-:W-:Y:S01]  /*5090*/  HMMA.16816.F32 R28, R8, R22, R28 ;  /* 0x00000016081c723c */ /* 0x000fe2000000181c */
[----:B------:R-:W-:-:S03]  /*50a0*/  FFMA.FTZ R20, R80, -UR21, R61 ;  /* 0x8000001550147c23 */ /* 0x000fc6000801003d */
[----:B------:R-:W3:Y:S01]  /*50b0*/  MUFU.TANH R40, R40 ;  /* 0x0000002800287308 */ /* 0x000ee20000002400 */
[----:B------:R-:W-:Y:S02]  /*50c0*/  FSEL R21, R21, -INF , !P4 ;  /* 0xff80000015157808 */ /* 0x000fe40006000000 */
[----:B----4-:R-:W-:Y:S01]  /*50d0*/  FFMA.FTZ R23, R83, -UR21, R44 ;  /* 0x8000001553177c23 */ /* 0x010fe2000801002c */
[-C--:B------:R-:W-:Y:S02]  /*50e0*/  ISETP.GE.AND P4, PT, R82, R210.reuse, PT ;  /* 0x000000d25200720c */ /* 0x080fe40003f86270 */
[----:B------:R-:W-:Y:S02]  /*50f0*/  FSEL R20, R20, -INF , !P6 ;  /* 0xff80000014147808 */ /* 0x000fe40007000000 */
[----:B------:R-:W4:Y:S01]  /*5100*/  MUFU.TANH R47, R47 ;  /* 0x0000002f002f7308 */ /* 0x000f220000002400 */
[----:B------:R-:W-:Y:S01]  /*5110*/  FSEL R23, R23, -INF , !P1 ;  /* 0xff80000017177808 */ /* 0x000fe20004800000 */
[----:B-1----:R-:W-:Y:S01]  /*5120*/  FFMA.FTZ R2, R87, -UR21, R46 ;  /* 0x8000001557027c23 */ /* 0x002fe2000801002e */
[----:B------:R-:W-:Y:S01]  /*5130*/  ISETP.GE.AND P1, PT, R88, R210, PT ;  /* 0x000000d25800720c */ /* 0x000fe20003f26270 */
[----:B------:R-:W-:Y:S01]  /*5140*/  FMUL.FTZ R22, R35, c[0x0][0x2ec] ;  /* 0x0000bb0023167a20 */ /* 0x000fe20000410000 */
[-C--:B------:R-:W-:Y:S01]  /*5150*/  ISETP.LT.OR P4, PT, R82, R211.reuse, P4 ;  /* 0x000000d35200720c */ /* 0x080fe20002781670 */
[----:B------:R-:W-:Y:S01]  /*5160*/  FMUL.FTZ R32, R32, c[0x0][0x2ec] ;  /* 0x0000bb0020207a20 */ /* 0x000fe20000410000 */
[----:B------:R-:W-:Y:S01]  /*5170*/  ISETP.LT.OR P1, PT, R88, R211, P1 ;  /* 0x000000d35800720c */ /* 0x000fe20000f21670 */
[----:B------:R-:W1:Y:S01]  /*5180*/  MUFU.TANH R42, R42 ;  /* 0x0000002a002a7308 */ /* 0x000e620000002400 */
[----:B------:R-:W-:Y:S01]  /*5190*/  FMUL.FTZ R34, R34, c[0x0][0x2ec] ;  /* 0x0000bb0022227a20 */ /* 0x000fe20000410000 */
[----:B------:R-:W-:Y:S01]  /*51a0*/  FSEL R2, R2, -INF , !P4 ;  /* 0xff80000002027808 */ /* 0x000fe20006000000 */
[C---:B--2---:R-:W-:Y:S01]  /*51b0*/  HMMA.16816.F32 R72, R12.reuse, R16, R72 ;  /* 0x000000100c48723c */ /* 0x044fe20000001848 */
[----:B------:R-:W-:Y:S01]  /*51c0*/  FMUL.FTZ R33, R33, c[0x0][0x2ec] ;  /* 0x0000bb0021217a20 */ /* 0x000fe20000410000 */
[-C--:B------:R-:W-:Y:S01]  /*51d0*/  ISETP.GE.AND P6, PT, R88, R213.reuse, PT ;  /* 0x000000d55800720c */ /* 0x080fe20003fc6270 */
[----:B------:R-:W-:Y:S01]  /*51e0*/  FMUL.FTZ R29, R29, c[0x0][0x2ec] ;  /* 0x0000bb001d1d7a20 */ /* 0x000fe20000410000 */
[----:B------:R-:W-:Y:S01]  /*51f0*/  ISETP.GE.AND P4, PT, R94, R213, PT ;  /* 0x000000d55e00720c */ /* 0x000fe20003f86270 */
[----:B------:R-:W2:Y:S01]  /*5200*/  MUFU.TANH R22, R22 ;  /* 0x0000001600167308 */ /* 0x000ea20000002400 */
[-C--:B------:R-:W-:Y:S01]  /*5210*/  ISETP.LT.OR P6, PT, R88, R214.reuse, P6 ;  /* 0x000000d65800720c */ /* 0x080fe200037c1670 */
[----:B------:R-:W-:Y:S01]  /*5220*/  FFMA.FTZ R16, R78, -UR21, R71 ;  /* 0x800000154e107c23 */ /* 0x000fe20008010047 */
[----:B------:R-:W-:Y:S01]  /*5230*/  HMMA.16816.F32 R64, R12, R18, R64 ;  /* 0x000000120c40723c */ /* 0x000fe20000001840 */
[----:B---3--:R-:W-:Y:S01]  /*5240*/  FFMA.FTZ R17, R89, -UR21, R40 ;  /* 0x8000001559117c23 */ /* 0x008fe20008010028 */
[----:B------:R-:W-:-:S02]  /*5250*/  ISETP.LT.OR P4, PT, R94, R214, P4 ;  /* 0x000000d65e00720c */ /* 0x000fc40002781670 */
[----:B------:R-:W-:Y:S01]  /*5260*/  FSEL R16, R16, -INF , !P5 ;  /* 0xff80000010107808 */ /* 0x000fe20006800000 */
[----:B------:R-:W3:Y:S01]  /*5270*/  MUFU.TANH R41, R41 ;  /* 0x0000002900297308 */ /* 0x000ee20000002400 */
[----:B------:R-:W-:Y:S01]  /*5280*/  ISETP.GE.AND P5, PT, R85, R213, PT ;  /* 0x000000d55500720c */ /* 0x000fe20003fa6270 */
[----:B------:R-:W-:Y:S02]  /*5290*/  FMUL.FTZ R19, R30, c[0x0][0x2ec] ;  /* 0x0000bb001e137a20 */ /* 0x000fe40000410000 */
[----:B------:R-:W-:Y:S01]  /*52a0*/  FFMA.FTZ R13, R95, -UR21, R36 ;  /* 0x800000155f0d7c23 */ /* 0x000fe20008010024 */
[----:B------:R-:W-:Y:S01]  /*52b0*/  ISETP.LT.OR P5, PT, R85, R214, P5 ;  /* 0x000000d65500720c */ /* 0x000fe20002fa1670 */
[----:B------:R-:W-:Y:S02]  /*52c0*/  FMUL.FTZ R18, R31, c[0x0][0x2ec] ;  /* 0x0000bb001f127a20 */ /* 0x000fe40000410000 */
[----:B------:R-:W5:Y:S01]  /*52d0*/  MUFU.TANH R37, R37 ;  /* 0x0000002500257308 */ /* 0x000f620000002400 */
[----:B------:R-:W-:Y:S01]  /*52e0*/  FSEL R13, R13, -INF , !P0 ;  /* 0xff8000000d0d7808 */ /* 0x000fe20004000000 */
[----:B----4-:R-:W-:Y:S01]  /*52f0*/  FFMA.FTZ R14, R90, -UR21, R47 ;  /* 0x800000155a0e7c23 */ /* 0x010fe2000801002f */
[C---:B------:R-:W-:Y:S01]  /*5300*/  HMMA.16816.F32 R72, R8.reuse, R24, R72 ;  /* 0x000000180848723c */ /* 0x040fe20000001848 */
[CC--:B------:R-:W-:Y:S01]  /*5310*/  ISETP.GE.AND P0, PT, R100.reuse, R210.reuse, PT ;  /* 0x000000d26400720c */ /* 0x0c0fe20003f06270 */
[----:B-1----:R-:W-:Y:S01]  /*5320*/  FFMA.FTZ R12, R93, -UR21, R42 ;  /* 0x800000155d0c7c23 */ /* 0x002fe2000801002a */
[----:B------:R-:W-:Y:S01]  /*5330*/  FSEL R17, R17, -INF , !P5 ;  /* 0xff80000011117808 */ /* 0x000fe20006800000 */
[----:B--2---:R-:W-:Y:S01]  /*5340*/  FFMA.FTZ R105, R105, -UR21, R22 ;  /* 0x8000001569697c23 */ /* 0x004fe20008010016 */
[----:B------:R-:W1:Y:S01]  /*5350*/  MUFU.TANH R38, R38 ;  /* 0x0000002600267308 */ /* 0x000e620000002400 */
[----:B------:R-:W-:Y:S01]  /*5360*/  ISETP.LT.OR P0, PT, R100, R211, P0 ;  /* 0x000000d36400720c */ /* 0x000fe20000701670 */
[----:B------:R-:W-:Y:S01]  /*5370*/  FMUL.FTZ R24, R28, c[0x0][0x2ec] ;  /* 0x0000bb001c187a20 */ /* 0x000fe20000410000 */
[----:B------:R-:W-:Y:S01]  /*5380*/  HMMA.16816.F32 R64, R8, R26, R64 ;  /* 0x0000001a0840723c */ /* 0x000fe20000001840 */
[----:B------:R-:W-:Y:S01]  /*5390*/  FFMA.FTZ R25, R86, -UR21, R45 ;  /* 0x8000001556197c23 */ /* 0x000fe2000801002d */
[----:B------:R-:W-:Y:S01]  /*53a0*/  FSEL R14, R14, -INF , !P2 ;  /* 0xff8000000e0e7808 */ /* 0x000fe20005000000 */
[----:B---3--:R-:W-:Y:S01]  /*53b0*/  FFMA.FTZ R15, R92, -UR21, R41 ;  /* 0x800000155c0f7c23 */ /* 0x008fe20008010029 */
[----:B------:R-:W-:Y:S01]  /*53c0*/  FSEL R12, R12, -INF , !P1 ;  /* 0xff8000000c0c7808 */ /* 0x000fe20004800000 */
[----:B------:R-:W2:Y:S01]  /*53d0*/  MUFU.TANH R24, R24 ;  /* 0x0000001800187308 */ /* 0x000ea20000002400 */
[----:B------:R-:W-:Y:S01]  /*53e0*/  FSEL R25, R25, -INF , !P3 ;  /* 0xff80000019197808 */ /* 0x000fe20005800000 */
[----:B------:R-:W-:Y:S01]  /*53f0*/  FFMA.FTZ R10, R96, -UR21, R43 ;  /* 0x80000015600a7c23 */ /* 0x000fe2000801002b */
[-C--:B------:R-:W-:Y:S01]  /*5400*/  ISETP.GE.AND P3, PT, R91, R210.reuse, PT ;  /* 0x000000d25b00720c */ /* 0x080fe20003f66270 */
[----:B-----5:R-:W-:Y:S01]  /*5410*/  FFMA.FTZ R9, R98, -UR21, R37 ;  /* 0x8000001562097c23 */ /* 0x020fe20008010025 */
[----:B------:R-:W-:-:S02]  /*5420*/  ISETP.GE.AND P5, PT, R94, R210, PT ;  /* 0x000000d25e00720c */ /* 0x000fc40003fa6270 */
[----:B------:R-:W-:Y:S01]  /*5430*/  ISETP.LT.OR P3, PT, R91, R211, P3 ;  /* 0x000000d35b00720c */ /* 0x000fe20001f61670 */
[----:B------:R-:W3:Y:S01]  /*5440*/  MUFU.TANH R32, R32 ;  /* 0x0000002000207308 */ /* 0x000ee20000002400 */
[-C--:B------:R-:W-:Y:S01]  /*5450*/  ISETP.GE.AND P2, PT, R97, R213.reuse, PT ;  /* 0x000000d56100720c */ /* 0x080fe20003f46270 */
[----:B-1----:R-:W-:Y:S01]  /*5460*/  FFMA.FTZ R8, R99, -UR21, R38 ;  /* 0x8000001563087c23 */ /* 0x002fe20008010026 */
[----:B------:R-:W-:Y:S01]  /*5470*/  FSEL R10, R10, -INF , !P3 ;  /* 0xff8000000a0a7808 */ /* 0x000fe20005800000 */
[----:B------:R-:W-:Y:S01]  /*5480*/  FMUL.FTZ R27, R74, c[0x0][0x2ec] ;  /* 0x0000bb004a1b7a20 */ /* 0x000fe20000410000 */
[----:B------:R-:W-:Y:S01]  /*5490*/  ISETP.GE.AND P3, PT, R103, R213, PT ;  /* 0x000000d56700720c */ /* 0x000fe20003f66270 */
[----:B------:R-:W-:Y:S01]  /*54a0*/  FMUL.FTZ R28, R72, c[0x0][0x2ec] ;  /* 0x0000bb00481c7a20 */ /* 0x000fe20000410000 */
[----:B------:R-:W-:Y:S01]  /*54b0*/  ISETP.GE.AND P1, PT, R97, R210, PT ;  /* 0x000000d26100720c */ /* 0x000fe20003f26270 */
[----:B------:R-:W1:Y:S01]  /*54c0*/  MUFU.TANH R35, R34 ;  /* 0x0000002200237308 */ /* 0x000e620000002400 */
[----:B------:R-:W-:Y:S01]  /*54d0*/  FMUL.FTZ R11, R73, c[0x0][0x2ec] ;  /* 0x0000bb00490b7a20 */ /* 0x000fe20000410000 */
[----:B------:R-:W-:Y:S01]  /*54e0*/  ISETP.LT.OR P3, PT, R103, R214, P3 ;  /* 0x000000d66700720c */ /* 0x000fe20001f61670 */
[----:B------:R-:W-:Y:S01]  /*54f0*/  FMUL.FTZ R22, R64, c[0x0][0x2ec] ;  /* 0x0000bb0040167a20 */ /* 0x000fe20000410000 */
[----:B------:R-:W-:Y:S01]  /*5500*/  FSEL R170, R105, -INF , !P0 ;  /* 0xff80000069aa7808 */ /* 0x000fe20004000000 */
[----:B--2---:R-:W-:Y:S01]  /*5510*/  FFMA.FTZ R24, R107, -UR21, R24 ;  /* 0x800000156b187c23 */ /* 0x004fe20008010018 */
[----:B------:R-:W-:Y:S01]  /*5520*/  ISETP.GE.AND P0, PT, R109, R210, PT ;  /* 0x000000d26d00720c */ /* 0x000fe20003f06270 */
[----:B------:R-:W-:Y:S01]  /*5530*/  FMUL.FTZ R67, R67, c[0x0][0x2ec] ;  /* 0x0000bb0043437a20 */ /* 0x000fe20000410000 */
[----:B------:R-:W2:Y:S01]  /*5540*/  MUFU.TANH R19, R19 ;  /* 0x0000001300137308 */ /* 0x000ea20000002400 */
[----:B------:R-:W-:Y:S01]  /*5550*/  FMUL.FTZ R75, R75, c[0x0][0x2ec] ;  /* 0x0000bb004b4b7a20 */ /* 0x000fe20000410000 */
[-C--:B------:R-:W-:Y:S01]  /*5560*/  ISETP.LT.OR P5, PT, R94, R211.reuse, P5 ;  /* 0x000000d35e00720c */ /* 0x080fe20002fa1670 */
[----:B------:R-:W-:Y:S01]  /*5570*/  FMUL.FTZ R65, R65, c[0x0][0x2ec] ;  /* 0x0000bb0041417a20 */ /* 0x000fe20000410000 */
[C---:B------:R-:W-:Y:S01]  /*5580*/  ISETP.LT.OR P2, PT, R97.reuse, R214, P2 ;  /* 0x000000d66100720c */ /* 0x040fe20001741670 */
[----:B------:R-:W-:Y:S01]  /*5590*/  FMUL.FTZ R66, R66, c[0x0][0x2ec] ;  /* 0x0000bb0042427a20 */ /* 0x000fe20000410000 */
[----:B------:R-:W-:Y:S01]  /*55a0*/  ISETP.LT.OR P1, PT, R97, R211, P1 ;  /* 0x000000d36100720c */ /* 0x000fe20000f21670 */
[----:B---3--:R-:W-:Y:S01]  /*55b0*/  FFMA.FTZ R32, R101, -UR21, R32 ;  /* 0x8000001565207c23 */ /* 0x008fe20008010020 */
[----:B------:R-:W3:Y:S01]  /*55c0*/  MUFU.TANH R27, R27 ;  /* 0x0000001b001b7308 */ /* 0x000ee20000002400 */
[----:B-1----:R-:W-:Y:S01]  /*55d0*/  FFMA.FTZ R35, R102, -UR21, R35 ;  /* 0x8000001566237c23 */ /* 0x002fe20008010023 */
[----:B------:R-:W-:-:S02]  /*55e0*/  FSEL R163, R24, -INF , !P3 ;  /* 0xff80000018a37808 */ /* 0x000fc40005800000 */
[----:B------:R-:W-:Y:S02]  /*55f0*/  ISETP.LT.OR P0, PT, R109, R211, P0 ;  /* 0x000000d36d00720c */ /* 0x000fe40000701670 */
[----:B------:R-:W-:Y:S02]  /*5600*/  FSEL R15, R15, -INF , !P6 ;  /* 0xff8000000f0f7808 */ /* 0x000fe40007000000 */
[----:B------:R-:W1:Y:S01]  /*5610*/  MUFU.TANH R33, R33 ;  /* 0x0000002100217308 */ /* 0x000e620000002400 */
[----:B--2---:R-:W-:Y:S01]  /*5620*/  FFMA.FTZ R108, R108, -UR21, R19 ;  /* 0x800000156c6c7c23 */ /* 0x004fe20008010013 */
[----:B------:R-:W-:Y:S02]  /*5630*/  FSEL R9, R9, -INF , !P4 ;  /* 0xff80000009097808 */ /* 0x000fe40006000000 */
[----:B------:R-:W-:Y:S02]  /*5640*/  FSEL R8, R8, -INF , !P5 ;  /* 0xff80000008087808 */ /* 0x000fe40006800000 */
[----:B------:R-:W-:-:S02]  /*5650*/  FSEL R165, R32, -INF , !P2 ;  /* 0xff80000020a57808 */ /* 0x000fc40005000000 */
[----:B------:R-:W2:Y:S01]  /*5660*/  MUFU.TANH R29, R29 ;  /* 0x0000001d001d7308 */ /* 0x000ea20000002400 */
[----:B---3--:R-:W-:Y:S01]  /*5670*/  FFMA.FTZ R27, R114, -UR21, R27 ;  /* 0x80000015721b7c23 */ /* 0x008fe2000801001b */
[----:B------:R-:W-:Y:S02]  /*5680*/  FSEL R160, R35, -INF , !P1 ;  /* 0xff80000023a07808 */ /* 0x000fe40004800000 */
[-C--:B------:R-:W-:Y:S02]  /*5690*/  ISETP.GE.AND P6, PT, R100, R213.reuse, PT ;  /* 0x000000d56400720c */ /* 0x080fe40003fc6270 */
[----:B------:R-:W-:Y:S02]  /*56a0*/  ISETP.GE.AND P4, PT, R106, R213, PT ;  /* 0x000000d56a00720c */ /* 0x000fe40003f86270 */
[----:B------:R-:W3:Y:S01]  /*56b0*/  MUFU.TANH R18, R18 ;  /* 0x0000001200127308 */ /* 0x000ee20000002400 */
[-C--:B------:R-:W-:Y:S01]  /*56c0*/  ISETP.GE.AND P5, PT, R103, R210.reuse, PT ;  /* 0x000000d26700720c */ /* 0x080fe20003fa6270 */
[----:B-1----:R-:W-:Y:S01]  /*56d0*/  FFMA.FTZ R33, R104, -UR21, R33 ;  /* 0x8000001568217c23 */ /* 0x002fe20008010021 */
[----:B------:R-:W-:-:S02]  /*56e0*/  ISETP.GE.AND P2, PT, R106, R210, PT ;  /* 0x000000d26a00720c */ /* 0x000fc40003f46270 */
[----:B------:R-:W-:Y:S02]  /*56f0*/  ISETP.GE.AND P1, PT, R109, R213, PT ;  /* 0x000000d56d00720c */ /* 0x000fe40003f26270 */
[----:B------:R-:W-:Y:S01]  /*5700*/  FSEL R164, R27, -INF , !P0 ;  /* 0xff8000001ba47808 */ /* 0x000fe20004000000 */
[----:B------:R-:W1:Y:S01]  /*5710*/  MUFU.TANH R28, R28 ;  /* 0x0000001c001c7308 */ /* 0x000e620000002400 */
[----:B------:R-:W-:Y:S01]  /*5720*/  PLOP3.LUT P0, PT, PT, PT, UP0, 0x80, 0x0 ;  /* 0x000000000000781c */ /* 0x000fe20003f0f008 */
[----:B--2---:R-:W-:Y:S01]  /*5730*/  FFMA.FTZ R29, R110, -UR21, R29 ;  /* 0x800000156e1d7c23 */ /* 0x004fe2000801001d */
[-C--:B------:R-:W-:Y:S02]  /*5740*/  ISETP.LT.OR P6, PT, R100, R214.reuse, P6 ;  /* 0x000000d66400720c */ /* 0x080fe400037c1670 */
[-C--:B------:R-:W-:Y:S02]  /*5750*/  ISETP.LT.OR P5, PT, R103, R211.reuse, P5 ;  /* 0x000000d36700720c */ /* 0x080fe40002fa1670 */
[C---:B------:R-:W-:Y:S01]  /*5760*/  ISETP.LT.OR P4, PT, R106.reuse, R214, P4 ;  /* 0x000000d66a00720c */ /* 0x040fe20002781670 */
[----:B------:R-:W-:Y:S01]  /*5770*/  I2F R119, R119 ;  /* 0x0000007700777306 */ /* 0x000fe20000201400 */
[----:B---3--:R-:W-:Y:S01]  /*5780*/  FFMA.FTZ R18, R111, -UR21, R18 ;  /* 0x800000156f127c23 */ /* 0x008fe20008010012 */
[----:B------:R-:W-:-:S02]  /*5790*/  ISETP.LT.OR P2, PT, R106, R211, P2 ;  /* 0x000000d36a00720c */ /* 0x000fc40001741670 */
[----:B------:R-:W-:Y:S02]  /*57a0*/  ISETP.LT.OR P1, PT, R109, R214, P1 ;  /* 0x000000d66d00720c */ /* 0x000fe40000f21670 */
[----:B------:R-:W-:Y:S02]  /*57b0*/  FSEL R157, R33, -INF , !P6 ;  /* 0xff800000219d7808 */ /* 0x000fe40007000000 */
[----:B------:R-:W-:Y:S01]  /*57c0*/  I2F R69, R69 ;  /* 0x0000004500457306 */ /* 0x000fe20000201400 */
[----:B-1----:R-:W-:Y:S01]  /*57d0*/  FFMA.FTZ R28, R113, -UR21, R28 ;  /* 0x80000015711c7c23 */ /* 0x002fe2000801001c */
[----:B------:R-:W-:Y:S02]  /*57e0*/  FSEL R162, R108, -INF , !P5 ;  /* 0xff8000006ca27808 */ /* 0x000fe40006800000 */
[----:B------:R-:W-:Y:S02]  /*57f0*/  FSEL R159, R29, -INF , !P4 ;  /* 0xff8000001d9f7808 */ /* 0x000fe40006000000 */
[----:B------:R-:W-:-:S02]  /*5800*/  FSEL R168, R18, -INF , !P2 ;  /* 0xff80000012a87808 */ /* 0x000fc40005000000 */
[----:B------:R-:W1:Y:S01]  /*5810*/  MUFU.TANH R11, R11 ;  /* 0x0000000b000b7308 */ /* 0x000e620000002400 */
[----:B------:R-:W-:Y:S02]  /*5820*/  FSEL R169, R28, -INF , !P1 ;  /* 0xff8000001ca97808 */ /* 0x000fe40004800000 */
[CC--:B------:R-:W-:Y:S02]  /*5830*/  ISETP.GE.AND P6, PT, R112.reuse, R213.reuse, PT ;  /* 0x000000d57000720c */ /* 0x0c0fe40003fc6270 */
[-C--:B------:R-:W-:Y:S02]  /*5840*/  ISETP.GE.AND P3, PT, R112, R210.reuse, PT ;  /* 0x000000d27000720c */ /* 0x080fe40003f66270 */
[CC--:B------:R-:W-:Y:S01]  /*5850*/  ISETP.GE.AND P5, PT, R115.reuse, R213.reuse, PT ;  /* 0x000000d57300720c */ /* 0x0c0fe20003fa6270 */
[----:B------:R-:W2:Y:S01]  /*5860*/  MUFU.TANH R26, R75 ;  /* 0x0000004b001a7308 */ /* 0x000ea20000002400 */
[----:B------:R-:W-:Y:S02]  /*5870*/  ISETP.GE.AND P4, PT, R118, R213, PT ;  /* 0x000000d57600720c */ /* 0x000fe40003f86270 */
[----:B------:R-:W-:-:S02]  /*5880*/  ISETP.GE.AND P2, PT, R115, R210, PT ;  /* 0x000000d27300720c */ /* 0x000fc40003f46270 */
[----:B------:R-:W-:Y:S02]  /*5890*/  ISETP.GE.AND P1, PT, R118, R210, PT ;  /* 0x000000d27600720c */ /* 0x000fe40003f26270 */
[-C--:B------:R-:W-:Y:S01]  /*58a0*/  ISETP.LT.OR P6, PT, R112, R214.reuse, P6 ;  /* 0x000000d67000720c */ /* 0x080fe200037c1670 */
[----:B------:R-:W3:Y:S01]  /*58b0*/  MUFU.TANH R22, R22 ;  /* 0x0000001600167308 */ /* 0x000ee20000002400 */
[----:B-1----:R-:W-:Y:S01]  /*58c0*/  FFMA.FTZ R11, R116, -UR21, R11 ;  /* 0x80000015740b7c23 */ /* 0x002fe2000801000b */
[-C--:B------:R-:W-:Y:S02]  /*58d0*/  ISETP.LT.OR P3, PT, R112, R211.reuse, P3 ;  /* 0x000000d37000720c */ /* 0x080fe40001f61670 */
[CC--:B------:R-:W-:Y:S02]  /*58e0*/  ISETP.LT.OR P5, PT, R115.reuse, R214.reuse, P5 ;  /* 0x000000d67300720c */ /* 0x0c0fe40002fa1670 */
[-C--:B------:R-:W-:Y:S02]  /*58f0*/  ISETP.LT.OR P2, PT, R115, R211.reuse, P2 ;  /* 0x000000d37300720c */ /* 0x080fe40001741670 */
[----:B------:R-:W1:Y:S01]  /*5900*/  MUFU.TANH R24, R65 ;  /* 0x0000004100187308 */ /* 0x000e620000002400 */
[----:B--2---:R-:W-:Y:S01]  /*5910*/  FFMA.FTZ R26, R117, -UR21, R26 ;  /* 0x80000015751a7c23 */ /* 0x004fe2000801001a */
[C---:B------:R-:W-:Y:S01]  /*5920*/  ISETP.LT.OR P4, PT, R118.reuse, R214, P4 ;  /* 0x000000d67600720c */ /* 0x040fe20002781670 */
[----:B------:R-:W-:Y:S01]  /*5930*/  BAR.SYNC.DEFER_BLOCKING 0x0 ;  /* 0x0000000000007b1d */ /* 0x000fe20000010000 */
[----:B------:R-:W-:-:S02]  /*5940*/  ISETP.LT.OR P1, PT, R118, R211, P1 ;  /* 0x000000d37600720c */ /* 0x000fc40000f21670 */
[----:B------:R-:W-:Y:S01]  /*5950*/  FSEL R167, R11, -INF , !P6 ;  /* 0xff8000000ba77808 */ /* 0x000fe20007000000 */
[----:B---3--:R-:W-:Y:S02]  /*5960*/  FFMA.FTZ R22, R119, -UR21, R22 ;  /* 0x8000001577167c23 */ /* 0x008fe40008010016 */
[----:B------:R-:W2:Y:S01]  /*5970*/  MUFU.TANH R19, R66 ;  /* 0x0000004200137308 */ /* 0x000ea20000002400 */
[----:B------:R-:W-:Y:S02]  /*5980*/  FSEL R142, R26, -INF , !P3 ;  /* 0xff8000001a8e7808 */ /* 0x000fe40005800000 */
[----:B------:R-:W-:Y:S01]  /*5990*/  FSEL R143, R22, -INF , !P5 ;  /* 0xff800000168f7808 */ /* 0x000fe20006800000 */
[----:B-1----:R-:W-:-:S04]  /*59a0*/  FFMA.FTZ R24, R69, -UR21, R24 ;  /* 0x8000001545187c23 */ /* 0x002fc80008010018 */
[----:B------:R-:W1:Y:S01]  /*59b0*/  MUFU.TANH R67, R67 ;  /* 0x0000004300437308 */ /* 0x000e620000002400 */
[----:B------:R-:W-:Y:S01]  /*59c0*/  FSEL R141, R24, -INF , !P4 ;  /* 0xff800000188d7808 */ /* 0x000fe20006000000 */
[----:B--2---:R-:W-:-:S05]  /*59d0*/  FFMA.FTZ R68, R68, -UR21, R19 ;  /* 0x8000001544447c23 */ /* 0x004fca0008010013 */
        /* <DEDUP_REMOVED lines=105> */
.L_x_1256:
[----:B------:R-:W-:Y:S05]  /*6070*/  BSYNC B0 ;  /* 0x0000000000007941 */ /* 0x000fea0003800000 */
.L_x_1255:
[----:B------:R-:W0:Y:S02]  /*6080*/  LDGDEPBAR ;  /* 0x00000000000079af */ /* 0x000e240000000000 */
.L_x_1254:
        /* <DEDUP_REMOVED lines=409> */
[----:B-----5:R-:W1:Y:S04]  /*7a20*/  LDSM.16.M88.4 R20, [R201+0x6000] ;  /* 0x00600000c914783b */ /* 0x020e680000000200 */
[----:B--2---:R-:W2:Y:S04]  /*7a30*/  LDSM.16.M88.4 R12, [R201+0x6800] ;  /* 0x00680000c90c783b */ /* 0x004ea80000000200 */
[----:B------:R-:W5:Y:S04]  /*7a40*/  LDSM.16.M88.4 R156, [R201+0x7000] ;  /* 0x00700000c99c783b */ /* 0x000f680000000200 */
[----:B------:R-:W2:Y:S04]  /*7a50*/  LDSM.16.M88.4 R28, [R201+0x7800] ;  /* 0x00780000c91c783b */ /* 0x000ea80000000200 */
[----:B------:R-:W-:Y:S04]  /*7a60*/  LDSM.16.M88.4 R172, [R200] ;  /* 0x00000000c8ac783b */ /* 0x000fe80000000200 */
[----:B---3--:R-:W3:Y:S04]  /*7a70*/  LDSM.16.M88.4 R8, [R199] ;  /* 0x00000000c708783b */ /* 0x008ee80000000200 */
[----:B----4-:R-:W4:Y:S04]  /*7a80*/  LDSM.16.M88.4 R4, [R191] ;  /* 0x00000000bf04783b */ /* 0x010f280000000200 */
[----:B------:R-:W3:Y:S04]  /*7a90*/  LDSM.16.M88.4 R168, [R190] ;  /* 0x00000000bea8783b */ /* 0x000ee80000000200 */
[----:B------:R-:W3:Y:S04]  /*7aa0*/  LDSM.16.M88.4 R164, [R189] ;  /* 0x00000000bda4783b */ /* 0x000ee80000000200 */
[----:B------:R-:W-:Y:S01]  /*7ab0*/  LDSM.16.M88.4 R144, [R198] ;  /* 0x00000000c690783b */ /* 0x000fe20000000200 */
[C---:B-1----:R-:W-:Y:S03]  /*7ac0*/  HMMA.16816.F32 R24, R148.reuse, R20, RZ ;  /* 0x000000149418723c */ /* 0x042fe600000018ff */
[----:B------:R-:W1:Y:S04]  /*7ad0*/  LDSM.16.M88.4 R140, [R195+0x6000] ;  /* 0x00600000c38c783b */ /* 0x000e680000000200 */
[----:B------:R-:W1:Y:S01]  /*7ae0*/  LDSM.16.M88.4 R136, [R195+0x6800] ;  /* 0x00680000c388783b */ /* 0x000e620000000200 */
[C---:B------:R-:W-:Y:S03]  /*7af0*/  HMMA.16816.F32 R20, R148.reuse, R22, RZ ;  /* 0x000000169414723c */ /* 0x040fe600000018ff */
[----:B------:R-:W1:Y:S04]  /*7b00*/  LDSM.16.M88.4 R32, [R195+0x7000] ;  /* 0x00700000c320783b */ /* 0x000e680000000200 */
[----:B------:R-:W0:Y:S01]  /*7b10*/  LDGDEPBAR ;  /* 0x00000000000079af */ /* 0x000e220000000000 */
[C---:B--2---:R-:W-:Y:S08]  /*7b20*/  HMMA.16816.F32 R16, R148.reuse, R12, RZ ;  /* 0x0000000c9410723c */ /* 0x044ff000000018ff */
[C---:B------:R-:W-:Y:S08]  /*7b30*/  HMMA.16816.F32 R12, R148.reuse, R14, RZ ;  /* 0x0000000e940c723c */ /* 0x040ff000000018ff */
[C---:B-----5:R-:W-:Y:S08]  /*7b40*/  HMMA.16816.F32 R160, R148.reuse, R156, RZ ;  /* 0x0000009c94a0723c */ /* 0x060ff000000018ff */
[C---:B------:R-:W-:Y:S08]  /*7b50*/  HMMA.16816.F32 R156, R148.reuse, R158, RZ ;  /* 0x0000009e949c723c */ /* 0x040ff000000018ff */
[C---:B------:R-:W-:Y:S08]  /*7b60*/  HMMA.16816.F32 R152, R148.reuse, R28, RZ ;  /* 0x0000001c9498723c */ /* 0x040ff000000018ff */
[----:B------:R-:W-:Y:S01]  /*7b70*/  HMMA.16816.F32 R148, R148, R30, RZ ;  /* 0x0000001e9494723c */ /* 0x000fe200000018ff */
[----:B------:R-:W2:Y:S07]  /*7b80*/  LDSM.16.M88.4 R28, [R195+0x7800] ;  /* 0x00780000c31c783b */ /* 0x000eae0000000200 */
[C---:B---3--:R-:W-:Y:S08]  /*7b90*/  HMMA.16816.F32 R24, R172.reuse, R8, R24 ;  /* 0x00000008ac18723c */ /* 0x048ff00000001818 */
[C---:B------:R-:W-:Y:S01]  /*7ba0*/  HMMA.16816.F32 R20, R172.reuse, R10, R20 ;  /* 0x0000000aac14723c */ /* 0x040fe20000001814 */
[----:B------:R-:W-:Y:S07]  /*7bb0*/  LDSM.16.M88.4 R8, [R197] ;  /* 0x00000000c508783b */ /* 0x000fee0000000200 */
[C---:B----4-:R-:W-:Y:S08]  /*7bc0*/  HMMA.16816.F32 R16, R172.reuse, R4, R16 ;  /* 0x00000004ac10723c */ /* 0x050ff00000001810 */
[C---:B------:R-:W-:Y:S01]  /*7bd0*/  HMMA.16816.F32 R12, R172.reuse, R6, R12 ;  /* 0x00000006ac0c723c */ /* 0x040fe2000000180c */
[----:B------:R-:W3:Y:S07]  /*7be0*/  LDSM.16.M88.4 R4, [R188] ;  /* 0x00000000bc04783b */ /* 0x000eee0000000200 */
[C---:B------:R-:W-:Y:S08]  /*7bf0*/  HMMA.16816.F32 R160, R172.reuse, R168, R160 ;  /* 0x000000a8aca0723c */ /* 0x040ff000000018a0 */
[C---:B------:R-:W-:Y:S08]  /*7c00*/  HMMA.16816.F32 R156, R172.reuse, R170, R156 ;  /* 0x000000aaac9c723c */ /* 0x040ff0000000189c */
[C---:B------:R-:W-:Y:S08]  /*7c10*/  HMMA.16816.F32 R152, R172.reuse, R164, R152 ;  /* 0x000000a4ac98723c */ /* 0x040ff00000001898 */
[----:B------:R-:W-:Y:S01]  /*7c20*/  HMMA.16816.F32 R148, R172, R166, R148 ;  /* 0x000000a6ac94723c */ /* 0x000fe20000001894 */
[----:B------:R-:W4:Y:S07]  /*7c30*/  LDSM.16.M88.4 R164, [R188+0x1000] ;  /* 0x00100000bca4783b */ /* 0x000f2e0000000200 */
[C---:B-1----:R-:W-:Y:S08]  /*7c40*/  HMMA.16816.F32 R24, R144.reuse, R140, R24 ;  /* 0x0000008c9018723c */ /* 0x042ff00000001818 */
[C---:B------:R-:W-:Y:S01]  /*7c50*/  HMMA.16816.F32 R20, R144.reuse, R142, R20 ;  /* 0x0000008e9014723c */ /* 0x040fe20000001814 */
[----:B------:R-:W1:Y:S07]  /*7c60*/  LDSM.16.M88.4 R140, [R188+0x800] ;  /* 0x00080000bc8c783b */ /* 0x000e6e0000000200 */
[C---:B------:R-:W-:Y:S08]  /*7c70*/  HMMA.16816.F32 R16, R144.reuse, R136, R16 ;  /* 0x000000889010723c */ /* 0x040ff00000001810 */
[C---:B------:R-:W-:Y:S01]  /*7c80*/  HMMA.16816.F32 R12, R144.reuse, R138, R12 ;  /* 0x0000008a900c723c */ /* 0x040fe2000000180c */
[----:B------:R-:W5:Y:S07]  /*7c90*/  LDSM.16.M88.4 R136, [R188+0x1800] ;  /* 0x00180000bc88783b */ /* 0x000f6e0000000200 */
        /* <DEDUP_REMOVED lines=16> */
[C---:B-----5:R-:W-:Y:S01]  /*7da0*/  HMMA.16816.F32 R168, R8.reuse, R136, R152 ;  /* 0x0000008808a8723c */ /* 0x060fe20000001898 */
[----:B------:R-:W3:Y:S07]  /*7db0*/  LDSM.16.M88.4 R152, [R187] ;  /* 0x00000000bb98783b */ /* 0x000eee0000000200 */
[----:B------:R-:W-:Y:S01]  /*7dc0*/  HMMA.16816.F32 R148, R8, R138, R148 ;  /* 0x0000008a0894723c */ /* 0x000fe20000001894 */
[----:B------:R-:W4:Y:S04]  /*7dd0*/  LDSM.16.M88.4 R8, [R186] ;  /* 0x00000000ba08783b */ /* 0x000f280000000200 */
[----:B------:R-:W-:Y:S03]  /*7de0*/  LDSM.16.M88.4 R136, [R198+0x2000] ;  /* 0x00200000c688783b */ /* 0x000fe60000000200 */
[C---:B--2---:R-:W-:Y:S08]  /*7df0*/  HMMA.16816.F32 R160, R144.reuse, R4, R160 ;  /* 0x0000000490a0723c */ /* 0x044ff000000018a0 */
[C---:B------:R-:W-:Y:S01]  /*7e00*/  HMMA.16816.F32 R156, R144.reuse, R6, R156 ;  /* 0x00000006909c723c */ /* 0x040fe2000000189c */
[----:B------:R-:W2:Y:S07]  /*7e10*/  LDSM.16.M88.4 R4, [R185] ;  /* 0x00000000b904783b */ /* 0x000eae0000000200 */
[C---:B------:R-:W-:Y:S08]  /*7e20*/  HMMA.16816.F32 R24, R144.reuse, R32, R24 ;  /* 0x000000209018723c */ /* 0x040ff00000001818 */
[C---:B------:R-:W-:Y:S01]  /*7e30*/  HMMA.16816.F32 R20, R144.reuse, R34, R20 ;  /* 0x000000229014723c */ /* 0x040fe20000001814 */
[----:B------:R-:W-:Y:S07]  /*7e40*/  LDSM.16.M88.4 R32, [R195+0x8000] ;  /* 0x00800000c320783b */ /* 0x000fee0000000200 */
[C---:B------:R-:W-:Y:S08]  /*7e50*/  HMMA.16816.F32 R16, R144.reuse, R28, R16 ;  /* 0x0000001c9010723c */ /* 0x040ff00000001810 */
[C---:B------:R-:W-:Y:S01]  /*7e60*/  HMMA.16816.F32 R12, R144.reuse, R30, R12 ;  /* 0x0000001e900c723c */ /* 0x040fe2000000180c */
[----:B------:R-:W5:Y:S07]  /*7e70*/  LDSM.16.M88.4 R28, [R184] ;  /* 0x00000000b81c783b */ /* 0x000f6e0000000200 */
[C---:B-1----:R-:W-:Y:S08]  /*7e80*/  HMMA.16816.F32 R168, R144.reuse, R140, R168 ;  /* 0x0000008c90a8723c */ /* 0x042ff000000018a8 */
[----:B------:R-:W-:Y:S01]  /*7e90*/  HMMA.16816.F32 R148, R144, R142, R148 ;  /* 0x0000008e9094723c */ /* 0x000fe20000001894 */
[----:B------:R-:W1:Y:S04]  /*7ea0*/  LDSM.16.M88.4 R140, [R195+0x8800] ;  /* 0x00880000c38c783b */ /* 0x000e680000000200 */
[----:B------:R-:W1:Y:S03]  /*7eb0*/  LDSM.16.M88.4 R144, [R195+0x9000] ;  /* 0x00900000c390783b */ /* 0x000e660000000200 */
[C---:B---3--:R-:W-:Y:S08]  /*7ec0*/  HMMA.16816.F32 R24, R164.reuse, R152, R24 ;  /* 0x00000098a418723c */ /* 0x048ff00000001818 */
[C---:B------:R-:W-:Y:S01]  /*7ed0*/  HMMA.16816.F32 R20, R164.reuse, R154, R20 ;  /* 0x0000009aa414723c */ /* 0x040fe20000001814 */
[----:B------:R-:W3:Y:S07]  /*7ee0*/  LDSM.16.M88.4 R152, [R195+0x9800] ;  /* 0x00980000c398783b */ /* 0x000eee0000000200 */
[C---:B----4-:R-:W-:Y:S08]  /*7ef0*/  HMMA.16816.F32 R16, R164.reuse, R8, R16 ;  /* 0x00000008a410723c */ /* 0x050ff00000001810 */
[C---:B------:R-:W-:Y:S01]  /*7f00*/  HMMA.16816.F32 R12, R164.reuse, R10, R12 ;  /* 0x0000000aa40c723c */ /* 0x040fe2000000180c */
[----:B------:R-:W-:Y:S07]  /*7f10*/  LDSM.16.M88.4 R8, [R197+0x2000] ;  /* 0x00200000c508783b */ /* 0x000fee0000000200 */
[C---:B--2---:R-:W-:Y:S08]  /*7f20*/  HMMA.16816.F32 R160, R164.reuse, R4, R160 ;  /* 0x00000004a4a0723c */ /* 0x044ff000000018a0 */
[C---:B------:R-:W-:Y:S01]  /*7f30*/  HMMA.16816.F32 R156, R164.reuse, R6, R156 ;  /* 0x00000006a49c723c */ /* 0x040fe2000000189c */
[----:B------:R-:W2:Y:S07]  /*7f40*/  LDSM.16.M88.4 R4, [R188+0x2000] ;  /* 0x00200000bc04783b */ /* 0x000eae0000000200 */
[C---:B-----5:R-:W-:Y:S01]  /*7f50*/  HMMA.16816.F32 R172, R164.reuse, R28, R168 ;  /* 0x0000001ca4ac723c */ /* 0x060fe200000018a8 */
[----:B------:R-:W4:Y:S07]  /*7f60*/  LDSM.16.M88.4 R168, [R188+0x2800] ;  /* 0x00280000bca8783b */ /* 0x000f2e0000000200 */
[----:B------:R-:W-:Y:S01]  /*7f70*/  HMMA.16816.F32 R148, R164, R30, R148 ;  /* 0x0000001ea494723c */ /* 0x000fe20000001894 */
[----:B------:R-:W5:Y:S07]  /*7f80*/  LDSM.16.M88.4 R28, [R188+0x3000] ;  /* 0x00300000bc1c783b */ /* 0x000f6e0000000200 */
[C---:B------:R-:W-:Y:S08]  /*7f90*/  HMMA.16816.F32 R24, R136.reuse, R32, R24 ;  /* 0x000000208818723c */ /* 0x040ff00000001818 */
[C---:B------:R-:W-:Y:S01]  /*7fa0*/  HMMA.16816.F32 R20, R136.reuse, R34, R20 ;  /* 0x000000228814723c */ /* 0x040fe20000001814 */
[----:B------:R-:W2:Y:S07]  /*7fb0*/  LDSM.16.M88.4 R32, [R188+0x3800] ;  /* 0x00380000bc20783b */ /* 0x000eae0000000200 */
[C---:B-1----:R-:W-:Y:S08]  /*7fc0*/  HMMA.16816.F32 R16, R136.reuse, R140, R16 ;  /* 0x0000008c8810723c */ /* 0x042ff00000001810 */
[C---:B------:R-:W-:Y:S01]  /*7fd0*/  HMMA.16816.F32 R12, R136.reuse, R142, R12 ;  /* 0x0000008e880c723c */ /* 0x040fe2000000180c */
[----:B------:R-:W-:Y:S07]  /*7fe0*/  LDSM.16.M88.4 R140, [R200+0x4000] ;  /* 0x00400000c88c783b */ /* 0x000fee0000000200 */
[C---:B------:R-:W-:Y:S08]  /*7ff0*/  HMMA.16816.F32 R160, R136.reuse, R144, R160 ;  /* 0x0000009088a0723c */ /* 0x040ff000000018a0 */
[C---:B------:R-:W-:Y:S08]  /*8000*/  HMMA.16816.F32 R156, R136.reuse, R146, R156 ;  /* 0x00000092889c723c */ /* 0x040ff0000000189c */
[C---:B---3--:R-:W-:Y:S08]  /*8010*/  HMMA.16816.F32 R172, R136.reuse, R152, R172 ;  /* 0x0000009888ac723c */ /* 0x048ff000000018ac */
[----:B------:R-:W-:Y:S01]  /*8020*/  HMMA.16816.F32 R148, R136, R154, R148 ;  /* 0x0000009a8894723c */ /* 0x000fe20000001894 */
[----:B------:R-:W-:Y:S07]  /*8030*/  LDSM.16.M88.4 R136, [R202+0x4000] ;  /* 0x00400000ca88783b */ /* 0x000fee0000000200 */
[C---:B--2---:R-:W-:Y:S08]  /*8040*/  HMMA.16816.F32 R24, R8.reuse, R4, R24 ;  /* 0x000000040818723c */ /* 0x044ff00000001818 */
[C---:B------:R-:W-:Y:S01]  /*8050*/  HMMA.16816.F32 R20, R8.reuse, R6, R20 ;  /* 0x000000060814723c */ /* 0x040fe20000001814 */
[----:B------:R-:W1:Y:S07]  /*8060*/  LDSM.16.M88.4 R4, [R201+0xa000] ;  /* 0x00a00000c904783b */ /* 0x000e6e0000000200 */
[C---:B----4-:R-:W-:Y:S08]  /*8070*/  HMMA.16816.F32 R16, R8.reuse, R168, R16 ;  /* 0x000000a80810723c */ /* 0x050ff00000001810 */
[C---:B------:R-:W-:Y:S08]  /*8080*/  HMMA.16816.F32 R12, R8.reuse, R170, R12 ;  /* 0x000000aa080c723c */ /* 0x040ff0000000180c */
[C---:B-----5:R-:W-:Y:S07]  /*8090*/  HMMA.16816.F32 R160, R8.reuse, R28, R160 ;  /* 0x0000001c08a0723c */ /* 0x060fee00000018a0 */
[----:B------:R-:W-:Y:S01]  /*80a0*/  IMAD.U32 R29, RZ, RZ, UR22 ;  /* 0x00000016ff1d7e24 */ /* 0x000fe2000f8e00ff */
[----:B------:R-:W-:Y:S03]  /*80b0*/  HMMA.16816.F32 R156, R8, R30, R156 ;  /* 0x0000001e089c723c */ /* 0x000fe6000000189c */
[----:B------:R-:W-:-:S02]  /*80c0*/  IMAD R0, R29, 0x40, R218 ;  /* 0x000000401d007824 */ /* 0x000fc400078e02da */
[----:B------:R-:W2:Y:S02]  /*80d0*/  LDSM.16.M88.4 R28, [R201+0xa800] ;  /* 0x00a80000c91c783b */ /* 0x000ea40000000200 */
[--C-:B------:R-:W-:Y:S01]  /*80e0*/  IMAD.IADD R2, R215, 0x1, -R0.reuse ;  /* 0x00000001d7027824 */ /* 0x100fe200078e0a00 */
[C---:B------:R-:W-:Y:S01]  /*80f0*/  HMMA.16816.F32 R172, R8.reuse, R32, R172 ;  /* 0x0000002008ac723c */ /* 0x040fe200000018ac */
[C---:B------:R-:W-:Y:S02]  /*8100*/  IADD3 R145, R0.reuse, 0x8, RZ ;  /* 0x0000000800917810 */ /* 0x040fe40007ffe0ff */
[----:B------:R-:W-:Y:S02]  /*8110*/  IADD3 R154, R0, 0x10, RZ ;  /* 0x00000010009a7810 */ /* 0x000fe40007ffe0ff */
[----:B------:R-:W-:Y:S01]  /*8120*/  IABS R2, R2 ;  /* 0x0000000200027213 */ /* 0x000fe20000000000 */
[----:B------:R-:W-:Y:S01]  /*8130*/  IMAD.IADD R147, R212, 0x1, -R145 ;  /* 0x00000001d4937824 */ /* 0x000fe200078e0a91 */
[----:B------:R-:W-:Y:S01]  /*8140*/  IADD3 R164, R0, 0x11, RZ ;  /* 0x0000001100a47810 */ /* 0x000fe20007ffe0ff */
[----:B------:R-:W-:Y:S01]  /*8150*/  HMMA.16816.F32 R148, R8, R34, R148 ;  /* 0x000000220894723c */ /* 0x000fe20000001894 */
[----:B------:R-:W3:Y:S01]  /*8160*/  LDSM.16.M88.4 R8, [R201+0xb000] ;  /* 0x00b00000c908783b */ /* 0x000ee20000000200 */
[----:B------:R-:W-:Y:S01]  /*8170*/  IMAD.IADD R32, R212, 0x1, -R0 ;  /* 0x00000001d4207824 */ /* 0x000fe200078e0a00 */
[C---:B------:R-:W-:Y:S01]  /*8180*/  IADD3 R144, R0.reuse, 0x9, RZ ;  /* 0x0000000900907810 */ /* 0x040fe20007ffe0ff */
[----:B------:R-:W-:Y:S01]  /*8190*/  IMAD.MOV.U32 R133, RZ, RZ, R2 ;  /* 0x000000ffff857224 */ /* 0x000fe200078e0002 */
[----:B------:R-:W-:-:S02]  /*81a0*/  IADD3 R2, R0, 0x1, RZ ;  /* 0x0000000100027810 */ /* 0x000fc40007ffe0ff */
[----:B------:R-:W-:Y:S01]  /*81b0*/  IABS R32, R32 ;  /* 0x0000002000207213 */ /* 0x000fe20000000000 */
[C---:B-1----:R-:W-:Y:S01]  /*81c0*/  HMMA.16816.F32 R24, R136.reuse, R4, R24 ;  /* 0x000000048818723c */ /* 0x042fe20000001818 */
[C---:B------:R-:W-:Y:S01]  /*81d0*/  IADD3 R168, R0.reuse, 0x18, RZ ;  /* 0x0000001800a87810 */ /* 0x040fe20007ffe0ff */
[C---:B------:R-:W-:Y:S01]  /*81e0*/  IMAD.IADD R33, R215.reuse, 0x1, -R2 ;  /* 0x00000001d7217824 */ /* 0x040fe200078e0a02 */
[C---:B------:R-:W-:Y:S01]  /*81f0*/  IADD3 R225, R0.reuse, 0x20, RZ ;  /* 0x0000002000e17810 */ /* 0x040fe20007ffe0ff */
[----:B------:R-:W-:Y:S01]  /*8200*/  IMAD.MOV.U32 R134, RZ, RZ, R32 ;  /* 0x000000ffff867224 */ /* 0x000fe200078e0020 */
[----:B------:R-:W-:Y:S01]  /*8210*/  IADD3 R170, R0, 0x19, RZ ;  /* 0x0000001900aa7810 */ /* 0x000fe20007ffe0ff */
[----:B------:R-:W-:Y:S01]  /*8220*/  IMAD.IADD R32, R212, 0x1, -R2 ;  /* 0x00000001d4207824 */ /* 0x000fe200078e0a02 */
[----:B------:R-:W-:Y:S01]  /*8230*/  IABS R33, R33 ;  /* 0x0000002100217213 */ /* 0x000fe20000000000 */
[----:B------:R-:W-:Y:S01]  /*8240*/  IMAD.IADD R4, R215, 0x1, -R145 ;  /* 0x00000001d7047824 */ /* 0x000fe200078e0a91 */
[----:B------:R-:W-:Y:S01]  /*8250*/  HMMA.16816.F32 R20, R136, R6, R20 ;  /* 0x000000068814723c */ /* 0x000fe20000001814 */
[----:B------:R-:W-:Y:S01]  /*8260*/  IADD3 R224, R0, 0x21, RZ ;  /* 0x0000002100e07810 */ /* 0x000fe20007ffe0ff */
[----:B------:R1:W-:Y:S01]  /*8270*/  I2F R135, R33 ;  /* 0x0000002100877306 */ /* 0x0003e20000201400 */
[----:B------:R-:W-:Y:S01]  /*8280*/  IABS R146, R32 ;  /* 0x0000002000927213 */ /* 0x000fe20000000000 */
[----:B------:R-:W-:Y:S01]  /*8290*/  IMAD.IADD R220, R212, 0x1, -R170 ;  /* 0x00000001d4dc7824 */ /* 0x000fe200078e0aaa */
[----:B------:R-:W-:-:S02]  /*82a0*/  IABS R153, R4 ;  /* 0x0000000400997213 */ /* 0x000fc40000000000 */
[----:B------:R-:W4:Y:S01]  /*82b0*/  LDSM.16.M88.4 R4, [R183] ;  /* 0x00000000b704783b */ /* 0x000f220000000200 */
[C---:B------:R-:W-:Y:S02]  /*82c0*/  IADD3 R228, R0.reuse, 0x28, RZ ;  /* 0x0000002800e47810 */ /* 0x040fe40007ffe0ff */
[C---:B------:R-:W-:Y:S01]  /*82d0*/  IADD3 R233, R0.reuse, 0x30, RZ ;  /* 0x0000003000e97810 */ /* 0x040fe20007ffe0ff */
[----:B------:R-:W-:Y:S01]  /*82e0*/  I2F R134, R134 ;  /* 0x0000008600867306 */ /* 0x000fe20000201400 */
[C---:B--2---:R-:W-:Y:S01]  /*82f0*/  HMMA.16816.F32 R16, R136.reuse, R28, R16 ;  /* 0x0000001c8810723c */ /* 0x044fe20000001810 */
[C---:B------:R-:W-:Y:S01]  /*8300*/  IADD3 R230, R0.reuse, 0x29, RZ ;  /* 0x0000002900e67810 */ /* 0x040fe20007ffe0ff */
[C---:B------:R-:W-:Y:S01]  /*8310*/  IMAD.IADD R232, R215.reuse, 0x1, -R228 ;  /* 0x00000001d7e87824 */ /* 0x040fe200078e0ae4 */
[----:B------:R-:W-:Y:S02]  /*8320*/  IABS R147, R147 ;  /* 0x0000009300937213 */ /* 0x000fe40000000000 */
[----:B------:R-:W-:Y:S01]  /*8330*/  ISETP.GE.AND P0, PT, R0, R213, PT ;  /* 0x000000d50000720c */ /* 0x000fe20003f06270 */
[----:B-1----:R-:W1:Y:S01]  /*8340*/  LDSM.16.M88.4 R32, [R201+0xb800] ;  /* 0x00b80000c920783b */ /* 0x002e620000000200 */
[C-C-:B------:R-:W-:Y:S01]  /*8350*/  IMAD.IADD R28, R215.reuse, 0x1, -R144.reuse ;  /* 0x00000001d71c7824 */ /* 0x140fe200078e0a90 */
[----:B------:R-:W-:Y:S01]  /*8360*/  HMMA.16816.F32 R12, R136, R30, R12 ;  /* 0x0000001e880c723c */ /* 0x000fe2000000180c */
[C---:B------:R-:W-:Y:S01]  /*8370*/  IMAD.IADD R29, R212.reuse, 0x1, -R144 ;  /* 0x00000001d41d7824 */ /* 0x040fe200078e0a90 */
[----:B------:R-:W-:Y:S01]  /*8380*/  I2F R133, R133 ;  /* 0x0000008500857306 */ /* 0x000fe20000201400 */
[--C-:B------:R-:W-:Y:S01]  /*8390*/  IMAD.IADD R236, R212, 0x1, -R230.reuse ;  /* 0x00000001d4ec7824 */ /* 0x100fe200078e0ae6 */
[----:B------:R-:W-:Y:S01]  /*83a0*/  IABS R28, R28 ;  /* 0x0000001c001c7213 */ /* 0x000fe20000000000 */
[----:B------:R-:W-:Y:S01]  /*83b0*/  IMAD.IADD R234, R215, 0x1, -R230 ;  /* 0x00000001d7ea7824 */ /* 0x000fe200078e0ae6 */
[----:B------:R-:W-:-:S02]  /*83c0*/  ISETP.GE.AND P5, PT, R0, R210, PT ;  /* 0x000000d20000720c */ /* 0x000fc40003fa6270 */
[C---:B---3--:R-:W-:Y:S01]  /*83d0*/  HMMA.16816.F32 R160, R136.reuse, R8, R160 ;  /* 0x0000000888a0723c */ /* 0x048fe200000018a0 */
[----:B------:R-:W-:Y:S01]  /*83e0*/  IMAD.MOV.U32 R152, RZ, RZ, R28 ;  /* 0x000000ffff987224 */ /* 0x000fe200078e001c */
[----:B------:R-:W-:Y:S01]  /*83f0*/  IABS R28, R29 ;  /* 0x0000001d001c7213 */ /* 0x000fe20000000000 */
[----:B------:R-:W-:Y:S01]  /*8400*/  I2F R147, R147 ;  /* 0x0000009300937306 */ /* 0x000fe20000201400 */
[----:B------:R-:W-:Y:S02]  /*8410*/  IABS R236, R236 ;  /* 0x000000ec00ec7213 */ /* 0x000fe40000000000 */
[----:B------:R-:W-:Y:S01]  /*8420*/  ISETP.LT.OR P0, PT, R0, R214, P0 ;  /* 0x000000d60000720c */ /* 0x000fe20000701670 */
[--C-:B------:R-:W-:Y:S01]  /*8430*/  IMAD.IADD R8, R215, 0x1, -R154.reuse ;  /* 0x00000001d7087824 */ /* 0x100fe200078e0a9a */
[----:B------:R-:W-:Y:S01]  /*8440*/  HMMA.16816.F32 R156, R136, R10, R156 ;  /* 0x0000000a889c723c */ /* 0x000fe2000000189c */
[----:B------:R-:W-:Y:S01]  /*8450*/  IMAD.IADD R9, R212, 0x1, -R154 ;  /* 0x00000001d4097824 */ /* 0x000fe200078e0a9a */
[----:B------:R-:W-:Y:S01]  /*8460*/  ISETP.LT.OR P5, PT, R0, R211, P5 ;  /* 0x000000d30000720c */ /* 0x000fe20002fa1670 */
[----:B------:R-:W-:Y:S01]  /*8470*/  IMAD.MOV.U32 R155, RZ, RZ, R28 ;  /* 0x000000ffff9b7224 */ /* 0x000fe200078e001c */
[----:B------:R-:W-:Y:S01]  /*8480*/  IABS R8, R8 ;  /* 0x0000000800087213 */ /* 0x000fe20000000000 */
[----:B------:R-:W2:Y:S01]  /*8490*/  LDSM.16.M88.4 R28, [R182] ;  /* 0x00000000b61c783b */ /* 0x000ea20000000200 */
[----:B------:R-:W-:Y:S01]  /*84a0*/  I2F R153, R153 ;  /* 0x0000009900997306 */ /* 0x000fe20000201400 */
[----:B------:R-:W-:-:S02]  /*84b0*/  ISETP.GE.AND P6, PT, R2, R213, PT ;  /* 0x000000d50200720c */ /* 0x000fc40003fc6270 */
[----:B------:R-:W-:Y:S01]  /*84c0*/  IMAD.MOV.U32 R165, RZ, RZ, R8 ;  /* 0x000000ffffa57224 */ /* 0x000fe200078e0008 */
[----:B------:R-:W-:Y:S01]  /*84d0*/  IABS R8, R9 ;  /* 0x0000000900087213 */ /* 0x000fe20000000000 */
[C---:B------:R-:W-:Y:S01]  /*84e0*/  IMAD.IADD R9, R215.reuse, 0x1, -R164 ;  /* 0x00000001d7097824 */ /* 0x040fe200078e0aa4 */
[C---:B----4-:R-:W-:Y:S01]  /*84f0*/  HMMA.16816.F32 R24, R140.reuse, R4, R24 ;  /* 0x000000048c18723c */ /* 0x050fe20000001818 */
[C---:B------:R-:W-:Y:S01]  /*8500*/  ISETP.GE.AND P1, PT, R2.reuse, R210, PT ;  /* 0x000000d20200720c */ /* 0x040fe20003f26270 */
[----:B------:R-:W-:Y:S01]  /*8510*/  I2F R146, R146 ;  /* 0x0000009200927306 */ /* 0x000fe20000201400 */
[----:B------:R-:W-:Y:S01]  /*8520*/  IMAD.MOV.U32 R166, RZ, RZ, R8 ;  /* 0x000000ffffa67224 */ /* 0x000fe200078e0008 */
[----:B------:R-:W-:Y:S02]  /*8530*/  IABS R8, R9 ;  /* 0x0000000900087213 */ /* 0x000fe40000000000 */
[----:B------:R-:W-:Y:S01]  /*8540*/  ISETP.LT.OR P6, PT, R2, R214, P6 ;  /* 0x000000d60200720c */ /* 0x000fe200037c1670 */
[----:B------:R-:W-:Y:S01]  /*8550*/  IMAD.IADD R4, R215, 0x1, -R168 ;  /* 0x00000001d7047824 */ /* 0x000fe200078e0aa8 */
[----:B------:R-:W-:Y:S01]  /*8560*/  HMMA.16816.F32 R20, R140, R6, R20 ;  /* 0x000000068c14723c */ /* 0x000fe20000001814 */
[----:B------:R-:W-:Y:S01]  /*8570*/  IMAD.MOV.U32 R167, RZ, RZ, R8 ;  /* 0x000000ffffa77224 */ /* 0x000fe200078e0008 */
[----:B------:R-:W-:Y:S01]  /*8580*/  I2F R166, R166 ;  /* 0x000000a600a67306 */ /* 0x000fe20000201400 */
[----:B------:R-:W3:Y:S01]  /*8590*/  LDSM.16.M88.4 R8, [R181] ;  /* 0x00000000b508783b */ /* 0x000ee20000000200 */
[----:B------:R-:W-:-:S02]  /*85a0*/  IABS R4, R4 ;  /* 0x0000000400047213 */ /* 0x000fc40000000000 */
[----:B------:R-:W-:Y:S02]  /*85b0*/  ISETP.LT.OR P1, PT, R2, R211, P1 ;  /* 0x000000d30200720c */ /* 0x000fe40000f21670 */
[C---:B-1----:R-:W-:Y:S01]  /*85c0*/  HMMA.16816.F32 R172, R136.reuse, R32, R172 ;  /* 0x0000002088ac723c */ /* 0x042fe200000018ac */
[----:B------:R-:W-:Y:S01]  /*85d0*/  IMAD.MOV.U32 R171, RZ, RZ, R4 ;  /* 0x000000ffffab7224 */ /* 0x000fe200078e0004 */
[----:B------:R-:W-:Y:S01]  /*85e0*/  I2F R165, R165 ;  /* 0x000000a500a57306 */ /* 0x000fe20000201400 */
[----:B------:R-:W1:Y:S01]  /*85f0*/  LDSM.16.M88.4 R4, [R180] ;  /* 0x00000000b404783b */ /* 0x000e620000000200 */
[----:B------:R-:W-:Y:S02]  /*8600*/  IABS R220, R220 ;  /* 0x000000dc00dc7213 */ /* 0x000fe40000000000 */
[----:B------:R-:W-:Y:S01]  /*8610*/  IABS R232, R232 ;  /* 0x000000e800e87213 */ /* 0x000fe20000000000 */
[----:B------:R-:W-:Y:S01]  /*8620*/  IMAD.IADD R32, R212, 0x1, -R164 ;  /* 0x00000001d4207824 */ /* 0x000fe200078e0aa4 */
[----:B------:R-:W-:Y:S01]  /*8630*/  HMMA.16816.F32 R148, R136, R34, R148 ;  /* 0x000000228894723c */ /* 0x000fe20000001894 */
[----:B------:R-:W-:Y:S01]  /*8640*/  IMAD.IADD R33, R215, 0x1, -R170 ;  /* 0x00000001d7217824 */ /* 0x000fe200078e0aaa */
[----:B------:R-:W-:Y:S01]  /*8650*/  I2F R152, R152 ;  /* 0x0000009800987306 */ /* 0x000fe20000201400 */
[----:B------:R-:W-:-:S02]  /*8660*/  IABS R234, R234 ;  /* 0x000000ea00ea7213 */ /* 0x000fc40000000000 */
[----:B------:R-:W-:Y:S02]  /*8670*/  IABS R32, R32 ;  /* 0x0000002000207213 */ /* 0x000fe40000000000 */
[----:B------:R-:W-:Y:S01]  /*8680*/  IABS R221, R33 ;  /* 0x0000002100dd7213 */ /* 0x000fe20000000000 */
[----:B------:R-:W-:Y:S01]  /*8690*/  IMAD.IADD R136, R215, 0x1, -R225 ;  /* 0x00000001d7887824 */ /* 0x000fe200078e0ae1 */
[----:B--2---:R-:W-:Y:S01]  /*86a0*/  HMMA.16816.F32 R16, R140, R28, R16 ;  /* 0x0000001c8c10723c */ /* 0x004fe20000001810 */
[----:B------:R-:W-:Y:S01]  /*86b0*/  IMAD.MOV.U32 R169, RZ, RZ, R32 ;  /* 0x000000ffffa97224 */ /* 0x000fe200078e0020 */
[----:B------:R-:W-:Y:S01]  /*86c0*/  I2F R155, R155 ;  /* 0x0000009b009b7306 */ /* 0x000fe20000201400 */
[----:B------:R-:W-:Y:S01]  /*86d0*/  IMAD.IADD R32, R212, 0x1, -R168 ;  /* 0x00000001d4207824 */ /* 0x000fe200078e0aa8 */
[----:B------:R-:W-:-:S04]  /*86e0*/  IABS R136, R136 ;  /* 0x0000008800887213 */ /* 0x000fc80000000000 */
[----:B------:R-:W-:Y:S01]  /*86f0*/  IABS R32, R32 ;  /* 0x0000002000207213 */ /* 0x000fe20000000000 */
[----:B------:R-:W-:Y:S01]  /*8700*/  HMMA.16816.F32 R12, R140, R30, R12 ;  /* 0x0000001e8c0c723c */ /* 0x000fe2000000180c */
[----:B------:R-:W-:Y:S01]  /*8710*/  LDSM.16.M88.4 R28, [R195+0xa000] ;  /* 0x00a00000c31c783b */ /* 0x000fe20000000200 */
[----:B------:R-:W-:Y:S01]  /*8720*/  IMAD.MOV.U32 R226, RZ, RZ, R136 ;  /* 0x000000ffffe27224 */ /* 0x000fe200078e0088 */
[----:B------:R2:W-:Y:S01]  /*8730*/  I2F R222, R32 ;  /* 0x0000002000de7306 */ /* 0x0005e20000201400 */
[----:B------:R-:W-:-:S04]  /*8740*/  IMAD.IADD R136, R215, 0x1, -R224 ;  /* 0x00000001d7887824 */ /* 0x000fc800078e0ae0 */
[C---:B---3--:R-:W-:Y:S01]  /*8750*/  HMMA.16816.F32 R160, R140.reuse, R8, R160 ;  /* 0x000000088ca0723c */ /* 0x048fe200000018a0 */
[----:B------:R-:W-:Y:S02]  /*8760*/  IABS R136, R136 ;  /* 0x0000008800887213 */ /* 0x000fe40000000000 */
[----:B------:R-:W-:Y:S04]  /*8770*/  I2F R171, R171 ;  /* 0x000000ab00ab7306 */ /* 0x000fe80000201400 */
[----:B------:R-:W-:Y:S01]  /*8780*/  IMAD.IADD R8, R212, 0x1, -R225 ;  /* 0x00000001d4087824 */ /* 0x000fe200078e0ae1 */
[----:B------:R-:W-:Y:S01]  /*8790*/  HMMA.16816.F32 R156, R140, R10, R156 ;  /* 0x0000000a8c9c723c */ /* 0x000fe2000000189c */
[----:B--2---:R-:W2:Y:S02]  /*87a0*/  LDSM.16.M88.4 R32, [R198+0x4000] ;  /* 0x00400000c620783b */ /* 0x004ea40000000200 */
[----:B------:R3:W-:Y:S01]  /*87b0*/  I2F R229, R136 ;  /* 0x0000008800e57306 */ /* 0x0007e20000201400 */
[----:B------:R-:W-:-:S04]  /*87c0*/  IABS R8, R8 ;  /* 0x0000000800087213 */ /* 0x000fc80000000000 */
[C---:B-1----:R-:W-:Y:S01]  /*87d0*/  HMMA.16816.F32 R172, R140.reuse, R4, R172 ;  /* 0x000000048cac723c */ /* 0x042fe200000018ac */
[----:B------:R-:W-:Y:S02]  /*87e0*/  IMAD.MOV.U32 R227, RZ, RZ, R8 ;  /* 0x000000ffffe37224 */ /* 0x000fe400078e0008 */
[----:B------:R-:W1:Y:S01]  /*87f0*/  LDSM.16.M88.4 R8, [R195+0xa800] ;  /* 0x00a80000c308783b */ /* 0x000e620000000200 */
[----:B------:R-:W-:Y:S03]  /*8800*/  I2F R167, R167 ;  /* 0x000000a700a77306 */ /* 0x000fe60000201400 */
[C---:B------:R-:W-:Y:S01]  /*8810*/  IMAD.IADD R4, R212.reuse, 0x1, -R224 ;  /* 0x00000001d4047824 */ /* 0x040fe200078e0ae0 */
[----:B------:R-:W-:Y:S01]  /*8820*/  HMMA.16816.F32 R148, R140, R6, R148 ;  /* 0x000000068c94723c */ /* 0x000fe20000001894 */
[----:B------:R-:W-:Y:S01]  /*8830*/  LDSM.16.M88.4 R140, [R197+0x4000] ;  /* 0x00400000c58c783b */ /* 0x000fe20000000200 */
[----:B---3--:R-:W-:-:S02]  /*8840*/  IMAD.IADD R136, R212, 0x1, -R228 ;  /* 0x00000001d4887824 */ /* 0x008fc400078e0ae4 */
[----:B------:R-:W-:Y:S01]  /*8850*/  IABS R4, R4 ;  /* 0x0000000400047213 */ /* 0x000fe20000000000 */
[----:B------:R-:W-:Y:S02]  /*8860*/  I2F R169, R169 ;  /* 0x000000a900a97306 */ /* 0x000fe40000201400 */
[----:B------:R-:W-:Y:S02]  /*8870*/  IABS R235, R136 ;  /* 0x0000008800eb7213 */ /* 0x000fe40000000000 */
[----:B------:R-:W-:Y:S01]  /*8880*/  IMAD.MOV.U32 R231, RZ, RZ, R4 ;  /* 0x000000ffffe77224 */ /* 0x000fe200078e0004 */
[----:B------:R-:W-:Y:S03]  /*8890*/  LDSM.16.M88.4 R136, [R195+0xb800] ;  /* 0x00b80000c388783b */ /* 0x000fe60000000200 */
[----:B------:R-:W-:Y:S01]  /*88a0*/  I2F R226, R226 ;  /* 0x000000e200e27306 */ /* 0x000fe20000201400 */
[----:B------:R-:W3:Y:S07]  /*88b0*/  LDSM.16.M88.4 R4, [R195+0xb000] ;  /* 0x00b00000c304783b */ /* 0x000eee0000000200 */
[----:B------:R-:W-:Y:S01]  /*88c0*/  I2F R221, R221 ;  /* 0x000000dd00dd7306 */ /* 0x000fe20000201400 */
[C---:B--2---:R-:W-:Y:S07]  /*88d0*/  HMMA.16816.F32 R24, R32.reuse, R28, R24 ;  /* 0x0000001c2018723c */ /* 0x044fee0000001818 */
[----:B------:R-:W-:Y:S01]  /*88e0*/  I2F R220, R220 ;  /* 0x000000dc00dc7306 */ /* 0x000fe20000201400 */
[C---:B------:R-:W-:Y:S01]  /*88f0*/  HMMA.16816.F32 R20, R32.reuse, R30, R20 ;  /* 0x0000001e2014723c */ /* 0x040fe20000001814 */
[----:B------:R-:W2:Y:S06]  /*8900*/  LDSM.16.M88.4 R28, [R188+0x4000] ;  /* 0x00400000bc1c783b */ /* 0x000eac0000000200 */
[----:B------:R-:W-:Y:S01]  /*8910*/  I2F R232, R232 ;  /* 0x000000e800e87306 */ /* 0x000fe20000201400 */
[C---:B-1----:R-:W-:Y:S07]  /*8920*/  HMMA.16816.F32 R16, R32.reuse, R8, R16 ;  /* 0x000000082010723c */ /* 0x042fee0000001810 */
[----:B------:R1:W-:Y:S01]  /*8930*/  I2F R8, R236 ;  /* 0x000000ec00087306 */ /* 0x0003e20000201400 */
[--C-:B------:R-:W-:Y:S01]  /*8940*/  IMAD.IADD R9, R215, 0x1, -R233.reuse ;  /* 0x00000001d7097824 */ /* 0x100fe200078e0ae9 */
[C---:B------:R-:W-:Y:S06]  /*8950*/  HMMA.16816.F32 R12, R32.reuse, R10, R12 ;  /* 0x0000000a200c723c */ /* 0x040fec000000180c */
[----:B------:R-:W-:Y:S01]  /*8960*/  I2F R227, R227 ;  /* 0x000000e300e37306 */ /* 0x000fe20000201400 */
[----:B------:R-:W-:Y:S01]  /*8970*/  IABS R9, R9 ;  /* 0x0000000900097213 */ /* 0x000fe20000000000 */
[----:B------:R-:W-:Y:S01]  /*8980*/  IMAD.IADD R11, R212, 0x1, -R233 ;  /* 0x00000001d40b7824 */ /* 0x000fe200078e0ae9 */
[----:B---3--:R-:W-:Y:S03]  /*8990*/  HMMA.16816.F32 R160, R32, R4, R160 ;  /* 0x0000000420a0723c */ /* 0x008fe600000018a0 */
[----:B------:R-:W-:Y:S01]  /*89a0*/  IMAD.MOV.U32 R10, RZ, RZ, R9 ;  /* 0x000000ffff0a7224 */ /* 0x000fe200078e0009 */
[C---:B------:R-:W-:Y:S01]  /*89b0*/  IADD3 R9, R0.reuse, 0x31, RZ ;  /* 0x0000003100097810 */ /* 0x040fe20007ffe0ff */
[----:B------:R-:W-:Y:S01]  /*89c0*/  I2F R231, R231 ;  /* 0x000000e700e77306 */ /* 0x000fe20000201400 */
[----:B-1----:R-:W-:-:S02]  /*89d0*/  IADD3 R236, R0, 0x38, RZ ;  /* 0x0000003800ec7810 */ /* 0x002fc40007ffe0ff */
[----:B------:R-:W-:Y:S01]  /*89e0*/  IABS R11, R11 ;  /* 0x0000000b000b7213 */ /* 0x000fe20000000000 */
[--C-:B------:R-:W-:Y:S01]  /*89f0*/  IMAD.IADD R4, R215, 0x1, -R9.reuse ;  /* 0x00000001d7047824 */ /* 0x100fe200078e0a09 */
[----:B------:R-:W-:Y:S01]  /*8a00*/  HMMA.16816.F32 R172, R32, R136, R172 ;  /* 0x0000008820ac723c */ /* 0x000fe200000018ac */
[----:B------:R-:W-:Y:S02]  /*8a10*/  IMAD.IADD R5, R212, 0x1, -R9 ;  /* 0x00000001d4057824 */ /* 0x000fe400078e0a09 */
[----:B------:R-:W-:Y:S01]  /*8a20*/  I2F R10, R10 ;  /* 0x0000000a000a7306 */ /* 0x000fe20000201400 */
[----:B------:R-:W-:-:S03]  /*8a30*/  IABS R4, R4 ;  /* 0x0000000400047213 */ /* 0x000fc60000000000 */
[----:B------:R-:W-:Y:S01]  /*8a40*/  IMAD.IADD R137, R212, 0x1, -R236 ;  /* 0x00000001d4897824 */ /* 0x000fe200078e0aec */
[----:B------:R-:W-:Y:S01]  /*8a50*/  HMMA.16816.F32 R156, R32, R6, R156 ;  /* 0x00000006209c723c */ /* 0x000fe2000000189c */
[----:B------:R-:W-:Y:S01]  /*8a60*/  IMAD.MOV.U32 R237, RZ, RZ, R4 ;  /* 0x000000ffffed7224 */ /* 0x000fe200078e0004 */
[----:B------:R-:W-:Y:S01]  /*8a70*/  IABS R4, R5 ;  /* 0x0000000500047213 */ /* 0x000fe20000000000 */
[C---:B------:R-:W-:Y:S01]  /*8a80*/  IMAD.IADD R5, R215.reuse, 0x1, -R236 ;  /* 0x00000001d7057824 */ /* 0x040fe200078e0aec */
[----:B------:R-:W-:Y:S01]  /*8a90*/  I2F R235, R235 ;  /* 0x000000eb00eb7306 */ /* 0x000fe20000201400 */
[----:B------:R-:W-:Y:S02]  /*8aa0*/  IABS R137, R137 ;  /* 0x0000008900897213 */ /* 0x000fe40000000000 */
[----:B------:R-:W-:Y:S01]  /*8ab0*/  IMAD.MOV.U32 R136, RZ, RZ, R4 ;  /* 0x000000ffff887224 */ /* 0x000fe200078e0004 */
[----:B------:R-:W-:Y:S01]  /*8ac0*/  IABS R4, R5 ;  /* 0x0000000500047213 */ /* 0x000fe20000000000 */
[C---:B--2---:R-:W-:Y:S03]  /*8ad0*/  HMMA.16816.F32 R24, R140.reuse, R28, R24 ;  /* 0x0000001c8c18723c */ /* 0x044fe60000001818 */
[----:B------:R1:W-:Y:S04]  /*8ae0*/  I2F R29, R4 ;  /* 0x00000004001d7306 */ /* 0x0003e80000201400 */
[----:B------:R-:W-:Y:S01]  /*8af0*/  IADD3 R28, R0, 0x39, RZ ;  /* 0x00000039001c7810 */ /* 0x000fe20007ffe0ff */
[----:B------:R-:W-:Y:S03]  /*8b00*/  HMMA.16816.F32 R20, R140, R30, R20 ;  /* 0x0000001e8c14723c */ /* 0x000fe60000001814 */
[----:B------:R-:W-:Y:S04]  /*8b10*/  I2F R234, R234 ;  /* 0x000000ea00ea7306 */ /* 0x000fe80000201400 */
[--C-:B------:R-:W-:Y:S01]  /*8b20*/  IMAD.IADD R30, R215, 0x1, -R28.reuse ;  /* 0x00000001d71e7824 */ /* 0x100fe200078e0a1c */
[----:B------:R-:W-:Y:S01]  /*8b30*/  HMMA.16816.F32 R148, R32, R138, R148 ;  /* 0x0000008a2094723c */ /* 0x000fe20000001894 */
[----:B------:R-:W-:Y:S01]  /*8b40*/  IMAD.MOV.U32 R31, RZ, RZ, R137 ;  /* 0x000000ffff1f7224 */ /* 0x000fe200078e0089 */
[----:B-1----:R-:W1:Y:S02]  /*8b50*/  LDSM.16.M88.4 R4, [R188+0x4800] ;  /* 0x00480000bc04783b */ /* 0x002e640000000200 */
[----:B------:R-:W-:Y:S01]  /*8b60*/  IABS R137, R30 ;  /* 0x0000001e00897213 */ /* 0x000fe20000000000 */
[----:B------:R-:W-:Y:S01]  /*8b70*/  IMAD.IADD R30, R212, 0x1, -R28 ;  /* 0x00000001d41e7824 */ /* 0x000fe200078e0a1c */
[----:B------:R-:W-:Y:S02]  /*8b80*/  I2F R11, R11 ;  /* 0x0000000b000b7306 */ /* 0x000fe40000201400 */
[----:B------:R-:W-:-:S02]  /*8b90*/  FMUL.FTZ R238, R24, c[0x0][0x2ec] ;  /* 0x0000bb0018ee7a20 */ /* 0x000fc40000410000 */
[----:B------:R-:W-:Y:S01]  /*8ba0*/  FMUL.FTZ R26, R26, c[0x0][0x2ec] ;  /* 0x0000bb001a1a7a20 */ /* 0x000fe20000410000 */
[----:B------:R-:W-:Y:S01]  /*8bb0*/  IABS R30, R30 ;  /* 0x0000001e001e7213 */ /* 0x000fe20000000000 */
[----:B------:R-:W-:Y:S02]  /*8bc0*/  FMUL.FTZ R24, R25, c[0x0][0x2ec] ;  /* 0x0000bb0019187a20 */ /* 0x000fe40000410000 */
[----:B------:R-:W2:Y:S01]  /*8bd0*/  MUFU.TANH R239, R26 ;  /* 0x0000001a00ef7308 */ /* 0x000ea20000002400 */
[----:B------:R-:W-:Y:S02]  /*8be0*/  FMUL.FTZ R25, R27, c[0x0][0x2ec] ;  /* 0x0000bb001b197a20 */ /* 0x000fe40000410000 */
[----:B------:R-:W-:Y:S02]  /*8bf0*/  FMUL.FTZ R242, R22, c[0x0][0x2ec] ;  /* 0x0000bb0016f27a20 */ /* 0x000fe40000410000 */
[----:B------:R-:W-:Y:S02]  /*8c00*/  FMUL.FTZ R20, R20, c[0x0][0x2ec] ;  /* 0x0000bb0014147a20 */ /* 0x000fe40000410000 */
[----:B------:R-:W-:Y:S01]  /*8c10*/  FMUL.FTZ R21, R21, c[0x0][0x2ec] ;  /* 0x0000bb0015157a20 */ /* 0x000fe20000410000 */
[----:B------:R-:W-:Y:S01]  /*8c20*/  MUFU.TANH R238, R238 ;  /* 0x000000ee00ee7308 */ /* 0x000fe20000002400 */
[----:B------:R-:W-:-:S07]  /*8c30*/  FMUL.FTZ R22, R23, c[0x0][0x2ec] ;  /* 0x0000bb0017167a20 */ /* 0x000fce0000410000 */
[----:B------:R-:W-:Y:S01]  /*8c40*/  MUFU.TANH R242, R242 ;  /* 0x000000f200f27308 */ /* 0x000fe20000002400 */
[----:B--2---:R-:W-:-:S05]  /*8c50*/  FFMA.FTZ R0, R134, -UR21, R239 ;  /* 0x8000001586007c23 */ /* 0x004fca00080100ef */
[----:B------:R-:W-:Y:S02]  /*8c60*/  FSEL R0, R0, -INF , !P5 ;  /* 0xff80000000007808 */ /* 0x000fe40006800000 */
[----:B------:R-:W2:Y:S01]  /*8c70*/  MUFU.TANH R240, R20 ;  /* 0x0000001400f07308 */ /* 0x000ea20000002400 */
[C---:B------:R-:W-:Y:S01]  /*8c80*/  ISETP.GE.AND P5, PT, R145.reuse, R210, PT ;  /* 0x000000d29100720c */ /* 0x040fe20003fa6270 */
[----:B-1----:R-:W-:Y:S03]  /*8c90*/  HMMA.16816.F32 R16, R140, R4, R16 ;  /* 0x000000048c10723c */ /* 0x002fe60000001810 */
[----:B------:R-:W-:-:S03]  /*8ca0*/  ISETP.LT.OR P5, PT, R145, R211, P5 ;  /* 0x000000d39100720c */ /* 0x000fc60002fa1670 */
[----:B------:R-:W1:Y:S02]  /*8cb0*/  MUFU.TANH R24, R24 ;  /* 0x0000001800187308 */ /* 0x000e640000002400 */
[----:B------:R-:W-:Y:S01]  /*8cc0*/  HMMA.16816.F32 R12, R140, R6, R12 ;  /* 0x000000068c0c723c */ /* 0x000fe2000000180c */
[----:B------:R-:W3:Y:S05]  /*8cd0*/  LDSM.16.M88.4 R4, [R188+0x5000] ;  /* 0x00500000bc04783b */ /* 0x000eea0000000200 */
[----:B------:R-:W4:Y:S01]  /*8ce0*/  MUFU.TANH R25, R25 ;  /* 0x0000001900197308 */ /* 0x000f220000002400 */
[----:B--2---:R-:W-:-:S07]  /*8cf0*/  FFMA.FTZ R2, R153, -UR21, R240 ;  /* 0x8000001599027c23 */ /* 0x004fce00080100f0 */
[----:B------:R-:W2:Y:S01]  /*8d00*/  MUFU.TANH R21, R21 ;  /* 0x0000001500157308 */ /* 0x000ea20000002400 */
[----:B-1----:R-:W-:Y:S02]  /*8d10*/  FFMA.FTZ R24, R135, -UR21, R24 ;  /* 0x8000001587187c23 */ /* 0x002fe40008010018 */
[----:B------:R-:W-:Y:S02]  /*8d20*/  FMUL.FTZ R26, R16, c[0x0][0x2ec] ;  /* 0x0000bb00101a7a20 */ /* 0x000fe40000410000 */
[----:B------:R-:W-:-:S03]  /*8d30*/  FMUL.FTZ R16, R17, c[0x0][0x2ec] ;  /* 0x0000bb0011107a20 */ /* 0x000fc60000410000 */
[----:B------:R-:W1:Y:S01]  /*8d40*/  MUFU.TANH R22, R22 ;  /* 0x0000001600167308 */ /* 0x000e620000002400 */
[----:B------:R-:W-:Y:S02]  /*8d50*/  FMUL.FTZ R17, R18, c[0x0][0x2ec] ;  /* 0x0000bb0012117a20 */ /* 0x000fe40000410000 */
[----:B------:R-:W-:Y:S02]  /*8d60*/  FMUL.FTZ R18, R19, c[0x0][0x2ec] ;  /* 0x0000bb0013127a20 */ /* 0x000fe40000410000 */
[----:B------:R-:W-:Y:S02]  /*8d70*/  FMUL.FTZ R20, R12, c[0x0][0x2ec] ;  /* 0x0000bb000c147a20 */ /* 0x000fe40000410000 */
[----:B------:R-:W-:Y:S01]  /*8d80*/  FFMA.FTZ R12, R133, -UR21, R238 ;  /* 0x80000015850c7c23 */ /* 0x000fe200080100ee */
[----:B------:R-:W5:Y:S01]  /*8d90*/  MUFU.TANH R17, R17 ;  /* 0x0000001100117308 */ /* 0x000f620000002400 */
[----:B------:R-:W-:Y:S02]  /*8da0*/  FMUL.FTZ R13, R13, c[0x0][0x2ec] ;  /* 0x0000bb000d0d7a20 */ /* 0x000fe40000410000 */
[----:B------:R-:W-:Y:S01]  /*8db0*/  FMUL.FTZ R14, R14, c[0x0][0x2ec] ;  /* 0x0000bb000e0e7a20 */ /* 0x000fe20000410000 */
[----:B------:R-:W-:Y:S01]  /*8dc0*/  FSEL R12, R12, -INF , !P0 ;  /* 0xff8000000c0c7808 */ /* 0x000fe20004000000 */
[----:B------:R-:W-:Y:S01]  /*8dd0*/  FMUL.FTZ R23, R15, c[0x0][0x2ec] ;  /* 0x0000bb000f177a20 */ /* 0x000fe20000410000 */
[C---:B------:R-:W-:Y:S01]  /*8de0*/  ISETP.GE.AND P0, PT, R145.reuse, R213, PT ;  /* 0x000000d59100720c */ /* 0x040fe20003f06270 */
[----:B----4-:R-:W-:Y:S01]  /*8df0*/  FFMA.FTZ R15, R146, -UR21, R25 ;  /* 0x80000015920f7c23 */ /* 0x010fe20008010019 */
[----:B------:R-:W4:Y:S01]  /*8e00*/  MUFU.TANH R26, R26 ;  /* 0x0000001a001a7308 */ /* 0x000f220000002400 */
[----:B--2---:R-:W-:Y:S01]  /*8e10*/  FFMA.FTZ R21, R152, -UR21, R21 ;  /* 0x8000001598157c23 */ /* 0x004fe20008010015 */
[----:B------:R-:W-:Y:S01]  /*8e20*/  ISETP.LT.OR P0, PT, R145, R214, P0 ;  /* 0x000000d69100720c */ /* 0x000fe20000701670 */
[----:B-1----:R-:W-:Y:S01]  /*8e30*/  FFMA.FTZ R22, R155, -UR21, R22 ;  /* 0x800000159b167c23 */ /* 0x002fe20008010016 */
[----:B------:R-:W-:Y:S01]  /*8e40*/  FSEL R15, R15, -INF , !P1 ;  /* 0xff8000000f0f7808 */ /* 0x000fe20004800000 */
[----:B---3--:R-:W-:Y:S01]  /*8e50*/  HMMA.16816.F32 R160, R140, R4, R160 ;  /* 0x000000048ca0723c */ /* 0x008fe200000018a0 */
[----:B------:R-:W-:-:S02]  /*8e60*/  FSEL R2, R2, -INF , !P0 ;  /* 0xff80000002027808 */ /* 0x000fc40004000000 */
[----:B------:R1:W-:Y:S01]  /*8e70*/  MUFU.TANH R134, R13 ;  /* 0x0000000d00867308 */ /* 0x0003e20000002400 */
[----:B------:R-:W-:Y:S01]  /*8e80*/  ISETP.GE.AND P0, PT, R154, R213, PT ;  /* 0x000000d59a00720c */ /* 0x000fe20003f06270 */
[----:B-----5:R-:W-:Y:S01]  /*8e90*/  FFMA.FTZ R17, R166, -UR21, R17 ;  /* 0x80000015a6117c23 */ /* 0x020fe20008010011 */
[----:B------:R-:W-:Y:S02]  /*8ea0*/  ISETP.GE.AND P1, PT, R144, R210, PT ;  /* 0x000000d29000720c */ /* 0x000fe40003f26270 */
[----:B------:R-:W-:Y:S01]  /*8eb0*/  ISETP.LT.OR P0, PT, R154, R214, P0 ;  /* 0x000000d69a00720c */ /* 0x000fe20000701670 */
[----:B------:R-:W-:Y:S01]  /*8ec0*/  HMMA.16816.F32 R156, R140, R6, R156 ;  /* 0x000000068c9c723c */ /* 0x000fe2000000189c */
[----:B------:R-:W2:Y:S01]  /*8ed0*/  LDSM.16.M88.4 R4, [R188+0x5800] ;  /* 0x00580000bc04783b */ /* 0x000ea20000000200 */
[----:B------:R-:W3:Y:S01]  /*8ee0*/  MUFU.TANH R20, R20 ;  /* 0x0000001400147308 */ /* 0x000ee20000002400 */
[----:B----4-:R-:W-:Y:S01]  /*8ef0*/  FFMA.FTZ R26, R165, -UR21, R26 ;  /* 0x80000015a51a7c23 */ /* 0x010fe2000801001a */
[----:B------:R-:W-:Y:S01]  /*8f00*/  ISETP.LT.OR P1, PT, R144, R211, P1 ;  /* 0x000000d39000720c */ /* 0x000fe20000f21670 */
[----:B------:R-:W-:-:S04]  /*8f10*/  DEPBAR.LE SB0, 0x0 ;  /* 0x000080000000791a */ /* 0x000fc80000000000 */
[----:B------:R-:W-:Y:S01]  /*8f20*/  FSEL R26, R26, -INF , !P0 ;  /* 0xff8000001a1a7808 */ /* 0x000fe20004000000 */
[----:B-1----:R-:W-:Y:S01]  /*8f30*/  FFMA.FTZ R13, R147, -UR21, R242 ;  /* 0x80000015930d7c23 */ /* 0x002fe200080100f2 */
[----:B------:R-:W1:Y:S01]  /*8f40*/  MUFU.TANH R16, R16 ;  /* 0x0000001000107308 */ /* 0x000e620000002400 */
[----:B------:R-:W-:Y:S02]  /*8f50*/  ISETP.GE.AND P0, PT, R168, R213, PT ;  /* 0x000000d5a800720c */ /* 0x000fe40003f06270 */
[----:B------:R-:W-:Y:S02]  /*8f60*/  FSEL R33, R22, -INF , !P1 ;  /* 0xff80000016217808 */ /* 0x000fe40004800000 */
[----:B------:R-:W-:Y:S01]  /*8f70*/  FSEL R13, R13, -INF , !P5 ;  /* 0xff8000000d0d7808 */ /* 0x000fe20006800000 */
[----:B------:R-:W-:Y:S01]  /*8f80*/  FMUL.FTZ R133, R160, c[0x0][0x2ec] ;  /* 0x0000bb00a0857a20 */ /* 0x000fe20000410000 */
[----:B------:R-:W-:Y:S01]  /*8f90*/  ISETP.GE.AND P5, PT, R154, R210, PT ;  /* 0x000000d29a00720c */ /* 0x000fe20003fa6270 */
[----:B------:R4:W-:Y:S01]  /*8fa0*/  MUFU.TANH R19, R14 ;  /* 0x0000000e00137308 */ /* 0x0009e20000002400 */
[----:B------:R-:W-:Y:S01]  /*8fb0*/  FMUL.FTZ R138, R162, c[0x0][0x2ec] ;  /* 0x0000bb00a28a7a20 */ /* 0x000fe20000410000 */
[----:B------:R-:W-:Y:S01]  /*8fc0*/  ISETP.LT.OR P0, PT, R168, R214, P0 ;  /* 0x000000d6a800720c */ /* 0x000fe20000701670 */
[----:B---3--:R-:W-:Y:S01]  /*8fd0*/  FFMA.FTZ R20, R171, -UR21, R20 ;  /* 0x80000015ab147c23 */ /* 0x008fe20008010014 */
[----:B------:R-:W-:Y:S01]  /*8fe0*/  ISETP.LT.OR P5, PT, R154, R211, P5 ;  /* 0x000000d39a00720c */ /* 0x000fe20002fa1670 */
[----:B------:R-:W-:Y:S01]  /*8ff0*/  FMUL.FTZ R34, R163, c[0x0][0x2ec] ;  /* 0x0000bb00a3227a20 */ /* 0x000fe20000410000 */
[-C--:B------:R-:W-:Y:S01]  /*9000*/  ISETP.GE.AND P1, PT, R164, R210.reuse, PT ;  /* 0x000000d2a400720c */ /* 0x080fe20003f26270 */
[----:B------:R-:W-:Y:S01]  /*9010*/  FMUL.FTZ R161, R161, c[0x0][0x2ec] ;  /* 0x0000bb00a1a17a20 */ /* 0x000fe20000410000 */
[----:B------:R-:W3:Y:S01]  /*9020*/  MUFU.TANH R18, R18 ;  /* 0x0000001200127308 */ /* 0x000ee20000002400 */
[----:B------:R-:W-:Y:S01]  /*9030*/  FSEL R25, R17, -INF , !P5 ;  /* 0xff80000011197808 */ /* 0x000fe20006800000 */
[----:B------:R-:W-:Y:S01]  /*9040*/  FMUL.FTZ R17, R156, c[0x0][0x2ec] ;  /* 0x0000bb009c117a20 */ /* 0x000fe20000410000 */
[----:B------:R-:W-:Y:S01]  /*9050*/  FSEL R22, R20, -INF , !P0 ;  /* 0xff80000014167808 */ /* 0x000fe20004000000 */
[----:B-1----:R-:W-:Y:S01]  /*9060*/  FFMA.FTZ R16, R167, -UR21, R16 ;  /* 0x80000015a7107c23 */ /* 0x002fe20008010010 */
[----:B------:R-:W-:Y:S01]  /*9070*/  ISETP.GE.AND P0, PT, R225, R213, PT ;  /* 0x000000d5e100720c */ /* 0x000fe20003f06270 */
[----:B------:R-:W-:Y:S01]  /*9080*/  FMUL.FTZ R159, R159, c[0x0][0x2ec] ;  /* 0x0000bb009f9f7a20 */ /* 0x000fe20000410000 */
[----:B------:R-:W-:Y:S01]  /*9090*/  ISETP.LT.OR P1, PT, R164, R211, P1 ;  /* 0x000000d3a400720c */ /* 0x000fe20000f21670 */
[----:B------:R-:W1:Y:S01]  /*90a0*/  MUFU.TANH R133, R133 ;  /* 0x0000008500857308 */ /* 0x000e620000002400 */
[----:B----4-:R-:W-:Y:S01]  /*90b0*/  FSEL R14, R24, -INF , !P6 ;  /* 0xff800000180e7808 */ /* 0x010fe20007000000 */
[----:B------:R-:W-:Y:S01]  /*90c0*/  FMUL.FTZ R157, R157, c[0x0][0x2ec] ;  /* 0x0000bb009d9d7a20 */ /* 0x000fe20000410000 */
[----:B------:R-:W-:Y:S01]  /*90d0*/  ISETP.GE.AND P6, PT, R144, R213, PT ;  /* 0x000000d59000720c */ /* 0x000fe20003fc6270 */
[----:B------:R-:W-:Y:S01]  /*90e0*/  FFMA.FTZ R20, R221, -UR21, R134 ;  /* 0x80000015dd147c23 */ /* 0x000fe20008010086 */
[----:B------:R-:W-:Y:S01]  /*90f0*/  ISETP.GE.AND P5, PT, R168, R210, PT ;  /* 0x000000d2a800720c */ /* 0x000fe20003fa6270 */
[----:B--2---:R-:W-:Y:S01]  /*9100*/  HMMA.16816.F32 R172, R140, R4, R172 ;  /* 0x000000048cac723c */ /* 0x004fe200000018ac */
[-C--:B------:R-:W-:Y:S01]  /*9110*/  ISETP.LT.OR P6, PT, R144, R214.reuse, P6 ;  /* 0x000000d69000720c */ /* 0x080fe200037c1670 */
[----:B------:R-:W2:Y:S01]  /*9120*/  MUFU.TANH R23, R23 ;  /* 0x0000001700177308 */ /* 0x000ea20000002400 */
[----:B---3--:R-:W-:Y:S01]  /*9130*/  FFMA.FTZ R18, R169, -UR21, R18 ;  /* 0x80000015a9127c23 */ /* 0x008fe20008010012 */
[----:B------:R-:W-:-:S02]  /*9140*/  ISETP.LT.OR P0, PT, R225, R214, P0 ;  /* 0x000000d6e100720c */ /* 0x000fc40000701670 */
[----:B------:R-:W-:Y:S01]  /*9150*/  FSEL R32, R21, -INF , !P6 ;  /* 0xff80000015207808 */ /* 0x000fe20007000000 */
[----:B------:R-:W-:Y:S01]  /*9160*/  FFMA.FTZ R21, R222, -UR21, R19 ;  /* 0x80000015de157c23 */ /* 0x000fe20008010013 */
[----:B------:R-:W-:Y:S01]  /*9170*/  HMMA.16816.F32 R4, R140, R6, R148 ;  /* 0x000000068c04723c */ /* 0x000fe20000001894 */
[----:B------:R-:W-:Y:S01]  /*9180*/  ISETP.GE.AND P6, PT, R164, R213, PT ;  /* 0x000000d5a400720c */ /* 0x000fe20003fc6270 */
[----:B------:R-:W3:Y:S01]  /*9190*/  MUFU.TANH R17, R17 ;  /* 0x0000001100117308 */ /* 0x000ee20000002400 */
[----:B-1----:R-:W-:Y:S01]  /*91a0*/  FFMA.FTZ R133, R226, -UR21, R133 ;  /* 0x80000015e2857c23 */ /* 0x002fe20008010085 */
[----:B------:R-:W-:Y:S02]  /*91b0*/  FSEL R27, R18, -INF , !P1 ;  /* 0xff800000121b7808 */ /* 0x000fe40004800000 */
[----:B------:R-:W-:Y:S02]  /*91c0*/  ISETP.LT.OR P6, PT, R164, R214, P6 ;  /* 0x000000d6a400720c */ /* 0x000fe400037c1670 */
[----:B------:R-:W-:-:S02]  /*91d0*/  ISETP.LT.OR P5, PT, R168, R211, P5 ;  /* 0x000000d3a800720c */ /* 0x000fc40002fa1670 */
[----:B------:R-:W1:Y:S01]  /*91e0*/  MUFU.TANH R138, R138 ;  /* 0x0000008a008a7308 */ /* 0x000e620000002400 */
[----:B------:R-:W-:Y:S01]  /*91f0*/  FSEL R24, R16, -INF , !P6 ;  /* 0xff80000010187808 */ /* 0x000fe20007000000 */
[----:B------:R-:W-:Y:S01]  /*9200*/  FMUL.FTZ R16, R158, c[0x0][0x2ec] ;  /* 0x0000bb009e107a20 */ /* 0x000fe20000410000 */
[-C--:B------:R-:W-:Y:S01]  /*9210*/  ISETP.GE.AND P6, PT, R170, R213.reuse, PT ;  /* 0x000000d5aa00720c */ /* 0x080fe20003fc6270 */
[----:B--2---:R-:W-:Y:S01]  /*9220*/  FFMA.FTZ R23, R220, -UR21, R23 ;  /* 0x80000015dc177c23 */ /* 0x004fe20008010017 */
[----:B------:R-:W-:Y:S01]  /*9230*/  ISETP.GE.AND P1, PT, R170, R210, PT ;  /* 0x000000d2aa00720c */ /* 0x000fe20003f26270 */
[----:B------:R-:W-:Y:S01]  /*9240*/  FMUL.FTZ R35, R172, c[0x0][0x2ec] ;  /* 0x0000bb00ac237a20 */ /* 0x000fe20000410000 */
[----:B------:R-:W-:Y:S01]  /*9250*/  FSEL R168, R133, -INF , !P0 ;  /* 0xff80000085a87808 */ /* 0x000fe20004000000 */
[----:B------:R-:W2:Y:S01]  /*9260*/  MUFU.TANH R144, R161 ;  /* 0x000000a100907308 */ /* 0x000ea20000002400 */
[----:B------:R-:W-:Y:S01]  /*9270*/  ISETP.GE.AND P0, PT, R228, R213, PT ;  /* 0x000000d5e400720c */ /* 0x000fe20003f06270 */
[----:B---3--:R-:W-:Y:S01]  /*9280*/  FFMA.FTZ R17, R232, -UR21, R17 ;  /* 0x80000015e8117c23 */ /* 0x008fe20008010011 */
[----:B------:R-:W-:Y:S01]  /*9290*/  FSEL R21, R21, -INF , !P5 ;  /* 0xff80000015157808 */ /* 0x000fe20006800000 */
[----:B------:R-:W-:Y:S01]  /*92a0*/  FMUL.FTZ R18, R173, c[0x0][0x2ec] ;  /* 0x0000bb00ad127a20 */ /* 0x000fe20000410000 */
[----:B------:R-:W-:Y:S01]  /*92b0*/  ISETP.LT.OR P6, PT, R170, R214, P6 ;  /* 0x000000d6aa00720c */ /* 0x000fe200037c1670 */
[----:B------:R-:W-:Y:S01]  /*92c0*/  FMUL.FTZ R4, R4, c[0x0][0x2ec] ;  /* 0x0000bb0004047a20 */ /* 0x000fe20000410000 */
[-C--:B------:R-:W-:Y:S01]  /*92d0*/  ISETP.LT.OR P1, PT, R170, R211.reuse, P1 ;  /* 0x000000d3aa00720c */ /* 0x080fe20000f21670 */
[----:B------:R-:W3:Y:S01]  /*92e0*/  MUFU.TANH R34, R34 ;  /* 0x0000002200227308 */ /* 0x000ee20000002400 */
[----:B------:R-:W-:Y:S01]  /*92f0*/  ISETP.GE.AND P5, PT, R225, R210, PT ;  /* 0x000000d2e100720c */ /* 0x000fe20003fa6270 */
[----:B-1----:R-:W-:Y:S01]  /*9300*/  FFMA.FTZ R138, R227, -UR21, R138 ;  /* 0x80000015e38a7c23 */ /* 0x002fe2000801008a */
[----:B------:R-:W-:Y:S01]  /*9310*/  ISETP.LT.OR P0, PT, R228, R214, P0 ;  /* 0x000000d6e400720c */ /* 0x000fe20000701670 */
[----:B------:R-:W-:Y:S01]  /*9320*/  FMUL.FTZ R174, R174, c[0x0][0x2ec] ;  /* 0x0000bb00aeae7a20 */ /* 0x000fe20000410000 */
[----:B------:R-:W-:Y:S01]  /*9330*/  FSEL R20, R20, -INF , !P6 ;  /* 0xff80000014147808 */ /* 0x000fe20007000000 */
[----:B------:R-:W-:Y:S01]  /*9340*/  FMUL.FTZ R175, R175, c[0x0][0x2ec] ;  /* 0x0000bb00afaf7a20 */ /* 0x000fe20000410000 */
[----:B------:R-:W-:Y:S01]  /*9350*/  FSEL R23, R23, -INF , !P1 ;  /* 0xff80000017177808 */ /* 0x000fe20004800000 */
[----:B------:R-:W1:Y:S01]  /*9360*/  MUFU.TANH R35, R35 ;  /* 0x0000002300237308 */ /* 0x000e620000002400 */
[----:B------:R-:W-:Y:S01]  /*9370*/  ISETP.LT.OR P5, PT, R225, R211, P5 ;  /* 0x000000d3e100720c */ /* 0x000fe20002fa1670 */
[----:B--2---:R-:W-:Y:S01]  /*9380*/  FFMA.FTZ R144, R229, -UR21, R144 ;  /* 0x80000015e5907c23 */ /* 0x004fe20008010090 */
[-C--:B------:R-:W-:Y:S01]  /*9390*/  ISETP.GE.AND P6, PT, R224, R213.reuse, PT ;  /* 0x000000d5e000720c */ /* 0x080fe20003fc6270 */
[----:B------:R-:W-:Y:S01]  /*93a0*/  FMUL.FTZ R6, R6, c[0x0][0x2ec] ;  /* 0x0000bb0006067a20 */ /* 0x000fe20000410000 */
        /* <DEDUP_REMOVED lines=8> */
[----:B------:R-:W-:-:S02]  /*9430*/  ISETP.LT.OR P6, PT, R224, R214, P6 ;  /* 0x000000d6e000720c */ /* 0x000fc400037c1670 */
[-C--:B------:R-:W-:Y:S01]  /*9440*/  ISETP.LT.OR P1, PT, R224, R211.reuse, P1 ;  /* 0x000000d3e000720c */ /* 0x080fe20000f21670 */
[----:B------:R-:W3:Y:S01]  /*9450*/  MUFU.TANH R19, R157 ;  /* 0x0000009d00137308 */ /* 0x000ee20000002400 */
[----:B------:R-:W-:Y:S01]  /*9460*/  ISETP.GE.AND P5, PT, R228, R210, PT ;  /* 0x000000d2e400720c */ /* 0x000fe20003fa6270 */
[----:B-1----:R-:W-:Y:S01]  /*9470*/  FFMA.FTZ R10, R10, -UR21, R35 ;  /* 0x800000150a0a7c23 */ /* 0x002fe20008010023 */
[----:B------:R-:W-:Y:S02]  /*9480*/  ISETP.LT.OR P0, PT, R233, R214, P0 ;  /* 0x000000d6e900720c */ /* 0x000fe40000701670 */
[----:B------:R-:W-:Y:S02]  /*9490*/  FSEL R170, R144, -INF , !P6 ;  /* 0xff80000090aa7808 */ /* 0x000fe40007000000 */
[----:B------:R-:W-:Y:S01]  /*94a0*/  FSEL R167, R34, -INF , !P1 ;  /* 0xff80000022a77808 */ /* 0x000fe20004800000 */
[----:B------:R-:W1:Y:S01]  /*94b0*/  MUFU.TANH R159, R159 ;  /* 0x0000009f009f7308 */ /* 0x000e620000002400 */
[----:B--2---:R-:W-:Y:S01]  /*94c0*/  FFMA.FTZ R16, R235, -UR21, R16 ;  /* 0x80000015eb107c23 */ /* 0x004fe20008010010 */
[----:B------:R-:W-:-:S02]  /*94d0*/  ISETP.LT.OR P5, PT, R228, R211, P5 ;  /* 0x000000d3e400720c */ /* 0x000fc40002fa1670 */
[CC--:B------:R-:W-:Y:S02]  /*94e0*/  ISETP.GE.AND P6, PT, R230.reuse, R213.reuse, PT ;  /* 0x000000d5e600720c */ /* 0x0c0fe40003fc6270 */
[----:B------:R-:W-:Y:S02]  /*94f0*/  ISETP.GE.AND P1, PT, R230, R210, PT ;  /* 0x000000d2e600720c */ /* 0x000fe40003f26270 */
[----:B------:R-:W2:Y:S01]  /*9500*/  MUFU.TANH R4, R4 ;  /* 0x0000000400047308 */ /* 0x000ea20000002400 */
[----:B------:R-:W-:Y:S01]  /*9510*/  FSEL R154, R10, -INF , !P0 ;  /* 0xff8000000a9a7808 */ /* 0x000fe20004000000 */
[----:B---3--:R-:W-:Y:S01]  /*9520*/  FFMA.FTZ R19, R234, -UR21, R19 ;  /* 0x80000015ea137c23 */ /* 0x008fe20008010013 */
[----:B------:R-:W-:Y:S02]  /*9530*/  ISETP.GE.AND P0, PT, R236, R213, PT ;  /* 0x000000d5ec00720c */ /* 0x000fe40003f06270 */
[----:B------:R-:W-:Y:S02]  /*9540*/  FSEL R165, R16, -INF , !P5 ;  /* 0xff80000010a57808 */ /* 0x000fe40006800000 */
[----:B------:R-:W-:Y:S01]  /*9550*/  ISETP.LT.OR P6, PT, R230, R214, P6 ;  /* 0x000000d6e600720c */ /* 0x000fe200037c1670 */
[----:B------:R-:W-:Y:S01]  /*9560*/  I2F R237, R237 ;  /* 0x000000ed00ed7306 */ /* 0x000fe20000201400 */
[----:B-1----:R-:W-:Y:S01]  /*9570*/  FFMA.FTZ R8, R8, -UR21, R159 ;  /* 0x8000001508087c23 */ /* 0x002fe2000801009f */
[----:B------:R-:W-:-:S02]  /*9580*/  ISETP.LT.OR P1, PT, R230, R211, P1 ;  /* 0x000000d3e600720c */ /* 0x000fc40000f21670 */
[----:B------:R-:W-:Y:S02]  /*9590*/  ISETP.LT.OR P0, PT, R236, R214, P0 ;  /* 0x000000d6ec00720c */ /* 0x000fe40000701670 */
[----:B------:R-:W-:Y:S02]  /*95a0*/  FSEL R164, R19, -INF , !P6 ;  /* 0xff80000013a47808 */ /* 0x000fe40007000000 */
[----:B------:R-:W-:Y:S01]  /*95b0*/  I2F R136, R136 ;  /* 0x0000008800887306 */ /* 0x000fe20000201400 */
[----:B--2---:R-:W-:Y:S01]  /*95c0*/  FFMA.FTZ R4, R29, -UR21, R4 ;  /* 0x800000151d047c23 */ /* 0x004fe20008010004 */
[----:B------:R-:W-:Y:S02]  /*95d0*/  FSEL R163, R8, -INF , !P1 ;  /* 0xff80000008a37808 */ /* 0x000fe40004800000 */
[----:B------:R-:W-:Y:S02]  /*95e0*/  ISETP.GE.AND P5, PT, R233, R210, PT ;  /* 0x000000d2e900720c */ /* 0x000fe40003fa6270 */
[----:B------:R-:W-:-:S02]  /*95f0*/  ISETP.GE.AND P6, PT, R9, R213, PT ;  /* 0x000000d50900720c */ /* 0x000fc40003fc6270 */
[----:B------:R-:W1:Y:S01]  /*9600*/  MUFU.TANH R18, R18 ;  /* 0x0000001200127308 */ /* 0x000e620000002400 */
[----:B------:R-:W-:Y:S02]  /*9610*/  ISETP.GE.AND P1, PT, R9, R210, PT ;  /* 0x000000d20900720c */ /* 0x000fe40003f26270 */
[----:B------:R-:W-:Y:S02]  /*9620*/  FSEL R138, R4, -INF , !P0 ;  /* 0xff800000048a7808 */ /* 0x000fe40004000000 */
[----:B------:R-:W-:Y:S02]  /*9630*/  PLOP3.LUT P0, PT, PT, PT, UP0, 0x80, 0x0 ;  /* 0x000000000000781c */ /* 0x000fe40003f0f008 */
[-C--:B------:R-:W-:Y:S01]  /*9640*/  ISETP.LT.OR P5, PT, R233, R211.reuse, P5 ;  /* 0x000000d3e900720c */ /* 0x080fe20002fa1670 */
[----:B------:R-:W2:Y:S01]  /*9650*/  MUFU.TANH R174, R174 ;  /* 0x000000ae00ae7308 */ /* 0x000ea20000002400 */
[C---:B------:R-:W-:Y:S02]  /*9660*/  ISETP.LT.OR P6, PT, R9.reuse, R214, P6 ;  /* 0x000000d60900720c */ /* 0x040fe400037c1670 */
[----:B------:R-:W-:-:S05]  /*9670*/  ISETP.LT.OR P1, PT, R9, R211, P1 ;  /* 0x000000d30900720c */ /* 0x000fca0000f21670 */
[----:B------:R-:W3:Y:S01]  /*9680*/  MUFU.TANH R175, R175 ;  /* 0x000000af00af7308 */ /* 0x000ee20000002400 */
[----:B-1----:R-:W-:-:S05]  /*9690*/  FFMA.FTZ R18, R237, -UR21, R18 ;  /* 0x80000015ed127c23 */ /* 0x002fca0008010012 */
[----:B------:R-:W-:Y:S02]  /*96a0*/  FSEL R152, R18, -INF , !P6 ;  /* 0xff80000012987808 */ /* 0x000fe40007000000 */
[----:B------:R-:W-:Y:S01]  /*96b0*/  I2F R31, R31 ;  /* 0x0000001f001f7306 */ /* 0x000fe20000201400 */
[----:B--2---:R-:W-:Y:S01]  /*96c0*/  FFMA.FTZ R11, R11, -UR21, R174 ;  /* 0x800000150b0b7c23 */ /* 0x004fe200080100ae */
        /* <DEDUP_REMOVED lines=79> */
[----:B------:R-:W-:Y:S02]  /*9bc0*/  @!P4 LEA R28, P5, R4, c[0x0][0x168], 0x1 ;  /* 0x00005a00041cca11 */ /* 0x000fe400078a08ff */
        /* <DEDUP_REMOVED lines=46> */
.L_x_1260:
[----:B------:R-:W-:Y:S05]  /*9eb0*/  BSYNC B0 ;  /* 0x0000000000007941 */ /* 0x000fea0003800000 */
.L_x_1259:
[----:B------:R-:W0:Y:S02]  /*9ec0*/  LDGDEPBAR ;  /* 0x00000000000079af */ /* 0x000e240000000000 */
.L_x_1258:
        /* <DEDUP_REMOVED lines=33> */
[----:B--2---:R-:W-:Y:S02]  /*a0e0*/  FMNMX.FTZ R6, R136, R5, !PT ;  /* 0x0000000588067209 */ /* 0x004fe40007810000 */
        /* <DEDUP_REMOVED lines=16> */
[--C-:B------:R-:W-:Y:S01]  /*a1f0*/  FFMA.FTZ R142, R2, c[0x0][0x23c], -R153.reuse ;  /* 0x00008f00028e7a23 */ /* 0x100fe20000010899 */
[----:B------:R-:W-:Y:S01]  /*a200*/  FSEL R6, R145, RZ, P0 ;  /* 0x000000ff91067208 */ /* 0x000fe20000000000 */
[----:B------:R-:W-:-:S02]  /*a210*/  FFMA.FTZ R144, R12, c[0x0][0x23c], -R153 ;  /* 0x00008f000c907a23 */ /* 0x000fc40000010899 */
[--C-:B------:R-:W-:Y:S02]  /*a220*/  FFMA.FTZ R140, R0, c[0x0][0x23c], -R150.reuse ;  /* 0x00008f00008c7a23 */ /* 0x100fe40000010896 */
[----:B------:R-:W-:Y:S01]  /*a230*/  FFMA.FTZ R143, R14, c[0x0][0x23c], -R153 ;  /* 0x00008f000e8f7a23 */ /* 0x000fe20000010899 */
[----:B------:R-:W-:Y:S01]  /*a240*/  MUFU.EX2 R142, R142 ;  /* 0x0000008e008e7308 */ /* 0x000fe20000000800 */
[--C-:B------:R-:W-:Y:S02]  /*a250*/  FFMA.FTZ R2, R15, c[0x0][0x23c], -R150.reuse ;  /* 0x00008f000f027a23 */ /* 0x100fe40000010896 */
[----:B------:R-:W-:Y:S02]  /*a260*/  FFMA.FTZ R0, R13, c[0x0][0x23c], -R150 ;  /* 0x00008f000d007a23 */ /* 0x000fe40000010896 */
[----:B------:R-:W1:Y:S01]  /*a270*/  LDSM.16.MT88.4 R12, [R194+0xc000] ;  /* 0x00c00000c20c783b */ /* 0x000e620000004200 */
[----:B------:R-:W-:Y:S02]  /*a280*/  FADD.FTZ R4, R132, -R5 ;  /* 0x8000000584047221 */ /* 0x000fe40000010000 */
[----:B------:R-:W-:Y:S01]  /*a290*/  FADD.FTZ R6, R3, -R6 ;  /* 0x8000000603067221 */ /* 0x000fe20000010000 */
[----:B------:R-:W-:Y:S01]  /*a2a0*/  MUFU.EX2 R144, R144 ;  /* 0x0000009000907308 */ /* 0x000fe20000000800 */
[----:B------:R-:W-:Y:S01]  /*a2b0*/  FFMA.FTZ R141, R32, c[0x0][0x23c], -R153 ;  /* 0x00008f00208d7a23 */ /* 0x000fe20000010899 */
[----:B------:R-:W-:Y:S01]  /*a2c0*/  LDSM.16.MT88.4 R132, [R194+0xc800] ;  /* 0x00c80000c284783b */ /* 0x000fe20000004200 */
[----:B------:R-:W-:-:S02]  /*a2d0*/  FFMA.FTZ R147, R33, c[0x0][0x23c], -R150 ;  /* 0x00008f0021937a23 */ /* 0x000fc40000010896 */
[----:B------:R-:W-:Y:S01]  /*a2e0*/  FMUL.FTZ R148, R4, c[0x0][0x23c] ;  /* 0x00008f0004947a20 */ /* 0x000fe20000410000 */
[----:B------:R-:W-:Y:S01]  /*a2f0*/  LDSM.16.MT88.4 R32, [R193+0xc800] ;  /* 0x00c80000c120783b */ /* 0x000fe20000004200 */
[----:B------:R-:W-:Y:S01]  /*a300*/  FMUL.FTZ R3, R6, c[0x0][0x23c] ;  /* 0x00008f0006037a20 */ /* 0x000fe20000410000 */
[----:B------:R-:W2:Y:S01]  /*a310*/  MUFU.EX2 R143, R143 ;  /* 0x0000008f008f7308 */ /* 0x000ea20000000800 */
[--C-:B------:R-:W-:Y:S02]  /*a320*/  FFMA.FTZ R155, R26, c[0x0][0x23c], -R153.reuse ;  /* 0x00008f001a9b7a23 */ /* 0x100fe40000010899 */
[--C-:B------:R-:W-:Y:S02]  /*a330*/  FFMA.FTZ R156, R24, c[0x0][0x23c], -R153.reuse ;  /* 0x00008f00189c7a23 */ /* 0x100fe40000010899 */
[--C-:B------:R-:W-:Y:S02]  /*a340*/  FFMA.FTZ R157, R22, c[0x0][0x23c], -R153.reuse ;  /* 0x00008f00169d7a23 */ /* 0x100fe40000010899 */
[----:B------:R-:W-:Y:S01]  /*a350*/  FFMA.FTZ R158, R20, c[0x0][0x23c], -R153 ;  /* 0x00008f00149e7a23 */ /* 0x000fe20000010899 */
[----:B------:R-:W3:Y:S01]  /*a360*/  MUFU.EX2 R141, R141 ;  /* 0x0000008d008d7308 */ /* 0x000ee20000000800 */
[----:B------:R-:W-:-:S02]  /*a370*/  FFMA.FTZ R159, R25, c[0x0][0x23c], -R150 ;  /* 0x00008f00199f7a23 */ /* 0x000fc40000010896 */
[--C-:B------:R-:W-:Y:S02]  /*a380*/  FFMA.FTZ R162, R27, c[0x0][0x23c], -R150.reuse ;  /* 0x00008f001ba27a23 */ /* 0x100fe40000010896 */
[--C-:B------:R-:W-:Y:S01]  /*a390*/  FFMA.FTZ R160, R21, c[0x0][0x23c], -R150.reuse ;  /* 0x00008f0015a07a23 */ /* 0x100fe20000010896 */
[----:B------:R-:W-:Y:S01]  /*a3a0*/  LDSM.16.MT88.4 R24, [R196+0xe800] ;  /* 0x00e80000c418783b */ /* 0x000fe20000004200 */
[----:B------:R-:W-:Y:S01]  /*a3b0*/  FFMA.FTZ R161, R23, c[0x0][0x23c], -R150 ;  /* 0x00008f0017a17a23 */ /* 0x000fe20000010896 */
[----:B------:R-:W-:Y:S01]  /*a3c0*/  MUFU.EX2 R140, R140 ;  /* 0x0000008c008c7308 */ /* 0x000fe20000000800 */
[----:B--2---:R-:W-:Y:S01]  /*a3d0*/  F2FP.PACK_AB R4, R143, R144 ;  /* 0x000000908f04723e */ /* 0x004fe200000000ff */
[----:B------:R-:W-:Y:S01]  /*a3e0*/  LDSM.16.MT88.4 R20, [R194+0xe800] ;  /* 0x00e80000c214783b */ /* 0x000fe20000004200 */
[--C-:B------:R-:W-:Y:S02]  /*a3f0*/  FFMA.FTZ R171, R170, c[0x0][0x23c], -R153.reuse ;  /* 0x00008f00aaab7a23 */ /* 0x100fe40000010899 */
[----:B------:R-:W-:-:S02]  /*a400*/  FFMA.FTZ R173, R164, c[0x0][0x23c], -R153 ;  /* 0x00008f00a4ad7a23 */ /* 0x000fc40000010899 */
[--C-:B------:R-:W-:Y:S01]  /*a410*/  FFMA.FTZ R168, R168, c[0x0][0x23c], -R153.reuse ;  /* 0x00008f00a8a87a23 */ /* 0x100fe20000010899 */
[----:B------:R-:W2:Y:S01]  /*a420*/  MUFU.EX2 R2, R2 ;  /* 0x0000000200027308 */ /* 0x000ea20000000800 */
[----:B---3--:R-:W-:Y:S01]  /*a430*/  F2FP.PACK_AB R6, R141, R142 ;  /* 0x0000008e8d06723e */ /* 0x008fe200000000ff */
[----:B------:R-:W-:Y:S02]  /*a440*/  FFMA.FTZ R166, R166, c[0x0][0x23c], -R153 ;  /* 0x00008f00a6a67a23 */ /* 0x000fe40000010899 */
[--C-:B------:R-:W-:Y:S02]  /*a450*/  FFMA.FTZ R164, R169, c[0x0][0x23c], -R150.reuse ;  /* 0x00008f00a9a47a23 */ /* 0x100fe40000010896 */
[--C-:B------:R-:W-:Y:S02]  /*a460*/  FFMA.FTZ R167, R167, c[0x0][0x23c], -R150.reuse ;  /* 0x00008f00a7a77a23 */ /* 0x100fe40000010896 */
[----:B------:R-:W-:Y:S01]  /*a470*/  MUFU.EX2 R0, R0 ;  /* 0x0000000000007308 */ /* 0x000fe20000000800 */
[----:B------:R-:W-:-:S02]  /*a480*/  FFMA.FTZ R165, R165, c[0x0][0x23c], -R150 ;  /* 0x00008f00a5a57a23 */ /* 0x000fc40000010896 */
[--C-:B------:R-:W-:Y:S02]  /*a490*/  FFMA.FTZ R170, R163, c[0x0][0x23c], -R150.reuse ;  /* 0x00008f00a3aa7a23 */ /* 0x100fe40000010896 */
[--C-:B------:R-:W-:Y:S02]  /*a4a0*/  FFMA.FTZ R163, R152, c[0x0][0x23c], -R153.reuse ;  /* 0x00008f0098a37a23 */ /* 0x100fe40000010899 */
[--C-:B------:R-:W-:Y:S01]  /*a4b0*/  FFMA.FTZ R154, R154, c[0x0][0x23c], -R153.reuse ;  /* 0x00008f009a9a7a23 */ /* 0x100fe20000010899 */
[----:B------:R-:W3:Y:S01]  /*a4c0*/  MUFU.EX2 R147, R147 ;  /* 0x0000009300937308 */ /* 0x000ee20000000800 */
[----:B--2---:R-:W-:Y:S01]  /*a4d0*/  F2FP.PACK_AB R5, R2, R140 ;  /* 0x0000008c0205723e */ /* 0x004fe200000000ff */
[----:B------:R-:W-:Y:S02]  /*a4e0*/  FFMA.FTZ R152, R138, c[0x0][0x23c], -R153 ;  /* 0x00008f008a987a23 */ /* 0x000fe40000010899 */
[--C-:B------:R-:W-:Y:S02]  /*a4f0*/  FFMA.FTZ R151, R151, c[0x0][0x23c], -R150.reuse ;  /* 0x00008f0097977a23 */ /* 0x100fe40000010896 */
[----:B------:R-:W-:-:S02]  /*a500*/  FFMA.FTZ R172, R139, c[0x0][0x23c], -R150 ;  /* 0x00008f008bac7a23 */ /* 0x000fc40000010896 */
[----:B------:R-:W2:Y:S01]  /*a510*/  MUFU.EX2 R148, R148 ;  /* 0x0000009400947308 */ /* 0x000ea20000000800 */
[--C-:B------:R-:W-:Y:S02]  /*a520*/  FFMA.FTZ R169, R137, c[0x0][0x23c], -R150.reuse ;  /* 0x00008f0089a97a23 */ /* 0x100fe40000010896 */
[----:B------:R-:W-:Y:S02]  /*a530*/  FFMA.FTZ R153, R136, c[0x0][0x23c], -R153 ;  /* 0x00008f0088997a23 */ /* 0x000fe40000010899 */
[----:B------:R-:W-:Y:S01]  /*a540*/  FFMA.FTZ R150, R149, c[0x0][0x23c], -R150 ;  /* 0x00008f0095967a23 */ /* 0x000fe20000010896 */
[----:B------:R-:W-:Y:S02]  /*a550*/  LDSM.16.MT88.4 R136, [R194+0xd800] ;  /* 0x00d80000c288783b */ /* 0x000fe40000004200 */
        /* <DEDUP_REMOVED lines=62> */
[----:B------:R-:W-:Y:S01]  /*a940*/  MUFU.EX2 R171, R171 ;  /* 0x000000ab00ab7308 */ /* 0x000fe20000000800 */
        /* <DEDUP_REMOVED lines=18> */
[----:B------:R-:W5:Y:S01]  /*aa70*/  MUFU.EX2 R164, R164 ;  /* 0x000000a400a47308 */ /* 0x000f620000000800 */
[-C--:B------:R-:W-:Y:S02]  /*aa80*/  FMUL.FTZ R63, R63, R3.reuse ;  /* 0x000000033f3f7220 */ /* 0x080fe40000410000 */
        /* <DEDUP_REMOVED lines=38> */
[-C--:B------:R-:W-:Y:S02]  /*acf0*/  FMUL.FTZ R87, R87, R3.reuse ;  /* 0x0000000357577220 */ /* 0x080fe40000410000 */
[-C--:B------:R-:W-:Y:S01]  /*ad00*/  FMUL.FTZ R88, R88, R148.reuse ;  /* 0x0000009458587220 */ /* 0x080fe20000410000 */
[----:B------:R-:W-:Y:S01]  /*ad10*/  HMMA.16816.F32 R72, R4, R10, R72 ;  /* 0x0000000a0448723c */ /* 0x000fe20000001848 */
[----:B------:R-:W2:Y:S01]  /*ad20*/  LDSM.16.MT88.4 R8, [R192+0x10000] ;  /* 0x01000000c008783b */ /* 0x000ea20000004200 */
        /* <DEDUP_REMOVED lines=53> */
[----:B------:R-:W-:-:S04]  /*b080*/  FADD.FTZ R161, R161, R160 ;  /* 0x000000a0a1a17221 */ /* 0x000fc80000010000 */
[----:B-----5:R-:W-:Y:S01]  /*b090*/  FADD.FTZ R0, R164, R161 ;  /* 0x000000a1a4007221 */ /* 0x020fe20000010000 */
[----:B------:R-:W-:Y:S01]  /*b0a0*/  HMMA.16816.F32 R124, R4, R14, R124 ;  /* 0x0000000e047c723c */ /* 0x000fe2000000187c */
[----:B------:R-:W1:Y:S02]  /*b0b0*/  LDSM.16.MT88.4 R12, [R196+0x10800] ;  /* 0x01080000c40c783b */ /* 0x000e640000004200 */
[----:B------:R-:W-:-:S05]  /*b0c0*/  FADD.FTZ R0, R167, R0 ;  /* 0x00000000a7007221 */ /* 0x000fca0000010000 */
        /* <DEDUP_REMOVED lines=39> */
[----:B------:R-:W-:Y:S01]  /*b340*/  FADD.FTZ R165, R165, R0 ;  /* 0x00000000a5a57221 */ /* 0x000fe20000010000 */
[----:B------:R-:W-:Y:S01]  /*b350*/  MOV R3, R145 ;  /* 0x0000009100037202 */ /* 0x000fe20000000f00 */
[----:B------:R-:W-:Y:S02]  /*b360*/  FADD.FTZ R166, R166, R171 ;  /* 0x000000aba6a67221 */ /* 0x000fe40000010000 */
[----:B------:R-:W-:Y:S02]  /*b370*/  FADD.FTZ R170, R170, R165 ;  /* 0x000000a5aaaa7221 */ /* 0x000fe40000010000 */
[----:B-1----:R-:W-:Y:S01]  /*b380*/  HMMA.16816.F32 R128, R4, R12, R128 ;  /* 0x0000000c0480723c */ /* 0x002fe20000001880 */
[----:B------:R-:W-:-:S07]  /*b390*/  FADD.FTZ R173, R173, R166 ;  /* 0x000000a6adad7221 */ /* 0x000fce0000010000 */
        /* <DEDUP_REMOVED lines=72> */
[C---:B------:R-:W-:Y:S08]  /*b820*/  HMMA.16816.F32 R96, R4.reuse, R14, R96 ;  /* 0x0000000e0460723c */ /* 0x040ff00000001860 */
[----:B------:R-:W-:Y:S07]  /*b830*/  HMMA.16816.F32 R112, R4, R132, R112 ;  /* 0x000000840470723c */ /* 0x000fee0000001870 */
[----:B------:R-:W-:-:S02]  /*b840*/  MOV R132, R146 ;  /* 0x0000009200847202 */ /* 0x000fc40000000f00 */
.L_x_1257:
        /* <DEDUP_REMOVED lines=10> */
[----:B------:R-:W-:Y:S01]  /*b8f0*/  MOV R220, R176 ;  /* 0x000000b000dc7202 */ /* 0x000fe20000000f00 */
[----:B------:R-:W-:Y:S05]  /*b900*/  BRA `(.L_x_1262) ;  /* 0x0000068000007947 */ /* 0x000fea0003800000 */
.L_x_1264:
        /* <DEDUP_REMOVED lines=104> */
.L_x_1262:
        /* <DEDUP_REMOVED lines=270> */
[----:B----4-:R-:W-:Y:S02]  /*d070*/  FMUL.FTZ R234, R13, c[0x0][0x2ec] ;  /* 0x0000bb000dea7a20 */ /* 0x010fe40000410000 */
[----:B------:R-:W-:Y:S01]  /*d080*/  FMUL.FTZ R230, R14, c[0x0][0x2ec] ;  /* 0x0000bb000ee67a20 */ /* 0x000fe20000410000 */
[C---:B-1----:R-:W-:Y:S02]  /*d090*/  HMMA.16816.F32 R28, R172.reuse, R132, R28 ;  /* 0x00000084ac1c723c */ /* 0x042fe4000000181c */
[----:B------:R-:W1:Y:S01]  /*d0a0*/  MUFU.TANH R3, R3 ;  /* 0x0000000300037308 */ /* 0x000e620000002400 */
[----:B------:R-:W-:Y:S02]  /*d0b0*/  FMUL.FTZ R231, R15, c[0x0][0x2ec] ;  /* 0x0000bb000fe77a20 */ /* 0x000fe40000410000 */
[----:B------:R-:W-:Y:S02]  /*d0c0*/  FMUL.FTZ R235, R16, c[0x0][0x2ec] ;  /* 0x0000bb0010eb7a20 */ /* 0x000fe40000410000 */
[----:B------:R-:W-:Y:S01]  /*d0d0*/  FMUL.FTZ R238, R17, c[0x0][0x2ec] ;  /* 0x0000bb0011ee7a20 */ /* 0x000fe20000410000 */
        /* <DEDUP_REMOVED lines=48> */
.L_x_1263:
[----:B------:R-:W-:Y:S01]  /*d3e0*/  IMAD.U32 R5, RZ, RZ, UR8 ;  /* 0x00000008ff057e24 */ /* 0x000fe2000f8e00ff */
[----:B-1----:R-:W-:Y:S01]  /*d3f0*/  LDSM.16.MT88.4 R28, [R193+0xc000] ;  /* 0x00c00000c11c783b */ /* 0x002fe20000004200 */
[----:B------:R-:W-:Y:S02]  /*d400*/  UISETP.GT.AND UP0, UPT, UR8, UR9, UPT ;  /* 0x000000090800728c */ /* 0x000fe4000bf04270 */
[----:B------:R-:W-:Y:S01]  /*d410*/  IMAD R6, R5, 0x40, R218 ;  /* 0x0000004005067824 */ /* 0x000fe200078e02da */
[----:B------:R-:W-:Y:S04]  /*d420*/  UMOV UR22, UR8 ;  /* 0x0000000800167c82 */ /* 0x000fe80008000000 */
[C---:B------:R-:W-:Y:S02]  /*d430*/  IADD3 R4, R215.reuse, -R6, RZ ;  /* 0x80000006d7047210 */ /* 0x040fe40007ffe0ff */
[----:B------:R-:W-:Y:S02]  /*d440*/  IADD3 R24, R6, 0x1, RZ ;  /* 0x0000000106187810 */ /* 0x000fe40007ffe0ff */
[----:B------:R-:W-:Y:S01]  /*d450*/  IABS R25, R4 ;  /* 0x0000000400197213 */ /* 0x000fe20000000000 */
[----:B------:R-:W-:Y:S01]  /*d460*/  IMAD.IADD R4, R212, 0x1, -R6 ;  /* 0x00000001d4047824 */ /* 0x000fe200078e0a06 */
[C---:B------:R-:W-:Y:S02]  /*d470*/  IADD3 R22, R6.reuse, 0x8, RZ ;  /* 0x0000000806167810 */ /* 0x040fe40007ffe0ff */
[C---:B------:R-:W-:Y:S02]  /*d480*/  IADD3 R13, R6.reuse, 0x9, RZ ;  /* 0x00000009060d7810 */ /* 0x040fe40007ffe0ff */
[----:B------:R-:W-:Y:S01]  /*d490*/  IABS R16, R4 ;  /* 0x0000000400107213 */ /* 0x000fe20000000000 */
[C---:B------:R-:W-:Y:S01]  /*d4a0*/  IMAD.IADD R4, R215.reuse, 0x1, -R24 ;  /* 0x00000001d7047824 */ /* 0x040fe200078e0a18 */
[C---:B------:R-:W-:Y:S01]  /*d4b0*/  IADD3 R7, R6.reuse, 0x10, RZ ;  /* 0x0000001006077810 */ /* 0x040fe20007ffe0ff */
[----:B------:R-:W-:Y:S01]  /*d4c0*/  I2F R25, R25 ;  /* 0x0000001900197306 */ /* 0x000fe20000201400 */
[----:B------:R-:W-:Y:S02]  /*d4d0*/  IADD3 R12, R6, 0x11, RZ ;  /* 0x00000011060c7810 */ /* 0x000fe40007ffe0ff */
[----:B------:R-:W-:Y:S02]  /*d4e0*/  IABS R23, R4 ;  /* 0x0000000400177213 */ /* 0x000fe40000000000 */
[C---:B------:R-:W-:Y:S01]  /*d4f0*/  IADD3 R4, R215.reuse, -R22, RZ ;  /* 0x80000016d7047210 */ /* 0x040fe20007ffe0ff */
[--C-:B------:R-:W-:Y:S01]  /*d500*/  IMAD.IADD R26, R212, 0x1, -R12.reuse ;  /* 0x00000001d41a7824 */ /* 0x100fe200078e0a0c */
        /* <DEDUP_REMOVED lines=8> */
[----:B------:R-:W-:Y:S01]  /*d590*/  ISETP.GE.OR P1, PT, R6, R213, !P1 ;  /* 0x000000d50600720c */ /* 0x000fe20004f26670 */
[----:B------:R-:W-:Y:S01]  /*d5a0*/  I2F R23, R23 ;  /* 0x0000001700177306 */ /* 0x000fe20000201400 */
[----:B------:R-:W-:Y:S01]  /*d5b0*/  IABS R19, R4 ;  /* 0x0000000400137213 */ /* 0x000fe20000000000 */
[C---:B------:R-:W-:Y:S01]  /*d5c0*/  IMAD.IADD R4, R215.reuse, 0x1, -R12 ;  /* 0x00000001d7047824 */ /* 0x040fe200078e0a0c */
[C---:B------:R-:W-:Y:S02]  /*d5d0*/  ISETP.GE.AND P5, PT, R24.reuse, R214, PT ;  /* 0x000000d61800720c */ /* 0x040fe40003fa6270 */
[----:B------:R-:W-:Y:S02]  /*d5e0*/  ISETP.GE.AND P0, PT, R24, R211, PT ;  /* 0x000000d31800720c */ /* 0x000fe40003f06270 */
[----:B------:R-:W-:Y:S02]  /*d5f0*/  IABS R15, R4 ;  /* 0x00000004000f7213 */ /* 0x000fe40000000000 */
[C---:B------:R-:W-:Y:S01]  /*d600*/  IADD3 R4, R215.reuse, -R11, RZ ;  /* 0x8000000bd7047210 */ /* 0x040fe20007ffe0ff */
[----:B------:R-:W-:Y:S01]  /*d610*/  I2F R10, R10 ;  /* 0x0000000a000a7306 */ /* 0x000fe20000201400 */
[----:B------:R-:W-:Y:S02]  /*d620*/  ISETP.GE.AND P6, PT, R6, R211, PT ;  /* 0x000000d30600720c */ /* 0x000fe40003fc6270 */
[----:B------:R-:W-:Y:S01]  /*d630*/  IABS R8, R4 ;  /* 0x0000000400087213 */ /* 0x000fe20000000000 */
[----:B------:R-:W-:Y:S01]  /*d640*/  IMAD.IADD R4, R212, 0x1, -R24 ;  /* 0x00000001d4047824 */ /* 0x000fe200078e0a18 */
[C---:B------:R-:W-:Y:S02]  /*d650*/  ISETP.GE.OR P5, PT, R24.reuse, R213, !P5 ;  /* 0x000000d51800720c */ /* 0x040fe40006fa6670 */
[----:B------:R-:W-:Y:S02]  /*d660*/  ISETP.GE.OR P0, PT, R24, R210, !P0 ;  /* 0x000000d21800720c */ /* 0x000fe40004706670 */
        /* <DEDUP_REMOVED lines=8> */
[----:B------:R-:W-:Y:S04]  /*d6f0*/  IADD3 R4, R6, 0x20, RZ ;  /* 0x0000002006047810 */ /* 0x000fe80007ffe0ff */
[----:B------:R-:W-:Y:S03]  /*d700*/  IADD3 R14, R215, -R4, RZ ;  /* 0x80000004d70e7210 */ /* 0x000fe60007ffe0ff */
[----:B------:R-:W-:Y:S01]  /*d710*/  I2F R15, R15 ;  /* 0x0000000f000f7306 */ /* 0x000fe20000201400 */
[----:B------:R-:W-:Y:S09]  /*d720*/  IABS R14, R14 ;  /* 0x0000000e000e7213 */ /* 0x000ff20000000000 */
[----:B------:R-:W-:Y:S10]  /*d730*/  I2F R8, R8 ;  /* 0x0000000800087306 */ /* 0x000ff40000201400 */
[----:B------:R-:W-:Y:S10]  /*d740*/  I2F R18, R18 ;  /* 0x0000001200127306 */ /* 0x000ff40000201400 */
[----:B------:R-:W-:Y:S10]  /*d750*/  I2F R20, R20 ;  /* 0x0000001400147306 */ /* 0x000ff40000201400 */
[----:B------:R-:W1:Y:S02]  /*d760*/  I2F R5, R5 ;  /* 0x0000000500057306 */ /* 0x000e640000201400 */
[----:B-1----:R-:W-:Y:S02]  /*d770*/  FFMA.FTZ R238, R5, -UR21, R238 ;  /* 0x8000001505ee7c23 */ /* 0x002fe400080100ee */
[----:B------:R-:W-:Y:S02]  /*d780*/  FFMA.FTZ R225, R16, -UR21, R225 ;  /* 0x8000001510e17c23 */ /* 0x000fe400080100e1 */
[----:B------:R-:W-:Y:S02]  /*d790*/  IMAD.IADD R16, R212, 0x1, -R13 ;  /* 0x00000001d4107824 */ /* 0x000fe400078e0a0d */
[----:B------:R-:W-:Y:S01]  /*d7a0*/  FFMA.FTZ R224, R23, -UR21, R224 ;  /* 0x8000001517e07c23 */ /* 0x000fe200080100e0 */
[----:B------:R-:W-:Y:S01]  /*d7b0*/  FSEL R225, R225, -INF , !P6 ;  /* 0xff800000e1e17808 */ /* 0x000fe20007000000 */
[----:B------:R-:W1:Y:S01]  /*d7c0*/  I2F R23, R14 ;  /* 0x0000000e00177306 */ /* 0x000e620000201400 */
[----:B------:R-:W-:Y:S01]  /*d7d0*/  IABS R16, R16 ;  /* 0x0000001000107213 */ /* 0x000fe20000000000 */
[----:B------:R-:W-:Y:S01]  /*d7e0*/  FFMA.FTZ R222, R25, -UR21, R222 ;  /* 0x8000001519de7c23 */ /* 0x000fe200080100de */
[-C--:B------:R-:W-:Y:S01]  /*d7f0*/  ISETP.GE.AND P6, PT, R13, R214.reuse, PT ;  /* 0x000000d60d00720c */ /* 0x080fe20003fc6270 */
[----:B------:R-:W-:Y:S01]  /*d800*/  FFMA.FTZ R229, R10, -UR21, R229 ;  /* 0x800000150ae57c23 */ /* 0x000fe200080100e5 */
[----:B------:R-:W-:Y:S01]  /*d810*/  FSEL R224, R224, -INF , !P5 ;  /* 0xff800000e0e07808 */ /* 0x000fe20006800000 */
[----:B------:R-:W-:Y:S01]  /*d820*/  IMAD.IADD R10, R212, 0x1, -R7 ;  /* 0x00000001d40a7824 */ /* 0x000fe200078e0a07 */
[----:B------:R-:W-:Y:S01]  /*d830*/  FSEL R222, R222, -INF , !P1 ;  /* 0xff800000dede7808 */ /* 0x000fe20004800000 */
[----:B------:R-:W-:Y:S01]  /*d840*/  FFMA.FTZ R232, R19, -UR21, R232 ;  /* 0x8000001513e87c23 */ /* 0x000fe200080100e8 */
[C---:B------:R-:W-:Y:S01]  /*d850*/  ISETP.GE.AND P1, PT, R22.reuse, R214, PT ;  /* 0x000000d61600720c */ /* 0x040fe20003f26270 */
[----:B------:R-:W2:Y:S01]  /*d860*/  I2F R25, R16 ;  /* 0x0000001000197306 */ /* 0x000ea20000201400 */
[----:B------:R-:W-:Y:S01]  /*d870*/  IABS R10, R10 ;  /* 0x0000000a000a7213 */ /* 0x000fe20000000000 */
[----:B------:R-:W-:Y:S01]  /*d880*/  FFMA.FTZ R226, R21, -UR21, R226 ;  /* 0x8000001515e27c23 */ /* 0x000fe200080100e2 */
[----:B------:R-:W-:Y:S01]  /*d890*/  ISETP.GE.OR P1, PT, R22, R213, !P1 ;  /* 0x000000d51600720c */ /* 0x000fe20004f26670 */
[----:B------:R-:W-:Y:S01]  /*d8a0*/  FFMA.FTZ R234, R15, -UR21, R234 ;  /* 0x800000150fea7c23 */ /* 0x000fe200080100ea */
[----:B------:R-:W-:Y:S01]  /*d8b0*/  IADD3 R15, R6, 0x21, RZ ;  /* 0x00000021060f7810 */ /* 0x000fe20007ffe0ff */
[----:B------:R-:W-:Y:S01]  /*d8c0*/  FFMA.FTZ R235, R8, -UR21, R235 ;  /* 0x8000001508eb7c23 */ /* 0x000fe200080100eb */
[----:B------:R-:W-:Y:S01]  /*d8d0*/  FSEL R226, R226, -INF , !P1 ;  /* 0xff800000e2e27808 */ /* 0x000fe20004800000 */
[----:B------:R-:W-:Y:S01]  /*d8e0*/  FFMA.FTZ R227, R18, -UR21, R227 ;  /* 0x8000001512e37c23 */ /* 0x000fe200080100e3 */
[----:B------:R-:W-:Y:S01]  /*d8f0*/  IADD3 R24, R215, -R15, RZ ;  /* 0x8000000fd7187210 */ /* 0x000fe20007ffe0ff */
[----:B------:R3:W4:Y:S01]  /*d900*/  I2F R19, R10 ;  /* 0x0000000a00137306 */ /* 0x0007220000201400 */
[----:B------:R-:W-:Y:S01]  /*d910*/  ISETP.GE.AND P1, PT, R12, R214, PT ;  /* 0x000000d60c00720c */ /* 0x000fe20003f26270 */
[----:B------:R-:W-:Y:S01]  /*d920*/  FFMA.FTZ R3, R20, -UR21, R3 ;  /* 0x8000001514037c23 */ /* 0x000fe20008010003 */
[----:B------:R-:W-:Y:S01]  /*d930*/  IABS R24, R24 ;  /* 0x0000001800187213 */ /* 0x000fe20000000000 */
[----:B-1----:R-:W-:Y:S01]  /*d940*/  FFMA.FTZ R240, R23, -UR21, R240 ;  /* 0x8000001517f07c23 */ /* 0x002fe200080100f0 */
[----:B------:R-:W-:Y:S02]  /*d950*/  IADD3 R14, R6, 0x28, RZ ;  /* 0x00000028060e7810 */ /* 0x000fe40007ffe0ff */
[-C--:B------:R-:W-:Y:S02]  /*d960*/  ISETP.GE.OR P1, PT, R12, R213.reuse, !P1 ;  /* 0x000000d50c00720c */ /* 0x080fe40004f26670 */
[----:B------:R-:W-:Y:S01]  /*d970*/  ISETP.GE.OR P6, PT, R13, R213, !P6 ;  /* 0x000000d50d00720c */ /* 0x000fe200077c6670 */
[----:B------:R-:W1:Y:S01]  /*d980*/  I2F R24, R24 ;  /* 0x0000001800187306 */ /* 0x000e620000201400 */
[----:B------:R-:W-:Y:S02]  /*d990*/  FSEL R162, R234, -INF , !P1 ;  /* 0xff800000eaa27808 */ /* 0x000fe40004800000 */
[C---:B------:R-:W-:Y:S01]  /*d9a0*/  IADD3 R8, R6.reuse, 0x29, RZ ;  /* 0x0000002906087810 */ /* 0x040fe20007ffe0ff */
[----:B--2---:R-:W-:Y:S01]  /*d9b0*/  FFMA.FTZ R228, R25, -UR21, R228 ;  /* 0x8000001519e47c23 */ /* 0x004fe200080100e4 */
[----:B------:R-:W-:Y:S02]  /*d9c0*/  IADD3 R16, R215, -R14, RZ ;  /* 0x8000000ed7107210 */ /* 0x000fe40007ffe0ff */
[----:B------:R-:W-:Y:S02]  /*d9d0*/  ISETP.GE.AND P1, PT, R13, R211, PT ;  /* 0x000000d30d00720c */ /* 0x000fe40003f26270 */
[----:B------:R-:W-:Y:S02]  /*d9e0*/  IABS R16, R16 ;  /* 0x0000001000107213 */ /* 0x000fe40000000000 */
[-C--:B------:R-:W-:Y:S02]  /*d9f0*/  ISETP.GE.AND P5, PT, R7, R214.reuse, PT ;  /* 0x000000d60700720c */ /* 0x080fe40003fa6270 */
[----:B------:R2:W5:Y:S01]  /*da00*/  I2F R21, R16 ;  /* 0x0000001000157306 */ /* 0x0005620000201400 */
[----:B---3--:R-:W-:Y:S01]  /*da10*/  FSEL R10, R229, -INF , !P6 ;  /* 0xff800000e50a7808 */ /* 0x008fe20007000000 */
[----:B----4-:R-:W-:Y:S01]  /*da20*/  FFMA.FTZ R230, R19, -UR21, R230 ;  /* 0x8000001513e67c23 */ /* 0x010fe200080100e6 */
[----:B------:R-:W-:Y:S02]  /*da30*/  ISETP.GE.AND P6, PT, R11, R214, PT ;  /* 0x000000d60b00720c */ /* 0x000fe40003fc6270 */
[-C--:B------:R-:W-:Y:S02]  /*da40*/  ISETP.GE.OR P1, PT, R13, R210.reuse, !P1 ;  /* 0x000000d20d00720c */ /* 0x080fe40004f26670 */
[-C--:B------:R-:W-:Y:S02]  /*da50*/  ISETP.GE.OR P6, PT, R11, R213.reuse, !P6 ;  /* 0x000000d50b00720c */ /* 0x080fe400077c6670 */
[----:B------:R-:W-:Y:S02]  /*da60*/  IADD3 R13, R6, 0x30, RZ ;  /* 0x00000030060d7810 */ /* 0x000fe40007ffe0ff */
[----:B------:R-:W-:Y:S01]  /*da70*/  ISETP.GE.OR P5, PT, R7, R213, !P5 ;  /* 0x000000d50700720c */ /* 0x000fe20006fa6670 */
[----:B-1----:R-:W-:Y:S01]  /*da80*/  FFMA.FTZ R243, R24, -UR21, R243 ;  /* 0x8000001518f37c23 */ /* 0x002fe200080100f3 */
[----:B------:R-:W-:Y:S02]  /*da90*/  FSEL R142, R235, -INF , !P6 ;  /* 0xff800000eb8e7808 */ /* 0x000fe40007000000 */
[----:B------:R-:W-:Y:S02]  /*daa0*/  ISETP.GE.AND P6, PT, R7, R211, PT ;  /* 0x000000d30700720c */ /* 0x000fe40003fc6270 */
[----:B------:R-:W-:Y:S02]  /*dab0*/  IADD3 R18, R215, -R13, RZ ;  /* 0x8000000dd7127210 */ /* 0x000fe40007ffe0ff */
[----:B------:R-:W-:Y:S02]  /*dac0*/  FSEL R164, R232, -INF , !P5 ;  /* 0xff800000e8a47808 */ /* 0x000fe40006800000 */
[----:B------:R-:W-:Y:S02]  /*dad0*/  ISETP.GE.AND P5, PT, R22, R211, PT ;  /* 0x000000d31600720c */ /* 0x000fe40003fa6270 */
[----:B------:R-:W-:Y:S01]  /*dae0*/  ISETP.GE.OR P6, PT, R7, R210, !P6 ;  /* 0x000000d20700720c */ /* 0x000fe200077c6670 */
[----:B------:R-:W-:Y:S01]  /*daf0*/  IMAD.IADD R7, R212, 0x1, -R11 ;  /* 0x00000001d4077824 */ /* 0x000fe200078e0a0b */
[----:B--2---:R-:W-:Y:S01]  /*db00*/  IABS R16, R26 ;  /* 0x0000001a00107213 */ /* 0x004fe20000000000 */
[----:B-----5:R-:W-:Y:S01]  /*db10*/  FFMA.FTZ R244, R21, -UR21, R244 ;  /* 0x8000001515f47c23 */ /* 0x020fe200080100f4 */
[----:B------:R-:W-:Y:S02]  /*db20*/  IADD3 R26, R215, -R8, RZ ;  /* 0x80000008d71a7210 */ /* 0x000fe40007ffe0ff */
[----:B------:R-:W-:Y:S02]  /*db30*/  IABS R18, R18 ;  /* 0x0000001200127213 */ /* 0x000fe40000000000 */
[----:B------:R-:W-:Y:S01]  /*db40*/  IABS R26, R26 ;  /* 0x0000001a001a7213 */ /* 0x000fe20000000000 */
[----:B------:R-:W1:Y:S01]  /*db50*/  I2F R16, R16 ;  /* 0x0000001000107306 */ /* 0x000e620000201400 */
[----:B------:R-:W-:Y:S01]  /*db60*/  ISETP.GE.OR P5, PT, R22, R210, !P5 ;  /* 0x000000d21600720c */ /* 0x000fe20006fa6670 */
[----:B------:R-:W-:Y:S01]  /*db70*/  IMAD.IADD R22, R212, 0x1, -R9 ;  /* 0x00000001d4167824 */ /* 0x000fe200078e0a09 */
[----:B------:R-:W-:Y:S02]  /*db80*/  FSEL R5, R3, -INF , !P0 ;  /* 0xff80000003057808 */ /* 0x000fe40004000000 */
[-C--:B------:R-:W-:Y:S02]  /*db90*/  ISETP.GE.AND P0, PT, R9, R214.reuse, PT ;  /* 0x000000d60900720c */ /* 0x080fe40003f06270 */
[----:B------:R-:W-:Y:S02]  /*dba0*/  IABS R7, R7 ;  /* 0x0000000700077213 */ /* 0x000fe40000000000 */
[----:B------:R-:W-:Y:S01]  /*dbb0*/  FSEL R227, R227, -INF , !P5 ;  /* 0xff800000e3e37808 */ /* 0x000fe20006800000 */
[----:B------:R-:W2:Y:S01]  /*dbc0*/  I2F R20, R26 ;  /* 0x0000001a00147306 */ /* 0x000ea20000201400 */
[-C--:B------:R-:W-:Y:S02]  /*dbd0*/  ISETP.GE.AND P5, PT, R15, R214.reuse, PT ;  /* 0x000000d60f00720c */ /* 0x080fe40003fa6270 */
[-C--:B------:R-:W-:Y:S02]  /*dbe0*/  ISETP.GE.OR P0, PT, R9, R213.reuse, !P0 ;  /* 0x000000d50900720c */ /* 0x080fe40004706670 */
[----:B------:R-:W-:Y:S02]  /*dbf0*/  ISETP.GE.OR P5, PT, R15, R213, !P5 ;  /* 0x000000d50f00720c */ /* 0x000fe40006fa6670 */
[----:B------:R-:W-:Y:S02]  /*dc00*/  FSEL R140, R238, -INF , !P0 ;  /* 0xff800000ee8c7808 */ /* 0x000fe40004000000 */
[-C--:B------:R-:W-:Y:S01]  /*dc10*/  ISETP.GE.AND P0, PT, R4, R214.reuse, PT ;  /* 0x000000d60400720c */ /* 0x080fe20003f06270 */
[----:B------:R-:W3:Y:S01]  /*dc20*/  I2F R25, R18 ;  /* 0x0000001200197306 */ /* 0x000ee20000201400 */
[----:B------:R-:W-:Y:S02]  /*dc30*/  FSEL R163, R230, -INF , !P6 ;  /* 0xff800000e6a37808 */ /* 0x000fe40007000000 */
[----:B------:R-:W-:Y:S01]  /*dc40*/  ISETP.GE.AND P6, PT, R14, R214, PT ;  /* 0x000000d60e00720c */ /* 0x000fe20003fc6270 */
[----:B-1----:R-:W-:Y:S01]  /*dc50*/  FFMA.FTZ R231, R16, -UR21, R231 ;  /* 0x8000001510e77c23 */ /* 0x002fe200080100e7 */
[----:B------:R-:W-:Y:S02]  /*dc60*/  FSEL R158, R243, -INF , !P5 ;  /* 0xff800000f39e7808 */ /* 0x000fe40006800000 */
[C---:B------:R-:W-:Y:S02]  /*dc70*/  ISETP.GE.AND P5, PT, R9.reuse, R211, PT ;  /* 0x000000d30900720c */ /* 0x040fe40003fa6270 */
[-C--:B------:R-:W-:Y:S01]  /*dc80*/  ISETP.GE.OR P0, PT, R4, R213.reuse, !P0 ;  /* 0x000000d50400720c */ /* 0x080fe20004706670 */
[----:B------:R-:W1:Y:S01]  /*dc90*/  I2F R23, R7 ;  /* 0x0000000700177306 */ /* 0x000e620000201400 */
[----:B------:R-:W-:Y:S02]  /*dca0*/  ISETP.GE.OR P6, PT, R14, R213, !P6 ;  /* 0x000000d50e00720c */ /* 0x000fe400077c6670 */
[----:B------:R-:W-:Y:S01]  /*dcb0*/  ISETP.GE.OR P5, PT, R9, R210, !P5 ;  /* 0x000000d20900720c */ /* 0x000fe20006fa6670 */
[----:B------:R-:W-:Y:S01]  /*dcc0*/  IMAD.IADD R9, R212, 0x1, -R4 ;  /* 0x00000001d4097824 */ /* 0x000fe200078e0a04 */
[----:B------:R-:W-:Y:S01]  /*dcd0*/  FSEL R160, R240, -INF , !P0 ;  /* 0xff800000f0a07808 */ /* 0x000fe20004000000 */
[----:B--2---:R-:W-:Y:S01]  /*dce0*/  FFMA.FTZ R245, R20, -UR21, R245 ;  /* 0x8000001514f57c23 */ /* 0x004fe200080100f5 */
[----:B------:R-:W-:Y:S02]  /*dcf0*/  ISETP.GE.AND P0, PT, R12, R211, PT ;  /* 0x000000d30c00720c */ /* 0x000fe40003f06270 */
[----:B------:R-:W-:Y:S02]  /*dd00*/  FSEL R156, R244, -INF , !P6 ;  /* 0xff800000f49c7808 */ /* 0x000fe40007000000 */
[----:B------:R-:W-:Y:S02]  /*dd10*/  ISETP.GE.AND P6, PT, R8, R214, PT ;  /* 0x000000d60800720c */ /* 0x000fe40003fc6270 */
[----:B------:R-:W-:Y:S01]  /*dd20*/  IADD3 R3, R6, 0x31, RZ ;  /* 0x0000003106037810 */ /* 0x000fe20007ffe0ff */
[----:B---3--:R-:W-:Y:S01]  /*dd30*/  FFMA.FTZ R248, R25, -UR21, R248 ;  /* 0x8000001519f87c23 */ /* 0x008fe200080100f8 */
[----:B------:R-:W-:Y:S02]  /*dd40*/  ISETP.GE.OR P0, PT, R12, R210, !P0 ;  /* 0x000000d20c00720c */ /* 0x000fe40004706670 */
[----:B------:R-:W-:Y:S02]  /*dd50*/  IABS R12, R9 ;  /* 0x00000009000c7213 */ /* 0x000fe40000000000 */
[C---:B------:R-:W-:Y:S02]  /*dd60*/  IADD3 R9, R6.reuse, 0x38, RZ ;  /* 0x0000003806097810 */ /* 0x040fe40007ffe0ff */
[----:B------:R-:W-:Y:S02]  /*dd70*/  IADD3 R6, R6, 0x39, RZ ;  /* 0x0000003906067810 */ /* 0x000fe40007ffe0ff */
[----:B------:R-:W-:Y:S01]  /*dd80*/  ISETP.GE.OR P6, PT, R8, R213, !P6 ;  /* 0x000000d50800720c */ /* 0x000fe200077c6670 */
[----:B------:R-:W2:Y:S01]  /*dd90*/  I2F R12, R12 ;  /* 0x0000000c000c7306 */ /* 0x000ea20000201400 */
[----:B------:R-:W-:Y:S01]  /*dda0*/  IADD3 R19, R215, -R6, RZ ;  /* 0x80000006d7137210 */ /* 0x000fe20007ffe0ff */
[----:B-1----:R-:W-:Y:S01]  /*ddb0*/  FFMA.FTZ R236, R23, -UR21, R236 ;  /* 0x8000001517ec7c23 */ /* 0x002fe200080100ec */
[----:B------:R-:W-:Y:S02]  /*ddc0*/  IABS R18, R22 ;  /* 0x0000001600127213 */ /* 0x000fe40000000000 */
[----:B------:R-:W-:Y:S02]  /*ddd0*/  FSEL R154, R245, -INF , !P6 ;  /* 0xff800000f59a7808 */ /* 0x000fe40007000000 */
[----:B------:R-:W-:Y:S02]  /*dde0*/  ISETP.GE.AND P6, PT, R4, R211, PT ;  /* 0x000000d30400720c */ /* 0x000fe40003fc6270 */
[----:B------:R-:W-:Y:S01]  /*ddf0*/  IADD3 R22, R215, -R3, RZ ;  /* 0x80000003d7167210 */ /* 0x000fe20007ffe0ff */
[----:B------:R-:W1:Y:S01]  /*de00*/  I2F R18, R18 ;  /* 0x0000001200127306 */ /* 0x000e620000201400 */
[----:B------:R-:W-:Y:S02]  /*de10*/  IABS R19, R19 ;  /* 0x0000001300137213 */ /* 0x000fe40000000000 */
[----:B------:R-:W-:Y:S02]  /*de20*/  FSEL R7, R228, -INF , !P1 ;  /* 0xff800000e4077808 */ /* 0x000fe40004800000 */
[C---:B------:R-:W-:Y:S02]  /*de30*/  ISETP.GE.AND P1, PT, R11.reuse, R211, PT ;  /* 0x000000d30b00720c */ /* 0x040fe40003f26270 */
[----:B------:R-:W-:Y:S02]  /*de40*/  ISETP.GE.OR P6, PT, R4, R210, !P6 ;  /* 0x000000d20400720c */ /* 0x000fe400077c6670 */
[----:B------:R-:W-:Y:S01]  /*de50*/  IABS R22, R22 ;  /* 0x0000001600167213 */ /* 0x000fe20000000000 */
[----:B------:R-:W3:Y:S01]  /*de60*/  I2F R4, R19 ;  /* 0x0000001300047306 */ /* 0x000ee20000201400 */
[----:B------:R-:W-:Y:S02]  /*de70*/  ISETP.GE.OR P1, PT, R11, R210, !P1 ;  /* 0x000000d20b00720c */ /* 0x000fe40004f26670 */
[----:B------:R-:W-:Y:S01]  /*de80*/  IADD3 R16, R215, -R9, RZ ;  /* 0x80000009d7107210 */ /* 0x000fe20007ffe0ff */
[----:B--2---:R-:W-:Y:S01]  /*de90*/  FFMA.FTZ R239, R12, -UR21, R239 ;  /* 0x800000150cef7c23 */ /* 0x004fe200080100ef */
[----:B------:R-:W-:Y:S02]  /*dea0*/  FSEL R161, R231, -INF , !P0 ;  /* 0xff800000e7a17808 */ /* 0x000fe40004000000 */
[----:B------:R-:W-:Y:S01]  /*deb0*/  IABS R20, R16 ;  /* 0x0000001000147213 */ /* 0x000fe20000000000 */
[----:B------:R-:W-:Y:S01]  /*dec0*/  IMAD.IADD R16, R212, 0x1, -R15 ;  /* 0x00000001d4107824 */ /* 0x000fe200078e0a0f */
[C---:B------:R-:W-:Y:S01]  /*ded0*/  ISETP.GE.AND P0, PT, R13.reuse, R214, PT ;  /* 0x000000d60d00720c */ /* 0x040fe20003f06270 */
[----:B------:R-:W2:Y:S01]  /*dee0*/  I2F R11, R22 ;  /* 0x00000016000b7306 */ /* 0x000ea20000201400 */
[----:B------:R-:W-:Y:S02]  /*def0*/  FSEL R143, R236, -INF , !P1 ;  /* 0xff800000ec8f7808 */ /* 0x000fe40004800000 */
[----:B------:R-:W-:Y:S01]  /*df00*/  ISETP.GE.OR P0, PT, R13, R213, !P0 ;  /* 0x000000d50d00720c */ /* 0x000fe20004706670 */
[----:B-1----:R-:W-:Y:S01]  /*df10*/  FFMA.FTZ R233, R18, -UR21, R233 ;  /* 0x8000001512e97c23 */ /* 0x002fe200080100e9 */
[CC--:B------:R-:W-:Y:S02]  /*df20*/  ISETP.GE.AND P1, PT, R15.reuse, R211.reuse, PT ;  /* 0x000000d30f00720c */ /* 0x0c0fe40003f26270 */
[----:B------:R-:W-:Y:S02]  /*df30*/  FSEL R152, R248, -INF , !P0 ;  /* 0xff800000f8987808 */ /* 0x000fe40004000000 */
[-C--:B------:R-:W-:Y:S01]  /*df40*/  ISETP.GE.AND P0, PT, R14, R211.reuse, PT ;  /* 0x000000d30e00720c */ /* 0x080fe20003f06270 */
[----:B------:R-:W1:Y:S01]  /*df50*/  I2F R20, R20 ;  /* 0x0000001400147306 */ /* 0x000e620000201400 */
[-C--:B------:R-:W-:Y:S01]  /*df60*/  ISETP.GE.OR P1, PT, R15, R210.reuse, !P1 ;  /* 0x000000d20f00720c */ /* 0x080fe20004f26670 */
[----:B------:R-:W-:Y:S01]  /*df70*/  IMAD.IADD R15, R212, 0x1, -R14 ;  /* 0x00000001d40f7824 */ /* 0x000fe200078e0a0e */
[----:B------:R-:W-:Y:S01]  /*df80*/  ISETP.GE.OR P0, PT, R14, R210, !P0 ;  /* 0x000000d20e00720c */ /* 0x000fe20004706670 */
[----:B------:R-:W-:Y:S01]  /*df90*/  IMAD.IADD R14, R212, 0x1, -R13 ;  /* 0x00000001d40e7824 */ /* 0x000fe200078e0a0d */
[----:B------:R-:W-:Y:S01]  /*dfa0*/  FSEL R159, R239, -INF , !P6 ;  /* 0xff800000ef9f7808 */ /* 0x000fe20007000000 */
[----:B---3--:R-:W-:Y:S01]  /*dfb0*/  FFMA.FTZ R251, R4, -UR21, R251 ;  /* 0x8000001504fb7c23 */ /* 0x008fe200080100fb */
[----:B------:R-:W-:Y:S02]  /*dfc0*/  FMNMX.FTZ R19, R222, R2, !PT ;  /* 0x00000002de137209 */ /* 0x000fe40007810000 */
[----:B------:R-:W-:Y:S02]  /*dfd0*/  ISETP.GE.AND P6, PT, R8, R211, PT ;  /* 0x000000d30800720c */ /* 0x000fe40003fc6270 */
[----:B------:R-:W-:Y:S02]  /*dfe0*/  IABS R14, R14 ;  /* 0x0000000e000e7213 */ /* 0x000fe40000000000 */
[----:B------:R-:W-:Y:S01]  /*dff0*/  FSEL R141, R233, -INF , !P5 ;  /* 0xff800000e98d7808 */ /* 0x000fe20006800000 */
[----:B--2---:R-:W-:Y:S01]  /*e000*/  FFMA.FTZ R252, R11, -UR21, R252 ;  /* 0x800000150bfc7c23 */ /* 0x004fe200080100fc */
[C---:B------:R-:W-:Y:S02]  /*e010*/  ISETP.GE.AND P5, PT, R3.reuse, R214, PT ;  /* 0x000000d60300720c */ /* 0x040fe40003fa6270 */
[----:B------:R-:W-:Y:S02]  /*e020*/  FMNMX.FTZ R19, R224, R19, !PT ;  /* 0x00000013e0137209 */ /* 0x000fe40007810000 */
[----:B------:R-:W-:Y:S02]  /*e030*/  ISETP.GE.OR P6, PT, R8, R210, !P6 ;  /* 0x000000d20800720c */ /* 0x000fe400077c6670 */
[----:B------:R-:W-:Y:S02]  /*e040*/  IADD3 R11, R212, -R8, RZ ;  /* 0x80000008d40b7210 */ /* 0x000fe40007ffe0ff */
[----:B------:R-:W2:Y:S01]  /*e050*/  I2F R8, R14 ;  /* 0x0000000e00087306 */ /* 0x000ea20000201400 */
[----:B------:R-:W-:Y:S01]  /*e060*/  IABS R15, R15 ;  /* 0x0000000f000f7213 */ /* 0x000fe20000000000 */
[----:B-1----:R-:W-:Y:S01]  /*e070*/  FFMA.FTZ R17, R20, -UR21, R17 ;  /* 0x8000001514117c23 */ /* 0x002fe20008010011 */
[----:B------:R-:W-:Y:S01]  /*e080*/  ISETP.GE.OR P5, PT, R3, R213, !P5 ;  /* 0x000000d50300720c */ /* 0x000fe20006fa6670 */
[----:B------:R-:W-:Y:S01]  /*e090*/  LDSM.16.MT88.4 R20, [R194+0xc000] ;  /* 0x00c00000c214783b */ /* 0x000fe20000004200 */
[----:B------:R-:W-:Y:S02]  /*e0a0*/  FMNMX.FTZ R19, R226, R19, !PT ;  /* 0x00000013e2137209 */ /* 0x000fe40007810000 */
[----:B------:R-:W-:Y:S02]  /*e0b0*/  FSEL R150, R252, -INF , !P5 ;  /* 0xff800000fc967808 */ /* 0x000fe40006800000 */
[C---:B------:R-:W-:Y:S01]  /*e0c0*/  ISETP.GE.AND P5, PT, R9.reuse, R214, PT ;  /* 0x000000d60900720c */ /* 0x040fe20003fa6270 */
[----:B------:R-:W1:Y:S01]  /*e0d0*/  I2F R12, R15 ;  /* 0x0000000f000c7306 */ /* 0x000e620000201400 */
[----:B------:R-:W-:Y:S02]  /*e0e0*/  FMNMX.FTZ R19, R10, R19, !PT ;  /* 0x000000130a137209 */ /* 0x000fe40007810000 */
[----:B------:R-:W-:Y:S02]  /*e0f0*/  IABS R16, R16 ;  /* 0x0000001000107213 */ /* 0x000fe40000000000 */
[----:B------:R-:W-:Y:S02]  /*e100*/  FMNMX.FTZ R19, R164, R19, !PT ;  /* 0x00000013a4137209 */ /* 0x000fe40007810000 */
[----:B------:R-:W-:Y:S02]  /*e110*/  ISETP.GE.OR P5, PT, R9, R213, !P5 ;  /* 0x000000d50900720c */ /* 0x000fe40006fa6670 */
[----:B------:R-:W-:Y:S01]  /*e120*/  FMNMX.FTZ R4, R225, R0, !PT ;  /* 0x00000000e1047209 */ /* 0x000fe20007810000 */
[----:B------:R-:W3:Y:S01]  /*e130*/  I2F R16, R16 ;  /* 0x0000001000107306 */ /* 0x000ee20000201400 */
[----:B------:R-:W-:Y:S02]  /*e140*/  FSEL R148, R17, -INF , !P5 ;  /* 0xff80000011947808 */ /* 0x000fe40006800000 */
[----:B------:R-:W-:Y:S01]  /*e150*/  FMNMX.FTZ R17, R162, R19, !PT ;  /* 0x00000013a2117209 */ /* 0x000fe20007810000 */
[----:B--2---:R-:W-:Y:S01]  /*e160*/  FFMA.FTZ R247, R8, -UR21, R247 ;  /* 0x8000001508f77c23 */ /* 0x004fe200080100f7 */
[----:B------:R-:W-:Y:S02]  /*e170*/  FMNMX.FTZ R14, R5, R4, !PT ;  /* 0x00000004050e7209 */ /* 0x000fe40007810000 */
[----:B------:R-:W-:Y:S02]  /*e180*/  FMNMX.FTZ R17, R142, R17, !PT ;  /* 0x000000118e117209 */ /* 0x000fe40007810000 */
[----:B------:R-:W-:Y:S02]  /*e190*/  IABS R11, R11 ;  /* 0x0000000b000b7213 */ /* 0x000fe40000000000 */
[----:B------:R-:W-:Y:S02]  /*e1a0*/  FMNMX.FTZ R17, R140, R17, !PT ;  /* 0x000000118c117209 */ /* 0x000fe40007810000 */
[----:B------:R-:W-:Y:S01]  /*e1b0*/  FMNMX.FTZ R14, R227, R14, !PT ;  /* 0x0000000ee30e7209 */ /* 0x000fe20007810000 */
[----:B-1----:R-:W-:Y:S01]  /*e1c0*/  FFMA.FTZ R241, R12, -UR21, R241 ;  /* 0x800000150cf17c23 */ /* 0x002fe200080100f1 */
[----:B------:R-:W-:Y:S01]  /*e1d0*/  FMNMX.FTZ R17, R160, R17, !PT ;  /* 0x00000011a0117209 */ /* 0x000fe20007810000 */
[----:B------:R-:W1:Y:S01]  /*e1e0*/  I2F R11, R11 ;  /* 0x0000000b000b7306 */ /* 0x000e620000201400 */
[C---:B------:R-:W-:Y:S02]  /*e1f0*/  ISETP.GE.AND P5, PT, R13.reuse, R211, PT ;  /* 0x000000d30d00720c */ /* 0x040fe40003fa6270 */
[----:B------:R-:W-:Y:S02]  /*e200*/  IADD3 R15, R212, -R3, RZ ;  /* 0x80000003d40f7210 */ /* 0x000fe40007ffe0ff */
[----:B------:R-:W-:Y:S02]  /*e210*/  FMNMX.FTZ R17, R158, R17, !PT ;  /* 0x000000119e117209 */ /* 0x000fe40007810000 */
[----:B------:R-:W-:Y:S01]  /*e220*/  ISETP.GE.OR P5, PT, R13, R210, !P5 ;  /* 0x000000d20d00720c */ /* 0x000fe20006fa6670 */
[----:B------:R-:W-:Y:S01]  /*e230*/  IMAD.IADD R13, R212, 0x1, -R9 ;  /* 0x00000001d40d7824 */ /* 0x000fe200078e0a09 */
[----:B------:R-:W-:Y:S01]  /*e240*/  FMNMX.FTZ R14, R7, R14, !PT ;  /* 0x0000000e070e7209 */ /* 0x000fe20007810000 */
[----:B---3--:R-:W-:Y:S01]  /*e250*/  FFMA.FTZ R237, R16, -UR21, R237 ;  /* 0x8000001510ed7c23 */ /* 0x008fe200080100ed */
[----:B------:R-:W-:Y:S02]  /*e260*/  IABS R15, R15 ;  /* 0x0000000f000f7213 */ /* 0x000fe40000000000 */
[----:B------:R-:W-:Y:S02]  /*e270*/  FMNMX.FTZ R17, R156, R17, !PT ;  /* 0x000000119c117209 */ /* 0x000fe40007810000 */
[----:B------:R-:W-:Y:S02]  /*e280*/  FMNMX.FTZ R14, R163, R14, !PT ;  /* 0x0000000ea30e7209 */ /* 0x000fe40007810000 */
        /* <DEDUP_REMOVED lines=36> */
[----:B------:R-:W-:Y:S02]  /*e4d0*/  ISETP.GE.AND P5, PT, R6, R211, PT ;  /* 0x000000d30600720c */ /* 0x000fe40003fa6270 */
        /* <DEDUP_REMOVED lines=381> */
.L_x_1261:
        /* <DEDUP_REMOVED lines=50> */
[----:B------:R-:W-:Y:S02]  /*ffd0*/  @!UP2 UMOV UR22, UR11 ;  /* 0x0000000b0016ac82 */ /* 0x000fe40008000000 */
[----:B------:R-:W-:Y:S01]  /*ffe0*/  USHF.R.S32.HI UR4, URZ, 0x1f, UR5 ;  /* 0x0000001f3f047899 */ /* 0x000fe20008011405 */
[----:B------:R-:W2:Y:S01]  /*fff0*/  @P3 MUFU.RCP R5, R0 ;  /* 0x0000000000053308 */ /* 0x000ea20000001000 */
[----:B------:R-:W-:Y:S02]  /*10000*/  @!UP2 USHF.R.S32.HI UR23, URZ, 0x1f, UR11 ;  /* 0x0000001f3f17a899 */ /* 0x000fe4000801140b */
        /* <DEDUP_REMOVED lines=8> */
[----:B------:R-:W-:Y:S01]  /*10090*/  ULDC.64 UR14, c[0x0][0x118] ;  /* 0x00004600000e7ab9 */ /* 0x000fe20000000a00 */
[C---:B------:R-:W-:Y:S01]  /*100a0*/  FMUL.FTZ R125, R4.reuse, R125 ;  /* 0x0000007d047d7220 */ /* 0x040fe20000410000 */
[----:B------:R-:W-:Y:S01]  /*100b0*/  F2FP.PACK_AB R128, R129, R128 ;  /* 0x000000808180723e */ /* 0x000fe200000000ff */
[C---:B------:R-:W-:Y:S01]  /*100c0*/  FMUL.FTZ R120, R4.reuse, R120 ;  /* 0x0000007804787220 */ /* 0x040fe20000410000 */
[----:B------:R-:W3:Y:S01]  /*100d0*/  @P3 MUFU.LG2 R0, R0 ;  /* 0x0000000000003308 */ /* 0x000ee20000000c00 */
        /* <DEDUP_REMOVED lines=272> */
.L_x_1266:
[----:B---34-:R-:W-:Y:S05]  /*111e0*/  BSYNC B0 ;  /* 0x0000000000007941 */ /* 0x018fea0003800000 */
.L_x_1265:
        /* <DEDUP_REMOVED lines=34> */
.L_x_1268:
[----:B------:R-:W-:Y:S05]  /*11410*/  BSYNC B0 ;  /* 0x0000000000007941 */ /* 0x000fea0003800000 */
.L_x_1267:
        /* <DEDUP_REMOVED lines=20> */
.L_x_1270:
[----:B------:R-:W-:Y:S05]  /*11560*/  BSYNC B0 ;  /* 0x0000000000007941 */ /* 0x000fea0003800000 */
.L_x_1269:
        /* <DEDUP_REMOVED lines=20> */
.L_x_1272:
[----:B------:R-:W-:Y:S05]  /*116b0*/  BSYNC B0 ;  /* 0x0000000000007941 */ /* 0x000fea0003800000 */
.L_x_1271:
        /* <DEDUP_REMOVED lines=21> */
.L_x_1273:
        /* <DEDUP_REMOVED lines=15> */
.L_x_1301:


//--------------------- .nv.shared._ZN5flash16flash_fwd_kernelI23Flash_fwd_kernel_traitsILi192ELi128ELi64ELi8ELb0ELb0EN7cutlass6half_tE19Flash_kernel_traitsILi192ELi128ELi64ELi8ES3_EELb0ELb0ELb0ELb0ELb0ELb1ELb0ELb0EEEvNS_16Flash_fwd_paramsE --------------------------
	.section	.nv.shared._ZN5flash16flash_fwd_kernelI23Flash_fwd_kernel_traitsILi192ELi128ELi64ELi8ELb0ELb0EN7cutlass6half_tE19Flash_kernel_traitsILi192ELi128ELi64ELi8ES3_EELb0ELb0ELb0ELb0ELb0ELb1ELb0ELb0EEEvNS_16Flash_fwd_paramsE,"aw",@nobits
	.sectionflags	@""
	.align	16


//--------------------- .nv.global                --------------------------
	.section	.nv.global,"aw",@nobits
.nv.global:
	.type		_ZN66_INTERNAL_d401c04c_30_flash_fwd_hdim192_fp16_sm80_cu_9949e2e8_33774cute1_E,@object
	.size		_ZN66_INTERNAL_d401c04c_30_flash_fwd_hdim192_fp16_sm80_cu_9949e2e8_33774cute1_E,(_ZN66_INTERNAL_d401c04c_30_flash_fwd_hdim192_fp16_sm80_cu_9949e2e8_33774cuda3std3__45__cpo6cbeginE - _ZN66_INTERNAL_d401c04c_30_flash_fwd_hdim192_fp16_sm80_cu_9949e2e8_33774cute1_E)
_ZN66_INTERNAL_d401c04c_30_flash_fwd_hdim192_fp16_sm80_cu_9949e2e8_33774cute1_E:
	.zero		1
	.type		_ZN66_INTERNAL_d401c04c_30_flash_fwd_hdim192_fp16_sm80_cu_9949e2e8_33774cuda3std3__45__cpo6cbeginE,@object
	.size		_ZN66_INTERNAL_d401c04c_30_flash_fwd_hdim192_fp16_sm80_cu_9949e2e8_33774cuda3std3__45__cpo6cbeginE,(_ZN66_INTERNAL_d401c04c_30_flash_fwd_hdim192_fp16_sm80_cu_9949e2e8_33774cuda3std3__48in_placeE - _ZN66_INTERNAL_d401c04c_30_flash_fwd_hdim192_fp16_sm80_cu_9949e2e8_33774cuda3std3__45__cpo6cbeginE)
_ZN66_INTERNAL_d401c04c_30_flash_fwd_hdim192_fp16_sm80_cu_9949e2e8_33774cuda3std3__45__cpo6cbeginE:
	.zero		1
	.type		_ZN66_INTERNAL_d401c04c_30_flash_fwd_hdim192_fp16_sm80_cu_9949e2e8_33774cuda3std3__48in_placeE,@object
	.size		_ZN66_INTERNAL_d401c04c_30_flash_fwd_hdim192_fp16_sm80_cu_9949e2e8_33774cuda3std3__48in_placeE,(_ZN66_INTERNAL_d401c04c_30_flash_fwd_hdim192_fp16_sm80_cu_9949e2e8_33774cuda3std6ranges3__45__cpo9iter_moveE - _ZN66_INTERNAL_d401c04c_30_flash_fwd_hdim192_fp16_sm80_cu_9949e2e8_33774cuda3std3__48in_placeE)
_ZN66_INTERNAL_d401c04c_30_flash_fwd_hdim192_fp16_sm80_cu_9949e2e8_33774cuda3std3__48in_placeE:
	.zero		1
	.type		_ZN66_INTERNAL_d401c04c_30_flash_fwd_hdim192_fp16_sm80_cu_9949e2e8_33774cuda3std6ranges3__45__cpo9iter_moveE,@object
	.size		_ZN66_INTERNAL_d401c04c_30_flash_fwd_hdim192_fp16_sm80_cu_9949e2e8_33774cuda3std6ranges3__45__cpo9iter_moveE,(_ZN66_INTERNAL_d401c04c_30_flash_fwd_hdim192_fp16_sm80_cu_9949e2e8_33774cuda3std3__45__cpo5beginE - _ZN66_INTERNAL_d401c04c_30_flash_fwd_hdim192_fp16_sm80_cu_9949e2e8_33774cuda3std6ranges3__45__cpo9iter_moveE)
_ZN66_INTERNAL_d401c04c_30_flash_fwd_hdim192_fp16_sm80_cu_9949e2e8_33774cuda3std6ranges3__45__cpo9iter_moveE:
	.zero		1
	.type		_ZN66_INTERNAL_d401c04c_30_flash_fwd_hdim192_fp16_sm80_cu_9949e2e8_33774cuda3std3__45__cpo5beginE,@object
	.size		_ZN66_INTERNAL_d401c04c_30_flash_fwd_hdim192_fp16_sm80_cu_9949e2e8_33774cuda3std3__45__cpo5beginE,(_ZN66_INTERNAL_d401c04c_30_flash_fwd_hdim192_fp16_sm80_cu_9949e2e8_33774cuda3std3__468_GLOBAL__N__d401c04c_30_flash_fwd_hdim192_fp16_sm80_cu_9949e2e8_33776ignoreE - _ZN66_INTERNAL_d401c04c_30_flash_fwd_hdim192_fp16_sm80_cu_9949e2e8_33774cuda3std3__45__cpo5beginE)
_ZN66_INTERNAL_d401c04c_30_flash_fwd_hdim192_fp16_sm80_cu_9949e2e8_33774cuda3std3__45__cpo5beginE:
	.zero		1
	.type		_ZN66_INTERNAL_d401c04c_30_flash_fwd_hdim192_fp16_sm80_cu_9949e2e8_33774cuda3std3__468_GLOBAL__N__d401c04c_30_flash_fwd_hdim192_fp16_sm80_cu_9949e2e8_33776ignoreE,@object
	.size		_ZN66_INTERNAL_d401c04c_30_flash_fwd_hdim192_fp16_sm80_cu_9949e2e8_33774cuda3std3__468_GLOBAL__N__d401c04c_30_flash_fwd_hdim192_fp16_sm80_cu_9949e2e8_33776ignoreE,(_ZN66_INTERNAL_d401c04c_30_flash_fwd_hdim192_fp16_sm80_cu_9949e2e8_33774cute7productE - _ZN66_INTERNAL_d401c04c_30_flash_fwd_hdim192_fp16_sm80_cu_9949e2e8_33774cuda3std3__468_GLOBAL__N__d401c04c_30_flash_fwd_hdim192_fp16_sm80_cu_9949e2e8_33776ignoreE)
_ZN66_INTERNAL_d401c04c_30_flash_fwd_hdim192_fp16_sm80_cu_9949e2e8_33774cuda3std3__468_GLOBAL__N__d401c04c_30_flash_fwd_hdim192_fp16_sm80_cu_9949e2e8_33776ignoreE:
	.zero		1
	.type		_ZN66_INTERNAL_d401c04c_30_flash_fwd_hdim192_fp16_sm80_cu_9949e2e8_33774cute7productE,@object
	.size		_ZN66_INTERNAL_d401c04c_30_flash_fwd_hdim192_fp16_sm80_cu_9949e2e8_33774cute7productE,(_ZN66_INTERNAL_d401c04c_30_flash_fwd_hdim192_fp16_sm80_cu_9949e2e8_33774cuda3std3__45__cpo3endE - _ZN66_INTERNAL_d401c04c_30_flash_fwd_hdim192_fp16_sm80_cu_9949e2e8_33774cute7productE)
_ZN66_INTERNAL_d401c04c_30_flash_fwd_hdim192_fp16_sm80_cu_9949e2e8_33774cute7productE:
	.zero		1
	.type		_ZN66_INTERNAL_d401c04c_30_flash_fwd_hdim192_fp16_sm80_cu_9949e2e8_33774cuda3std3__45__cpo3endE,@object
	.size		_ZN66_INTERNAL_d401c04c_30_flash_fwd_hdim192_fp16_sm80_cu_9949e2e8_33774cuda3std3__45__cpo3endE,(_ZN66_INTERNAL_d401c04c_30_flash_fwd_hdim192_fp16_sm80_cu_9949e2e8_33774cuda3std3__419piecewise_constructE - _ZN66_INTERNAL_d401c04c_30_flash_fwd_hdim192_fp16_sm80_cu_9949e2e8_33774cuda3std3__45__cpo3endE)
_ZN66_INTERNAL_d401c04c_30_flash_fwd_hdim192_fp16_sm80_cu_9949e2e8_33774cuda3std3__45__cpo3endE:
	.zero		1
	.type		_ZN66_INTERNAL_d401c04c_30_flash_fwd_hdim192_fp16_sm80_cu_9949e2e8_33774cuda3std3__419piecewise_constructE,@object
	.size		_ZN66_INTERNAL_d401c04c_30_flash_fwd_hdim192_fp16_sm80_cu_9949e2e8_33774cuda3std3__419piecewise_constructE,(_ZN66_INTERNAL_d401c04c_30_flash_fwd_hdim192_fp16_sm80_cu_9949e2e8_33774cuda3std3__45__cpo4cendE - _ZN66_INTERNAL_d401c04c_30_flash_fwd_hdim192_fp16_sm80_cu_9949e2e8_33774cuda3std3__419piecewise_constructE)
_ZN66_INTERNAL_d401c04c_30_flash_fwd_hdim192_fp16_sm80_cu_9949e2e8_33774cuda3std3__419piecewise_constructE:
	.zero		1
	.type		_ZN66_INTERNAL_d401c04c_30_flash_fwd_hdim192_fp16_sm80_cu_9949e2e8_33774cuda3std3__45__cpo4cendE,@object
	.size		_ZN66_INTERNAL_d401c04c_30_flash_fwd_hdim192_fp16_sm80_cu_9949e2e8_33774cuda3std3__45__cpo4cendE,(_ZN66_INTERNAL_d401c04c_30_flash_fwd_hdim192_fp16_sm80_cu_9949e2e8_33774cuda3std6ranges3__45__cpo4swapE - _ZN66_INTERNAL_d401c04c_30_flash_fwd_hdim192_fp16_sm80_cu_9949e2e8_33774cuda3std3__45__cpo4cendE)
_ZN66_INTERNAL_d401c04c_30_flash_fwd_hdim192_fp16_sm80_cu_9949e2e8_33774cuda3std3__45__cpo4cendE:
	.zero		1
	.type		_ZN66_INTERNAL_d401c04c_30_flash_fwd_hdim192_fp16_sm80_cu_9949e2e8_33774cuda3std6ranges3__45__cpo4swapE,@object
	.size		_ZN66_INTERNAL_d401c04c_30_flash_fwd_hdim192_fp16_sm80_cu_9949e2e8_33774cuda3std6ranges3__45__cpo4swapE,(.L_7 - _ZN66_INTERNAL_d401c04c_30_flash_fwd_hdim192_fp16_sm80_cu_9949e2e8_33774cuda3std6ranges3__45__cpo4swapE)
_ZN66_INTERNAL_d401c04c_30_flash_fwd_hdim192_fp16_sm80_cu_9949e2e8_33774cuda3std6ranges3__45__cpo4swapE:
	.zero		1
.L_7:


//--------------------- .nv.shared._ZN5flash16flash_fwd_kernelI23Flash_fwd_kernel_traitsILi192ELi128ELi64ELi8ELb0ELb0EN7cutlass6half_tE19Flash_kernel_traitsILi192ELi128ELi64ELi8ES3_EELb0ELb0ELb0ELb0ELb0ELb1ELb1ELb0EEEvNS_16Flash_fwd_paramsE --------------------------
	.section	.nv.shared._ZN5flash16flash_fwd_kernelI23Flash_fwd_kernel_traitsILi192ELi128ELi64ELi8ELb0ELb0EN7cutlass6half_tE19Flash_kernel_traitsILi192ELi128ELi64ELi8ES3_EELb0ELb0ELb0ELb0ELb0ELb1ELb1ELb0EEEvNS_16Flash_fwd_paramsE,"aw",@nobits
	.sectionflags	@""
	.align	16


//--------------------- .nv.shared._ZN5flash16flash_fwd_kernelI23Flash_fwd_kernel_traitsILi192ELi128ELi64ELi8ELb0ELb0EN7cutlass6half_tE19Flash_kernel_traitsILi192ELi128ELi64ELi8ES3_EELb0ELb0ELb0ELb0ELb0ELb0ELb0ELb0EEEvNS_16Flash_fwd_paramsE --------------------------
	.section	.nv.shared._ZN5flash16flash_fwd_kernelI23Flash_fwd_kernel_traitsILi192ELi128ELi64ELi8ELb0ELb0EN7cutlass6half_tE19Flash_kernel_traitsILi192ELi128ELi64ELi8ES3_EELb0ELb0ELb0ELb0ELb0ELb0ELb0ELb0EEEvNS_16Flash_fwd_paramsE,"aw",@nobits
	.sectionflags	@""
	.align	16


//--------------------- .nv.shared._ZN5flash16flash_fwd_kernelI23Flash_fwd_kernel_traitsILi192ELi128ELi64ELi8ELb0ELb0EN7cutlass6half_tE19Flash_kernel_traitsILi192ELi128ELi64ELi8ES3_EELb0ELb0ELb0ELb0ELb0ELb0ELb1ELb0EEEvNS_16Flash_fwd_paramsE --------------------------
	.section	.nv.shared._ZN5flash16flash_fwd_kernelI23Flash_fwd_kernel_traitsILi192ELi128ELi64ELi8ELb0ELb0EN7cutlass6half_tE19Flash_kernel_traitsILi192ELi128ELi64ELi8ES3_EELb0ELb0ELb0ELb0ELb0ELb0ELb1ELb0EEEvNS_16Flash_fwd_paramsE,"aw",@nobits
	.sectionflags	@""
	.align	16


//--------------------- .nv.shared._ZN5flash16flash_fwd_kernelI23Flash_fwd_kernel_traitsILi192ELi128ELi64ELi8ELb0ELb0EN7cutlass6half_tE19Flash_kernel_traitsILi192ELi128ELi64ELi8ES3_EELb0ELb0ELb0ELb1ELb0ELb0ELb0ELb0EEEvNS_16Flash_fwd_paramsE --------------------------
	.section	.nv.shared._ZN5flash16flash_fwd_kernelI23Flash_fwd_kernel_traitsILi192ELi128ELi64ELi8ELb0ELb0EN7cutlass6half_tE19Flash_kernel_traitsILi192ELi128ELi64ELi8ES3_EELb0ELb0ELb0ELb1ELb0ELb0ELb0ELb0EEEvNS_16Flash_fwd_paramsE,"aw",@nobits
	.sectionflags	@""
	.align	16


//--------------------- .nv.shared._ZN5flash16flash_fwd_kernelI23Flash_fwd_kernel_traitsILi192ELi128ELi64ELi8ELb0ELb0EN7cutlass6half_tE19Flash_kernel_traitsILi192ELi128ELi64ELi8ES3_EELb0ELb0ELb0ELb1ELb0ELb0ELb1ELb0EEEvNS_16Flash_fwd_paramsE --------------------------
	.section	.nv.shared._ZN5flash16flash_fwd_kernelI23Flash_fwd_kernel_traitsILi192ELi128ELi64ELi8ELb0ELb0EN7cutlass6half_tE19Flash_kernel_traitsILi192ELi128ELi64ELi8ES3_EELb0ELb0ELb0ELb1ELb0ELb0ELb1ELb0EEEvNS_16Flash_fwd_paramsE,"aw",@nobits
	.sectionflags	@""
	.align	16


//--------------------- .nv.shared._ZN5flash16flash_fwd_kernelI23Flash_fwd_kernel_traitsILi192ELi128ELi64ELi8ELb0ELb0EN7cutlass6half_tE19Flash_kernel_traitsILi192ELi128ELi64ELi8ES3_EELb0ELb0ELb1ELb0ELb0ELb1ELb0ELb0EEEvNS_16Flash_fwd_paramsE --------------------------
	.section	.nv.shared._ZN5flash16flash_fwd_kernelI23Flash_fwd_kernel_traitsILi192ELi128ELi64ELi8ELb0ELb0EN7cutlass6half_tE19Flash_kernel_traitsILi192ELi128ELi64ELi8ES3_EELb0ELb0ELb1ELb0ELb0ELb1ELb0ELb0EEEvNS_16Flash_fwd_paramsE,"aw",@nobits
	.sectionflags	@""
	.align	16


//--------------------- .nv.shared._ZN5flash16flash_fwd_kernelI23Flash_fwd_kernel_traitsILi192ELi128ELi64ELi8ELb0ELb0EN7cutlass6half_tE19Flash_kernel_traitsILi192ELi128ELi64ELi8ES3_EELb0ELb0ELb1ELb0ELb0ELb1ELb1ELb0EEEvNS_16Flash_fwd_paramsE --------------------------
	.section	.nv.shared._ZN5flash16flash_fwd_kernelI23Flash_fwd_kernel_traitsILi192ELi128ELi64ELi8ELb0ELb0EN7cutlass6half_tE19Flash_kernel_traitsILi192ELi128ELi64ELi8ES3_EELb0ELb0ELb1ELb0ELb0ELb1ELb1ELb0EEEvNS_16Flash_fwd_paramsE,"aw",@nobits
	.sectionflags	@""
	.align	16


//--------------------- .nv.shared._ZN5flash16flash_fwd_kernelI23Flash_fwd_kernel_traitsILi192ELi128ELi64ELi8ELb0ELb0EN7cutlass6half_tE19Flash_kernel_traitsILi192ELi128ELi64ELi8ES3_EELb0ELb0ELb1ELb0ELb0ELb0ELb0ELb0EEEvNS_16Flash_fwd_paramsE --------------------------
	.section	.nv.shared._ZN5flash16flash_fwd_kernelI23Flash_fwd_kernel_traitsILi192ELi128ELi64ELi8ELb0ELb0EN7cutlass6half_tE19Flash_kernel_traitsILi192ELi128ELi64ELi8ES3_EELb0ELb0ELb1ELb0ELb0ELb0ELb0ELb0EEEvNS_16Flash_fwd_paramsE,"aw",@nobits
	.sectionflags	@""
	.align	16


//--------------------- .nv.shared._ZN5flash16flash_fwd_kernelI23Flash_fwd_kernel_traitsILi192ELi128ELi64ELi8ELb0ELb0EN7cutlass6half_tE19Flash_kernel_traitsILi192ELi128ELi64ELi8ES3_EELb0ELb0ELb1ELb0ELb0ELb0ELb1ELb0EEEvNS_16Flash_fwd_paramsE --------------------------
	.section	.nv.shared._ZN5flash16flash_fwd_kernelI23Flash_fwd_kernel_traitsILi192ELi128ELi64ELi8ELb0ELb0EN7cutlass6half_tE19Flash_kernel_traitsILi192ELi128ELi64ELi8ES3_EELb0ELb0ELb1ELb0ELb0ELb0ELb1ELb0EEEvNS_16Flash_fwd_paramsE,"aw",@nobits
	.sectionflags	@""
	.align	16


//--------------------- .nv.shared._ZN5flash16flash_fwd_kernelI23Flash_fwd_kernel_traitsILi192ELi128ELi64ELi8ELb0ELb0EN7cutlass6half_tE19Flash_kernel_traitsILi192ELi128ELi64ELi8ES3_EELb0ELb0ELb1ELb1ELb0ELb0ELb0ELb0EEEvNS_16Flash_fwd_paramsE --------------------------
	.section	.nv.shared._ZN5flash16flash_fwd_kernelI23Flash_fwd_kernel_traitsILi192ELi128ELi64ELi8ELb0ELb0EN7cutlass6half_tE19Flash_kernel_traitsILi192ELi128ELi64ELi8ES3_EELb0ELb0ELb1ELb1ELb0ELb0ELb0ELb0EEEvNS_16Flash_fwd_paramsE,"aw",@nobits
	.sectionflags	@""
	.align	16


//--------------------- .nv.shared._ZN5flash16flash_fwd_kernelI23Flash_fwd_kernel_traitsILi192ELi128ELi64ELi8ELb0ELb0EN7cutlass6half_tE19Flash_kernel_traitsILi192ELi128ELi64ELi8ES3_EELb0ELb0ELb1ELb1ELb0ELb0ELb1ELb0EEEvNS_16Flash_fwd_paramsE --------------------------
	.section	.nv.shared._ZN5flash16flash_fwd_kernelI23Flash_fwd_kernel_traitsILi192ELi128ELi64ELi8ELb0ELb0EN7cutlass6half_tE19Flash_kernel_traitsILi192ELi128ELi64ELi8ES3_EELb0ELb0ELb1ELb1ELb0ELb0ELb1ELb0EEEvNS_16Flash_fwd_paramsE,"aw",@nobits
	.sectionflags	@""
	.align	16


//--------------------- .nv.shared._ZN5flash16flash_fwd_kernelI23Flash_fwd_kernel_traitsILi192ELi64ELi64ELi4ELb0ELb0EN7cutlass6half_tE19Flash_kernel_traitsILi192ELi64ELi64ELi4ES3_EELb1ELb0ELb0ELb0ELb0ELb0ELb0ELb0EEEvNS_16Flash_fwd_paramsE --------------------------
	.section	.nv.shared._ZN5flash16flash_fwd_kernelI23Flash_fwd_kernel_traitsILi192ELi64ELi64ELi4ELb0ELb0EN7cutlass6half_tE19Flash_kernel_traitsILi192ELi64ELi64ELi4ES3_EELb1ELb0ELb0ELb0ELb0ELb0ELb0ELb0EEEvNS_16Flash_fwd_paramsE,"aw",@nobits
	.sectionflags	@""
	.align	16


//--------------------- .nv.shared._ZN5flash16flash_fwd_kernelI23Flash_fwd_kernel_traitsILi192ELi64ELi64ELi4ELb0ELb0EN7cutlass6half_tE19Flash_kernel_traitsILi192ELi64ELi64ELi4ES3_EELb1ELb0ELb1ELb0ELb0ELb0ELb0ELb0EEEvNS_16Flash_fwd_paramsE --------------------------
	.section	.nv.shared._ZN5flash16flash_fwd_kernelI23Flash_fwd_kernel_traitsILi192ELi64ELi64ELi4ELb0ELb0EN7cutlass6half_tE19Flash_kernel_traitsILi192ELi64ELi64ELi4ES3_EELb1ELb0ELb1ELb0ELb0ELb0ELb0ELb0EEEvNS_16Flash_fwd_paramsE,"aw",@nobits
	.sectionflags	@""
	.align	16


//--------------------- .nv.shared._ZN5flash16flash_fwd_kernelI23Flash_fwd_kernel_traitsILi192ELi64ELi64ELi4ELb0ELb0EN7cutlass6half_tE19Flash_kernel_traitsILi192ELi64ELi64ELi4ES3_EELb1ELb0ELb0ELb0ELb0ELb1ELb0ELb0EEEvNS_16Flash_fwd_paramsE --------------------------
	.section	.nv.shared._ZN5flash16flash_fwd_kernelI23Flash_fwd_kernel_traitsILi192ELi64ELi64ELi4ELb0ELb0EN7cutlass6half_tE19Flash_kernel_traitsILi192ELi64ELi64ELi4ES3_EELb1ELb0ELb0ELb0ELb0ELb1ELb0ELb0EEEvNS_16Flash_fwd_paramsE,"aw",@nobits
	.sectionflags	@""
	.align	16


//--------------------- .nv.shared._ZN5flash16flash_fwd_kernelI23Flash_fwd_kernel_traitsILi192ELi64ELi64ELi4ELb0ELb0EN7cutlass6half_tE19Flash_kernel_traitsILi192ELi64ELi64ELi4ES3_EELb0ELb0ELb0ELb0ELb0ELb1ELb1ELb0EEEvNS_16Flash_fwd_paramsE --------------------------
	.section	.nv.shared._ZN5flash16flash_fwd_kernelI23Flash_fwd_kernel_traitsILi192ELi64ELi64ELi4ELb0ELb0EN7cutlass6half_tE19Flash_kernel_traitsILi192ELi64ELi64ELi4ES3_EELb0ELb0ELb0ELb0ELb0ELb1ELb1ELb0EEEvNS_16Flash_fwd_paramsE,"aw",@nobits
	.sectionflags	@""
	.align	16


//--------------------- .nv.shared._ZN5flash16flash_fwd_kernelI23Flash_fwd_kernel_traitsILi192ELi64ELi64ELi4ELb0ELb0EN7cutlass6half_tE19Flash_kernel_traitsILi192ELi64ELi64ELi4ES3_EELb1ELb0ELb0ELb1ELb0ELb0ELb0ELb0EEEvNS_16Flash_fwd_paramsE --------------------------
	.section	.nv.shared._ZN5flash16flash_fwd_kernelI23Flash_fwd_kernel_traitsILi192ELi64ELi64ELi4ELb0ELb0EN7cutlass6half_tE19Flash_kernel_traitsILi192ELi64ELi64ELi4ES3_EELb1ELb0ELb0ELb1ELb0ELb0ELb0ELb0EEEvNS_16Flash_fwd_paramsE,"aw",@nobits
	.sectionflags	@""
	.align	16


//--------------------- .nv.shared._ZN5flash16flash_fwd_kernelI23Flash_fwd_kernel_traitsILi192ELi64ELi64ELi4ELb0ELb0EN7cutlass6half_tE19Flash_kernel_traitsILi192ELi64ELi64ELi4ES3_EELb1ELb0ELb0ELb0ELb0ELb0ELb0ELb1EEEvNS_16Flash_fwd_paramsE --------------------------
	.section	.nv.shared._ZN5flash16flash_fwd_kernelI23Flash_fwd_kernel_traitsILi192ELi64ELi64ELi4ELb0ELb0EN7cutlass6half_tE19Flash_kernel_traitsILi192ELi64ELi64ELi4ES3_EELb1ELb0ELb0ELb0ELb0ELb0ELb0ELb1EEEvNS_16Flash_fwd_paramsE,"aw",@nobits
	.sectionflags	@""
	.align	16


//--------------------- .nv.shared._ZN5flash16flash_fwd_kernelI23Flash_fwd_kernel_traitsILi192ELi64ELi64ELi4ELb0ELb0EN7cutlass6half_tE19Flash_kernel_traitsILi192ELi64ELi64ELi4ES3_EELb0ELb0ELb0ELb0ELb0ELb0ELb1ELb0EEEvNS_16Flash_fwd_paramsE --------------------------
	.section	.nv.shared._ZN5flash16flash_fwd_kernelI23Flash_fwd_kernel_traitsILi192ELi64ELi64ELi4ELb0ELb0EN7cutlass6half_tE19Flash_kernel_traitsILi192ELi64ELi64ELi4ES3_EELb0ELb0ELb0ELb0ELb0ELb0ELb1ELb0EEEvNS_16Flash_fwd_paramsE,"aw",@nobits
	.sectionflags	@""
	.align	16


//--------------------- .nv.shared._ZN5flash16flash_fwd_kernelI23Flash_fwd_kernel_traitsILi192ELi64ELi64ELi4ELb0ELb0EN7cutlass6half_tE19Flash_kernel_traitsILi192ELi64ELi64ELi4ES3_EELb1ELb0ELb0ELb1ELb0ELb0ELb0ELb1EEEvNS_16Flash_fwd_paramsE --------------------------
	.section	.nv.shared._ZN5flash16flash_fwd_kernelI23Flash_fwd_kernel_traitsILi192ELi64ELi64ELi4ELb0ELb0EN7cutlass6half_tE19Flash_kernel_traitsILi192ELi64ELi64ELi4ES3_EELb1ELb0ELb0ELb1ELb0ELb0ELb0ELb1EEEvNS_16Flash_fwd_paramsE,"aw",@nobits
	.sectionflags	@""
	.align	16


//--------------------- .nv.shared._ZN5flash16flash_fwd_kernelI23Flash_fwd_kernel_traitsILi192ELi64ELi64ELi4ELb0ELb0EN7cutlass6half_tE19Flash_kernel_traitsILi192ELi64ELi64ELi4ES3_EELb0ELb0ELb0ELb1ELb0ELb0ELb1ELb0EEEvNS_16Flash_fwd_paramsE --------------------------
	.section	.nv.shared._ZN5flash16flash_fwd_kernelI23Flash_fwd_kernel_traitsILi192ELi64ELi64ELi4ELb0ELb0EN7cutlass6half_tE19Flash_kernel_traitsILi192ELi64ELi64ELi4ES3_EELb0ELb0ELb0ELb1ELb0ELb0ELb1ELb0EEEvNS_16Flash_fwd_paramsE,"aw",@nobits
	.sectionflags	@""
	.align	16


//--------------------- .nv.shared._ZN5flash16flash_fwd_kernelI23Flash_fwd_kernel_traitsILi192ELi64ELi64ELi4ELb0ELb0EN7cutlass6half_tE19Flash_kernel_traitsILi192ELi64ELi64ELi4ES3_EELb1ELb0ELb1ELb0ELb0ELb1ELb0ELb0EEEvNS_16Flash_fwd_paramsE --------------------------
	.section	.nv.shared._ZN5flash16flash_fwd_kernelI23Flash_fwd_kernel_traitsILi192ELi64ELi64ELi4ELb0ELb0EN7cutlass6half_tE19Flash_kernel_traitsILi192ELi64ELi64ELi4ES3_EELb1ELb0ELb1ELb0ELb0ELb1ELb0ELb0EEEvNS_16Flash_fwd_paramsE,"aw",@nobits
	.sectionflags	@""
	.align	16


//--------------------- .nv.shared._ZN5flash16flash_fwd_kernelI23Flash_fwd_kernel_traitsILi192ELi64ELi64ELi4ELb0ELb0EN7cutlass6half_tE19Flash_kernel_traitsILi192ELi64ELi64ELi4ES3_EELb0ELb0ELb1ELb0ELb0ELb1ELb1ELb0EEEvNS_16Flash_fwd_paramsE --------------------------
	.section	.nv.shared._ZN5flash16flash_fwd_kernelI23Flash_fwd_kernel_traitsILi192ELi64ELi64ELi4ELb0ELb0EN7cutlass6half_tE19Flash_kernel_traitsILi192ELi64ELi64ELi4ES3_EELb0ELb0ELb1ELb0ELb0ELb1ELb1ELb0EEEvNS_16Flash_fwd_paramsE,"aw",@nobits
	.sectionflags	@""
	.align	16


//--------------------- .nv.shared._ZN5flash16flash_fwd_kernelI23Flash_fwd_kernel_traitsILi192ELi64ELi64ELi4ELb0ELb0EN7cutlass6half_tE19Flash_kernel_traitsILi192ELi64ELi64ELi4ES3_EELb1ELb0ELb1ELb1ELb0ELb0ELb0ELb0EEEvNS_16Flash_fwd_paramsE --------------------------
	.section	.nv.shared._ZN5flash16flash_fwd_kernelI23Flash_fwd_kernel_traitsILi192ELi64ELi64ELi4ELb0ELb0EN7cutlass6half_tE19Flash_kernel_traitsILi192ELi64ELi64ELi4ES3_EELb1ELb0ELb1ELb1ELb0ELb0ELb0ELb0EEEvNS_16Flash_fwd_paramsE,"aw",@nobits
	.sectionflags	@""
	.align	16


//--------------------- .nv.shared._ZN5flash16flash_fwd_kernelI23Flash_fwd_kernel_traitsILi192ELi64ELi64ELi4ELb0ELb0EN7cutlass6half_tE19Flash_kernel_traitsILi192ELi64ELi64ELi4ES3_EELb1ELb0ELb1ELb0ELb0ELb0ELb0ELb1EEEvNS_16Flash_fwd_paramsE --------------------------
	.section	.nv.shared._ZN5flash16flash_fwd_kernelI23Flash_fwd_kernel_traitsILi192ELi64ELi64ELi4ELb0ELb0EN7cutlass6half_tE19Flash_kernel_traitsILi192ELi64ELi64ELi4ES3_EELb1ELb0ELb1ELb0ELb0ELb0ELb0ELb1EEEvNS_16Flash_fwd_paramsE,"aw",@nobits
	.sectionflags	@""
	.align	16


//--------------------- .nv.shared._ZN5flash16flash_fwd_kernelI23Flash_fwd_kernel_traitsILi192ELi64ELi64ELi4ELb0ELb0EN7cutlass6half_tE19Flash_kernel_traitsILi192ELi64ELi64ELi4ES3_EELb0ELb0ELb1ELb0ELb0ELb0ELb1ELb0EEEvNS_16Flash_fwd_paramsE --------------------------
	.section	.nv.shared._ZN5flash16flash_fwd_kernelI23Flash_fwd_kernel_traitsILi192ELi64ELi64ELi4ELb0ELb0EN7cutlass6half_tE19Flash_kernel_traitsILi192ELi64ELi64ELi4ES3_EELb0ELb0ELb1ELb0ELb0ELb0ELb1ELb0EEEvNS_16Flash_fwd_paramsE,"aw",@nobits
	.sectionflags	@""
	.align	16


//--------------------- .nv.shared._ZN5flash16flash_fwd_kernelI23Flash_fwd_kernel_traitsILi192ELi64ELi64ELi4ELb0ELb0EN7cutlass6half_tE19Flash_kernel_traitsILi192ELi64ELi64ELi4ES3_EELb1ELb0ELb1ELb1ELb0ELb0ELb0ELb1EEEvNS_16Flash_fwd_paramsE --------------------------
	.section	.nv.shared._ZN5flash16flash_fwd_kernelI23Flash_fwd_kernel_traitsILi192ELi64ELi64ELi4ELb0ELb0EN7cutlass6half_tE19Flash_kernel_traitsILi192ELi64ELi64ELi4ES3_EELb1ELb0ELb1ELb1ELb0ELb0ELb0ELb1EEEvNS_16Flash_fwd_paramsE,"aw",@nobits
	.sectionflags	@""
	.align	16


//--------------------- .nv.shared._ZN5flash16flash_fwd_kernelI23Flash_fwd_kernel_traitsILi192ELi64ELi64ELi4ELb0ELb0EN7cutlass6half_tE19Flash_kernel_traitsILi192ELi64ELi64ELi4ES3_EELb0ELb0ELb1ELb1ELb0ELb0ELb1ELb0EEEvNS_16Flash_fwd_paramsE --------------------------
	.section	.nv.shared._ZN5flash16flash_fwd_kernelI23Flash_fwd_kernel_traitsILi192ELi64ELi64ELi4ELb0ELb0EN7cutlass6half_tE19Flash_kernel_traitsILi192ELi64ELi64ELi4ES3_EELb0ELb0ELb1ELb1ELb0ELb0ELb1ELb0EEEvNS_16Flash_fwd_paramsE,"aw",@nobits
	.sectionflags	@""
	.align	16
